	.target	sm_90a

	.elftype	@"ET_EXEC"


//--------------------- .note.nv.tkinfo           --------------------------
	.section	.note.nv.tkinfo,"",@"SHT_NOTE"
	.sectionflags	@"SHF_NOTE_NV_TKINFO"
	.tkinfo
        /*0018*/ 	.word	0x00000002
        /*0030*/ 	.string	""
        /*0030*/ 	.string	"ptxas"
        /*0030*/ 	.string	"Cuda compilation tools, release 13.0, V13.0.88"
        /*0030*/ 	.string	"Build cuda_13.0.r13.0/compiler.36424714_0"
        /*0030*/ 	.string	"-arch sm_90a -m 64 "



//--------------------- .note.nv.cuinfo           --------------------------
	.section	.note.nv.cuinfo,"",@"SHT_NOTE"
	.sectionflags	@"SHF_NOTE_NV_CUINFO"
        /*0018*/ 	.short	0x0002
        /*001a*/ 	.short	0x005a
        /*001c*/ 	.short	0x0082
	.zero		2


//--------------------- .nv.info                  --------------------------
	.section	.nv.info,"",@"SHT_CUDA_INFO"
	.align	4


	//----- nvinfo : EIATTR_REGCOUNT
	.align		4
        /*0000*/ 	.byte	0x04, 0x2f
        /*0002*/ 	.short	(.L_45 - .L_44)
	.align		4
.L_44:
        /*0004*/ 	.word	index@(_ZN2at6native29vectorized_elementwise_kernelILi8EZZZNS0_16acos_kernel_cudaERNS_18TensorIteratorBaseEENKUlvE_clEvENKUlvE_clEvEUlN3c107complexIdEEE_St5arrayIPcLm2EEEEviT0_T1_)
        /*0008*/ 	.word	0x00000054


	//----- nvinfo : EIATTR_FRAME_SIZE
	.align		4
.L_45:
        /*000c*/ 	.byte	0x04, 0x11
        /*000e*/ 	.short	(.L_47 - .L_46)
	.align		4
.L_46:
        /*0010*/ 	.word	index@($__internal_27_$__cuda_sm20_dsqrt_rn_f64_mediumpath_v1)
        /*0014*/ 	.word	0x00000010


	//----- nvinfo : EIATTR_FRAME_SIZE
	.align		4
.L_47:
        /*0018*/ 	.byte	0x04, 0x11
        /*001a*/ 	.short	(.L_49 - .L_48)
	.align		4
.L_48:
        /*001c*/ 	.word	index@($__internal_26_$__cuda_sm20_div_rn_f64_full)
        /*0020*/ 	.word	0x00000010


	//----- nvinfo : EIATTR_FRAME_SIZE
	.align		4
.L_49:
        /*0024*/ 	.byte	0x04, 0x11
        /*0026*/ 	.short	(.L_51 - .L_50)
	.align		4
.L_50:
        /*0028*/ 	.word	index@(_ZN2at6native29vectorized_elementwise_kernelILi8EZZZNS0_16acos_kernel_cudaERNS_18TensorIteratorBaseEENKUlvE_clEvENKUlvE_clEvEUlN3c107complexIdEEE_St5arrayIPcLm2EEEEviT0_T1_)
        /*002c*/ 	.word	0x00000010


	//----- nvinfo : EIATTR_REGCOUNT
	.align		4
.L_51:
        /*0030*/ 	.byte	0x04, 0x2f
        /*0032*/ 	.short	(.L_53 - .L_52)
	.align		4
.L_52:
        /*0034*/ 	.word	index@(_ZN2at6native29vectorized_elementwise_kernelILi4EZZZNS0_16acos_kernel_cudaERNS_18TensorIteratorBaseEENKUlvE_clEvENKUlvE_clEvEUlN3c107complexIdEEE_St5arrayIPcLm2EEEEviT0_T1_)
        /*0038*/ 	.word	0x00000054


	//----- nvinfo : EIATTR_FRAME_SIZE
	.align		4
.L_53:
        /*003c*/ 	.byte	0x04, 0x11
        /*003e*/ 	.short	(.L_55 - .L_54)
	.align		4
.L_54:
        /*0040*/ 	.word	index@($__internal_25_$__cuda_sm20_dsqrt_rn_f64_mediumpath_v1)
        /*0044*/ 	.word	0x00000010


	//----- nvinfo : EIATTR_FRAME_SIZE
	.align		4
.L_55:
        /*0048*/ 	.byte	0x04, 0x11
        /*004a*/ 	.short	(.L_57 - .L_56)
	.align		4
.L_56:
        /*004c*/ 	.word	index@($__internal_24_$__cuda_sm20_div_rn_f64_full)
        /*0050*/ 	.word	0x00000010


	//----- nvinfo : EIATTR_FRAME_SIZE
	.align		4
.L_57:
        /*0054*/ 	.byte	0x04, 0x11
        /*0056*/ 	.short	(.L_59 - .L_58)
	.align		4
.L_58:
        /*0058*/ 	.word	index@(_ZN2at6native29vectorized_elementwise_kernelILi4EZZZNS0_16acos_kernel_cudaERNS_18TensorIteratorBaseEENKUlvE_clEvENKUlvE_clEvEUlN3c107complexIdEEE_St5arrayIPcLm2EEEEviT0_T1_)
        /*005c*/ 	.word	0x00000010


	//----- nvinfo : EIATTR_REGCOUNT
	.align		4
.L_59:
        /*0060*/ 	.byte	0x04, 0x2f
        /*0062*/ 	.short	(.L_61 - .L_60)
	.align		4
.L_60:
        /*0064*/ 	.word	index@(_ZN2at6native29vectorized_elementwise_kernelILi2EZZZNS0_16acos_kernel_cudaERNS_18TensorIteratorBaseEENKUlvE_clEvENKUlvE_clEvEUlN3c107complexIdEEE_St5arrayIPcLm2EEEEviT0_T1_)
        /*0068*/ 	.word	0x00000054


	//----- nvinfo : EIATTR_FRAME_SIZE
	.align		4
.L_61:
        /*006c*/ 	.byte	0x04, 0x11
        /*006e*/ 	.short	(.L_63 - .L_62)
	.align		4
.L_62:
        /*0070*/ 	.word	index@($__internal_23_$__cuda_sm20_dsqrt_rn_f64_mediumpath_v1)
        /*0074*/ 	.word	0x00000010


	//----- nvinfo : EIATTR_FRAME_SIZE
	.align		4
.L_63:
        /*0078*/ 	.byte	0x04, 0x11
        /*007a*/ 	.short	(.L_65 - .L_64)
	.align		4
.L_64:
        /*007c*/ 	.word	index@($__internal_22_$__cuda_sm20_div_rn_f64_full)
        /*0080*/ 	.word	0x00000010


	//----- nvinfo : EIATTR_FRAME_SIZE
	.align		4
.L_65:
        /*0084*/ 	.byte	0x04, 0x11
        /*0086*/ 	.short	(.L_67 - .L_66)
	.align		4
.L_66:
        /*0088*/ 	.word	index@(_ZN2at6native29vectorized_elementwise_kernelILi2EZZZNS0_16acos_kernel_cudaERNS_18TensorIteratorBaseEENKUlvE_clEvENKUlvE_clEvEUlN3c107complexIdEEE_St5arrayIPcLm2EEEEviT0_T1_)
        /*008c*/ 	.word	0x00000010


	//----- nvinfo : EIATTR_REGCOUNT
	.align		4
.L_67:
        /*0090*/ 	.byte	0x04, 0x2f
        /*0092*/ 	.short	(.L_69 - .L_68)
	.align		4
.L_68:
        /*0094*/ 	.word	index@(_ZN2at6native27unrolled_elementwise_kernelIZZZNS0_16acos_kernel_cudaERNS_18TensorIteratorBaseEENKUlvE_clEvENKUlvE_clEvEUlN3c107complexIdEEE_St5arrayIPcLm2EELi4E23TrivialOffsetCalculatorILi1EjESE_NS0_6memory15LoadWithoutCastENSF_16StoreWithoutCastEEEviT_T0_T2_T3_T4_T5_)
        /*0098*/ 	.word	0x0000003e


	//----- nvinfo : EIATTR_FRAME_SIZE
	.align		4
.L_69:
        /*009c*/ 	.byte	0x04, 0x11
        /*009e*/ 	.short	(.L_71 - .L_70)
	.align		4
.L_70:
        /*00a0*/ 	.word	index@($__internal_21_$__cuda_sm20_dsqrt_rn_f64_mediumpath_v1)
        /*00a4*/ 	.word	0x00000010


	//----- nvinfo : EIATTR_FRAME_SIZE
	.align		4
.L_71:
        /*00a8*/ 	.byte	0x04, 0x11
        /*00aa*/ 	.short	(.L_73 - .L_72)
	.align		4
.L_72:
        /*00ac*/ 	.word	index@($__internal_20_$__cuda_sm20_div_rn_f64_full)
        /*00b0*/ 	.word	0x00000010


	//----- nvinfo : EIATTR_FRAME_SIZE
	.align		4
.L_73:
        /*00b4*/ 	.byte	0x04, 0x11
        /*00b6*/ 	.short	(.L_75 - .L_74)
	.align		4
.L_74:
        /*00b8*/ 	.word	index@(_ZN2at6native27unrolled_elementwise_kernelIZZZNS0_16acos_kernel_cudaERNS_18TensorIteratorBaseEENKUlvE_clEvENKUlvE_clEvEUlN3c107complexIdEEE_St5arrayIPcLm2EELi4E23TrivialOffsetCalculatorILi1EjESE_NS0_6memory15LoadWithoutCastENSF_16StoreWithoutCastEEEviT_T0_T2_T3_T4_T5_)
        /*00bc*/ 	.word	0x00000010


	//----- nvinfo : EIATTR_REGCOUNT
	.align		4
.L_75:
        /*00c0*/ 	.byte	0x04, 0x2f
        /*00c2*/ 	.short	(.L_77 - .L_76)
	.align		4
.L_76:
        /*00c4*/ 	.word	index@(_ZN2at6native18elementwise_kernelILi128ELi2EZNS0_22gpu_kernel_impl_nocastIZZZNS0_16acos_kernel_cudaERNS_18TensorIteratorBaseEENKUlvE_clEvENKUlvE_clEvEUlN3c107complexIdEEE_EEvS4_RKT_EUliE_EEviT1_)
        /*00c8*/ 	.word	0x00000032


	//----- nvinfo : EIATTR_FRAME_SIZE
	.align		4
.L_77:
        /*00cc*/ 	.byte	0x04, 0x11
        /*00ce*/ 	.short	(.L_79 - .L_78)
	.align		4
.L_78:
        /*00d0*/ 	.word	index@($__internal_19_$__cuda_sm20_dsqrt_rn_f64_mediumpath_v1)
        /*00d4*/ 	.word	0x00000010


	//----- nvinfo : EIATTR_FRAME_SIZE
	.align		4
.L_79:
        /*00d8*/ 	.byte	0x04, 0x11
        /*00da*/ 	.short	(.L_81 - .L_80)
	.align		4
.L_80:
        /*00dc*/ 	.word	index@($__internal_18_$__cuda_sm20_div_rn_f64_full)
        /*00e0*/ 	.word	0x00000010


	//----- nvinfo : EIATTR_FRAME_SIZE
	.align		4
.L_81:
        /*00e4*/ 	.byte	0x04, 0x11
        /*00e6*/ 	.short	(.L_83 - .L_82)
	.align		4
.L_82:
        /*00e8*/ 	.word	index@(_ZN2at6native18elementwise_kernelILi128ELi2EZNS0_22gpu_kernel_impl_nocastIZZZNS0_16acos_kernel_cudaERNS_18TensorIteratorBaseEENKUlvE_clEvENKUlvE_clEvEUlN3c107complexIdEEE_EEvS4_RKT_EUliE_EEviT1_)
        /*00ec*/ 	.word	0x00000010


	//----- nvinfo : EIATTR_REGCOUNT
	.align		4
.L_83:
        /*00f0*/ 	.byte	0x04, 0x2f
        /*00f2*/ 	.short	(.L_85 - .L_84)
	.align		4
.L_84:
        /*00f4*/ 	.word	index@(_ZN2at6native27unrolled_elementwise_kernelIZZZNS0_16acos_kernel_cudaERNS_18TensorIteratorBaseEENKUlvE_clEvENKUlvE_clEvEUlN3c107complexIdEEE_St5arrayIPcLm2EELi4E23TrivialOffsetCalculatorILi1EjESE_NS0_6memory12LoadWithCastILi1EEENSF_13StoreWithCastILi1EEEEEviT_T0_T2_T3_T4_T5_)
        /*00f8*/ 	.word	0x00000040


	//----- nvinfo : EIATTR_FRAME_SIZE
	.align		4
.L_85:
        /*00fc*/ 	.byte	0x04, 0x11
        /*00fe*/ 	.short	(.L_87 - .L_86)
	.align		4
.L_86:
        /*0100*/ 	.word	index@($__internal_17_$__cuda_sm20_dsqrt_rn_f64_mediumpath_v1)
        /*0104*/ 	.word	0x00000010


	//----- nvinfo : EIATTR_FRAME_SIZE
	.align		4
.L_87:
        /*0108*/ 	.byte	0x04, 0x11
        /*010a*/ 	.short	(.L_89 - .L_88)
	.align		4
.L_88:
        /*010c*/ 	.word	index@($__internal_16_$__cuda_sm20_div_rn_f64_full)
        /*0110*/ 	.word	0x00000010


	//----- nvinfo : EIATTR_FRAME_SIZE
	.align		4
.L_89:
        /*0114*/ 	.byte	0x04, 0x11
        /*0116*/ 	.short	(.L_91 - .L_90)
	.align		4
.L_90:
        /*0118*/ 	.word	index@(_ZN2at6native27unrolled_elementwise_kernelIZZZNS0_16acos_kernel_cudaERNS_18TensorIteratorBaseEENKUlvE_clEvENKUlvE_clEvEUlN3c107complexIdEEE_St5arrayIPcLm2EELi4E23TrivialOffsetCalculatorILi1EjESE_NS0_6memory12LoadWithCastILi1EEENSF_13StoreWithCastILi1EEEEEviT_T0_T2_T3_T4_T5_)
        /*011c*/ 	.word	0x00000010


	//----- nvinfo : EIATTR_REGCOUNT
	.align		4
.L_91:
        /*0120*/ 	.byte	0x04, 0x2f
        /*0122*/ 	.short	(.L_93 - .L_92)
	.align		4
.L_92:
        /*0124*/ 	.word	index@(_ZN2at6native18elementwise_kernelILi128ELi4EZNS0_15gpu_kernel_implIZZZNS0_16acos_kernel_cudaERNS_18TensorIteratorBaseEENKUlvE_clEvENKUlvE_clEvEUlN3c107complexIdEEE_EEvS4_RKT_EUliE_EEviT1_)
        /*0128*/ 	.word	0x00000034


	//----- nvinfo : EIATTR_FRAME_SIZE
	.align		4
.L_93:
        /*012c*/ 	.byte	0x04, 0x11
        /*012e*/ 	.short	(.L_95 - .L_94)
	.align		4
.L_94:
        /*0130*/ 	.word	index@($__internal_15_$__cuda_sm20_dsqrt_rn_f64_mediumpath_v1)
        /*0134*/ 	.word	0x00000010


	//----- nvinfo : EIATTR_FRAME_SIZE
	.align		4
.L_95:
        /*0138*/ 	.byte	0x04, 0x11
        /*013a*/ 	.short	(.L_97 - .L_96)
	.align		4
.L_96:
        /*013c*/ 	.word	index@($__internal_14_$__cuda_sm20_div_rn_f64_full)
        /*0140*/ 	.word	0x00000010


	//----- nvinfo : EIATTR_FRAME_SIZE
	.align		4
.L_97:
        /*0144*/ 	.byte	0x04, 0x11
        /*0146*/ 	.short	(.L_99 - .L_98)
	.align		4
.L_98:
        /*0148*/ 	.word	index@(_ZN2at6native18elementwise_kernelILi128ELi4EZNS0_15gpu_kernel_implIZZZNS0_16acos_kernel_cudaERNS_18TensorIteratorBaseEENKUlvE_clEvENKUlvE_clEvEUlN3c107complexIdEEE_EEvS4_RKT_EUliE_EEviT1_)
        /*014c*/ 	.word	0x00000010


	//----- nvinfo : EIATTR_REGCOUNT
	.align		4
.L_99:
        /*0150*/ 	.byte	0x04, 0x2f
        /*0152*/ 	.short	(.L_101 - .L_100)
	.align		4
.L_100:
        /*0154*/ 	.word	index@(_ZN2at6native29vectorized_elementwise_kernelILi8EZZZNS0_16acos_kernel_cudaERNS_18TensorIteratorBaseEENKUlvE_clEvENKUlvE0_clEvEUlN3c107complexIfEEE_St5arrayIPcLm2EEEEviT0_T1_)
        /*0158*/ 	.word	0x00000028


	//----- nvinfo : EIATTR_FRAME_SIZE
	.align		4
.L_101:
        /*015c*/ 	.byte	0x04, 0x11
        /*015e*/ 	.short	(.L_103 - .L_102)
	.align		4
.L_102:
        /*0160*/ 	.word	index@($__internal_13_$__cuda_sm3x_div_rn_ftz_f32_slowpath)
        /*0164*/ 	.word	0x00000000


	//----- nvinfo : EIATTR_FRAME_SIZE
	.align		4
.L_103:
        /*0168*/ 	.byte	0x04, 0x11
        /*016a*/ 	.short	(.L_105 - .L_104)
	.align		4
.L_104:
        /*016c*/ 	.word	index@(_ZN2at6native29vectorized_elementwise_kernelILi8EZZZNS0_16acos_kernel_cudaERNS_18TensorIteratorBaseEENKUlvE_clEvENKUlvE0_clEvEUlN3c107complexIfEEE_St5arrayIPcLm2EEEEviT0_T1_)
        /*0170*/ 	.word	0x00000000


	//----- nvinfo : EIATTR_REGCOUNT
	.align		4
.L_105:
        /*0174*/ 	.byte	0x04, 0x2f
        /*0176*/ 	.short	(.L_107 - .L_106)
	.align		4
.L_106:
        /*0178*/ 	.word	index@(_ZN2at6native29vectorized_elementwise_kernelILi4EZZZNS0_16acos_kernel_cudaERNS_18TensorIteratorBaseEENKUlvE_clEvENKUlvE0_clEvEUlN3c107complexIfEEE_St5arrayIPcLm2EEEEviT0_T1_)
        /*017c*/ 	.word	0x00000028


	//----- nvinfo : EIATTR_FRAME_SIZE
	.align		4
.L_107:
        /*0180*/ 	.byte	0x04, 0x11
        /*0182*/ 	.short	(.L_109 - .L_108)
	.align		4
.L_108:
        /*0184*/ 	.word	index@($__internal_12_$__cuda_sm3x_div_rn_ftz_f32_slowpath)
        /*0188*/ 	.word	0x00000000


	//----- nvinfo : EIATTR_FRAME_SIZE
	.align		4
.L_109:
        /*018c*/ 	.byte	0x04, 0x11
        /*018e*/ 	.short	(.L_111 - .L_110)
	.align		4
.L_110:
        /*0190*/ 	.word	index@(_ZN2at6native29vectorized_elementwise_kernelILi4EZZZNS0_16acos_kernel_cudaERNS_18TensorIteratorBaseEENKUlvE_clEvENKUlvE0_clEvEUlN3c107complexIfEEE_St5arrayIPcLm2EEEEviT0_T1_)
        /*0194*/ 	.word	0x00000000


	//----- nvinfo : EIATTR_REGCOUNT
	.align		4
.L_111:
        /*0198*/ 	.byte	0x04, 0x2f
        /*019a*/ 	.short	(.L_113 - .L_112)
	.align		4
.L_112:
        /*019c*/ 	.word	index@(_ZN2at6native29vectorized_elementwise_kernelILi2EZZZNS0_16acos_kernel_cudaERNS_18TensorIteratorBaseEENKUlvE_clEvENKUlvE0_clEvEUlN3c107complexIfEEE_St5arrayIPcLm2EEEEviT0_T1_)
        /*01a0*/ 	.word	0x00000028


	//----- nvinfo : EIATTR_FRAME_SIZE
	.align		4
.L_113:
        /*01a4*/ 	.byte	0x04, 0x11
        /*01a6*/ 	.short	(.L_115 - .L_114)
	.align		4
.L_114:
        /*01a8*/ 	.word	index@($__internal_11_$__cuda_sm3x_div_rn_ftz_f32_slowpath)
        /*01ac*/ 	.word	0x00000000


	//----- nvinfo : EIATTR_FRAME_SIZE
	.align		4
.L_115:
        /*01b0*/ 	.byte	0x04, 0x11
        /*01b2*/ 	.short	(.L_117 - .L_116)
	.align		4
.L_116:
        /*01b4*/ 	.word	index@(_ZN2at6native29vectorized_elementwise_kernelILi2EZZZNS0_16acos_kernel_cudaERNS_18TensorIteratorBaseEENKUlvE_clEvENKUlvE0_clEvEUlN3c107complexIfEEE_St5arrayIPcLm2EEEEviT0_T1_)
        /*01b8*/ 	.word	0x00000000


	//----- nvinfo : EIATTR_REGCOUNT
	.align		4
.L_117:
        /*01bc*/ 	.byte	0x04, 0x2f
        /*01be*/ 	.short	(.L_119 - .L_118)
	.align		4
.L_118:
        /*01c0*/ 	.word	index@(_ZN2at6native27unrolled_elementwise_kernelIZZZNS0_16acos_kernel_cudaERNS_18TensorIteratorBaseEENKUlvE_clEvENKUlvE0_clEvEUlN3c107complexIfEEE_St5arrayIPcLm2EELi4E23TrivialOffsetCalculatorILi1EjESE_NS0_6memory15LoadWithoutCastENSF_16StoreWithoutCastEEEviT_T0_T2_T3_T4_T5_)
        /*01c4*/ 	.word	0x0000001f


	//----- nvinfo : EIATTR_FRAME_SIZE
	.align		4
.L_119:
        /*01c8*/ 	.byte	0x04, 0x11
        /*01ca*/ 	.short	(.L_121 - .L_120)
	.align		4
.L_120:
        /*01cc*/ 	.word	index@($__internal_10_$__cuda_sm3x_div_rn_ftz_f32_slowpath)
        /*01d0*/ 	.word	0x00000000


	//----- nvinfo : EIATTR_FRAME_SIZE
	.align		4
.L_121:
        /*01d4*/ 	.byte	0x04, 0x11
        /*01d6*/ 	.short	(.L_123 - .L_122)
	.align		4
.L_122:
        /*01d8*/ 	.word	index@(_ZN2at6native27unrolled_elementwise_kernelIZZZNS0_16acos_kernel_cudaERNS_18TensorIteratorBaseEENKUlvE_clEvENKUlvE0_clEvEUlN3c107complexIfEEE_St5arrayIPcLm2EELi4E23TrivialOffsetCalculatorILi1EjESE_NS0_6memory15LoadWithoutCastENSF_16StoreWithoutCastEEEviT_T0_T2_T3_T4_T5_)
        /*01dc*/ 	.word	0x00000000


	//----- nvinfo : EIATTR_REGCOUNT
	.align		4
.L_123:
        /*01e0*/ 	.byte	0x04, 0x2f
        /*01e2*/ 	.short	(.L_125 - .L_124)
	.align		4
.L_124:
        /*01e4*/ 	.word	index@(_ZN2at6native18elementwise_kernelILi128ELi2EZNS0_22gpu_kernel_impl_nocastIZZZNS0_16acos_kernel_cudaERNS_18TensorIteratorBaseEENKUlvE_clEvENKUlvE0_clEvEUlN3c107complexIfEEE_EEvS4_RKT_EUliE_EEviT1_)
        /*01e8*/ 	.word	0x0000001a


	//----- nvinfo : EIATTR_FRAME_SIZE
	.align		4
.L_125:
        /*01ec*/ 	.byte	0x04, 0x11
        /*01ee*/ 	.short	(.L_127 - .L_126)
	.align		4
.L_126:
        /*01f0*/ 	.word	index@($__internal_9_$__cuda_sm3x_div_rn_ftz_f32_slowpath)
        /*01f4*/ 	.word	0x00000000


	//----- nvinfo : EIATTR_FRAME_SIZE
	.align		4
.L_127:
        /*01f8*/ 	.byte	0x04, 0x11
        /*01fa*/ 	.short	(.L_129 - .L_128)
	.align		4
.L_128:
        /*01fc*/ 	.word	index@(_ZN2at6native18elementwise_kernelILi128ELi2EZNS0_22gpu_kernel_impl_nocastIZZZNS0_16acos_kernel_cudaERNS_18TensorIteratorBaseEENKUlvE_clEvENKUlvE0_clEvEUlN3c107complexIfEEE_EEvS4_RKT_EUliE_EEviT1_)
        /*0200*/ 	.word	0x00000000


	//----- nvinfo : EIATTR_REGCOUNT
	.align		4
.L_129:
        /*0204*/ 	.byte	0x04, 0x2f
        /*0206*/ 	.short	(.L_131 - .L_130)
	.align		4
.L_130:
        /*0208*/ 	.word	index@(_ZN2at6native27unrolled_elementwise_kernelIZZZNS0_16acos_kernel_cudaERNS_18TensorIteratorBaseEENKUlvE_clEvENKUlvE0_clEvEUlN3c107complexIfEEE_St5arrayIPcLm2EELi4E23TrivialOffsetCalculatorILi1EjESE_NS0_6memory12LoadWithCastILi1EEENSF_13StoreWithCastILi1EEEEEviT_T0_T2_T3_T4_T5_)
        /*020c*/ 	.word	0x00000022


	//----- nvinfo : EIATTR_FRAME_SIZE
	.align		4
.L_131:
        /*0210*/ 	.byte	0x04, 0x11
        /*0212*/ 	.short	(.L_133 - .L_132)
	.align		4
.L_132:
        /*0214*/ 	.word	index@($__internal_8_$__cuda_sm3x_div_rn_ftz_f32_slowpath)
        /*0218*/ 	.word	0x00000000


	//----- nvinfo : EIATTR_FRAME_SIZE
	.align		4
.L_133:
        /*021c*/ 	.byte	0x04, 0x11
        /*021e*/ 	.short	(.L_135 - .L_134)
	.align		4
.L_134:
        /*0220*/ 	.word	index@(_ZN2at6native27unrolled_elementwise_kernelIZZZNS0_16acos_kernel_cudaERNS_18TensorIteratorBaseEENKUlvE_clEvENKUlvE0_clEvEUlN3c107complexIfEEE_St5arrayIPcLm2EELi4E23TrivialOffsetCalculatorILi1EjESE_NS0_6memory12LoadWithCastILi1EEENSF_13StoreWithCastILi1EEEEEviT_T0_T2_T3_T4_T5_)
        /*0224*/ 	.word	0x00000000


	//----- nvinfo : EIATTR_REGCOUNT
	.align		4
.L_135:
        /*0228*/ 	.byte	0x04, 0x2f
        /*022a*/ 	.short	(.L_137 - .L_136)
	.align		4
.L_136:
        /*022c*/ 	.word	index@(_ZN2at6native18elementwise_kernelILi128ELi4EZNS0_15gpu_kernel_implIZZZNS0_16acos_kernel_cudaERNS_18TensorIteratorBaseEENKUlvE_clEvENKUlvE0_clEvEUlN3c107complexIfEEE_EEvS4_RKT_EUliE_EEviT1_)
        /*0230*/ 	.word	0x0000001a


	//----- nvinfo : EIATTR_FRAME_SIZE
	.align		4
.L_137:
        /*0234*/ 	.byte	0x04, 0x11
        /*0236*/ 	.short	(.L_139 - .L_138)
	.align		4
.L_138:
        /*0238*/ 	.word	index@($__internal_7_$__cuda_sm3x_div_rn_ftz_f32_slowpath)
        /*023c*/ 	.word	0x00000000


	//----- nvinfo : EIATTR_FRAME_SIZE
	.align		4
.L_139:
        /*0240*/ 	.byte	0x04, 0x11
        /*0242*/ 	.short	(.L_141 - .L_140)
	.align		4
.L_140:
        /*0244*/ 	.word	index@(_ZN2at6native18elementwise_kernelILi128ELi4EZNS0_15gpu_kernel_implIZZZNS0_16acos_kernel_cudaERNS_18TensorIteratorBaseEENKUlvE_clEvENKUlvE0_clEvEUlN3c107complexIfEEE_EEvS4_RKT_EUliE_EEviT1_)
        /*0248*/ 	.word	0x00000000


	//----- nvinfo : EIATTR_REGCOUNT
	.align		4
.L_141:
        /*024c*/ 	.byte	0x04, 0x2f
        /*024e*/ 	.short	(.L_143 - .L_142)
	.align		4
.L_142:
        /*0250*/ 	.word	index@(_ZN2at6native29vectorized_elementwise_kernelILi8EZZZNS0_16acos_kernel_cudaERNS_18TensorIteratorBaseEENKUlvE_clEvENKUlvE1_clEvEUlN3c107complexINS6_4HalfEEEE_St5arrayIPcLm2EEEEviT0_T1_)
        /*0254*/ 	.word	0x00000026


	//----- nvinfo : EIATTR_FRAME_SIZE
	.align		4
.L_143:
        /*0258*/ 	.byte	0x04, 0x11
        /*025a*/ 	.short	(.L_145 - .L_144)
	.align		4
.L_144:
        /*025c*/ 	.word	index@($__internal_6_$__cuda_sm3x_div_rn_ftz_f32_slowpath)
        /*0260*/ 	.word	0x00000000


	//----- nvinfo : EIATTR_FRAME_SIZE
	.align		4
.L_145:
        /*0264*/ 	.byte	0x04, 0x11
        /*0266*/ 	.short	(.L_147 - .L_146)
	.align		4
.L_146:
        /*0268*/ 	.word	index@(_ZN2at6native29vectorized_elementwise_kernelILi8EZZZNS0_16acos_kernel_cudaERNS_18TensorIteratorBaseEENKUlvE_clEvENKUlvE1_clEvEUlN3c107complexINS6_4HalfEEEE_St5arrayIPcLm2EEEEviT0_T1_)
        /*026c*/ 	.word	0x00000000


	//----- nvinfo : EIATTR_REGCOUNT
	.align		4
.L_147:
        /*0270*/ 	.byte	0x04, 0x2f
        /*0272*/ 	.short	(.L_149 - .L_148)
	.align		4
.L_148:
        /*0274*/ 	.word	index@(_ZN2at6native29vectorized_elementwise_kernelILi4EZZZNS0_16acos_kernel_cudaERNS_18TensorIteratorBaseEENKUlvE_clEvENKUlvE1_clEvEUlN3c107complexINS6_4HalfEEEE_St5arrayIPcLm2EEEEviT0_T1_)
        /*0278*/ 	.word	0x00000026


	//----- nvinfo : EIATTR_FRAME_SIZE
	.align		4
.L_149:
        /*027c*/ 	.byte	0x04, 0x11
        /*027e*/ 	.short	(.L_151 - .L_150)
	.align		4
.L_150:
        /*0280*/ 	.word	index@($__internal_5_$__cuda_sm3x_div_rn_ftz_f32_slowpath)
        /*0284*/ 	.word	0x00000000


	//----- nvinfo : EIATTR_FRAME_SIZE
	.align		4
.L_151:
        /*0288*/ 	.byte	0x04, 0x11
        /*028a*/ 	.short	(.L_153 - .L_152)
	.align		4
.L_152:
        /*028c*/ 	.word	index@(_ZN2at6native29vectorized_elementwise_kernelILi4EZZZNS0_16acos_kernel_cudaERNS_18TensorIteratorBaseEENKUlvE_clEvENKUlvE1_clEvEUlN3c107complexINS6_4HalfEEEE_St5arrayIPcLm2EEEEviT0_T1_)
        /*0290*/ 	.word	0x00000000


	//----- nvinfo : EIATTR_REGCOUNT
	.align		4
.L_153:
        /*0294*/ 	.byte	0x04, 0x2f
        /*0296*/ 	.short	(.L_155 - .L_154)
	.align		4
.L_154:
        /*0298*/ 	.word	index@(_ZN2at6native29vectorized_elementwise_kernelILi2EZZZNS0_16acos_kernel_cudaERNS_18TensorIteratorBaseEENKUlvE_clEvENKUlvE1_clEvEUlN3c107complexINS6_4HalfEEEE_St5arrayIPcLm2EEEEviT0_T1_)
        /*029c*/ 	.word	0x00000028


	//----- nvinfo : EIATTR_FRAME_SIZE
	.align		4
.L_155:
        /*02a0*/ 	.byte	0x04, 0x11
        /*02a2*/ 	.short	(.L_157 - .L_156)
	.align		4
.L_156:
        /*02a4*/ 	.word	index@($__internal_4_$__cuda_sm3x_div_rn_ftz_f32_slowpath)
        /*02a8*/ 	.word	0x00000000


	//----- nvinfo : EIATTR_FRAME_SIZE
	.align		4
.L_157:
        /*02ac*/ 	.byte	0x04, 0x11
        /*02ae*/ 	.short	(.L_159 - .L_158)
	.align		4
.L_158:
        /*02b0*/ 	.word	index@(_ZN2at6native29vectorized_elementwise_kernelILi2EZZZNS0_16acos_kernel_cudaERNS_18TensorIteratorBaseEENKUlvE_clEvENKUlvE1_clEvEUlN3c107complexINS6_4HalfEEEE_St5arrayIPcLm2EEEEviT0_T1_)
        /*02b4*/ 	.word	0x00000000


	//----- nvinfo : EIATTR_REGCOUNT
	.align		4
.L_159:
        /*02b8*/ 	.byte	0x04, 0x2f
        /*02ba*/ 	.short	(.L_161 - .L_160)
	.align		4
.L_160:
        /*02bc*/ 	.word	index@(_ZN2at6native27unrolled_elementwise_kernelIZZZNS0_16acos_kernel_cudaERNS_18TensorIteratorBaseEENKUlvE_clEvENKUlvE1_clEvEUlN3c107complexINS6_4HalfEEEE_St5arrayIPcLm2EELi4E23TrivialOffsetCalculatorILi1EjESF_NS0_6memory15LoadWithoutCastENSG_16StoreWithoutCastEEEviT_T0_T2_T3_T4_T5_)
        /*02c0*/ 	.word	0x0000001d


	//----- nvinfo : EIATTR_FRAME_SIZE
	.align		4
.L_161:
        /*02c4*/ 	.byte	0x04, 0x11
        /*02c6*/ 	.short	(.L_163 - .L_162)
	.align		4
.L_162:
        /*02c8*/ 	.word	index@($__internal_3_$__cuda_sm3x_div_rn_ftz_f32_slowpath)
        /*02cc*/ 	.word	0x00000000


	//----- nvinfo : EIATTR_FRAME_SIZE
	.align		4
.L_163:
        /*02d0*/ 	.byte	0x04, 0x11
        /*02d2*/ 	.short	(.L_165 - .L_164)
	.align		4
.L_164:
        /*02d4*/ 	.word	index@(_ZN2at6native27unrolled_elementwise_kernelIZZZNS0_16acos_kernel_cudaERNS_18TensorIteratorBaseEENKUlvE_clEvENKUlvE1_clEvEUlN3c107complexINS6_4HalfEEEE_St5arrayIPcLm2EELi4E23TrivialOffsetCalculatorILi1EjESF_NS0_6memory15LoadWithoutCastENSG_16StoreWithoutCastEEEviT_T0_T2_T3_T4_T5_)
        /*02d8*/ 	.word	0x00000000


	//----- nvinfo : EIATTR_REGCOUNT
	.align		4
.L_165:
        /*02dc*/ 	.byte	0x04, 0x2f
        /*02de*/ 	.short	(.L_167 - .L_166)
	.align		4
.L_166:
        /*02e0*/ 	.word	index@(_ZN2at6native18elementwise_kernelILi128ELi2EZNS0_22gpu_kernel_impl_nocastIZZZNS0_16acos_kernel_cudaERNS_18TensorIteratorBaseEENKUlvE_clEvENKUlvE1_clEvEUlN3c107complexINS7_4HalfEEEE_EEvS4_RKT_EUliE_EEviT1_)
        /*02e4*/ 	.word	0x0000001a


	//----- nvinfo : EIATTR_FRAME_SIZE
	.align		4
.L_167:
        /*02e8*/ 	.byte	0x04, 0x11
        /*02ea*/ 	.short	(.L_169 - .L_168)
	.align		4
.L_168:
        /*02ec*/ 	.word	index@($__internal_2_$__cuda_sm3x_div_rn_ftz_f32_slowpath)
        /*02f0*/ 	.word	0x00000000


	//----- nvinfo : EIATTR_FRAME_SIZE
	.align		4
.L_169:
        /*02f4*/ 	.byte	0x04, 0x11
        /*02f6*/ 	.short	(.L_171 - .L_170)
	.align		4
.L_170:
        /*02f8*/ 	.word	index@(_ZN2at6native18elementwise_kernelILi128ELi2EZNS0_22gpu_kernel_impl_nocastIZZZNS0_16acos_kernel_cudaERNS_18TensorIteratorBaseEENKUlvE_clEvENKUlvE1_clEvEUlN3c107complexINS7_4HalfEEEE_EEvS4_RKT_EUliE_EEviT1_)
        /*02fc*/ 	.word	0x00000000


	//----- nvinfo : EIATTR_REGCOUNT
	.align		4
.L_171:
        /*0300*/ 	.byte	0x04, 0x2f
        /*0302*/ 	.short	(.L_173 - .L_172)
	.align		4
.L_172:
        /*0304*/ 	.word	index@(_ZN2at6native27unrolled_elementwise_kernelIZZZNS0_16acos_kernel_cudaERNS_18TensorIteratorBaseEENKUlvE_clEvENKUlvE1_clEvEUlN3c107complexINS6_4HalfEEEE_St5arrayIPcLm2EELi4E23TrivialOffsetCalculatorILi1EjESF_NS0_6memory12LoadWithCastILi1EEENSG_13StoreWithCastILi1EEEEEviT_T0_T2_T3_T4_T5_)
        /*0308*/ 	.word	0x00000020


	//----- nvinfo : EIATTR_FRAME_SIZE
	.align		4
.L_173:
        /*030c*/ 	.byte	0x04, 0x11
        /*030e*/ 	.short	(.L_175 - .L_174)
	.align		4
.L_174:
        /*0310*/ 	.word	index@($__internal_1_$__cuda_sm3x_div_rn_ftz_f32_slowpath)
        /*0314*/ 	.word	0x00000000


	//----- nvinfo : EIATTR_FRAME_SIZE
	.align		4
.L_175:
        /*0318*/ 	.byte	0x04, 0x11
        /*031a*/ 	.short	(.L_177 - .L_176)
	.align		4
.L_176:
        /*031c*/ 	.word	index@(_ZN2at6native27unrolled_elementwise_kernelIZZZNS0_16acos_kernel_cudaERNS_18TensorIteratorBaseEENKUlvE_clEvENKUlvE1_clEvEUlN3c107complexINS6_4HalfEEEE_St5arrayIPcLm2EELi4E23TrivialOffsetCalculatorILi1EjESF_NS0_6memory12LoadWithCastILi1EEENSG_13StoreWithCastILi1EEEEEviT_T0_T2_T3_T4_T5_)
        /*0320*/ 	.word	0x00000000


	//----- nvinfo : EIATTR_REGCOUNT
	.align		4
.L_177:
        /*0324*/ 	.byte	0x04, 0x2f
        /*0326*/ 	.short	(.L_179 - .L_178)
	.align		4
.L_178:
        /*0328*/ 	.word	index@(_ZN2at6native18elementwise_kernelILi128ELi4EZNS0_15gpu_kernel_implIZZZNS0_16acos_kernel_cudaERNS_18TensorIteratorBaseEENKUlvE_clEvENKUlvE1_clEvEUlN3c107complexINS7_4HalfEEEE_EEvS4_RKT_EUliE_EEviT1_)
        /*032c*/ 	.word	0x0000001a


	//----- nvinfo : EIATTR_FRAME_SIZE
	.align		4
.L_179:
        /*0330*/ 	.byte	0x04, 0x11
        /*0332*/ 	.short	(.L_181 - .L_180)
	.align		4
.L_180:
        /*0334*/ 	.word	index@($__internal_0_$__cuda_sm3x_div_rn_ftz_f32_slowpath)
        /*0338*/ 	.word	0x00000000


	//----- nvinfo : EIATTR_FRAME_SIZE
	.align		4
.L_181:
        /*033c*/ 	.byte	0x04, 0x11
        /*033e*/ 	.short	(.L_183 - .L_182)
	.align		4
.L_182:
        /*0340*/ 	.word	index@(_ZN2at6native18elementwise_kernelILi128ELi4EZNS0_15gpu_kernel_implIZZZNS0_16acos_kernel_cudaERNS_18TensorIteratorBaseEENKUlvE_clEvENKUlvE1_clEvEUlN3c107complexINS7_4HalfEEEE_EEvS4_RKT_EUliE_EEviT1_)
        /*0344*/ 	.word	0x00000000


	//----- nvinfo : EIATTR_REGCOUNT
	.align		4
.L_183:
        /*0348*/ 	.byte	0x04, 0x2f
        /*034a*/ 	.short	(.L_185 - .L_184)
	.align		4
.L_184:
        /*034c*/ 	.word	index@(_ZN2at6native29vectorized_elementwise_kernelILi8EZZZNS0_16acos_kernel_cudaERNS_18TensorIteratorBaseEENKUlvE0_clEvENKUlvE_clEvEUldE_St5arrayIPcLm2EEEEviT0_T1_)
        /*0350*/ 	.word	0x00000026


	//----- nvinfo : EIATTR_FRAME_SIZE
	.align		4
.L_185:
        /*0354*/ 	.byte	0x04, 0x11
        /*0356*/ 	.short	(.L_187 - .L_186)
	.align		4
.L_186:
        /*0358*/ 	.word	index@(_ZN2at6native29vectorized_elementwise_kernelILi8EZZZNS0_16acos_kernel_cudaERNS_18TensorIteratorBaseEENKUlvE0_clEvENKUlvE_clEvEUldE_St5arrayIPcLm2EEEEviT0_T1_)
        /*035c*/ 	.word	0x00000000


	//----- nvinfo : EIATTR_REGCOUNT
	.align		4
.L_187:
        /*0360*/ 	.byte	0x04, 0x2f
        /*0362*/ 	.short	(.L_189 - .L_188)
	.align		4
.L_188:
        /*0364*/ 	.word	index@(_ZN2at6native29vectorized_elementwise_kernelILi4EZZZNS0_16acos_kernel_cudaERNS_18TensorIteratorBaseEENKUlvE0_clEvENKUlvE_clEvEUldE_St5arrayIPcLm2EEEEviT0_T1_)
        /*0368*/ 	.word	0x00000026


	//----- nvinfo : EIATTR_FRAME_SIZE
	.align		4
.L_189:
        /*036c*/ 	.byte	0x04, 0x11
        /*036e*/ 	.short	(.L_191 - .L_190)
	.align		4
.L_190:
        /*0370*/ 	.word	index@(_ZN2at6native29vectorized_elementwise_kernelILi4EZZZNS0_16acos_kernel_cudaERNS_18TensorIteratorBaseEENKUlvE0_clEvENKUlvE_clEvEUldE_St5arrayIPcLm2EEEEviT0_T1_)
        /*0374*/ 	.word	0x00000000


	//----- nvinfo : EIATTR_REGCOUNT
	.align		4
.L_191:
        /*0378*/ 	.byte	0x04, 0x2f
        /*037a*/ 	.short	(.L_193 - .L_192)
	.align		4
.L_192:
        /*037c*/ 	.word	index@(_ZN2at6native29vectorized_elementwise_kernelILi2EZZZNS0_16acos_kernel_cudaERNS_18TensorIteratorBaseEENKUlvE0_clEvENKUlvE_clEvEUldE_St5arrayIPcLm2EEEEviT0_T1_)
        /*0380*/ 	.word	0x00000026


	//----- nvinfo : EIATTR_FRAME_SIZE
	.align		4
.L_193:
        /*0384*/ 	.byte	0x04, 0x11
        /*0386*/ 	.short	(.L_195 - .L_194)
	.align		4
.L_194:
        /*0388*/ 	.word	index@(_ZN2at6native29vectorized_elementwise_kernelILi2EZZZNS0_16acos_kernel_cudaERNS_18TensorIteratorBaseEENKUlvE0_clEvENKUlvE_clEvEUldE_St5arrayIPcLm2EEEEviT0_T1_)
        /*038c*/ 	.word	0x00000000


	//----- nvinfo : EIATTR_REGCOUNT
	.align		4
.L_195:
        /*0390*/ 	.byte	0x04, 0x2f
        /*0392*/ 	.short	(.L_197 - .L_196)
	.align		4
.L_196:
        /*0394*/ 	.word	index@(_ZN2at6native27unrolled_elementwise_kernelIZZZNS0_16acos_kernel_cudaERNS_18TensorIteratorBaseEENKUlvE0_clEvENKUlvE_clEvEUldE_St5arrayIPcLm2EELi4E23TrivialOffsetCalculatorILi1EjESB_NS0_6memory15LoadWithoutCastENSC_16StoreWithoutCastEEEviT_T0_T2_T3_T4_T5_)
        /*0398*/ 	.word	0x0000001c


	//----- nvinfo : EIATTR_FRAME_SIZE
	.align		4
.L_197:
        /*039c*/ 	.byte	0x04, 0x11
        /*039e*/ 	.short	(.L_199 - .L_198)
	.align		4
.L_198:
        /*03a0*/ 	.word	index@(_ZN2at6native27unrolled_elementwise_kernelIZZZNS0_16acos_kernel_cudaERNS_18TensorIteratorBaseEENKUlvE0_clEvENKUlvE_clEvEUldE_St5arrayIPcLm2EELi4E23TrivialOffsetCalculatorILi1EjESB_NS0_6memory15LoadWithoutCastENSC_16StoreWithoutCastEEEviT_T0_T2_T3_T4_T5_)
        /*03a4*/ 	.word	0x00000000


	//----- nvinfo : EIATTR_REGCOUNT
	.align		4
.L_199:
        /*03a8*/ 	.byte	0x04, 0x2f
        /*03aa*/ 	.short	(.L_201 - .L_200)
	.align		4
.L_200:
        /*03ac*/ 	.word	index@(_ZN2at6native18elementwise_kernelILi128ELi2EZNS0_22gpu_kernel_impl_nocastIZZZNS0_16acos_kernel_cudaERNS_18TensorIteratorBaseEENKUlvE0_clEvENKUlvE_clEvEUldE_EEvS4_RKT_EUliE_EEviT1_)
        /*03b0*/ 	.word	0x00000016


	//----- nvinfo : EIATTR_FRAME_SIZE
	.align		4
.L_201:
        /*03b4*/ 	.byte	0x04, 0x11
        /*03b6*/ 	.short	(.L_203 - .L_202)
	.align		4
.L_202:
        /*03b8*/ 	.word	index@(_ZN2at6native18elementwise_kernelILi128ELi2EZNS0_22gpu_kernel_impl_nocastIZZZNS0_16acos_kernel_cudaERNS_18TensorIteratorBaseEENKUlvE0_clEvENKUlvE_clEvEUldE_EEvS4_RKT_EUliE_EEviT1_)
        /*03bc*/ 	.word	0x00000000


	//----- nvinfo : EIATTR_REGCOUNT
	.align		4
.L_203:
        /*03c0*/ 	.byte	0x04, 0x2f
        /*03c2*/ 	.short	(.L_205 - .L_204)
	.align		4
.L_204:
        /*03c4*/ 	.word	index@(_ZN2at6native27unrolled_elementwise_kernelIZZZNS0_16acos_kernel_cudaERNS_18TensorIteratorBaseEENKUlvE0_clEvENKUlvE_clEvEUldE_St5arrayIPcLm2EELi4E23TrivialOffsetCalculatorILi1EjESB_NS0_6memory12LoadWithCastILi1EEENSC_13StoreWithCastILi1EEEEEviT_T0_T2_T3_T4_T5_)
        /*03c8*/ 	.word	0x00000022


	//----- nvinfo : EIATTR_FRAME_SIZE
	.align		4
.L_205:
        /*03cc*/ 	.byte	0x04, 0x11
        /*03ce*/ 	.short	(.L_207 - .L_206)
	.align		4
.L_206:
        /*03d0*/ 	.word	index@(_ZN2at6native27unrolled_elementwise_kernelIZZZNS0_16acos_kernel_cudaERNS_18TensorIteratorBaseEENKUlvE0_clEvENKUlvE_clEvEUldE_St5arrayIPcLm2EELi4E23TrivialOffsetCalculatorILi1EjESB_NS0_6memory12LoadWithCastILi1EEENSC_13StoreWithCastILi1EEEEEviT_T0_T2_T3_T4_T5_)
        /*03d4*/ 	.word	0x00000000


	//----- nvinfo : EIATTR_REGCOUNT
	.align		4
.L_207:
        /*03d8*/ 	.byte	0x04, 0x2f
        /*03da*/ 	.short	(.L_209 - .L_208)
	.align		4
.L_208:
        /*03dc*/ 	.word	index@(_ZN2at6native18elementwise_kernelILi128ELi4EZNS0_15gpu_kernel_implIZZZNS0_16acos_kernel_cudaERNS_18TensorIteratorBaseEENKUlvE0_clEvENKUlvE_clEvEUldE_EEvS4_RKT_EUliE_EEviT1_)
        /*03e0*/ 	.word	0x0000001a


	//----- nvinfo : EIATTR_FRAME_SIZE
	.align		4
.L_209:
        /*03e4*/ 	.byte	0x04, 0x11
        /*03e6*/ 	.short	(.L_211 - .L_210)
	.align		4
.L_210:
        /*03e8*/ 	.word	index@(_ZN2at6native18elementwise_kernelILi128ELi4EZNS0_15gpu_kernel_implIZZZNS0_16acos_kernel_cudaERNS_18TensorIteratorBaseEENKUlvE0_clEvENKUlvE_clEvEUldE_EEvS4_RKT_EUliE_EEviT1_)
        /*03ec*/ 	.word	0x00000000


	//----- nvinfo : EIATTR_REGCOUNT
	.align		4
.L_211:
        /*03f0*/ 	.byte	0x04, 0x2f
        /*03f2*/ 	.short	(.L_213 - .L_212)
	.align		4
.L_212:
        /*03f4*/ 	.word	index@(_ZN2at6native29vectorized_elementwise_kernelILi8EZZZNS0_16acos_kernel_cudaERNS_18TensorIteratorBaseEENKUlvE0_clEvENKUlvE0_clEvEUlfE_St5arrayIPcLm2EEEEviT0_T1_)
        /*03f8*/ 	.word	0x0000001e


	//----- nvinfo : EIATTR_FRAME_SIZE
	.align		4
.L_213:
        /*03fc*/ 	.byte	0x04, 0x11
        /*03fe*/ 	.short	(.L_215 - .L_214)
	.align		4
.L_214:
        /*0400*/ 	.word	index@(_ZN2at6native29vectorized_elementwise_kernelILi8EZZZNS0_16acos_kernel_cudaERNS_18TensorIteratorBaseEENKUlvE0_clEvENKUlvE0_clEvEUlfE_St5arrayIPcLm2EEEEviT0_T1_)
        /*0404*/ 	.word	0x00000000


	//----- nvinfo : EIATTR_REGCOUNT
	.align		4
.L_215:
        /*0408*/ 	.byte	0x04, 0x2f
        /*040a*/ 	.short	(.L_217 - .L_216)
	.align		4
.L_216:
        /*040c*/ 	.word	index@(_ZN2at6native29vectorized_elementwise_kernelILi4EZZZNS0_16acos_kernel_cudaERNS_18TensorIteratorBaseEENKUlvE0_clEvENKUlvE0_clEvEUlfE_St5arrayIPcLm2EEEEviT0_T1_)
        /*0410*/ 	.word	0x0000001e


	//----- nvinfo : EIATTR_FRAME_SIZE
	.align		4
.L_217:
        /*0414*/ 	.byte	0x04, 0x11
        /*0416*/ 	.short	(.L_219 - .L_218)
	.align		4
.L_218:
        /*0418*/ 	.word	index@(_ZN2at6native29vectorized_elementwise_kernelILi4EZZZNS0_16acos_kernel_cudaERNS_18TensorIteratorBaseEENKUlvE0_clEvENKUlvE0_clEvEUlfE_St5arrayIPcLm2EEEEviT0_T1_)
        /*041c*/ 	.word	0x00000000


	//----- nvinfo : EIATTR_REGCOUNT
	.align		4
.L_219:
        /*0420*/ 	.byte	0x04, 0x2f
        /*0422*/ 	.short	(.L_221 - .L_220)
	.align		4
.L_220:
        /*0424*/ 	.word	index@(_ZN2at6native29vectorized_elementwise_kernelILi2EZZZNS0_16acos_kernel_cudaERNS_18TensorIteratorBaseEENKUlvE0_clEvENKUlvE0_clEvEUlfE_St5arrayIPcLm2EEEEviT0_T1_)
        /*0428*/ 	.word	0x0000001e


	//----- nvinfo : EIATTR_FRAME_SIZE
	.align		4
.L_221:
        /*042c*/ 	.byte	0x04, 0x11
        /*042e*/ 	.short	(.L_223 - .L_222)
	.align		4
.L_222:
        /*0430*/ 	.word	index@(_ZN2at6native29vectorized_elementwise_kernelILi2EZZZNS0_16acos_kernel_cudaERNS_18TensorIteratorBaseEENKUlvE0_clEvENKUlvE0_clEvEUlfE_St5arrayIPcLm2EEEEviT0_T1_)
        /*0434*/ 	.word	0x00000000


	//----- nvinfo : EIATTR_REGCOUNT
	.align		4
.L_223:
        /*0438*/ 	.byte	0x04, 0x2f
        /*043a*/ 	.short	(.L_225 - .L_224)
	.align		4
.L_224:
        /*043c*/ 	.word	index@(_ZN2at6native27unrolled_elementwise_kernelIZZZNS0_16acos_kernel_cudaERNS_18TensorIteratorBaseEENKUlvE0_clEvENKUlvE0_clEvEUlfE_St5arrayIPcLm2EELi4E23TrivialOffsetCalculatorILi1EjESB_NS0_6memory15LoadWithoutCastENSC_16StoreWithoutCastEEEviT_T0_T2_T3_T4_T5_)
        /*0440*/ 	.word	0x00000018


	//----- nvinfo : EIATTR_FRAME_SIZE
	.align		4
.L_225:
        /*0444*/ 	.byte	0x04, 0x11
        /*0446*/ 	.short	(.L_227 - .L_226)
	.align		4
.L_226:
        /*0448*/ 	.word	index@(_ZN2at6native27unrolled_elementwise_kernelIZZZNS0_16acos_kernel_cudaERNS_18TensorIteratorBaseEENKUlvE0_clEvENKUlvE0_clEvEUlfE_St5arrayIPcLm2EELi4E23TrivialOffsetCalculatorILi1EjESB_NS0_6memory15LoadWithoutCastENSC_16StoreWithoutCastEEEviT_T0_T2_T3_T4_T5_)
        /*044c*/ 	.word	0x00000000


	//----- nvinfo : EIATTR_REGCOUNT
	.align		4
.L_227:
        /*0450*/ 	.byte	0x04, 0x2f
        /*0452*/ 	.short	(.L_229 - .L_228)
	.align		4
.L_228:
        /*0454*/ 	.word	index@(_ZN2at6native18elementwise_kernelILi128ELi2EZNS0_22gpu_kernel_impl_nocastIZZZNS0_16acos_kernel_cudaERNS_18TensorIteratorBaseEENKUlvE0_clEvENKUlvE0_clEvEUlfE_EEvS4_RKT_EUliE_EEviT1_)
        /*0458*/ 	.word	0x00000012


	//----- nvinfo : EIATTR_FRAME_SIZE
	.align		4
.L_229:
        /*045c*/ 	.byte	0x04, 0x11
        /*045e*/ 	.short	(.L_231 - .L_230)
	.align		4
.L_230:
        /*0460*/ 	.word	index@(_ZN2at6native18elementwise_kernelILi128ELi2EZNS0_22gpu_kernel_impl_nocastIZZZNS0_16acos_kernel_cudaERNS_18TensorIteratorBaseEENKUlvE0_clEvENKUlvE0_clEvEUlfE_EEvS4_RKT_EUliE_EEviT1_)
        /*0464*/ 	.word	0x00000000


	//----- nvinfo : EIATTR_REGCOUNT
	.align		4
.L_231:
        /*0468*/ 	.byte	0x04, 0x2f
        /*046a*/ 	.short	(.L_233 - .L_232)
	.align		4
.L_232:
        /*046c*/ 	.word	index@(_ZN2at6native27unrolled_elementwise_kernelIZZZNS0_16acos_kernel_cudaERNS_18TensorIteratorBaseEENKUlvE0_clEvENKUlvE0_clEvEUlfE_St5arrayIPcLm2EELi4E23TrivialOffsetCalculatorILi1EjESB_NS0_6memory12LoadWithCastILi1EEENSC_13StoreWithCastILi1EEEEEviT_T0_T2_T3_T4_T5_)
        /*0470*/ 	.word	0x0000001d


	//----- nvinfo : EIATTR_FRAME_SIZE
	.align		4
.L_233:
        /*0474*/ 	.byte	0x04, 0x11
        /*0476*/ 	.short	(.L_235 - .L_234)
	.align		4
.L_234:
        /*0478*/ 	.word	index@(_ZN2at6native27unrolled_elementwise_kernelIZZZNS0_16acos_kernel_cudaERNS_18TensorIteratorBaseEENKUlvE0_clEvENKUlvE0_clEvEUlfE_St5arrayIPcLm2EELi4E23TrivialOffsetCalculatorILi1EjESB_NS0_6memory12LoadWithCastILi1EEENSC_13StoreWithCastILi1EEEEEviT_T0_T2_T3_T4_T5_)
        /*047c*/ 	.word	0x00000000


	//----- nvinfo : EIATTR_REGCOUNT
	.align		4
.L_235:
        /*0480*/ 	.byte	0x04, 0x2f
        /*0482*/ 	.short	(.L_237 - .L_236)
	.align		4
.L_236:
        /*0484*/ 	.word	index@(_ZN2at6native18elementwise_kernelILi128ELi4EZNS0_15gpu_kernel_implIZZZNS0_16acos_kernel_cudaERNS_18TensorIteratorBaseEENKUlvE0_clEvENKUlvE0_clEvEUlfE_EEvS4_RKT_EUliE_EEviT1_)
        /*0488*/ 	.word	0x0000001a


	//----- nvinfo : EIATTR_FRAME_SIZE
	.align		4
.L_237:
        /*048c*/ 	.byte	0x04, 0x11
        /*048e*/ 	.short	(.L_239 - .L_238)
	.align		4
.L_238:
        /*0490*/ 	.word	index@(_ZN2at6native18elementwise_kernelILi128ELi4EZNS0_15gpu_kernel_implIZZZNS0_16acos_kernel_cudaERNS_18TensorIteratorBaseEENKUlvE0_clEvENKUlvE0_clEvEUlfE_EEvS4_RKT_EUliE_EEviT1_)
        /*0494*/ 	.word	0x00000000


	//----- nvinfo : EIATTR_REGCOUNT
	.align		4
.L_239:
        /*0498*/ 	.byte	0x04, 0x2f
        /*049a*/ 	.short	(.L_241 - .L_240)
	.align		4
.L_240:
        /*049c*/ 	.word	index@(_ZN2at6native29vectorized_elementwise_kernelILi8EZZZNS0_16acos_kernel_cudaERNS_18TensorIteratorBaseEENKUlvE0_clEvENKUlvE1_clEvEUlN3c104HalfEE_St5arrayIPcLm2EEEEviT0_T1_)
        /*04a0*/ 	.word	0x00000020


	//----- nvinfo : EIATTR_FRAME_SIZE
	.align		4
.L_241:
        /*04a4*/ 	.byte	0x04, 0x11
        /*04a6*/ 	.short	(.L_243 - .L_242)
	.align		4
.L_242:
        /*04a8*/ 	.word	index@(_ZN2at6native29vectorized_elementwise_kernelILi8EZZZNS0_16acos_kernel_cudaERNS_18TensorIteratorBaseEENKUlvE0_clEvENKUlvE1_clEvEUlN3c104HalfEE_St5arrayIPcLm2EEEEviT0_T1_)
        /*04ac*/ 	.word	0x00000000


	//----- nvinfo : EIATTR_REGCOUNT
	.align		4
.L_243:
        /*04b0*/ 	.byte	0x04, 0x2f
        /*04b2*/ 	.short	(.L_245 - .L_244)
	.align		4
.L_244:
        /*04b4*/ 	.word	index@(_ZN2at6native29vectorized_elementwise_kernelILi4EZZZNS0_16acos_kernel_cudaERNS_18TensorIteratorBaseEENKUlvE0_clEvENKUlvE1_clEvEUlN3c104HalfEE_St5arrayIPcLm2EEEEviT0_T1_)
        /*04b8*/ 	.word	0x00000020


	//----- nvinfo : EIATTR_FRAME_SIZE
	.align		4
.L_245:
        /*04bc*/ 	.byte	0x04, 0x11
        /*04be*/ 	.short	(.L_247 - .L_246)
	.align		4
.L_246:
        /*04c0*/ 	.word	index@(_ZN2at6native29vectorized_elementwise_kernelILi4EZZZNS0_16acos_kernel_cudaERNS_18TensorIteratorBaseEENKUlvE0_clEvENKUlvE1_clEvEUlN3c104HalfEE_St5arrayIPcLm2EEEEviT0_T1_)
        /*04c4*/ 	.word	0x00000000


	//----- nvinfo : EIATTR_REGCOUNT
	.align		4
.L_247:
        /*04c8*/ 	.byte	0x04, 0x2f
        /*04ca*/ 	.short	(.L_249 - .L_248)
	.align		4
.L_248:
        /*04cc*/ 	.word	index@(_ZN2at6native29vectorized_elementwise_kernelILi2EZZZNS0_16acos_kernel_cudaERNS_18TensorIteratorBaseEENKUlvE0_clEvENKUlvE1_clEvEUlN3c104HalfEE_St5arrayIPcLm2EEEEviT0_T1_)
        /*04d0*/ 	.word	0x00000020


	//----- nvinfo : EIATTR_FRAME_SIZE
	.align		4
.L_249:
        /*04d4*/ 	.byte	0x04, 0x11
        /*04d6*/ 	.short	(.L_251 - .L_250)
	.align		4
.L_250:
        /*04d8*/ 	.word	index@(_ZN2at6native29vectorized_elementwise_kernelILi2EZZZNS0_16acos_kernel_cudaERNS_18TensorIteratorBaseEENKUlvE0_clEvENKUlvE1_clEvEUlN3c104HalfEE_St5arrayIPcLm2EEEEviT0_T1_)
        /*04dc*/ 	.word	0x00000000


	//----- nvinfo : EIATTR_REGCOUNT
	.align		4
.L_251:
        /*04e0*/ 	.byte	0x04, 0x2f
        /*04e2*/ 	.short	(.L_253 - .L_252)
	.align		4
.L_252:
        /*04e4*/ 	.word	index@(_ZN2at6native27unrolled_elementwise_kernelIZZZNS0_16acos_kernel_cudaERNS_18TensorIteratorBaseEENKUlvE0_clEvENKUlvE1_clEvEUlN3c104HalfEE_St5arrayIPcLm2EELi4E23TrivialOffsetCalculatorILi1EjESD_NS0_6memory15LoadWithoutCastENSE_16StoreWithoutCastEEEviT_T0_T2_T3_T4_T5_)
        /*04e8*/ 	.word	0x0000001a


	//----- nvinfo : EIATTR_FRAME_SIZE
	.align		4
.L_253:
        /*04ec*/ 	.byte	0x04, 0x11
        /*04ee*/ 	.short	(.L_255 - .L_254)
	.align		4
.L_254:
        /*04f0*/ 	.word	index@(_ZN2at6native27unrolled_elementwise_kernelIZZZNS0_16acos_kernel_cudaERNS_18TensorIteratorBaseEENKUlvE0_clEvENKUlvE1_clEvEUlN3c104HalfEE_St5arrayIPcLm2EELi4E23TrivialOffsetCalculatorILi1EjESD_NS0_6memory15LoadWithoutCastENSE_16StoreWithoutCastEEEviT_T0_T2_T3_T4_T5_)
        /*04f4*/ 	.word	0x00000000


	//----- nvinfo : EIATTR_REGCOUNT
	.align		4
.L_255:
        /*04f8*/ 	.byte	0x04, 0x2f
        /*04fa*/ 	.short	(.L_257 - .L_256)
	.align		4
.L_256:
        /*04fc*/ 	.word	index@(_ZN2at6native18elementwise_kernelILi128ELi4EZNS0_22gpu_kernel_impl_nocastIZZZNS0_16acos_kernel_cudaERNS_18TensorIteratorBaseEENKUlvE0_clEvENKUlvE1_clEvEUlN3c104HalfEE_EEvS4_RKT_EUliE_EEviT1_)
        /*0500*/ 	.word	0x00000012


	//----- nvinfo : EIATTR_FRAME_SIZE
	.align		4
.L_257:
        /*0504*/ 	.byte	0x04, 0x11
        /*0506*/ 	.short	(.L_259 - .L_258)
	.align		4
.L_258:
        /*0508*/ 	.word	index@(_ZN2at6native18elementwise_kernelILi128ELi4EZNS0_22gpu_kernel_impl_nocastIZZZNS0_16acos_kernel_cudaERNS_18TensorIteratorBaseEENKUlvE0_clEvENKUlvE1_clEvEUlN3c104HalfEE_EEvS4_RKT_EUliE_EEviT1_)
        /*050c*/ 	.word	0x00000000


	//----- nvinfo : EIATTR_REGCOUNT
	.align		4
.L_259:
        /*0510*/ 	.byte	0x04, 0x2f
        /*0512*/ 	.short	(.L_261 - .L_260)
	.align		4
.L_260:
        /*0514*/ 	.word	index@(_ZN2at6native27unrolled_elementwise_kernelIZZZNS0_16acos_kernel_cudaERNS_18TensorIteratorBaseEENKUlvE0_clEvENKUlvE1_clEvEUlN3c104HalfEE_St5arrayIPcLm2EELi4E23TrivialOffsetCalculatorILi1EjESD_NS0_6memory12LoadWithCastILi1EEENSE_13StoreWithCastILi1EEEEEviT_T0_T2_T3_T4_T5_)
        /*0518*/ 	.word	0x0000001c


	//----- nvinfo : EIATTR_FRAME_SIZE
	.align		4
.L_261:
        /*051c*/ 	.byte	0x04, 0x11
        /*051e*/ 	.short	(.L_263 - .L_262)
	.align		4
.L_262:
        /*0520*/ 	.word	index@(_ZN2at6native27unrolled_elementwise_kernelIZZZNS0_16acos_kernel_cudaERNS_18TensorIteratorBaseEENKUlvE0_clEvENKUlvE1_clEvEUlN3c104HalfEE_St5arrayIPcLm2EELi4E23TrivialOffsetCalculatorILi1EjESD_NS0_6memory12LoadWithCastILi1EEENSE_13StoreWithCastILi1EEEEEviT_T0_T2_T3_T4_T5_)
        /*0524*/ 	.word	0x00000000


	//----- nvinfo : EIATTR_REGCOUNT
	.align		4
.L_263:
        /*0528*/ 	.byte	0x04, 0x2f
        /*052a*/ 	.short	(.L_265 - .L_264)
	.align		4
.L_264:
        /*052c*/ 	.word	index@(_ZN2at6native18elementwise_kernelILi128ELi4EZNS0_15gpu_kernel_implIZZZNS0_16acos_kernel_cudaERNS_18TensorIteratorBaseEENKUlvE0_clEvENKUlvE1_clEvEUlN3c104HalfEE_EEvS4_RKT_EUliE_EEviT1_)
        /*0530*/ 	.word	0x0000001a


	//----- nvinfo : EIATTR_FRAME_SIZE
	.align		4
.L_265:
        /*0534*/ 	.byte	0x04, 0x11
        /*0536*/ 	.short	(.L_267 - .L_266)
	.align		4
.L_266:
        /*0538*/ 	.word	index@(_ZN2at6native18elementwise_kernelILi128ELi4EZNS0_15gpu_kernel_implIZZZNS0_16acos_kernel_cudaERNS_18TensorIteratorBaseEENKUlvE0_clEvENKUlvE1_clEvEUlN3c104HalfEE_EEvS4_RKT_EUliE_EEviT1_)
        /*053c*/ 	.word	0x00000000


	//----- nvinfo : EIATTR_REGCOUNT
	.align		4
.L_267:
        /*0540*/ 	.byte	0x04, 0x2f
        /*0542*/ 	.short	(.L_269 - .L_268)
	.align		4
.L_268:
        /*0544*/ 	.word	index@(_ZN2at6native29vectorized_elementwise_kernelILi8EZZZNS0_16acos_kernel_cudaERNS_18TensorIteratorBaseEENKUlvE0_clEvENKUlvE2_clEvEUlN3c108BFloat16EE_St5arrayIPcLm2EEEEviT0_T1_)
        /*0548*/ 	.word	0x00000020


	//----- nvinfo : EIATTR_FRAME_SIZE
	.align		4
.L_269:
        /*054c*/ 	.byte	0x04, 0x11
        /*054e*/ 	.short	(.L_271 - .L_270)
	.align		4
.L_270:
        /*0550*/ 	.word	index@(_ZN2at6native29vectorized_elementwise_kernelILi8EZZZNS0_16acos_kernel_cudaERNS_18TensorIteratorBaseEENKUlvE0_clEvENKUlvE2_clEvEUlN3c108BFloat16EE_St5arrayIPcLm2EEEEviT0_T1_)
        /*0554*/ 	.word	0x00000000


	//----- nvinfo : EIATTR_REGCOUNT
	.align		4
.L_271:
        /*0558*/ 	.byte	0x04, 0x2f
        /*055a*/ 	.short	(.L_273 - .L_272)
	.align		4
.L_272:
        /*055c*/ 	.word	index@(_ZN2at6native29vectorized_elementwise_kernelILi4EZZZNS0_16acos_kernel_cudaERNS_18TensorIteratorBaseEENKUlvE0_clEvENKUlvE2_clEvEUlN3c108BFloat16EE_St5arrayIPcLm2EEEEviT0_T1_)
        /*0560*/ 	.word	0x00000020


	//----- nvinfo : EIATTR_FRAME_SIZE
	.align		4
.L_273:
        /*0564*/ 	.byte	0x04, 0x11
        /*0566*/ 	.short	(.L_275 - .L_274)
	.align		4
.L_274:
        /*0568*/ 	.word	index@(_ZN2at6native29vectorized_elementwise_kernelILi4EZZZNS0_16acos_kernel_cudaERNS_18TensorIteratorBaseEENKUlvE0_clEvENKUlvE2_clEvEUlN3c108BFloat16EE_St5arrayIPcLm2EEEEviT0_T1_)
        /*056c*/ 	.word	0x00000000


	//----- nvinfo : EIATTR_REGCOUNT
	.align		4
.L_275:
        /*0570*/ 	.byte	0x04, 0x2f
        /*0572*/ 	.short	(.L_277 - .L_276)
	.align		4
.L_276:
        /*0574*/ 	.word	index@(_ZN2at6native29vectorized_elementwise_kernelILi2EZZZNS0_16acos_kernel_cudaERNS_18TensorIteratorBaseEENKUlvE0_clEvENKUlvE2_clEvEUlN3c108BFloat16EE_St5arrayIPcLm2EEEEviT0_T1_)
        /*0578*/ 	.word	0x00000020


	//----- nvinfo : EIATTR_FRAME_SIZE
	.align		4
.L_277:
        /*057c*/ 	.byte	0x04, 0x11
        /*057e*/ 	.short	(.L_279 - .L_278)
	.align		4
.L_278:
        /*0580*/ 	.word	index@(_ZN2at6native29vectorized_elementwise_kernelILi2EZZZNS0_16acos_kernel_cudaERNS_18TensorIteratorBaseEENKUlvE0_clEvENKUlvE2_clEvEUlN3c108BFloat16EE_St5arrayIPcLm2EEEEviT0_T1_)
        /*0584*/ 	.word	0x00000000


	//----- nvinfo : EIATTR_REGCOUNT
	.align		4
.L_279:
        /*0588*/ 	.byte	0x04, 0x2f
        /*058a*/ 	.short	(.L_281 - .L_280)
	.align		4
.L_280:
        /*058c*/ 	.word	index@(_ZN2at6native27unrolled_elementwise_kernelIZZZNS0_16acos_kernel_cudaERNS_18TensorIteratorBaseEENKUlvE0_clEvENKUlvE2_clEvEUlN3c108BFloat16EE_St5arrayIPcLm2EELi4E23TrivialOffsetCalculatorILi1EjESD_NS0_6memory15LoadWithoutCastENSE_16StoreWithoutCastEEEviT_T0_T2_T3_T4_T5_)
        /*0590*/ 	.word	0x0000001a


	//----- nvinfo : EIATTR_FRAME_SIZE
	.align		4
.L_281:
        /*0594*/ 	.byte	0x04, 0x11
        /*0596*/ 	.short	(.L_283 - .L_282)
	.align		4
.L_282:
        /*0598*/ 	.word	index@(_ZN2at6native27unrolled_elementwise_kernelIZZZNS0_16acos_kernel_cudaERNS_18TensorIteratorBaseEENKUlvE0_clEvENKUlvE2_clEvEUlN3c108BFloat16EE_St5arrayIPcLm2EELi4E23TrivialOffsetCalculatorILi1EjESD_NS0_6memory15LoadWithoutCastENSE_16StoreWithoutCastEEEviT_T0_T2_T3_T4_T5_)
        /*059c*/ 	.word	0x00000000


	//----- nvinfo : EIATTR_REGCOUNT
	.align		4
.L_283:
        /*05a0*/ 	.byte	0x04, 0x2f
        /*05a2*/ 	.short	(.L_285 - .L_284)
	.align		4
.L_284:
        /*05a4*/ 	.word	index@(_ZN2at6native18elementwise_kernelILi128ELi4EZNS0_22gpu_kernel_impl_nocastIZZZNS0_16acos_kernel_cudaERNS_18TensorIteratorBaseEENKUlvE0_clEvENKUlvE2_clEvEUlN3c108BFloat16EE_EEvS4_RKT_EUliE_EEviT1_)
        /*05a8*/ 	.word	0x00000012


	//----- nvinfo : EIATTR_FRAME_SIZE
	.align		4
.L_285:
        /*05ac*/ 	.byte	0x04, 0x11
        /*05ae*/ 	.short	(.L_287 - .L_286)
	.align		4
.L_286:
        /*05b0*/ 	.word	index@(_ZN2at6native18elementwise_kernelILi128ELi4EZNS0_22gpu_kernel_impl_nocastIZZZNS0_16acos_kernel_cudaERNS_18TensorIteratorBaseEENKUlvE0_clEvENKUlvE2_clEvEUlN3c108BFloat16EE_EEvS4_RKT_EUliE_EEviT1_)
        /*05b4*/ 	.word	0x00000000


	//----- nvinfo : EIATTR_REGCOUNT
	.align		4
.L_287:
        /*05b8*/ 	.byte	0x04, 0x2f
        /*05ba*/ 	.short	(.L_289 - .L_288)
	.align		4
.L_288:
        /*05bc*/ 	.word	index@(_ZN2at6native27unrolled_elementwise_kernelIZZZNS0_16acos_kernel_cudaERNS_18TensorIteratorBaseEENKUlvE0_clEvENKUlvE2_clEvEUlN3c108BFloat16EE_St5arrayIPcLm2EELi4E23TrivialOffsetCalculatorILi1EjESD_NS0_6memory12LoadWithCastILi1EEENSE_13StoreWithCastILi1EEEEEviT_T0_T2_T3_T4_T5_)
        /*05c0*/ 	.word	0x0000001c


	//----- nvinfo : EIATTR_FRAME_SIZE
	.align		4
.L_289:
        /*05c4*/ 	.byte	0x04, 0x11
        /*05c6*/ 	.short	(.L_291 - .L_290)
	.align		4
.L_290:
        /*05c8*/ 	.word	index@(_ZN2at6native27unrolled_elementwise_kernelIZZZNS0_16acos_kernel_cudaERNS_18TensorIteratorBaseEENKUlvE0_clEvENKUlvE2_clEvEUlN3c108BFloat16EE_St5arrayIPcLm2EELi4E23TrivialOffsetCalculatorILi1EjESD_NS0_6memory12LoadWithCastILi1EEENSE_13StoreWithCastILi1EEEEEviT_T0_T2_T3_T4_T5_)
        /*05cc*/ 	.word	0x00000000


	//----- nvinfo : EIATTR_REGCOUNT
	.align		4
.L_291:
        /*05d0*/ 	.byte	0x04, 0x2f
        /*05d2*/ 	.short	(.L_293 - .L_292)
	.align		4
.L_292:
        /*05d4*/ 	.word	index@(_ZN2at6native18elementwise_kernelILi128ELi4EZNS0_15gpu_kernel_implIZZZNS0_16acos_kernel_cudaERNS_18TensorIteratorBaseEENKUlvE0_clEvENKUlvE2_clEvEUlN3c108BFloat16EE_EEvS4_RKT_EUliE_EEviT1_)
        /*05d8*/ 	.word	0x0000001a


	//----- nvinfo : EIATTR_FRAME_SIZE
	.align		4
.L_293:
        /*05dc*/ 	.byte	0x04, 0x11
        /*05de*/ 	.short	(.L_295 - .L_294)
	.align		4
.L_294:
        /*05e0*/ 	.word	index@(_ZN2at6native18elementwise_kernelILi128ELi4EZNS0_15gpu_kernel_implIZZZNS0_16acos_kernel_cudaERNS_18TensorIteratorBaseEENKUlvE0_clEvENKUlvE2_clEvEUlN3c108BFloat16EE_EEvS4_RKT_EUliE_EEviT1_)
        /*05e4*/ 	.word	0x00000000


	//----- nvinfo : EIATTR_MIN_STACK_SIZE
	.align		4
.L_295:
        /*05e8*/ 	.byte	0x04, 0x12
        /*05ea*/ 	.short	(.L_297 - .L_296)
	.align		4
.L_296:
        /*05ec*/ 	.word	index@(_ZN2at6native18elementwise_kernelILi128ELi4EZNS0_15gpu_kernel_implIZZZNS0_16acos_kernel_cudaERNS_18TensorIteratorBaseEENKUlvE0_clEvENKUlvE2_clEvEUlN3c108BFloat16EE_EEvS4_RKT_EUliE_EEviT1_)
        /*05f0*/ 	.word	0x00000000


	//----- nvinfo : EIATTR_MIN_STACK_SIZE
	.align		4
.L_297:
        /*05f4*/ 	.byte	0x04, 0x12
        /*05f6*/ 	.short	(.L_299 - .L_298)
	.align		4
.L_298:
        /*05f8*/ 	.word	index@(_ZN2at6native27unrolled_elementwise_kernelIZZZNS0_16acos_kernel_cudaERNS_18TensorIteratorBaseEENKUlvE0_clEvENKUlvE2_clEvEUlN3c108BFloat16EE_St5arrayIPcLm2EELi4E23TrivialOffsetCalculatorILi1EjESD_NS0_6memory12LoadWithCastILi1EEENSE_13StoreWithCastILi1EEEEEviT_T0_T2_T3_T4_T5_)
        /*05fc*/ 	.word	0x00000000


	//----- nvinfo : EIATTR_MIN_STACK_SIZE
	.align		4
.L_299:
        /*0600*/ 	.byte	0x04, 0x12
        /*0602*/ 	.short	(.L_301 - .L_300)
	.align		4
.L_300:
        /*0604*/ 	.word	index@(_ZN2at6native18elementwise_kernelILi128ELi4EZNS0_22gpu_kernel_impl_nocastIZZZNS0_16acos_kernel_cudaERNS_18TensorIteratorBaseEENKUlvE0_clEvENKUlvE2_clEvEUlN3c108BFloat16EE_EEvS4_RKT_EUliE_EEviT1_)
        /*0608*/ 	.word	0x00000000


	//----- nvinfo : EIATTR_MIN_STACK_SIZE
	.align		4
.L_301:
        /*060c*/ 	.byte	0x04, 0x12
        /*060e*/ 	.short	(.L_303 - .L_302)
	.align		4
.L_302:
        /*0610*/ 	.word	index@(_ZN2at6native27unrolled_elementwise_kernelIZZZNS0_16acos_kernel_cudaERNS_18TensorIteratorBaseEENKUlvE0_clEvENKUlvE2_clEvEUlN3c108BFloat16EE_St5arrayIPcLm2EELi4E23TrivialOffsetCalculatorILi1EjESD_NS0_6memory15LoadWithoutCastENSE_16StoreWithoutCastEEEviT_T0_T2_T3_T4_T5_)
        /*0614*/ 	.word	0x00000000


	//----- nvinfo : EIATTR_MIN_STACK_SIZE
	.align		4
.L_303:
        /*0618*/ 	.byte	0x04, 0x12
        /*061a*/ 	.short	(.L_305 - .L_304)
	.align		4
.L_304:
        /*061c*/ 	.word	index@(_ZN2at6native29vectorized_elementwise_kernelILi2EZZZNS0_16acos_kernel_cudaERNS_18TensorIteratorBaseEENKUlvE0_clEvENKUlvE2_clEvEUlN3c108BFloat16EE_St5arrayIPcLm2EEEEviT0_T1_)
        /*0620*/ 	.word	0x00000000


	//----- nvinfo : EIATTR_MIN_STACK_SIZE
	.align		4
.L_305:
        /*0624*/ 	.byte	0x04, 0x12
        /*0626*/ 	.short	(.L_307 - .L_306)
	.align		4
.L_306:
        /*0628*/ 	.word	index@(_ZN2at6native29vectorized_elementwise_kernelILi4EZZZNS0_16acos_kernel_cudaERNS_18TensorIteratorBaseEENKUlvE0_clEvENKUlvE2_clEvEUlN3c108BFloat16EE_St5arrayIPcLm2EEEEviT0_T1_)
        /*062c*/ 	.word	0x00000000


	//----- nvinfo : EIATTR_MIN_STACK_SIZE
	.align		4
.L_307:
        /*0630*/ 	.byte	0x04, 0x12
        /*0632*/ 	.short	(.L_309 - .L_308)
	.align		4
.L_308:
        /*0634*/ 	.word	index@(_ZN2at6native29vectorized_elementwise_kernelILi8EZZZNS0_16acos_kernel_cudaERNS_18TensorIteratorBaseEENKUlvE0_clEvENKUlvE2_clEvEUlN3c108BFloat16EE_St5arrayIPcLm2EEEEviT0_T1_)
        /*0638*/ 	.word	0x00000000


	//----- nvinfo : EIATTR_MIN_STACK_SIZE
	.align		4
.L_309:
        /*063c*/ 	.byte	0x04, 0x12
        /*063e*/ 	.short	(.L_311 - .L_310)
	.align		4
.L_310:
        /*0640*/ 	.word	index@(_ZN2at6native18elementwise_kernelILi128ELi4EZNS0_15gpu_kernel_implIZZZNS0_16acos_kernel_cudaERNS_18TensorIteratorBaseEENKUlvE0_clEvENKUlvE1_clEvEUlN3c104HalfEE_EEvS4_RKT_EUliE_EEviT1_)
        /*0644*/ 	.word	0x00000000


	//----- nvinfo : EIATTR_MIN_STACK_SIZE
	.align		4
.L_311:
        /*0648*/ 	.byte	0x04, 0x12
        /*064a*/ 	.short	(.L_313 - .L_312)
	.align		4
.L_312:
        /*064c*/ 	.word	index@(_ZN2at6native27unrolled_elementwise_kernelIZZZNS0_16acos_kernel_cudaERNS_18TensorIteratorBaseEENKUlvE0_clEvENKUlvE1_clEvEUlN3c104HalfEE_St5arrayIPcLm2EELi4E23TrivialOffsetCalculatorILi1EjESD_NS0_6memory12LoadWithCastILi1EEENSE_13StoreWithCastILi1EEEEEviT_T0_T2_T3_T4_T5_)
        /*0650*/ 	.word	0x00000000


	//----- nvinfo : EIATTR_MIN_STACK_SIZE
	.align		4
.L_313:
        /*0654*/ 	.byte	0x04, 0x12
        /*0656*/ 	.short	(.L_315 - .L_314)
	.align		4
.L_314:
        /*0658*/ 	.word	index@(_ZN2at6native18elementwise_kernelILi128ELi4EZNS0_22gpu_kernel_impl_nocastIZZZNS0_16acos_kernel_cudaERNS_18TensorIteratorBaseEENKUlvE0_clEvENKUlvE1_clEvEUlN3c104HalfEE_EEvS4_RKT_EUliE_EEviT1_)
        /*065c*/ 	.word	0x00000000


	//----- nvinfo : EIATTR_MIN_STACK_SIZE
	.align		4
.L_315:
        /*0660*/ 	.byte	0x04, 0x12
        /*0662*/ 	.short	(.L_317 - .L_316)
	.align		4
.L_316:
        /*0664*/ 	.word	index@(_ZN2at6native27unrolled_elementwise_kernelIZZZNS0_16acos_kernel_cudaERNS_18TensorIteratorBaseEENKUlvE0_clEvENKUlvE1_clEvEUlN3c104HalfEE_St5arrayIPcLm2EELi4E23TrivialOffsetCalculatorILi1EjESD_NS0_6memory15LoadWithoutCastENSE_16StoreWithoutCastEEEviT_T0_T2_T3_T4_T5_)
        /*0668*/ 	.word	0x00000000


	//----- nvinfo : EIATTR_MIN_STACK_SIZE
	.align		4
.L_317:
        /*066c*/ 	.byte	0x04, 0x12
        /*066e*/ 	.short	(.L_319 - .L_318)
	.align		4
.L_318:
        /*0670*/ 	.word	index@(_ZN2at6native29vectorized_elementwise_kernelILi2EZZZNS0_16acos_kernel_cudaERNS_18TensorIteratorBaseEENKUlvE0_clEvENKUlvE1_clEvEUlN3c104HalfEE_St5arrayIPcLm2EEEEviT0_T1_)
        /*0674*/ 	.word	0x00000000


	//----- nvinfo : EIATTR_MIN_STACK_SIZE
	.align		4
.L_319:
        /*0678*/ 	.byte	0x04, 0x12
        /*067a*/ 	.short	(.L_321 - .L_320)
	.align		4
.L_320:
        /*067c*/ 	.word	index@(_ZN2at6native29vectorized_elementwise_kernelILi4EZZZNS0_16acos_kernel_cudaERNS_18TensorIteratorBaseEENKUlvE0_clEvENKUlvE1_clEvEUlN3c104HalfEE_St5arrayIPcLm2EEEEviT0_T1_)
        /*0680*/ 	.word	0x00000000


	//----- nvinfo : EIATTR_MIN_STACK_SIZE
	.align		4
.L_321:
        /*0684*/ 	.byte	0x04, 0x12
        /*0686*/ 	.short	(.L_323 - .L_322)
	.align		4
.L_322:
        /*0688*/ 	.word	index@(_ZN2at6native29vectorized_elementwise_kernelILi8EZZZNS0_16acos_kernel_cudaERNS_18TensorIteratorBaseEENKUlvE0_clEvENKUlvE1_clEvEUlN3c104HalfEE_St5arrayIPcLm2EEEEviT0_T1_)
        /*068c*/ 	.word	0x00000000


	//----- nvinfo : EIATTR_MIN_STACK_SIZE
	.align		4
.L_323:
        /*0690*/ 	.byte	0x04, 0x12
        /*0692*/ 	.short	(.L_325 - .L_324)
	.align		4
.L_324:
        /*0694*/ 	.word	index@(_ZN2at6native18elementwise_kernelILi128ELi4EZNS0_15gpu_kernel_implIZZZNS0_16acos_kernel_cudaERNS_18TensorIteratorBaseEENKUlvE0_clEvENKUlvE0_clEvEUlfE_EEvS4_RKT_EUliE_EEviT1_)
        /*0698*/ 	.word	0x00000000


	//----- nvinfo : EIATTR_MIN_STACK_SIZE
	.align		4
.L_325:
        /*069c*/ 	.byte	0x04, 0x12
        /*069e*/ 	.short	(.L_327 - .L_326)
	.align		4
.L_326:
        /*06a0*/ 	.word	index@(_ZN2at6native27unrolled_elementwise_kernelIZZZNS0_16acos_kernel_cudaERNS_18TensorIteratorBaseEENKUlvE0_clEvENKUlvE0_clEvEUlfE_St5arrayIPcLm2EELi4E23TrivialOffsetCalculatorILi1EjESB_NS0_6memory12LoadWithCastILi1EEENSC_13StoreWithCastILi1EEEEEviT_T0_T2_T3_T4_T5_)
        /*06a4*/ 	.word	0x00000000


	//----- nvinfo : EIATTR_MIN_STACK_SIZE
	.align		4
.L_327:
        /*06a8*/ 	.byte	0x04, 0x12
        /*06aa*/ 	.short	(.L_329 - .L_328)
	.align		4
.L_328:
        /*06ac*/ 	.word	index@(_ZN2at6native18elementwise_kernelILi128ELi2EZNS0_22gpu_kernel_impl_nocastIZZZNS0_16acos_kernel_cudaERNS_18TensorIteratorBaseEENKUlvE0_clEvENKUlvE0_clEvEUlfE_EEvS4_RKT_EUliE_EEviT1_)
        /*06b0*/ 	.word	0x00000000


	//----- nvinfo : EIATTR_MIN_STACK_SIZE
	.align		4
.L_329:
        /*06b4*/ 	.byte	0x04, 0x12
        /*06b6*/ 	.short	(.L_331 - .L_330)
	.align		4
.L_330:
        /*06b8*/ 	.word	index@(_ZN2at6native27unrolled_elementwise_kernelIZZZNS0_16acos_kernel_cudaERNS_18TensorIteratorBaseEENKUlvE0_clEvENKUlvE0_clEvEUlfE_St5arrayIPcLm2EELi4E23TrivialOffsetCalculatorILi1EjESB_NS0_6memory15LoadWithoutCastENSC_16StoreWithoutCastEEEviT_T0_T2_T3_T4_T5_)
        /*06bc*/ 	.word	0x00000000


	//----- nvinfo : EIATTR_MIN_STACK_SIZE
	.align		4
.L_331:
        /*06c0*/ 	.byte	0x04, 0x12
        /*06c2*/ 	.short	(.L_333 - .L_332)
	.align		4
.L_332:
        /*06c4*/ 	.word	index@(_ZN2at6native29vectorized_elementwise_kernelILi2EZZZNS0_16acos_kernel_cudaERNS_18TensorIteratorBaseEENKUlvE0_clEvENKUlvE0_clEvEUlfE_St5arrayIPcLm2EEEEviT0_T1_)
        /*06c8*/ 	.word	0x00000000


	//----- nvinfo : EIATTR_MIN_STACK_SIZE
	.align		4
.L_333:
        /*06cc*/ 	.byte	0x04, 0x12
        /*06ce*/ 	.short	(.L_335 - .L_334)
	.align		4
.L_334:
        /*06d0*/ 	.word	index@(_ZN2at6native29vectorized_elementwise_kernelILi4EZZZNS0_16acos_kernel_cudaERNS_18TensorIteratorBaseEENKUlvE0_clEvENKUlvE0_clEvEUlfE_St5arrayIPcLm2EEEEviT0_T1_)
        /*06d4*/ 	.word	0x00000000


	//----- nvinfo : EIATTR_MIN_STACK_SIZE
	.align		4
.L_335:
        /*06d8*/ 	.byte	0x04, 0x12
        /*06da*/ 	.short	(.L_337 - .L_336)
	.align		4
.L_336:
        /*06dc*/ 	.word	index@(_ZN2at6native29vectorized_elementwise_kernelILi8EZZZNS0_16acos_kernel_cudaERNS_18TensorIteratorBaseEENKUlvE0_clEvENKUlvE0_clEvEUlfE_St5arrayIPcLm2EEEEviT0_T1_)
        /*06e0*/ 	.word	0x00000000


	//----- nvinfo : EIATTR_MIN_STACK_SIZE
	.align		4
.L_337:
        /*06e4*/ 	.byte	0x04, 0x12
        /*06e6*/ 	.short	(.L_339 - .L_338)
	.align		4
.L_338:
        /*06e8*/ 	.word	index@(_ZN2at6native18elementwise_kernelILi128ELi4EZNS0_15gpu_kernel_implIZZZNS0_16acos_kernel_cudaERNS_18TensorIteratorBaseEENKUlvE0_clEvENKUlvE_clEvEUldE_EEvS4_RKT_EUliE_EEviT1_)
        /*06ec*/ 	.word	0x00000000


	//----- nvinfo : EIATTR_MIN_STACK_SIZE
	.align		4
.L_339:
        /*06f0*/ 	.byte	0x04, 0x12
        /*06f2*/ 	.short	(.L_341 - .L_340)
	.align		4
.L_340:
        /*06f4*/ 	.word	index@(_ZN2at6native27unrolled_elementwise_kernelIZZZNS0_16acos_kernel_cudaERNS_18TensorIteratorBaseEENKUlvE0_clEvENKUlvE_clEvEUldE_St5arrayIPcLm2EELi4E23TrivialOffsetCalculatorILi1EjESB_NS0_6memory12LoadWithCastILi1EEENSC_13StoreWithCastILi1EEEEEviT_T0_T2_T3_T4_T5_)
        /*06f8*/ 	.word	0x00000000


	//----- nvinfo : EIATTR_MIN_STACK_SIZE
	.align		4
.L_341:
        /*06fc*/ 	.byte	0x04, 0x12
        /*06fe*/ 	.short	(.L_343 - .L_342)
	.align		4
.L_342:
        /*0700*/ 	.word	index@(_ZN2at6native18elementwise_kernelILi128ELi2EZNS0_22gpu_kernel_impl_nocastIZZZNS0_16acos_kernel_cudaERNS_18TensorIteratorBaseEENKUlvE0_clEvENKUlvE_clEvEUldE_EEvS4_RKT_EUliE_EEviT1_)
        /*0704*/ 	.word	0x00000000


	//----- nvinfo : EIATTR_MIN_STACK_SIZE
	.align		4
.L_343:
        /*0708*/ 	.byte	0x04, 0x12
        /*070a*/ 	.short	(.L_345 - .L_344)
	.align		4
.L_344:
        /*070c*/ 	.word	index@(_ZN2at6native27unrolled_elementwise_kernelIZZZNS0_16acos_kernel_cudaERNS_18TensorIteratorBaseEENKUlvE0_clEvENKUlvE_clEvEUldE_St5arrayIPcLm2EELi4E23TrivialOffsetCalculatorILi1EjESB_NS0_6memory15LoadWithoutCastENSC_16StoreWithoutCastEEEviT_T0_T2_T3_T4_T5_)
        /*0710*/ 	.word	0x00000000


	//----- nvinfo : EIATTR_MIN_STACK_SIZE
	.align		4
.L_345:
        /*0714*/ 	.byte	0x04, 0x12
        /*0716*/ 	.short	(.L_347 - .L_346)
	.align		4
.L_346:
        /*0718*/ 	.word	index@(_ZN2at6native29vectorized_elementwise_kernelILi2EZZZNS0_16acos_kernel_cudaERNS_18TensorIteratorBaseEENKUlvE0_clEvENKUlvE_clEvEUldE_St5arrayIPcLm2EEEEviT0_T1_)
        /*071c*/ 	.word	0x00000000


	//----- nvinfo : EIATTR_MIN_STACK_SIZE
	.align		4
.L_347:
        /*0720*/ 	.byte	0x04, 0x12
        /*0722*/ 	.short	(.L_349 - .L_348)
	.align		4
.L_348:
        /*0724*/ 	.word	index@(_ZN2at6native29vectorized_elementwise_kernelILi4EZZZNS0_16acos_kernel_cudaERNS_18TensorIteratorBaseEENKUlvE0_clEvENKUlvE_clEvEUldE_St5arrayIPcLm2EEEEviT0_T1_)
        /*0728*/ 	.word	0x00000000


	//----- nvinfo : EIATTR_MIN_STACK_SIZE
	.align		4
.L_349:
        /*072c*/ 	.byte	0x04, 0x12
        /*072e*/ 	.short	(.L_351 - .L_350)
	.align		4
.L_350:
        /*0730*/ 	.word	index@(_ZN2at6native29vectorized_elementwise_kernelILi8EZZZNS0_16acos_kernel_cudaERNS_18TensorIteratorBaseEENKUlvE0_clEvENKUlvE_clEvEUldE_St5arrayIPcLm2EEEEviT0_T1_)
        /*0734*/ 	.word	0x00000000


	//----- nvinfo : EIATTR_MIN_STACK_SIZE
	.align		4
.L_351:
        /*0738*/ 	.byte	0x04, 0x12
        /*073a*/ 	.short	(.L_353 - .L_352)
	.align		4
.L_352:
        /*073c*/ 	.word	index@(_ZN2at6native18elementwise_kernelILi128ELi4EZNS0_15gpu_kernel_implIZZZNS0_16acos_kernel_cudaERNS_18TensorIteratorBaseEENKUlvE_clEvENKUlvE1_clEvEUlN3c107complexINS7_4HalfEEEE_EEvS4_RKT_EUliE_EEviT1_)
        /*0740*/ 	.word	0x00000000


	//----- nvinfo : EIATTR_MIN_STACK_SIZE
	.align		4
.L_353:
        /*0744*/ 	.byte	0x04, 0x12
        /*0746*/ 	.short	(.L_355 - .L_354)
	.align		4
.L_354:
        /*0748*/ 	.word	index@(_ZN2at6native27unrolled_elementwise_kernelIZZZNS0_16acos_kernel_cudaERNS_18TensorIteratorBaseEENKUlvE_clEvENKUlvE1_clEvEUlN3c107complexINS6_4HalfEEEE_St5arrayIPcLm2EELi4E23TrivialOffsetCalculatorILi1EjESF_NS0_6memory12LoadWithCastILi1EEENSG_13StoreWithCastILi1EEEEEviT_T0_T2_T3_T4_T5_)
        /*074c*/ 	.word	0x00000000


	//----- nvinfo : EIATTR_MIN_STACK_SIZE
	.align		4
.L_355:
        /*0750*/ 	.byte	0x04, 0x12
        /*0752*/ 	.short	(.L_357 - .L_356)
	.align		4
.L_356:
        /*0754*/ 	.word	index@(_ZN2at6native18elementwise_kernelILi128ELi2EZNS0_22gpu_kernel_impl_nocastIZZZNS0_16acos_kernel_cudaERNS_18TensorIteratorBaseEENKUlvE_clEvENKUlvE1_clEvEUlN3c107complexINS7_4HalfEEEE_EEvS4_RKT_EUliE_EEviT1_)
        /*0758*/ 	.word	0x00000000


	//----- nvinfo : EIATTR_MIN_STACK_SIZE
	.align		4
.L_357:
        /*075c*/ 	.byte	0x04, 0x12
        /*075e*/ 	.short	(.L_359 - .L_358)
	.align		4
.L_358:
        /*0760*/ 	.word	index@(_ZN2at6native27unrolled_elementwise_kernelIZZZNS0_16acos_kernel_cudaERNS_18TensorIteratorBaseEENKUlvE_clEvENKUlvE1_clEvEUlN3c107complexINS6_4HalfEEEE_St5arrayIPcLm2EELi4E23TrivialOffsetCalculatorILi1EjESF_NS0_6memory15LoadWithoutCastENSG_16StoreWithoutCastEEEviT_T0_T2_T3_T4_T5_)
        /*0764*/ 	.word	0x00000000


	//----- nvinfo : EIATTR_MIN_STACK_SIZE
	.align		4
.L_359:
        /*0768*/ 	.byte	0x04, 0x12
        /*076a*/ 	.short	(.L_361 - .L_360)
	.align		4
.L_360:
        /*076c*/ 	.word	index@(_ZN2at6native29vectorized_elementwise_kernelILi2EZZZNS0_16acos_kernel_cudaERNS_18TensorIteratorBaseEENKUlvE_clEvENKUlvE1_clEvEUlN3c107complexINS6_4HalfEEEE_St5arrayIPcLm2EEEEviT0_T1_)
        /*0770*/ 	.word	0x00000000


	//----- nvinfo : EIATTR_MIN_STACK_SIZE
	.align		4
.L_361:
        /*0774*/ 	.byte	0x04, 0x12
        /*0776*/ 	.short	(.L_363 - .L_362)
	.align		4
.L_362:
        /*0778*/ 	.word	index@(_ZN2at6native29vectorized_elementwise_kernelILi4EZZZNS0_16acos_kernel_cudaERNS_18TensorIteratorBaseEENKUlvE_clEvENKUlvE1_clEvEUlN3c107complexINS6_4HalfEEEE_St5arrayIPcLm2EEEEviT0_T1_)
        /*077c*/ 	.word	0x00000000


	//----- nvinfo : EIATTR_MIN_STACK_SIZE
	.align		4
.L_363:
        /*0780*/ 	.byte	0x04, 0x12
        /*0782*/ 	.short	(.L_365 - .L_364)
	.align		4
.L_364:
        /*0784*/ 	.word	index@(_ZN2at6native29vectorized_elementwise_kernelILi8EZZZNS0_16acos_kernel_cudaERNS_18TensorIteratorBaseEENKUlvE_clEvENKUlvE1_clEvEUlN3c107complexINS6_4HalfEEEE_St5arrayIPcLm2EEEEviT0_T1_)
        /*0788*/ 	.word	0x00000000


	//----- nvinfo : EIATTR_MIN_STACK_SIZE
	.align		4
.L_365:
        /*078c*/ 	.byte	0x04, 0x12
        /*078e*/ 	.short	(.L_367 - .L_366)
	.align		4
.L_366:
        /*0790*/ 	.word	index@(_ZN2at6native18elementwise_kernelILi128ELi4EZNS0_15gpu_kernel_implIZZZNS0_16acos_kernel_cudaERNS_18TensorIteratorBaseEENKUlvE_clEvENKUlvE0_clEvEUlN3c107complexIfEEE_EEvS4_RKT_EUliE_EEviT1_)
        /*0794*/ 	.word	0x00000000


	//----- nvinfo : EIATTR_MIN_STACK_SIZE
	.align		4
.L_367:
        /*0798*/ 	.byte	0x04, 0x12
        /*079a*/ 	.short	(.L_369 - .L_368)
	.align		4
.L_368:
        /*079c*/ 	.word	index@(_ZN2at6native27unrolled_elementwise_kernelIZZZNS0_16acos_kernel_cudaERNS_18TensorIteratorBaseEENKUlvE_clEvENKUlvE0_clEvEUlN3c107complexIfEEE_St5arrayIPcLm2EELi4E23TrivialOffsetCalculatorILi1EjESE_NS0_6memory12LoadWithCastILi1EEENSF_13StoreWithCastILi1EEEEEviT_T0_T2_T3_T4_T5_)
        /*07a0*/ 	.word	0x00000000


	//----- nvinfo : EIATTR_MIN_STACK_SIZE
	.align		4
.L_369:
        /*07a4*/ 	.byte	0x04, 0x12
        /*07a6*/ 	.short	(.L_371 - .L_370)
	.align		4
.L_370:
        /*07a8*/ 	.word	index@(_ZN2at6native18elementwise_kernelILi128ELi2EZNS0_22gpu_kernel_impl_nocastIZZZNS0_16acos_kernel_cudaERNS_18TensorIteratorBaseEENKUlvE_clEvENKUlvE0_clEvEUlN3c107complexIfEEE_EEvS4_RKT_EUliE_EEviT1_)
        /*07ac*/ 	.word	0x00000000


	//----- nvinfo : EIATTR_MIN_STACK_SIZE
	.align		4
.L_371:
        /*07b0*/ 	.byte	0x04, 0x12
        /*07b2*/ 	.short	(.L_373 - .L_372)
	.align		4
.L_372:
        /*07b4*/ 	.word	index@(_ZN2at6native27unrolled_elementwise_kernelIZZZNS0_16acos_kernel_cudaERNS_18TensorIteratorBaseEENKUlvE_clEvENKUlvE0_clEvEUlN3c107complexIfEEE_St5arrayIPcLm2EELi4E23TrivialOffsetCalculatorILi1EjESE_NS0_6memory15LoadWithoutCastENSF_16StoreWithoutCastEEEviT_T0_T2_T3_T4_T5_)
        /*07b8*/ 	.word	0x00000000


	//----- nvinfo : EIATTR_MIN_STACK_SIZE
	.align		4
.L_373:
        /*07bc*/ 	.byte	0x04, 0x12
        /*07be*/ 	.short	(.L_375 - .L_374)
	.align		4
.L_374:
        /*07c0*/ 	.word	index@(_ZN2at6native29vectorized_elementwise_kernelILi2EZZZNS0_16acos_kernel_cudaERNS_18TensorIteratorBaseEENKUlvE_clEvENKUlvE0_clEvEUlN3c107complexIfEEE_St5arrayIPcLm2EEEEviT0_T1_)
        /*07c4*/ 	.word	0x00000000


	//----- nvinfo : EIATTR_MIN_STACK_SIZE
	.align		4
.L_375:
        /*07c8*/ 	.byte	0x04, 0x12
        /*07ca*/ 	.short	(.L_377 - .L_376)
	.align		4
.L_376:
        /*07cc*/ 	.word	index@(_ZN2at6native29vectorized_elementwise_kernelILi4EZZZNS0_16acos_kernel_cudaERNS_18TensorIteratorBaseEENKUlvE_clEvENKUlvE0_clEvEUlN3c107complexIfEEE_St5arrayIPcLm2EEEEviT0_T1_)
        /*07d0*/ 	.word	0x00000000


	//----- nvinfo : EIATTR_MIN_STACK_SIZE
	.align		4
.L_377:
        /*07d4*/ 	.byte	0x04, 0x12
        /*07d6*/ 	.short	(.L_379 - .L_378)
	.align		4
.L_378:
        /*07d8*/ 	.word	index@(_ZN2at6native29vectorized_elementwise_kernelILi8EZZZNS0_16acos_kernel_cudaERNS_18TensorIteratorBaseEENKUlvE_clEvENKUlvE0_clEvEUlN3c107complexIfEEE_St5arrayIPcLm2EEEEviT0_T1_)
        /*07dc*/ 	.word	0x00000000


	//----- nvinfo : EIATTR_MIN_STACK_SIZE
	.align		4
.L_379:
        /*07e0*/ 	.byte	0x04, 0x12
        /*07e2*/ 	.short	(.L_381 - .L_380)
	.align		4
.L_380:
        /*07e4*/ 	.word	index@(_ZN2at6native18elementwise_kernelILi128ELi4EZNS0_15gpu_kernel_implIZZZNS0_16acos_kernel_cudaERNS_18TensorIteratorBaseEENKUlvE_clEvENKUlvE_clEvEUlN3c107complexIdEEE_EEvS4_RKT_EUliE_EEviT1_)
        /*07e8*/ 	.word	0x00000010


	//----- nvinfo : EIATTR_MIN_STACK_SIZE
	.align		4
.L_381:
        /*07ec*/ 	.byte	0x04, 0x12
        /*07ee*/ 	.short	(.L_383 - .L_382)
	.align		4
.L_382:
        /*07f0*/ 	.word	index@(_ZN2at6native27unrolled_elementwise_kernelIZZZNS0_16acos_kernel_cudaERNS_18TensorIteratorBaseEENKUlvE_clEvENKUlvE_clEvEUlN3c107complexIdEEE_St5arrayIPcLm2EELi4E23TrivialOffsetCalculatorILi1EjESE_NS0_6memory12LoadWithCastILi1EEENSF_13StoreWithCastILi1EEEEEviT_T0_T2_T3_T4_T5_)
        /*07f4*/ 	.word	0x00000010


	//----- nvinfo : EIATTR_MIN_STACK_SIZE
	.align		4
.L_383:
        /*07f8*/ 	.byte	0x04, 0x12
        /*07fa*/ 	.short	(.L_385 - .L_384)
	.align		4
.L_384:
        /*07fc*/ 	.word	index@(_ZN2at6native18elementwise_kernelILi128ELi2EZNS0_22gpu_kernel_impl_nocastIZZZNS0_16acos_kernel_cudaERNS_18TensorIteratorBaseEENKUlvE_clEvENKUlvE_clEvEUlN3c107complexIdEEE_EEvS4_RKT_EUliE_EEviT1_)
        /*0800*/ 	.word	0x00000010


	//----- nvinfo : EIATTR_MIN_STACK_SIZE
	.align		4
.L_385:
        /*0804*/ 	.byte	0x04, 0x12
        /*0806*/ 	.short	(.L_387 - .L_386)
	.align		4
.L_386:
        /*0808*/ 	.word	index@(_ZN2at6native27unrolled_elementwise_kernelIZZZNS0_16acos_kernel_cudaERNS_18TensorIteratorBaseEENKUlvE_clEvENKUlvE_clEvEUlN3c107complexIdEEE_St5arrayIPcLm2EELi4E23TrivialOffsetCalculatorILi1EjESE_NS0_6memory15LoadWithoutCastENSF_16StoreWithoutCastEEEviT_T0_T2_T3_T4_T5_)
        /*080c*/ 	.word	0x00000010


	//----- nvinfo : EIATTR_MIN_STACK_SIZE
	.align		4
.L_387:
        /*0810*/ 	.byte	0x04, 0x12
        /*0812*/ 	.short	(.L_389 - .L_388)
	.align		4
.L_388:
        /*0814*/ 	.word	index@(_ZN2at6native29vectorized_elementwise_kernelILi2EZZZNS0_16acos_kernel_cudaERNS_18TensorIteratorBaseEENKUlvE_clEvENKUlvE_clEvEUlN3c107complexIdEEE_St5arrayIPcLm2EEEEviT0_T1_)
        /*0818*/ 	.word	0x00000010


	//----- nvinfo : EIATTR_MIN_STACK_SIZE
	.align		4
.L_389:
        /*081c*/ 	.byte	0x04, 0x12
        /*081e*/ 	.short	(.L_391 - .L_390)
	.align		4
.L_390:
        /*0820*/ 	.word	index@(_ZN2at6native29vectorized_elementwise_kernelILi4EZZZNS0_16acos_kernel_cudaERNS_18TensorIteratorBaseEENKUlvE_clEvENKUlvE_clEvEUlN3c107complexIdEEE_St5arrayIPcLm2EEEEviT0_T1_)
        /*0824*/ 	.word	0x00000010


	//----- nvinfo : EIATTR_MIN_STACK_SIZE
	.align		4
.L_391:
        /*0828*/ 	.byte	0x04, 0x12
        /*082a*/ 	.short	(.L_393 - .L_392)
	.align		4
.L_392:
        /*082c*/ 	.word	index@(_ZN2at6native29vectorized_elementwise_kernelILi8EZZZNS0_16acos_kernel_cudaERNS_18TensorIteratorBaseEENKUlvE_clEvENKUlvE_clEvEUlN3c107complexIdEEE_St5arrayIPcLm2EEEEviT0_T1_)
        /*0830*/ 	.word	0x00000010
.L_393:


//--------------------- .nv.compat                --------------------------
	.section	.nv.compat,"",@"SHT_CUDA_COMPAT_INFO"
	.align	4
        /*0000*/ 	.byte	0x02, 0x09, 0x01, 0x00, 0x02, 0x02, 0x01, 0x00, 0x02, 0x05, 0x05, 0x00, 0x03, 0x07, 0x01, 0x01
        /*0010*/ 	.byte	0x02, 0x03, 0x00, 0x00, 0x02, 0x06, 0x01, 0x00, 0x04, 0x0b, 0x08, 0x00, 0x00, 0x00, 0x00, 0x00
        /*0020*/ 	.byte	0x00, 0x00, 0x00, 0x00


//--------------------- .nv.info._ZN2at6native18elementwise_kernelILi128ELi4EZNS0_15gpu_kernel_implIZZZNS0_16acos_kernel_cudaERNS_18TensorIteratorBaseEENKUlvE0_clEvENKUlvE2_clEvEUlN3c108BFloat16EE_EEvS4_RKT_EUliE_EEviT1_ --------------------------
	.section	.nv.info._ZN2at6native18elementwise_kernelILi128ELi4EZNS0_15gpu_kernel_implIZZZNS0_16acos_kernel_cudaERNS_18TensorIteratorBaseEENKUlvE0_clEvENKUlvE2_clEvEUlN3c108BFloat16EE_EEvS4_RKT_EUliE_EEviT1_,"",@"SHT_CUDA_INFO"
	.sectionflags	@""
	.align	4


	//----- nvinfo : EIATTR_CUDA_API_VERSION
	.align		4
        /*0000*/ 	.byte	0x04, 0x37
        /*0002*/ 	.short	(.L_395 - .L_394)
.L_394:
        /*0004*/ 	.word	0x00000082


	//----- nvinfo : EIATTR_KPARAM_INFO
	.align		4
.L_395:
        /*0008*/ 	.byte	0x04, 0x17
        /*000a*/ 	.short	(.L_397 - .L_396)
.L_396:
        /*000c*/ 	.word	0x00000000
        /*0010*/ 	.short	0x0001
        /*0012*/ 	.short	0x0008
        /*0014*/ 	.byte	0x00, 0xf0, 0x61, 0x08


	//----- nvinfo : EIATTR_KPARAM_INFO
	.align		4
.L_397:
        /*0018*/ 	.byte	0x04, 0x17
        /*001a*/ 	.short	(.L_399 - .L_398)
.L_398:
        /*001c*/ 	.word	0x00000000
        /*0020*/ 	.short	0x0000
        /*0022*/ 	.short	0x0000
        /*0024*/ 	.byte	0x00, 0xf0, 0x11, 0x00


	//----- nvinfo : EIATTR_SPARSE_MMA_MASK
	.align		4
.L_399:
        /*0028*/ 	.byte	0x03, 0x50
        /*002a*/ 	.short	0x0000


	//----- nvinfo : EIATTR_MAXREG_COUNT
	.align		4
        /*002c*/ 	.byte	0x03, 0x1b
        /*002e*/ 	.short	0x0080


	//----- nvinfo : EIATTR_EXTERNS
	.align		4
        /*0030*/ 	.byte	0x04, 0x0f
        /*0032*/ 	.short	(.L_401 - .L_400)


	//   ....[0]....
	.align		4
.L_400:
        /*0034*/ 	.word	index@(__assertfail)


	//----- nvinfo : EIATTR_MERCURY_ISA_VERSION
	.align		4
.L_401:
        /*0038*/ 	.byte	0x03, 0x5f
        /*003a*/ 	.short	0x0101


	//----- nvinfo : EIATTR_SYSCALL_OFFSETS
	.align		4
        /*003c*/ 	.byte	0x04, 0x46
        /*003e*/ 	.short	(.L_403 - .L_402)


	//   ....[0]....
.L_402:
        /*0040*/ 	.word	0x000022f0


	//   ....[1]....
        /*0044*/ 	.word	0x00003420


	//   ....[2]....
        /*0048*/ 	.word	0x00005750


	//   ....[3]....
        /*004c*/ 	.word	0x00006880


	//   ....[4]....
        /*0050*/ 	.word	0x00008ba0


	//   ....[5]....
        /*0054*/ 	.word	0x00009cd0


	//   ....[6]....
        /*0058*/ 	.word	0x0000bfe0


	//   ....[7]....
        /*005c*/ 	.word	0x0000d110


	//----- nvinfo : EIATTR_EXIT_INSTR_OFFSETS
	.align		4
.L_403:
        /*0060*/ 	.byte	0x04, 0x1c
        /*0062*/ 	.short	(.L_405 - .L_404)


	//   ....[0]....
.L_404:
        /*0064*/ 	.word	0x00009da0


	//   ....[1]....
        /*0068*/ 	.word	0x0000c340


	//   ....[2]....
        /*006c*/ 	.word	0x0000c380


	//   ....[3]....
        /*0070*/ 	.word	0x0000c420


	//   ....[4]....
        /*0074*/ 	.word	0x0000c460


	//   ....[5]....
        /*0078*/ 	.word	0x0000c4a0


	//   ....[6]....
        /*007c*/ 	.word	0x0000c530


	//   ....[7]....
        /*0080*/ 	.word	0x0000c570


	//   ....[8]....
        /*0084*/ 	.word	0x0000c610


	//   ....[9]....
        /*0088*/ 	.word	0x0000c660


	//   ....[10]....
        /*008c*/ 	.word	0x0000c6b0


	//   ....[11]....
        /*0090*/ 	.word	0x0000c780


	//   ....[12]....
        /*0094*/ 	.word	0x0000c7e0


	//   ....[13]....
        /*0098*/ 	.word	0x0000c970


	//   ....[14]....
        /*009c*/ 	.word	0x0000cad0


	//   ....[15]....
        /*00a0*/ 	.word	0x0000caf0


	//   ....[16]....
        /*00a4*/ 	.word	0x0000cbb0


	//   ....[17]....
        /*00a8*/ 	.word	0x0000cd30


	//   ....[18]....
        /*00ac*/ 	.word	0x0000ceb0


	//   ....[19]....
        /*00b0*/ 	.word	0x0000d010


	//   ....[20]....
        /*00b4*/ 	.word	0x0000d120


	//   ....[21]....
        /*00b8*/ 	.word	0x0000d160


	//   ....[22]....
        /*00bc*/ 	.word	0x0000d1a0


	//----- nvinfo : EIATTR_MAX_THREADS
	.align		4
.L_405:
        /*00c0*/ 	.byte	0x04, 0x05
        /*00c2*/ 	.short	(.L_407 - .L_406)
.L_406:
        /*00c4*/ 	.word	0x00000080
        /*00c8*/ 	.word	0x00000001
        /*00cc*/ 	.word	0x00000001


	//----- nvinfo : EIATTR_CRS_STACK_SIZE
	.align		4
.L_407:
        /*00d0*/ 	.byte	0x04, 0x1e
        /*00d2*/ 	.short	(.L_409 - .L_408)
.L_408:
        /*00d4*/ 	.word	0x00000000


	//----- nvinfo : EIATTR_CBANK_PARAM_SIZE
	.align		4
.L_409:
        /*00d8*/ 	.byte	0x03, 0x19
        /*00da*/ 	.short	0x0220


	//----- nvinfo : EIATTR_PARAM_CBANK
	.align		4
        /*00dc*/ 	.byte	0x04, 0x0a
        /*00de*/ 	.short	(.L_411 - .L_410)
	.align		4
.L_410:
        /*00e0*/ 	.word	index@(.nv.constant0._ZN2at6native18elementwise_kernelILi128ELi4EZNS0_15gpu_kernel_implIZZZNS0_16acos_kernel_cudaERNS_18TensorIteratorBaseEENKUlvE0_clEvENKUlvE2_clEvEUlN3c108BFloat16EE_EEvS4_RKT_EUliE_EEviT1_)
        /*00e4*/ 	.short	0x0210
        /*00e6*/ 	.short	0x0220


	//----- nvinfo : EIATTR_SW_WAR
	.align		4
.L_411:
        /*00e8*/ 	.byte	0x04, 0x36
        /*00ea*/ 	.short	(.L_413 - .L_412)
.L_412:
        /*00ec*/ 	.word	0x00000008
.L_413:


//--------------------- .nv.info._ZN2at6native27unrolled_elementwise_kernelIZZZNS0_16acos_kernel_cudaERNS_18TensorIteratorBaseEENKUlvE0_clEvENKUlvE2_clEvEUlN3c108BFloat16EE_St5arrayIPcLm2EELi4E23TrivialOffsetCalculatorILi1EjESD_NS0_6memory12LoadWithCastILi1EEENSE_13StoreWithCastILi1EEEEEviT_T0_T2_T3_T4_T5_ --------------------------
	.section	.nv.info._ZN2at6native27unrolled_elementwise_kernelIZZZNS0_16acos_kernel_cudaERNS_18TensorIteratorBaseEENKUlvE0_clEvENKUlvE2_clEvEUlN3c108BFloat16EE_St5arrayIPcLm2EELi4E23TrivialOffsetCalculatorILi1EjESD_NS0_6memory12LoadWithCastILi1EEENSE_13StoreWithCastILi1EEEEEviT_T0_T2_T3_T4_T5_,"",@"SHT_CUDA_INFO"
	.sectionflags	@""
	.align	4


	//----- nvinfo : EIATTR_CUDA_API_VERSION
	.align		4
        /*0000*/ 	.byte	0x04, 0x37
        /*0002*/ 	.short	(.L_415 - .L_414)
.L_414:
        /*0004*/ 	.word	0x00000082


	//----- nvinfo : EIATTR_KPARAM_INFO
	.align		4
.L_415:
        /*0008*/ 	.byte	0x04, 0x17
        /*000a*/ 	.short	(.L_417 - .L_416)
.L_416:
        /*000c*/ 	.word	0x00000000
        /*0010*/ 	.short	0x0006
        /*0012*/ 	.short	0x0024
        /*0014*/ 	.byte	0x00, 0xf0, 0x21, 0x00


	//----- nvinfo : EIATTR_KPARAM_INFO
	.align		4
.L_417:
        /*0018*/ 	.byte	0x04, 0x17
        /*001a*/ 	.short	(.L_419 - .L_418)
.L_418:
        /*001c*/ 	.word	0x00000000
        /*0020*/ 	.short	0x0005
        /*0022*/ 	.short	0x001c
        /*0024*/ 	.byte	0x00, 0xf0, 0x21, 0x00


	//----- nvinfo : EIATTR_KPARAM_INFO
	.align		4
.L_419:
        /*0028*/ 	.byte	0x04, 0x17
        /*002a*/ 	.short	(.L_421 - .L_420)
.L_420:
        /*002c*/ 	.word	0x00000000
        /*0030*/ 	.short	0x0004
        /*0032*/ 	.short	0x0019
        /*0034*/ 	.byte	0x00, 0xf0, 0x05, 0x00


	//----- nvinfo : EIATTR_KPARAM_INFO
	.align		4
.L_421:
        /*0038*/ 	.byte	0x04, 0x17
        /*003a*/ 	.short	(.L_423 - .L_422)
.L_422:
        /*003c*/ 	.word	0x00000000
        /*0040*/ 	.short	0x0003
        /*0042*/ 	.short	0x0018
        /*0044*/ 	.byte	0x00, 0xf0, 0x05, 0x00


	//----- nvinfo : EIATTR_KPARAM_INFO
	.align		4
.L_423:
        /*0048*/ 	.byte	0x04, 0x17
        /*004a*/ 	.short	(.L_425 - .L_424)
.L_424:
        /*004c*/ 	.word	0x00000000
        /*0050*/ 	.short	0x0002
        /*0052*/ 	.short	0x0008
        /*0054*/ 	.byte	0x00, 0xf0, 0x41, 0x00


	//----- nvinfo : EIATTR_KPARAM_INFO
	.align		4
.L_425:
        /*0058*/ 	.byte	0x04, 0x17
        /*005a*/ 	.short	(.L_427 - .L_426)
.L_426:
        /*005c*/ 	.word	0x00000000
        /*0060*/ 	.short	0x0001
        /*0062*/ 	.short	0x0004
        /*0064*/ 	.byte	0x00, 0xf0, 0x05, 0x00


	//----- nvinfo : EIATTR_KPARAM_INFO
	.align		4
.L_427:
        /*0068*/ 	.byte	0x04, 0x17
        /*006a*/ 	.short	(.L_429 - .L_428)
.L_428:
        /*006c*/ 	.word	0x00000000
        /*0070*/ 	.short	0x0000
        /*0072*/ 	.short	0x0000
        /*0074*/ 	.byte	0x00, 0xf0, 0x11, 0x00


	//----- nvinfo : EIATTR_SPARSE_MMA_MASK
	.align		4
.L_429:
        /*0078*/ 	.byte	0x03, 0x50
        /*007a*/ 	.short	0x0000


	//----- nvinfo : EIATTR_MAXREG_COUNT
	.align		4
        /*007c*/ 	.byte	0x03, 0x1b
        /*007e*/ 	.short	0x00ff


	//----- nvinfo : EIATTR_EXTERNS
	.align		4
        /*0080*/ 	.byte	0x04, 0x0f
        /*0082*/ 	.short	(.L_431 - .L_430)


	//   ....[0]....
	.align		4
.L_430:
        /*0084*/ 	.word	index@(__assertfail)


	//----- nvinfo : EIATTR_MERCURY_ISA_VERSION
	.align		4
.L_431:
        /*0088*/ 	.byte	0x03, 0x5f
        /*008a*/ 	.short	0x0101


	//----- nvinfo : EIATTR_SYSCALL_OFFSETS
	.align		4
        /*008c*/ 	.byte	0x04, 0x46
        /*008e*/ 	.short	(.L_433 - .L_432)


	//   ....[0]....
.L_432:
        /*0090*/ 	.word	0x000010e0


	//   ....[1]....
        /*0094*/ 	.word	0x00002220


	//   ....[2]....
        /*0098*/ 	.word	0x00003370


	//   ....[3]....
        /*009c*/ 	.word	0x00004490


	//   ....[4]....
        /*00a0*/ 	.word	0x00005e50


	//   ....[5]....
        /*00a4*/ 	.word	0x00006e70


	//   ....[6]....
        /*00a8*/ 	.word	0x00007e50


	//   ....[7]....
        /*00ac*/ 	.word	0x00008e30


	//----- nvinfo : EIATTR_EXIT_INSTR_OFFSETS
	.align		4
.L_433:
        /*00b0*/ 	.byte	0x04, 0x1c
        /*00b2*/ 	.short	(.L_435 - .L_434)


	//   ....[0]....
.L_434:
        /*00b4*/ 	.word	0x00007f10


	//   ....[1]....
        /*00b8*/ 	.word	0x00008060


	//   ....[2]....
        /*00bc*/ 	.word	0x000080a0


	//   ....[3]....
        /*00c0*/ 	.word	0x00008140


	//   ....[4]....
        /*00c4*/ 	.word	0x00008180


	//   ....[5]....
        /*00c8*/ 	.word	0x000081c0


	//   ....[6]....
        /*00cc*/ 	.word	0x00008250


	//   ....[7]....
        /*00d0*/ 	.word	0x00008290


	//   ....[8]....
        /*00d4*/ 	.word	0x00008330


	//   ....[9]....
        /*00d8*/ 	.word	0x00008380


	//   ....[10]....
        /*00dc*/ 	.word	0x000083d0


	//   ....[11]....
        /*00e0*/ 	.word	0x000084a0


	//   ....[12]....
        /*00e4*/ 	.word	0x00008500


	//   ....[13]....
        /*00e8*/ 	.word	0x00008690


	//   ....[14]....
        /*00ec*/ 	.word	0x000087f0


	//   ....[15]....
        /*00f0*/ 	.word	0x00008810


	//   ....[16]....
        /*00f4*/ 	.word	0x000088d0


	//   ....[17]....
        /*00f8*/ 	.word	0x00008a50


	//   ....[18]....
        /*00fc*/ 	.word	0x00008bd0


	//   ....[19]....
        /*0100*/ 	.word	0x00008d30


	//   ....[20]....
        /*0104*/ 	.word	0x00008e40


	//   ....[21]....
        /*0108*/ 	.word	0x00008e80


	//   ....[22]....
        /*010c*/ 	.word	0x00008ec0


	//----- nvinfo : EIATTR_MAX_THREADS
	.align		4
.L_435:
        /*0110*/ 	.byte	0x04, 0x05
        /*0112*/ 	.short	(.L_437 - .L_436)
.L_436:
        /*0114*/ 	.word	0x00000080
        /*0118*/ 	.word	0x00000001
        /*011c*/ 	.word	0x00000001


	//----- nvinfo : EIATTR_CRS_STACK_SIZE
	.align		4
.L_437:
        /*0120*/ 	.byte	0x04, 0x1e
        /*0122*/ 	.short	(.L_439 - .L_438)
.L_438:
        /*0124*/ 	.word	0x00000000


	//----- nvinfo : EIATTR_CBANK_PARAM_SIZE
	.align		4
.L_439:
        /*0128*/ 	.byte	0x03, 0x19
        /*012a*/ 	.short	0x002c


	//----- nvinfo : EIATTR_PARAM_CBANK
	.align		4
        /*012c*/ 	.byte	0x04, 0x0a
        /*012e*/ 	.short	(.L_441 - .L_440)
	.align		4
.L_440:
        /*0130*/ 	.word	index@(.nv.constant0._ZN2at6native27unrolled_elementwise_kernelIZZZNS0_16acos_kernel_cudaERNS_18TensorIteratorBaseEENKUlvE0_clEvENKUlvE2_clEvEUlN3c108BFloat16EE_St5arrayIPcLm2EELi4E23TrivialOffsetCalculatorILi1EjESD_NS0_6memory12LoadWithCastILi1EEENSE_13StoreWithCastILi1EEEEEviT_T0_T2_T3_T4_T5_)
        /*0134*/ 	.short	0x0210
        /*0136*/ 	.short	0x002c


	//----- nvinfo : EIATTR_SW_WAR
	.align		4
.L_441:
        /*0138*/ 	.byte	0x04, 0x36
        /*013a*/ 	.short	(.L_443 - .L_442)
.L_442:
        /*013c*/ 	.word	0x00000008
.L_443:


//--------------------- .nv.info._ZN2at6native18elementwise_kernelILi128ELi4EZNS0_22gpu_kernel_impl_nocastIZZZNS0_16acos_kernel_cudaERNS_18TensorIteratorBaseEENKUlvE0_clEvENKUlvE2_clEvEUlN3c108BFloat16EE_EEvS4_RKT_EUliE_EEviT1_ --------------------------
	.section	.nv.info._ZN2at6native18elementwise_kernelILi128ELi4EZNS0_22gpu_kernel_impl_nocastIZZZNS0_16acos_kernel_cudaERNS_18TensorIteratorBaseEENKUlvE0_clEvENKUlvE2_clEvEUlN3c108BFloat16EE_EEvS4_RKT_EUliE_EEviT1_,"",@"SHT_CUDA_INFO"
	.sectionflags	@""
	.align	4


	//----- nvinfo : EIATTR_CUDA_API_VERSION
	.align		4
        /*0000*/ 	.byte	0x04, 0x37
        /*0002*/ 	.short	(.L_445 - .L_444)
.L_444:
        /*0004*/ 	.word	0x00000082


	//----- nvinfo : EIATTR_KPARAM_INFO
	.align		4
.L_445:
        /*0008*/ 	.byte	0x04, 0x17
        /*000a*/ 	.short	(.L_447 - .L_446)
.L_446:
        /*000c*/ 	.word	0x00000000
        /*0010*/ 	.short	0x0001
        /*0012*/ 	.short	0x0008
        /*0014*/ 	.byte	0x00, 0xf0, 0x61, 0x08


	//----- nvinfo : EIATTR_KPARAM_INFO
	.align		4
.L_447:
        /*0018*/ 	.byte	0x04, 0x17
        /*001a*/ 	.short	(.L_449 - .L_448)
.L_448:
        /*001c*/ 	.word	0x00000000
        /*0020*/ 	.short	0x0000
        /*0022*/ 	.short	0x0000
        /*0024*/ 	.byte	0x00, 0xf0, 0x11, 0x00


	//----- nvinfo : EIATTR_SPARSE_MMA_MASK
	.align		4
.L_449:
        /*0028*/ 	.byte	0x03, 0x50
        /*002a*/ 	.short	0x0000


	//----- nvinfo : EIATTR_MAXREG_COUNT
	.align		4
        /*002c*/ 	.byte	0x03, 0x1b
        /*002e*/ 	.short	0x0080


	//----- nvinfo : EIATTR_MERCURY_ISA_VERSION
	.align		4
        /*0030*/ 	.byte	0x03, 0x5f
        /*0032*/ 	.short	0x0101


	//----- nvinfo : EIATTR_EXIT_INSTR_OFFSETS
	.align		4
        /*0034*/ 	.byte	0x04, 0x1c
        /*0036*/ 	.short	(.L_451 - .L_450)


	//   ....[0]....
.L_450:
        /*0038*/ 	.word	0x000040d0


	//   ....[1]....
        /*003c*/ 	.word	0x00005610


	//----- nvinfo : EIATTR_MAX_THREADS
	.align		4
.L_451:
        /*0040*/ 	.byte	0x04, 0x05
        /*0042*/ 	.short	(.L_453 - .L_452)
.L_452:
        /*0044*/ 	.word	0x00000080
        /*0048*/ 	.word	0x00000001
        /*004c*/ 	.word	0x00000001


	//----- nvinfo : EIATTR_CRS_STACK_SIZE
	.align		4
.L_453:
        /*0050*/ 	.byte	0x04, 0x1e
        /*0052*/ 	.short	(.L_455 - .L_454)
.L_454:
        /*0054*/ 	.word	0x00000000


	//----- nvinfo : EIATTR_CBANK_PARAM_SIZE
	.align		4
.L_455:
        /*0058*/ 	.byte	0x03, 0x19
        /*005a*/ 	.short	0x0220


	//----- nvinfo : EIATTR_PARAM_CBANK
	.align		4
        /*005c*/ 	.byte	0x04, 0x0a
        /*005e*/ 	.short	(.L_457 - .L_456)
	.align		4
.L_456:
        /*0060*/ 	.word	index@(.nv.constant0._ZN2at6native18elementwise_kernelILi128ELi4EZNS0_22gpu_kernel_impl_nocastIZZZNS0_16acos_kernel_cudaERNS_18TensorIteratorBaseEENKUlvE0_clEvENKUlvE2_clEvEUlN3c108BFloat16EE_EEvS4_RKT_EUliE_EEviT1_)
        /*0064*/ 	.short	0x0210
        /*0066*/ 	.short	0x0220


	//----- nvinfo : EIATTR_SW_WAR
	.align		4
.L_457:
        /*0068*/ 	.byte	0x04, 0x36
        /*006a*/ 	.short	(.L_459 - .L_458)
.L_458:
        /*006c*/ 	.word	0x00000008
.L_459:


//--------------------- .nv.info._ZN2at6native27unrolled_elementwise_kernelIZZZNS0_16acos_kernel_cudaERNS_18TensorIteratorBaseEENKUlvE0_clEvENKUlvE2_clEvEUlN3c108BFloat16EE_St5arrayIPcLm2EELi4E23TrivialOffsetCalculatorILi1EjESD_NS0_6memory15LoadWithoutCastENSE_16StoreWithoutCastEEEviT_T0_T2_T3_T4_T5_ --------------------------
	.section	.nv.info._ZN2at6native27unrolled_elementwise_kernelIZZZNS0_16acos_kernel_cudaERNS_18TensorIteratorBaseEENKUlvE0_clEvENKUlvE2_clEvEUlN3c108BFloat16EE_St5arrayIPcLm2EELi4E23TrivialOffsetCalculatorILi1EjESD_NS0_6memory15LoadWithoutCastENSE_16StoreWithoutCastEEEviT_T0_T2_T3_T4_T5_,"",@"SHT_CUDA_INFO"
	.sectionflags	@""
	.align	4


	//----- nvinfo : EIATTR_CUDA_API_VERSION
	.align		4
        /*0000*/ 	.byte	0x04, 0x37
        /*0002*/ 	.short	(.L_461 - .L_460)
.L_460:
        /*0004*/ 	.word	0x00000082


	//----- nvinfo : EIATTR_KPARAM_INFO
	.align		4
.L_461:
        /*0008*/ 	.byte	0x04, 0x17
        /*000a*/ 	.short	(.L_463 - .L_462)
.L_462:
        /*000c*/ 	.word	0x00000000
        /*0010*/ 	.short	0x0006
        /*0012*/ 	.short	0x001b
        /*0014*/ 	.byte	0x00, 0xf0, 0x05, 0x00


	//----- nvinfo : EIATTR_KPARAM_INFO
	.align		4
.L_463:
        /*0018*/ 	.byte	0x04, 0x17
        /*001a*/ 	.short	(.L_465 - .L_464)
.L_464:
        /*001c*/ 	.word	0x00000000
        /*0020*/ 	.short	0x0005
        /*0022*/ 	.short	0x001a
        /*0024*/ 	.byte	0x00, 0xf0, 0x05, 0x00


	//----- nvinfo : EIATTR_KPARAM_INFO
	.align		4
.L_465:
        /*0028*/ 	.byte	0x04, 0x17
        /*002a*/ 	.short	(.L_467 - .L_466)
.L_466:
        /*002c*/ 	.word	0x00000000
        /*0030*/ 	.short	0x0004
        /*0032*/ 	.short	0x0019
        /*0034*/ 	.byte	0x00, 0xf0, 0x05, 0x00


	//----- nvinfo : EIATTR_KPARAM_INFO
	.align		4
.L_467:
        /*0038*/ 	.byte	0x04, 0x17
        /*003a*/ 	.short	(.L_469 - .L_468)
.L_468:
        /*003c*/ 	.word	0x00000000
        /*0040*/ 	.short	0x0003
        /*0042*/ 	.short	0x0018
        /*0044*/ 	.byte	0x00, 0xf0, 0x05, 0x00


	//----- nvinfo : EIATTR_KPARAM_INFO
	.align		4
.L_469:
        /*0048*/ 	.byte	0x04, 0x17
        /*004a*/ 	.short	(.L_471 - .L_470)
.L_470:
        /*004c*/ 	.word	0x00000000
        /*0050*/ 	.short	0x0002
        /*0052*/ 	.short	0x0008
        /*0054*/ 	.byte	0x00, 0xf0, 0x41, 0x00


	//----- nvinfo : EIATTR_KPARAM_INFO
	.align		4
.L_471:
        /*0058*/ 	.byte	0x04, 0x17
        /*005a*/ 	.short	(.L_473 - .L_472)
.L_472:
        /*005c*/ 	.word	0x00000000
        /*0060*/ 	.short	0x0001
        /*0062*/ 	.short	0x0004
        /*0064*/ 	.byte	0x00, 0xf0, 0x05, 0x00


	//----- nvinfo : EIATTR_KPARAM_INFO
	.align		4
.L_473:
        /*0068*/ 	.byte	0x04, 0x17
        /*006a*/ 	.short	(.L_475 - .L_474)
.L_474:
        /*006c*/ 	.word	0x00000000
        /*0070*/ 	.short	0x0000
        /*0072*/ 	.short	0x0000
        /*0074*/ 	.byte	0x00, 0xf0, 0x11, 0x00


	//----- nvinfo : EIATTR_SPARSE_MMA_MASK
	.align		4
.L_475:
        /*0078*/ 	.byte	0x03, 0x50
        /*007a*/ 	.short	0x0000


	//----- nvinfo : EIATTR_MAXREG_COUNT
	.align		4
        /*007c*/ 	.byte	0x03, 0x1b
        /*007e*/ 	.short	0x00ff


	//----- nvinfo : EIATTR_MERCURY_ISA_VERSION
	.align		4
        /*0080*/ 	.byte	0x03, 0x5f
        /*0082*/ 	.short	0x0101


	//----- nvinfo : EIATTR_EXIT_INSTR_OFFSETS
	.align		4
        /*0084*/ 	.byte	0x04, 0x1c
        /*0086*/ 	.short	(.L_477 - .L_476)


	//   ....[0]....
.L_476:
        /*0088*/ 	.word	0x00000bd0


	//   ....[1]....
        /*008c*/ 	.word	0x00000c20


	//----- nvinfo : EIATTR_MAX_THREADS
	.align		4
.L_477:
        /*0090*/ 	.byte	0x04, 0x05
        /*0092*/ 	.short	(.L_479 - .L_478)
.L_478:
        /*0094*/ 	.word	0x00000080
        /*0098*/ 	.word	0x00000001
        /*009c*/ 	.word	0x00000001


	//----- nvinfo : EIATTR_CRS_STACK_SIZE
	.align		4
.L_479:
        /*00a0*/ 	.byte	0x04, 0x1e
        /*00a2*/ 	.short	(.L_481 - .L_480)
.L_480:
        /*00a4*/ 	.word	0x00000000


	//----- nvinfo : EIATTR_CBANK_PARAM_SIZE
	.align		4
.L_481:
        /*00a8*/ 	.byte	0x03, 0x19
        /*00aa*/ 	.short	0x001c


	//----- nvinfo : EIATTR_PARAM_CBANK
	.align		4
        /*00ac*/ 	.byte	0x04, 0x0a
        /*00ae*/ 	.short	(.L_483 - .L_482)
	.align		4
.L_482:
        /*00b0*/ 	.word	index@(.nv.constant0._ZN2at6native27unrolled_elementwise_kernelIZZZNS0_16acos_kernel_cudaERNS_18TensorIteratorBaseEENKUlvE0_clEvENKUlvE2_clEvEUlN3c108BFloat16EE_St5arrayIPcLm2EELi4E23TrivialOffsetCalculatorILi1EjESD_NS0_6memory15LoadWithoutCastENSE_16StoreWithoutCastEEEviT_T0_T2_T3_T4_T5_)
        /*00b4*/ 	.short	0x0210
        /*00b6*/ 	.short	0x001c


	//----- nvinfo : EIATTR_SW_WAR
	.align		4
.L_483:
        /*00b8*/ 	.byte	0x04, 0x36
        /*00ba*/ 	.short	(.L_485 - .L_484)
.L_484:
        /*00bc*/ 	.word	0x00000008
.L_485:


//--------------------- .nv.info._ZN2at6native29vectorized_elementwise_kernelILi2EZZZNS0_16acos_kernel_cudaERNS_18TensorIteratorBaseEENKUlvE0_clEvENKUlvE2_clEvEUlN3c108BFloat16EE_St5arrayIPcLm2EEEEviT0_T1_ --------------------------
	.section	.nv.info._ZN2at6native29vectorized_elementwise_kernelILi2EZZZNS0_16acos_kernel_cudaERNS_18TensorIteratorBaseEENKUlvE0_clEvENKUlvE2_clEvEUlN3c108BFloat16EE_St5arrayIPcLm2EEEEviT0_T1_,"",@"SHT_CUDA_INFO"
	.sectionflags	@""
	.align	4


	//----- nvinfo : EIATTR_CUDA_API_VERSION
	.align		4
        /*0000*/ 	.byte	0x04, 0x37
        /*0002*/ 	.short	(.L_487 - .L_486)
.L_486:
        /*0004*/ 	.word	0x00000082


	//----- nvinfo : EIATTR_KPARAM_INFO
	.align		4
.L_487:
        /*0008*/ 	.byte	0x04, 0x17
        /*000a*/ 	.short	(.L_489 - .L_488)
.L_488:
        /*000c*/ 	.word	0x00000000
        /*0010*/ 	.short	0x0002
        /*0012*/ 	.short	0x0008
        /*0014*/ 	.byte	0x00, 0xf0, 0x41, 0x00


	//----- nvinfo : EIATTR_KPARAM_INFO
	.align		4
.L_489:
        /*0018*/ 	.byte	0x04, 0x17
        /*001a*/ 	.short	(.L_491 - .L_490)
.L_490:
        /*001c*/ 	.word	0x00000000
        /*0020*/ 	.short	0x0001
        /*0022*/ 	.short	0x0004
        /*0024*/ 	.byte	0x00, 0xf0, 0x05, 0x00


	//----- nvinfo : EIATTR_KPARAM_INFO
	.align		4
.L_491:
        /*0028*/ 	.byte	0x04, 0x17
        /*002a*/ 	.short	(.L_493 - .L_492)
.L_492:
        /*002c*/ 	.word	0x00000000
        /*0030*/ 	.short	0x0000
        /*0032*/ 	.short	0x0000
        /*0034*/ 	.byte	0x00, 0xf0, 0x11, 0x00


	//----- nvinfo : EIATTR_SPARSE_MMA_MASK
	.align		4
.L_493:
        /*0038*/ 	.byte	0x03, 0x50
        /*003a*/ 	.short	0x0000


	//----- nvinfo : EIATTR_MAXREG_COUNT
	.align		4
        /*003c*/ 	.byte	0x03, 0x1b
        /*003e*/ 	.short	0x00ff


	//----- nvinfo : EIATTR_MERCURY_ISA_VERSION
	.align		4
        /*0040*/ 	.byte	0x03, 0x5f
        /*0042*/ 	.short	0x0101


	//----- nvinfo : EIATTR_EXIT_INSTR_OFFSETS
	.align		4
        /*0044*/ 	.byte	0x04, 0x1c
        /*0046*/ 	.short	(.L_495 - .L_494)


	//   ....[0]....
.L_494:
        /*0048*/ 	.word	0x00000ea0


	//   ....[1]....
        /*004c*/ 	.word	0x00002670


	//   ....[2]....
        /*0050*/ 	.word	0x000026c0


	//----- nvinfo : EIATTR_MAX_THREADS
	.align		4
.L_495:
        /*0054*/ 	.byte	0x04, 0x05
        /*0056*/ 	.short	(.L_497 - .L_496)
.L_496:
        /*0058*/ 	.word	0x00000080
        /*005c*/ 	.word	0x00000001
        /*0060*/ 	.word	0x00000001


	//----- nvinfo : EIATTR_CRS_STACK_SIZE
	.align		4
.L_497:
        /*0064*/ 	.byte	0x04, 0x1e
        /*0066*/ 	.short	(.L_499 - .L_498)
.L_498:
        /*0068*/ 	.word	0x00000000


	//----- nvinfo : EIATTR_CBANK_PARAM_SIZE
	.align		4
.L_499:
        /*006c*/ 	.byte	0x03, 0x19
        /*006e*/ 	.short	0x0018


	//----- nvinfo : EIATTR_PARAM_CBANK
	.align		4
        /*0070*/ 	.byte	0x04, 0x0a
        /*0072*/ 	.short	(.L_501 - .L_500)
	.align		4
.L_500:
        /*0074*/ 	.word	index@(.nv.constant0._ZN2at6native29vectorized_elementwise_kernelILi2EZZZNS0_16acos_kernel_cudaERNS_18TensorIteratorBaseEENKUlvE0_clEvENKUlvE2_clEvEUlN3c108BFloat16EE_St5arrayIPcLm2EEEEviT0_T1_)
        /*0078*/ 	.short	0x0210
        /*007a*/ 	.short	0x0018


	//----- nvinfo : EIATTR_SW_WAR
	.align		4
.L_501:
        /*007c*/ 	.byte	0x04, 0x36
        /*007e*/ 	.short	(.L_503 - .L_502)
.L_502:
        /*0080*/ 	.word	0x00000008
.L_503:


//--------------------- .nv.info._ZN2at6native29vectorized_elementwise_kernelILi4EZZZNS0_16acos_kernel_cudaERNS_18TensorIteratorBaseEENKUlvE0_clEvENKUlvE2_clEvEUlN3c108BFloat16EE_St5arrayIPcLm2EEEEviT0_T1_ --------------------------
	.section	.nv.info._ZN2at6native29vectorized_elementwise_kernelILi4EZZZNS0_16acos_kernel_cudaERNS_18TensorIteratorBaseEENKUlvE0_clEvENKUlvE2_clEvEUlN3c108BFloat16EE_St5arrayIPcLm2EEEEviT0_T1_,"",@"SHT_CUDA_INFO"
	.sectionflags	@""
	.align	4


	//----- nvinfo : EIATTR_CUDA_API_VERSION
	.align		4
        /*0000*/ 	.byte	0x04, 0x37
        /*0002*/ 	.short	(.L_505 - .L_504)
.L_504:
        /*0004*/ 	.word	0x00000082


	//----- nvinfo : EIATTR_KPARAM_INFO
	.align		4
.L_505:
        /*0008*/ 	.byte	0x04, 0x17
        /*000a*/ 	.short	(.L_507 - .L_506)
.L_506:
        /*000c*/ 	.word	0x00000000
        /*0010*/ 	.short	0x0002
        /*0012*/ 	.short	0x0008
        /*0014*/ 	.byte	0x00, 0xf0, 0x41, 0x00


	//----- nvinfo : EIATTR_KPARAM_INFO
	.align		4
.L_507:
        /*0018*/ 	.byte	0x04, 0x17
        /*001a*/ 	.short	(.L_509 - .L_508)
.L_508:
        /*001c*/ 	.word	0x00000000
        /*0020*/ 	.short	0x0001
        /*0022*/ 	.short	0x0004
        /*0024*/ 	.byte	0x00, 0xf0, 0x05, 0x00


	//----- nvinfo : EIATTR_KPARAM_INFO
	.align		4
.L_509:
        /*0028*/ 	.byte	0x04, 0x17
        /*002a*/ 	.short	(.L_511 - .L_510)
.L_510:
        /*002c*/ 	.word	0x00000000
        /*0030*/ 	.short	0x0000
        /*0032*/ 	.short	0x0000
        /*0034*/ 	.byte	0x00, 0xf0, 0x11, 0x00


	//----- nvinfo : EIATTR_SPARSE_MMA_MASK
	.align		4
.L_511:
        /*0038*/ 	.byte	0x03, 0x50
        /*003a*/ 	.short	0x0000


	//----- nvinfo : EIATTR_MAXREG_COUNT
	.align		4
        /*003c*/ 	.byte	0x03, 0x1b
        /*003e*/ 	.short	0x00ff


	//----- nvinfo : EIATTR_MERCURY_ISA_VERSION
	.align		4
        /*0040*/ 	.byte	0x03, 0x5f
        /*0042*/ 	.short	0x0101


	//----- nvinfo : EIATTR_EXIT_INSTR_OFFSETS
	.align		4
        /*0044*/ 	.byte	0x04, 0x1c
        /*0046*/ 	.short	(.L_513 - .L_512)


	//   ....[0]....
.L_512:
        /*0048*/ 	.word	0x00000e60


	//   ....[1]....
        /*004c*/ 	.word	0x00002630


	//   ....[2]....
        /*0050*/ 	.word	0x00002680


	//----- nvinfo : EIATTR_MAX_THREADS
	.align		4
.L_513:
        /*0054*/ 	.byte	0x04, 0x05
        /*0056*/ 	.short	(.L_515 - .L_514)
.L_514:
        /*0058*/ 	.word	0x00000080
        /*005c*/ 	.word	0x00000001
        /*0060*/ 	.word	0x00000001


	//----- nvinfo : EIATTR_CRS_STACK_SIZE
	.align		4
.L_515:
        /*0064*/ 	.byte	0x04, 0x1e
        /*0066*/ 	.short	(.L_517 - .L_516)
.L_516:
        /*0068*/ 	.word	0x00000000


	//----- nvinfo : EIATTR_CBANK_PARAM_SIZE
	.align		4
.L_517:
        /*006c*/ 	.byte	0x03, 0x19
        /*006e*/ 	.short	0x0018


	//----- nvinfo : EIATTR_PARAM_CBANK
	.align		4
        /*0070*/ 	.byte	0x04, 0x0a
        /*0072*/ 	.short	(.L_519 - .L_518)
	.align		4
.L_518:
        /*0074*/ 	.word	index@(.nv.constant0._ZN2at6native29vectorized_elementwise_kernelILi4EZZZNS0_16acos_kernel_cudaERNS_18TensorIteratorBaseEENKUlvE0_clEvENKUlvE2_clEvEUlN3c108BFloat16EE_St5arrayIPcLm2EEEEviT0_T1_)
        /*0078*/ 	.short	0x0210
        /*007a*/ 	.short	0x0018


	//----- nvinfo : EIATTR_SW_WAR
	.align		4
.L_519:
        /*007c*/ 	.byte	0x04, 0x36
        /*007e*/ 	.short	(.L_521 - .L_520)
.L_520:
        /*0080*/ 	.word	0x00000008
.L_521:


//--------------------- .nv.info._ZN2at6native29vectorized_elementwise_kernelILi8EZZZNS0_16acos_kernel_cudaERNS_18TensorIteratorBaseEENKUlvE0_clEvENKUlvE2_clEvEUlN3c108BFloat16EE_St5arrayIPcLm2EEEEviT0_T1_ --------------------------
	.section	.nv.info._ZN2at6native29vectorized_elementwise_kernelILi8EZZZNS0_16acos_kernel_cudaERNS_18TensorIteratorBaseEENKUlvE0_clEvENKUlvE2_clEvEUlN3c108BFloat16EE_St5arrayIPcLm2EEEEviT0_T1_,"",@"SHT_CUDA_INFO"
	.sectionflags	@""
	.align	4


	//----- nvinfo : EIATTR_CUDA_API_VERSION
	.align		4
        /*0000*/ 	.byte	0x04, 0x37
        /*0002*/ 	.short	(.L_523 - .L_522)
.L_522:
        /*0004*/ 	.word	0x00000082


	//----- nvinfo : EIATTR_KPARAM_INFO
	.align		4
.L_523:
        /*0008*/ 	.byte	0x04, 0x17
        /*000a*/ 	.short	(.L_525 - .L_524)
.L_524:
        /*000c*/ 	.word	0x00000000
        /*0010*/ 	.short	0x0002
        /*0012*/ 	.short	0x0008
        /*0014*/ 	.byte	0x00, 0xf0, 0x41, 0x00


	//----- nvinfo : EIATTR_KPARAM_INFO
	.align		4
.L_525:
        /*0018*/ 	.byte	0x04, 0x17
        /*001a*/ 	.short	(.L_527 - .L_526)
.L_526:
        /*001c*/ 	.word	0x00000000
        /*0020*/ 	.short	0x0001
        /*0022*/ 	.short	0x0004
        /*0024*/ 	.byte	0x00, 0xf0, 0x05, 0x00


	//----- nvinfo : EIATTR_KPARAM_INFO
	.align		4
.L_527:
        /*0028*/ 	.byte	0x04, 0x17
        /*002a*/ 	.short	(.L_529 - .L_528)
.L_528:
        /*002c*/ 	.word	0x00000000
        /*0030*/ 	.short	0x0000
        /*0032*/ 	.short	0x0000
        /*0034*/ 	.byte	0x00, 0xf0, 0x11, 0x00


	//----- nvinfo : EIATTR_SPARSE_MMA_MASK
	.align		4
.L_529:
        /*0038*/ 	.byte	0x03, 0x50
        /*003a*/ 	.short	0x0000


	//----- nvinfo : EIATTR_MAXREG_COUNT
	.align		4
        /*003c*/ 	.byte	0x03, 0x1b
        /*003e*/ 	.short	0x00ff


	//----- nvinfo : EIATTR_MERCURY_ISA_VERSION
	.align		4
        /*0040*/ 	.byte	0x03, 0x5f
        /*0042*/ 	.short	0x0101


	//----- nvinfo : EIATTR_EXIT_INSTR_OFFSETS
	.align		4
        /*0044*/ 	.byte	0x04, 0x1c
        /*0046*/ 	.short	(.L_531 - .L_530)


	//   ....[0]....
.L_530:
        /*0048*/ 	.word	0x00000e40


	//   ....[1]....
        /*004c*/ 	.word	0x00002610


	//   ....[2]....
        /*0050*/ 	.word	0x00002660


	//----- nvinfo : EIATTR_MAX_THREADS
	.align		4
.L_531:
        /*0054*/ 	.byte	0x04, 0x05
        /*0056*/ 	.short	(.L_533 - .L_532)
.L_532:
        /*0058*/ 	.word	0x00000080
        /*005c*/ 	.word	0x00000001
        /*0060*/ 	.word	0x00000001


	//----- nvinfo : EIATTR_CRS_STACK_SIZE
	.align		4
.L_533:
        /*0064*/ 	.byte	0x04, 0x1e
        /*0066*/ 	.short	(.L_535 - .L_534)
.L_534:
        /*0068*/ 	.word	0x00000000


	//----- nvinfo : EIATTR_CBANK_PARAM_SIZE
	.align		4
.L_535:
        /*006c*/ 	.byte	0x03, 0x19
        /*006e*/ 	.short	0x0018


	//----- nvinfo : EIATTR_PARAM_CBANK
	.align		4
        /*0070*/ 	.byte	0x04, 0x0a
        /*0072*/ 	.short	(.L_537 - .L_536)
	.align		4
.L_536:
        /*0074*/ 	.word	index@(.nv.constant0._ZN2at6native29vectorized_elementwise_kernelILi8EZZZNS0_16acos_kernel_cudaERNS_18TensorIteratorBaseEENKUlvE0_clEvENKUlvE2_clEvEUlN3c108BFloat16EE_St5arrayIPcLm2EEEEviT0_T1_)
        /*0078*/ 	.short	0x0210
        /*007a*/ 	.short	0x0018


	//----- nvinfo : EIATTR_SW_WAR
	.align		4
.L_537:
        /*007c*/ 	.byte	0x04, 0x36
        /*007e*/ 	.short	(.L_539 - .L_538)
.L_538:
        /*0080*/ 	.word	0x00000008
.L_539:


//--------------------- .nv.info._ZN2at6native18elementwise_kernelILi128ELi4EZNS0_15gpu_kernel_implIZZZNS0_16acos_kernel_cudaERNS_18TensorIteratorBaseEENKUlvE0_clEvENKUlvE1_clEvEUlN3c104HalfEE_EEvS4_RKT_EUliE_EEviT1_ --------------------------
	.section	.nv.info._ZN2at6native18elementwise_kernelILi128ELi4EZNS0_15gpu_kernel_implIZZZNS0_16acos_kernel_cudaERNS_18TensorIteratorBaseEENKUlvE0_clEvENKUlvE1_clEvEUlN3c104HalfEE_EEvS4_RKT_EUliE_EEviT1_,"",@"SHT_CUDA_INFO"
	.sectionflags	@""
	.align	4


	//----- nvinfo : EIATTR_CUDA_API_VERSION
	.align		4
        /*0000*/ 	.byte	0x04, 0x37
        /*0002*/ 	.short	(.L_541 - .L_540)
.L_540:
        /*0004*/ 	.word	0x00000082


	//----- nvinfo : EIATTR_KPARAM_INFO
	.align		4
.L_541:
        /*0008*/ 	.byte	0x04, 0x17
        /*000a*/ 	.short	(.L_543 - .L_542)
.L_542:
        /*000c*/ 	.word	0x00000000
        /*0010*/ 	.short	0x0001
        /*0012*/ 	.short	0x0008
        /*0014*/ 	.byte	0x00, 0xf0, 0x61, 0x08


	//----- nvinfo : EIATTR_KPARAM_INFO
	.align		4
.L_543:
        /*0018*/ 	.byte	0x04, 0x17
        /*001a*/ 	.short	(.L_545 - .L_544)
.L_544:
        /*001c*/ 	.word	0x00000000
        /*0020*/ 	.short	0x0000
        /*0022*/ 	.short	0x0000
        /*0024*/ 	.byte	0x00, 0xf0, 0x11, 0x00


	//----- nvinfo : EIATTR_SPARSE_MMA_MASK
	.align		4
.L_545:
        /*0028*/ 	.byte	0x03, 0x50
        /*002a*/ 	.short	0x0000


	//----- nvinfo : EIATTR_MAXREG_COUNT
	.align		4
        /*002c*/ 	.byte	0x03, 0x1b
        /*002e*/ 	.short	0x0080


	//----- nvinfo : EIATTR_EXTERNS
	.align		4
        /*0030*/ 	.byte	0x04, 0x0f
        /*0032*/ 	.short	(.L_547 - .L_546)


	//   ....[0]....
	.align		4
.L_546:
        /*0034*/ 	.word	index@(__assertfail)


	//----- nvinfo : EIATTR_MERCURY_ISA_VERSION
	.align		4
.L_547:
        /*0038*/ 	.byte	0x03, 0x5f
        /*003a*/ 	.short	0x0101


	//----- nvinfo : EIATTR_SYSCALL_OFFSETS
	.align		4
        /*003c*/ 	.byte	0x04, 0x46
        /*003e*/ 	.short	(.L_549 - .L_548)


	//   ....[0]....
.L_548:
        /*0040*/ 	.word	0x000022d0


	//   ....[1]....
        /*0044*/ 	.word	0x00003400


	//   ....[2]....
        /*0048*/ 	.word	0x00005710


	//   ....[3]....
        /*004c*/ 	.word	0x00006840


	//   ....[4]....
        /*0050*/ 	.word	0x00008b40


	//   ....[5]....
        /*0054*/ 	.word	0x00009c70


	//   ....[6]....
        /*0058*/ 	.word	0x0000bf60


	//   ....[7]....
        /*005c*/ 	.word	0x0000d090


	//----- nvinfo : EIATTR_EXIT_INSTR_OFFSETS
	.align		4
.L_549:
        /*0060*/ 	.byte	0x04, 0x1c
        /*0062*/ 	.short	(.L_551 - .L_550)


	//   ....[0]....
.L_550:
        /*0064*/ 	.word	0x00009d40


	//   ....[1]....
        /*0068*/ 	.word	0x0000c2c0


	//   ....[2]....
        /*006c*/ 	.word	0x0000c300


	//   ....[3]....
        /*0070*/ 	.word	0x0000c3a0


	//   ....[4]....
        /*0074*/ 	.word	0x0000c3e0


	//   ....[5]....
        /*0078*/ 	.word	0x0000c420


	//   ....[6]....
        /*007c*/ 	.word	0x0000c4b0


	//   ....[7]....
        /*0080*/ 	.word	0x0000c4d0


	//   ....[8]....
        /*0084*/ 	.word	0x0000c570


	//   ....[9]....
        /*0088*/ 	.word	0x0000c5c0


	//   ....[10]....
        /*008c*/ 	.word	0x0000c610


	//   ....[11]....
        /*0090*/ 	.word	0x0000c6e0


	//   ....[12]....
        /*0094*/ 	.word	0x0000c740


	//   ....[13]....
        /*0098*/ 	.word	0x0000c8d0


	//   ....[14]....
        /*009c*/ 	.word	0x0000ca30


	//   ....[15]....
        /*00a0*/ 	.word	0x0000ca70


	//   ....[16]....
        /*00a4*/ 	.word	0x0000cb30


	//   ....[17]....
        /*00a8*/ 	.word	0x0000ccb0


	//   ....[18]....
        /*00ac*/ 	.word	0x0000ce30


	//   ....[19]....
        /*00b0*/ 	.word	0x0000cf90


	//   ....[20]....
        /*00b4*/ 	.word	0x0000d0a0


	//   ....[21]....
        /*00b8*/ 	.word	0x0000d0e0


	//   ....[22]....
        /*00bc*/ 	.word	0x0000d120


	//----- nvinfo : EIATTR_MAX_THREADS
	.align		4
.L_551:
        /*00c0*/ 	.byte	0x04, 0x05
        /*00c2*/ 	.short	(.L_553 - .L_552)
.L_552:
        /*00c4*/ 	.word	0x00000080
        /*00c8*/ 	.word	0x00000001
        /*00cc*/ 	.word	0x00000001


	//----- nvinfo : EIATTR_CRS_STACK_SIZE
	.align		4
.L_553:
        /*00d0*/ 	.byte	0x04, 0x1e
        /*00d2*/ 	.short	(.L_555 - .L_554)
.L_554:
        /*00d4*/ 	.word	0x00000000


	//----- nvinfo : EIATTR_CBANK_PARAM_SIZE
	.align		4
.L_555:
        /*00d8*/ 	.byte	0x03, 0x19
        /*00da*/ 	.short	0x0220


	//----- nvinfo : EIATTR_PARAM_CBANK
	.align		4
        /*00dc*/ 	.byte	0x04, 0x0a
        /*00de*/ 	.short	(.L_557 - .L_556)
	.align		4
.L_556:
        /*00e0*/ 	.word	index@(.nv.constant0._ZN2at6native18elementwise_kernelILi128ELi4EZNS0_15gpu_kernel_implIZZZNS0_16acos_kernel_cudaERNS_18TensorIteratorBaseEENKUlvE0_clEvENKUlvE1_clEvEUlN3c104HalfEE_EEvS4_RKT_EUliE_EEviT1_)
        /*00e4*/ 	.short	0x0210
        /*00e6*/ 	.short	0x0220


	//----- nvinfo : EIATTR_SW_WAR
	.align		4
.L_557:
        /*00e8*/ 	.byte	0x04, 0x36
        /*00ea*/ 	.short	(.L_559 - .L_558)
.L_558:
        /*00ec*/ 	.word	0x00000008
.L_559:


//--------------------- .nv.info._ZN2at6native27unrolled_elementwise_kernelIZZZNS0_16acos_kernel_cudaERNS_18TensorIteratorBaseEENKUlvE0_clEvENKUlvE1_clEvEUlN3c104HalfEE_St5arrayIPcLm2EELi4E23TrivialOffsetCalculatorILi1EjESD_NS0_6memory12LoadWithCastILi1EEENSE_13StoreWithCastILi1EEEEEviT_T0_T2_T3_T4_T5_ --------------------------
	.section	.nv.info._ZN2at6native27unrolled_elementwise_kernelIZZZNS0_16acos_kernel_cudaERNS_18TensorIteratorBaseEENKUlvE0_clEvENKUlvE1_clEvEUlN3c104HalfEE_St5arrayIPcLm2EELi4E23TrivialOffsetCalculatorILi1EjESD_NS0_6memory12LoadWithCastILi1EEENSE_13StoreWithCastILi1EEEEEviT_T0_T2_T3_T4_T5_,"",@"SHT_CUDA_INFO"
	.sectionflags	@""
	.align	4


	//----- nvinfo : EIATTR_CUDA_API_VERSION
	.align		4
        /*0000*/ 	.byte	0x04, 0x37
        /*0002*/ 	.short	(.L_561 - .L_560)
.L_560:
        /*0004*/ 	.word	0x00000082


	//----- nvinfo : EIATTR_KPARAM_INFO
	.align		4
.L_561:
        /*0008*/ 	.byte	0x04, 0x17
        /*000a*/ 	.short	(.L_563 - .L_562)
.L_562:
        /*000c*/ 	.word	0x00000000
        /*0010*/ 	.short	0x0006
        /*0012*/ 	.short	0x0024
        /*0014*/ 	.byte	0x00, 0xf0, 0x21, 0x00


	//----- nvinfo : EIATTR_KPARAM_INFO
	.align		4
.L_563:
        /*0018*/ 	.byte	0x04, 0x17
        /*001a*/ 	.short	(.L_565 - .L_564)
.L_564:
        /*001c*/ 	.word	0x00000000
        /*0020*/ 	.short	0x0005
        /*0022*/ 	.short	0x001c
        /*0024*/ 	.byte	0x00, 0xf0, 0x21, 0x00


	//----- nvinfo : EIATTR_KPARAM_INFO
	.align		4
.L_565:
        /*0028*/ 	.byte	0x04, 0x17
        /*002a*/ 	.short	(.L_567 - .L_566)
.L_566:
        /*002c*/ 	.word	0x00000000
        /*0030*/ 	.short	0x0004
        /*0032*/ 	.short	0x0019
        /*0034*/ 	.byte	0x00, 0xf0, 0x05, 0x00


	//----- nvinfo : EIATTR_KPARAM_INFO
	.align		4
.L_567:
        /*0038*/ 	.byte	0x04, 0x17
        /*003a*/ 	.short	(.L_569 - .L_568)
.L_568:
        /*003c*/ 	.word	0x00000000
        /*0040*/ 	.short	0x0003
        /*0042*/ 	.short	0x0018
        /*0044*/ 	.byte	0x00, 0xf0, 0x05, 0x00


	//----- nvinfo : EIATTR_KPARAM_INFO
	.align		4
.L_569:
        /*0048*/ 	.byte	0x04, 0x17
        /*004a*/ 	.short	(.L_571 - .L_570)
.L_570:
        /*004c*/ 	.word	0x00000000
        /*0050*/ 	.short	0x0002
        /*0052*/ 	.short	0x0008
        /*0054*/ 	.byte	0x00, 0xf0, 0x41, 0x00


	//----- nvinfo : EIATTR_KPARAM_INFO
	.align		4
.L_571:
        /*0058*/ 	.byte	0x04, 0x17
        /*005a*/ 	.short	(.L_573 - .L_572)
.L_572:
        /*005c*/ 	.word	0x00000000
        /*0060*/ 	.short	0x0001
        /*0062*/ 	.short	0x0004
        /*0064*/ 	.byte	0x00, 0xf0, 0x05, 0x00


	//----- nvinfo : EIATTR_KPARAM_INFO
	.align		4
.L_573:
        /*0068*/ 	.byte	0x04, 0x17
        /*006a*/ 	.short	(.L_575 - .L_574)
.L_574:
        /*006c*/ 	.word	0x00000000
        /*0070*/ 	.short	0x0000
        /*0072*/ 	.short	0x0000
        /*0074*/ 	.byte	0x00, 0xf0, 0x11, 0x00


	//----- nvinfo : EIATTR_SPARSE_MMA_MASK
	.align		4
.L_575:
        /*0078*/ 	.byte	0x03, 0x50
        /*007a*/ 	.short	0x0000


	//----- nvinfo : EIATTR_MAXREG_COUNT
	.align		4
        /*007c*/ 	.byte	0x03, 0x1b
        /*007e*/ 	.short	0x00ff


	//----- nvinfo : EIATTR_EXTERNS
	.align		4
        /*0080*/ 	.byte	0x04, 0x0f
        /*0082*/ 	.short	(.L_577 - .L_576)


	//   ....[0]....
	.align		4
.L_576:
        /*0084*/ 	.word	index@(__assertfail)


	//----- nvinfo : EIATTR_MERCURY_ISA_VERSION
	.align		4
.L_577:
        /*0088*/ 	.byte	0x03, 0x5f
        /*008a*/ 	.short	0x0101


	//----- nvinfo : EIATTR_SYSCALL_OFFSETS
	.align		4
        /*008c*/ 	.byte	0x04, 0x46
        /*008e*/ 	.short	(.L_579 - .L_578)


	//   ....[0]....
.L_578:
        /*0090*/ 	.word	0x000010b0


	//   ....[1]....
        /*0094*/ 	.word	0x000021c0


	//   ....[2]....
        /*0098*/ 	.word	0x000032d0


	//   ....[3]....
        /*009c*/ 	.word	0x000043c0


	//   ....[4]....
        /*00a0*/ 	.word	0x00005d80


	//   ....[5]....
        /*00a4*/ 	.word	0x00006da0


	//   ....[6]....
        /*00a8*/ 	.word	0x00007d80


	//   ....[7]....
        /*00ac*/ 	.word	0x00008d60


	//----- nvinfo : EIATTR_EXIT_INSTR_OFFSETS
	.align		4
.L_579:
        /*00b0*/ 	.byte	0x04, 0x1c
        /*00b2*/ 	.short	(.L_581 - .L_580)


	//   ....[0]....
.L_580:
        /*00b4*/ 	.word	0x00007e40


	//   ....[1]....
        /*00b8*/ 	.word	0x00007f90


	//   ....[2]....
        /*00bc*/ 	.word	0x00007fd0


	//   ....[3]....
        /*00c0*/ 	.word	0x00008070


	//   ....[4]....
        /*00c4*/ 	.word	0x000080b0


	//   ....[5]....
        /*00c8*/ 	.word	0x000080f0


	//   ....[6]....
        /*00cc*/ 	.word	0x00008180


	//   ....[7]....
        /*00d0*/ 	.word	0x000081a0


	//   ....[8]....
        /*00d4*/ 	.word	0x00008240


	//   ....[9]....
        /*00d8*/ 	.word	0x00008290


	//   ....[10]....
        /*00dc*/ 	.word	0x000082e0


	//   ....[11]....
        /*00e0*/ 	.word	0x000083b0


	//   ....[12]....
        /*00e4*/ 	.word	0x00008410


	//   ....[13]....
        /*00e8*/ 	.word	0x000085a0


	//   ....[14]....
        /*00ec*/ 	.word	0x00008700


	//   ....[15]....
        /*00f0*/ 	.word	0x00008740


	//   ....[16]....
        /*00f4*/ 	.word	0x00008800


	//   ....[17]....
        /*00f8*/ 	.word	0x00008980


	//   ....[18]....
        /*00fc*/ 	.word	0x00008b00


	//   ....[19]....
        /*0100*/ 	.word	0x00008c60


	//   ....[20]....
        /*0104*/ 	.word	0x00008d70


	//   ....[21]....
        /*0108*/ 	.word	0x00008db0


	//   ....[22]....
        /*010c*/ 	.word	0x00008df0


	//----- nvinfo : EIATTR_MAX_THREADS
	.align		4
.L_581:
        /*0110*/ 	.byte	0x04, 0x05
        /*0112*/ 	.short	(.L_583 - .L_582)
.L_582:
        /*0114*/ 	.word	0x00000080
        /*0118*/ 	.word	0x00000001
        /*011c*/ 	.word	0x00000001


	//----- nvinfo : EIATTR_CRS_STACK_SIZE
	.align		4
.L_583:
        /*0120*/ 	.byte	0x04, 0x1e
        /*0122*/ 	.short	(.L_585 - .L_584)
.L_584:
        /*0124*/ 	.word	0x00000000


	//----- nvinfo : EIATTR_CBANK_PARAM_SIZE
	.align		4
.L_585:
        /*0128*/ 	.byte	0x03, 0x19
        /*012a*/ 	.short	0x002c


	//----- nvinfo : EIATTR_PARAM_CBANK
	.align		4
        /*012c*/ 	.byte	0x04, 0x0a
        /*012e*/ 	.short	(.L_587 - .L_586)
	.align		4
.L_586:
        /*0130*/ 	.word	index@(.nv.constant0._ZN2at6native27unrolled_elementwise_kernelIZZZNS0_16acos_kernel_cudaERNS_18TensorIteratorBaseEENKUlvE0_clEvENKUlvE1_clEvEUlN3c104HalfEE_St5arrayIPcLm2EELi4E23TrivialOffsetCalculatorILi1EjESD_NS0_6memory12LoadWithCastILi1EEENSE_13StoreWithCastILi1EEEEEviT_T0_T2_T3_T4_T5_)
        /*0134*/ 	.short	0x0210
        /*0136*/ 	.short	0x002c


	//----- nvinfo : EIATTR_SW_WAR
	.align		4
.L_587:
        /*0138*/ 	.byte	0x04, 0x36
        /*013a*/ 	.short	(.L_589 - .L_588)
.L_588:
        /*013c*/ 	.word	0x00000008
.L_589:


//--------------------- .nv.info._ZN2at6native18elementwise_kernelILi128ELi4EZNS0_22gpu_kernel_impl_nocastIZZZNS0_16acos_kernel_cudaERNS_18TensorIteratorBaseEENKUlvE0_clEvENKUlvE1_clEvEUlN3c104HalfEE_EEvS4_RKT_EUliE_EEviT1_ --------------------------
	.section	.nv.info._ZN2at6native18elementwise_kernelILi128ELi4EZNS0_22gpu_kernel_impl_nocastIZZZNS0_16acos_kernel_cudaERNS_18TensorIteratorBaseEENKUlvE0_clEvENKUlvE1_clEvEUlN3c104HalfEE_EEvS4_RKT_EUliE_EEviT1_,"",@"SHT_CUDA_INFO"
	.sectionflags	@""
	.align	4


	//----- nvinfo : EIATTR_CUDA_API_VERSION
	.align		4
        /*0000*/ 	.byte	0x04, 0x37
        /*0002*/ 	.short	(.L_591 - .L_590)
.L_590:
        /*0004*/ 	.word	0x00000082


	//----- nvinfo : EIATTR_KPARAM_INFO
	.align		4
.L_591:
        /*0008*/ 	.byte	0x04, 0x17
        /*000a*/ 	.short	(.L_593 - .L_592)
.L_592:
        /*000c*/ 	.word	0x00000000
        /*0010*/ 	.short	0x0001
        /*0012*/ 	.short	0x0008
        /*0014*/ 	.byte	0x00, 0xf0, 0x61, 0x08


	//----- nvinfo : EIATTR_KPARAM_INFO
	.align		4
.L_593:
        /*0018*/ 	.byte	0x04, 0x17
        /*001a*/ 	.short	(.L_595 - .L_594)
.L_594:
        /*001c*/ 	.word	0x00000000
        /*0020*/ 	.short	0x0000
        /*0022*/ 	.short	0x0000
        /*0024*/ 	.byte	0x00, 0xf0, 0x11, 0x00


	//----- nvinfo : EIATTR_SPARSE_MMA_MASK
	.align		4
.L_595:
        /*0028*/ 	.byte	0x03, 0x50
        /*002a*/ 	.short	0x0000


	//----- nvinfo : EIATTR_MAXREG_COUNT
	.align		4
        /*002c*/ 	.byte	0x03, 0x1b
        /*002e*/ 	.short	0x0080


	//----- nvinfo : EIATTR_MERCURY_ISA_VERSION
	.align		4
        /*0030*/ 	.byte	0x03, 0x5f
        /*0032*/ 	.short	0x0101


	//----- nvinfo : EIATTR_EXIT_INSTR_OFFSETS
	.align		4
        /*0034*/ 	.byte	0x04, 0x1c
        /*0036*/ 	.short	(.L_597 - .L_596)


	//   ....[0]....
.L_596:
        /*0038*/ 	.word	0x000040d0


	//   ....[1]....
        /*003c*/ 	.word	0x00005610


	//----- nvinfo : EIATTR_MAX_THREADS
	.align		4
.L_597:
        /*0040*/ 	.byte	0x04, 0x05
        /*0042*/ 	.short	(.L_599 - .L_598)
.L_598:
        /*0044*/ 	.word	0x00000080
        /*0048*/ 	.word	0x00000001
        /*004c*/ 	.word	0x00000001


	//----- nvinfo : EIATTR_CRS_STACK_SIZE
	.align		4
.L_599:
        /*0050*/ 	.byte	0x04, 0x1e
        /*0052*/ 	.short	(.L_601 - .L_600)
.L_600:
        /*0054*/ 	.word	0x00000000


	//----- nvinfo : EIATTR_CBANK_PARAM_SIZE
	.align		4
.L_601:
        /*0058*/ 	.byte	0x03, 0x19
        /*005a*/ 	.short	0x0220


	//----- nvinfo : EIATTR_PARAM_CBANK
	.align		4
        /*005c*/ 	.byte	0x04, 0x0a
        /*005e*/ 	.short	(.L_603 - .L_602)
	.align		4
.L_602:
        /*0060*/ 	.word	index@(.nv.constant0._ZN2at6native18elementwise_kernelILi128ELi4EZNS0_22gpu_kernel_impl_nocastIZZZNS0_16acos_kernel_cudaERNS_18TensorIteratorBaseEENKUlvE0_clEvENKUlvE1_clEvEUlN3c104HalfEE_EEvS4_RKT_EUliE_EEviT1_)
        /*0064*/ 	.short	0x0210
        /*0066*/ 	.short	0x0220


	//----- nvinfo : EIATTR_SW_WAR
	.align		4
.L_603:
        /*0068*/ 	.byte	0x04, 0x36
        /*006a*/ 	.short	(.L_605 - .L_604)
.L_604:
        /*006c*/ 	.word	0x00000008
.L_605:


//--------------------- .nv.info._ZN2at6native27unrolled_elementwise_kernelIZZZNS0_16acos_kernel_cudaERNS_18TensorIteratorBaseEENKUlvE0_clEvENKUlvE1_clEvEUlN3c104HalfEE_St5arrayIPcLm2EELi4E23TrivialOffsetCalculatorILi1EjESD_NS0_6memory15LoadWithoutCastENSE_16StoreWithoutCastEEEviT_T0_T2_T3_T4_T5_ --------------------------
	.section	.nv.info._ZN2at6native27unrolled_elementwise_kernelIZZZNS0_16acos_kernel_cudaERNS_18TensorIteratorBaseEENKUlvE0_clEvENKUlvE1_clEvEUlN3c104HalfEE_St5arrayIPcLm2EELi4E23TrivialOffsetCalculatorILi1EjESD_NS0_6memory15LoadWithoutCastENSE_16StoreWithoutCastEEEviT_T0_T2_T3_T4_T5_,"",@"SHT_CUDA_INFO"
	.sectionflags	@""
	.align	4


	//----- nvinfo : EIATTR_CUDA_API_VERSION
	.align		4
        /*0000*/ 	.byte	0x04, 0x37
        /*0002*/ 	.short	(.L_607 - .L_606)
.L_606:
        /*0004*/ 	.word	0x00000082


	//----- nvinfo : EIATTR_KPARAM_INFO
	.align		4
.L_607:
        /*0008*/ 	.byte	0x04, 0x17
        /*000a*/ 	.short	(.L_609 - .L_608)
.L_608:
        /*000c*/ 	.word	0x00000000
        /*0010*/ 	.short	0x0006
        /*0012*/ 	.short	0x001b
        /*0014*/ 	.byte	0x00, 0xf0, 0x05, 0x00


	//----- nvinfo : EIATTR_KPARAM_INFO
	.align		4
.L_609:
        /*0018*/ 	.byte	0x04, 0x17
        /*001a*/ 	.short	(.L_611 - .L_610)
.L_610:
        /*001c*/ 	.word	0x00000000
        /*0020*/ 	.short	0x0005
        /*0022*/ 	.short	0x001a
        /*0024*/ 	.byte	0x00, 0xf0, 0x05, 0x00


	//----- nvinfo : EIATTR_KPARAM_INFO
	.align		4
.L_611:
        /*0028*/ 	.byte	0x04, 0x17
        /*002a*/ 	.short	(.L_613 - .L_612)
.L_612:
        /*002c*/ 	.word	0x00000000
        /*0030*/ 	.short	0x0004
        /*0032*/ 	.short	0x0019
        /*0034*/ 	.byte	0x00, 0xf0, 0x05, 0x00


	//----- nvinfo : EIATTR_KPARAM_INFO
	.align		4
.L_613:
        /*0038*/ 	.byte	0x04, 0x17
        /*003a*/ 	.short	(.L_615 - .L_614)
.L_614:
        /*003c*/ 	.word	0x00000000
        /*0040*/ 	.short	0x0003
        /*0042*/ 	.short	0x0018
        /*0044*/ 	.byte	0x00, 0xf0, 0x05, 0x00


	//----- nvinfo : EIATTR_KPARAM_INFO
	.align		4
.L_615:
        /*0048*/ 	.byte	0x04, 0x17
        /*004a*/ 	.short	(.L_617 - .L_616)
.L_616:
        /*004c*/ 	.word	0x00000000
        /*0050*/ 	.short	0x0002
        /*0052*/ 	.short	0x0008
        /*0054*/ 	.byte	0x00, 0xf0, 0x41, 0x00


	//----- nvinfo : EIATTR_KPARAM_INFO
	.align		4
.L_617:
        /*0058*/ 	.byte	0x04, 0x17
        /*005a*/ 	.short	(.L_619 - .L_618)
.L_618:
        /*005c*/ 	.word	0x00000000
        /*0060*/ 	.short	0x0001
        /*0062*/ 	.short	0x0004
        /*0064*/ 	.byte	0x00, 0xf0, 0x05, 0x00


	//----- nvinfo : EIATTR_KPARAM_INFO
	.align		4
.L_619:
        /*0068*/ 	.byte	0x04, 0x17
        /*006a*/ 	.short	(.L_621 - .L_620)
.L_620:
        /*006c*/ 	.word	0x00000000
        /*0070*/ 	.short	0x0000
        /*0072*/ 	.short	0x0000
        /*0074*/ 	.byte	0x00, 0xf0, 0x11, 0x00


	//----- nvinfo : EIATTR_SPARSE_MMA_MASK
	.align		4
.L_621:
        /*0078*/ 	.byte	0x03, 0x50
        /*007a*/ 	.short	0x0000


	//----- nvinfo : EIATTR_MAXREG_COUNT
	.align		4
        /*007c*/ 	.byte	0x03, 0x1b
        /*007e*/ 	.short	0x00ff


	//----- nvinfo : EIATTR_MERCURY_ISA_VERSION
	.align		4
        /*0080*/ 	.byte	0x03, 0x5f
        /*0082*/ 	.short	0x0101


	//----- nvinfo : EIATTR_EXIT_INSTR_OFFSETS
	.align		4
        /*0084*/ 	.byte	0x04, 0x1c
        /*0086*/ 	.short	(.L_623 - .L_622)


	//   ....[0]....
.L_622:
        /*0088*/ 	.word	0x00000bd0


	//   ....[1]....
        /*008c*/ 	.word	0x00000c20


	//----- nvinfo : EIATTR_MAX_THREADS
	.align		4
.L_623:
        /*0090*/ 	.byte	0x04, 0x05
        /*0092*/ 	.short	(.L_625 - .L_624)
.L_624:
        /*0094*/ 	.word	0x00000080
        /*0098*/ 	.word	0x00000001
        /*009c*/ 	.word	0x00000001


	//----- nvinfo : EIATTR_CRS_STACK_SIZE
	.align		4
.L_625:
        /*00a0*/ 	.byte	0x04, 0x1e
        /*00a2*/ 	.short	(.L_627 - .L_626)
.L_626:
        /*00a4*/ 	.word	0x00000000


	//----- nvinfo : EIATTR_CBANK_PARAM_SIZE
	.align		4
.L_627:
        /*00a8*/ 	.byte	0x03, 0x19
        /*00aa*/ 	.short	0x001c


	//----- nvinfo : EIATTR_PARAM_CBANK
	.align		4
        /*00ac*/ 	.byte	0x04, 0x0a
        /*00ae*/ 	.short	(.L_629 - .L_628)
	.align		4
.L_628:
        /*00b0*/ 	.word	index@(.nv.constant0._ZN2at6native27unrolled_elementwise_kernelIZZZNS0_16acos_kernel_cudaERNS_18TensorIteratorBaseEENKUlvE0_clEvENKUlvE1_clEvEUlN3c104HalfEE_St5arrayIPcLm2EELi4E23TrivialOffsetCalculatorILi1EjESD_NS0_6memory15LoadWithoutCastENSE_16StoreWithoutCastEEEviT_T0_T2_T3_T4_T5_)
        /*00b4*/ 	.short	0x0210
        /*00b6*/ 	.short	0x001c


	//----- nvinfo : EIATTR_SW_WAR
	.align		4
.L_629:
        /*00b8*/ 	.byte	0x04, 0x36
        /*00ba*/ 	.short	(.L_631 - .L_630)
.L_630:
        /*00bc*/ 	.word	0x00000008
.L_631:


//--------------------- .nv.info._ZN2at6native29vectorized_elementwise_kernelILi2EZZZNS0_16acos_kernel_cudaERNS_18TensorIteratorBaseEENKUlvE0_clEvENKUlvE1_clEvEUlN3c104HalfEE_St5arrayIPcLm2EEEEviT0_T1_ --------------------------
	.section	.nv.info._ZN2at6native29vectorized_elementwise_kernelILi2EZZZNS0_16acos_kernel_cudaERNS_18TensorIteratorBaseEENKUlvE0_clEvENKUlvE1_clEvEUlN3c104HalfEE_St5arrayIPcLm2EEEEviT0_T1_,"",@"SHT_CUDA_INFO"
	.sectionflags	@""
	.align	4


	//----- nvinfo : EIATTR_CUDA_API_VERSION
	.align		4
        /*0000*/ 	.byte	0x04, 0x37
        /*0002*/ 	.short	(.L_633 - .L_632)
.L_632:
        /*0004*/ 	.word	0x00000082


	//----- nvinfo : EIATTR_KPARAM_INFO
	.align		4
.L_633:
        /*0008*/ 	.byte	0x04, 0x17
        /*000a*/ 	.short	(.L_635 - .L_634)
.L_634:
        /*000c*/ 	.word	0x00000000
        /*0010*/ 	.short	0x0002
        /*0012*/ 	.short	0x0008
        /*0014*/ 	.byte	0x00, 0xf0, 0x41, 0x00


	//----- nvinfo : EIATTR_KPARAM_INFO
	.align		4
.L_635:
        /*0018*/ 	.byte	0x04, 0x17
        /*001a*/ 	.short	(.L_637 - .L_636)
.L_636:
        /*001c*/ 	.word	0x00000000
        /*0020*/ 	.short	0x0001
        /*0022*/ 	.short	0x0004
        /*0024*/ 	.byte	0x00, 0xf0, 0x05, 0x00


	//----- nvinfo : EIATTR_KPARAM_INFO
	.align		4
.L_637:
        /*0028*/ 	.byte	0x04, 0x17
        /*002a*/ 	.short	(.L_639 - .L_638)
.L_638:
        /*002c*/ 	.word	0x00000000
        /*0030*/ 	.short	0x0000
        /*0032*/ 	.short	0x0000
        /*0034*/ 	.byte	0x00, 0xf0, 0x11, 0x00


	//----- nvinfo : EIATTR_SPARSE_MMA_MASK
	.align		4
.L_639:
        /*0038*/ 	.byte	0x03, 0x50
        /*003a*/ 	.short	0x0000


	//----- nvinfo : EIATTR_MAXREG_COUNT
	.align		4
        /*003c*/ 	.byte	0x03, 0x1b
        /*003e*/ 	.short	0x00ff


	//----- nvinfo : EIATTR_MERCURY_ISA_VERSION
	.align		4
        /*0040*/ 	.byte	0x03, 0x5f
        /*0042*/ 	.short	0x0101


	//----- nvinfo : EIATTR_EXIT_INSTR_OFFSETS
	.align		4
        /*0044*/ 	.byte	0x04, 0x1c
        /*0046*/ 	.short	(.L_641 - .L_640)


	//   ....[0]....
.L_640:
        /*0048*/ 	.word	0x00000e60


	//   ....[1]....
        /*004c*/ 	.word	0x00002630


	//   ....[2]....
        /*0050*/ 	.word	0x00002680


	//----- nvinfo : EIATTR_MAX_THREADS
	.align		4
.L_641:
        /*0054*/ 	.byte	0x04, 0x05
        /*0056*/ 	.short	(.L_643 - .L_642)
.L_642:
        /*0058*/ 	.word	0x00000080
        /*005c*/ 	.word	0x00000001
        /*0060*/ 	.word	0x00000001


	//----- nvinfo : EIATTR_CRS_STACK_SIZE
	.align		4
.L_643:
        /*0064*/ 	.byte	0x04, 0x1e
        /*0066*/ 	.short	(.L_645 - .L_644)
.L_644:
        /*0068*/ 	.word	0x00000000


	//----- nvinfo : EIATTR_CBANK_PARAM_SIZE
	.align		4
.L_645:
        /*006c*/ 	.byte	0x03, 0x19
        /*006e*/ 	.short	0x0018


	//----- nvinfo : EIATTR_PARAM_CBANK
	.align		4
        /*0070*/ 	.byte	0x04, 0x0a
        /*0072*/ 	.short	(.L_647 - .L_646)
	.align		4
.L_646:
        /*0074*/ 	.word	index@(.nv.constant0._ZN2at6native29vectorized_elementwise_kernelILi2EZZZNS0_16acos_kernel_cudaERNS_18TensorIteratorBaseEENKUlvE0_clEvENKUlvE1_clEvEUlN3c104HalfEE_St5arrayIPcLm2EEEEviT0_T1_)
        /*0078*/ 	.short	0x0210
        /*007a*/ 	.short	0x0018


	//----- nvinfo : EIATTR_SW_WAR
	.align		4
.L_647:
        /*007c*/ 	.byte	0x04, 0x36
        /*007e*/ 	.short	(.L_649 - .L_648)
.L_648:
        /*0080*/ 	.word	0x00000008
.L_649:


//--------------------- .nv.info._ZN2at6native29vectorized_elementwise_kernelILi4EZZZNS0_16acos_kernel_cudaERNS_18TensorIteratorBaseEENKUlvE0_clEvENKUlvE1_clEvEUlN3c104HalfEE_St5arrayIPcLm2EEEEviT0_T1_ --------------------------
	.section	.nv.info._ZN2at6native29vectorized_elementwise_kernelILi4EZZZNS0_16acos_kernel_cudaERNS_18TensorIteratorBaseEENKUlvE0_clEvENKUlvE1_clEvEUlN3c104HalfEE_St5arrayIPcLm2EEEEviT0_T1_,"",@"SHT_CUDA_INFO"
	.sectionflags	@""
	.align	4


	//----- nvinfo : EIATTR_CUDA_API_VERSION
	.align		4
        /*0000*/ 	.byte	0x04, 0x37
        /*0002*/ 	.short	(.L_651 - .L_650)
.L_650:
        /*0004*/ 	.word	0x00000082


	//----- nvinfo : EIATTR_KPARAM_INFO
	.align		4
.L_651:
        /*0008*/ 	.byte	0x04, 0x17
        /*000a*/ 	.short	(.L_653 - .L_652)
.L_652:
        /*000c*/ 	.word	0x00000000
        /*0010*/ 	.short	0x0002
        /*0012*/ 	.short	0x0008
        /*0014*/ 	.byte	0x00, 0xf0, 0x41, 0x00


	//----- nvinfo : EIATTR_KPARAM_INFO
	.align		4
.L_653:
        /*0018*/ 	.byte	0x04, 0x17
        /*001a*/ 	.short	(.L_655 - .L_654)
.L_654:
        /*001c*/ 	.word	0x00000000
        /*0020*/ 	.short	0x0001
        /*0022*/ 	.short	0x0004
        /*0024*/ 	.byte	0x00, 0xf0, 0x05, 0x00


	//----- nvinfo : EIATTR_KPARAM_INFO
	.align		4
.L_655:
        /*0028*/ 	.byte	0x04, 0x17
        /*002a*/ 	.short	(.L_657 - .L_656)
.L_656:
        /*002c*/ 	.word	0x00000000
        /*0030*/ 	.short	0x0000
        /*0032*/ 	.short	0x0000
        /*0034*/ 	.byte	0x00, 0xf0, 0x11, 0x00


	//----- nvinfo : EIATTR_SPARSE_MMA_MASK
	.align		4
.L_657:
        /*0038*/ 	.byte	0x03, 0x50
        /*003a*/ 	.short	0x0000


	//----- nvinfo : EIATTR_MAXREG_COUNT
	.align		4
        /*003c*/ 	.byte	0x03, 0x1b
        /*003e*/ 	.short	0x00ff


	//----- nvinfo : EIATTR_MERCURY_ISA_VERSION
	.align		4
        /*0040*/ 	.byte	0x03, 0x5f
        /*0042*/ 	.short	0x0101


	//----- nvinfo : EIATTR_EXIT_INSTR_OFFSETS
	.align		4
        /*0044*/ 	.byte	0x04, 0x1c
        /*0046*/ 	.short	(.L_659 - .L_658)


	//   ....[0]....
.L_658:
        /*0048*/ 	.word	0x00000e20


	//   ....[1]....
        /*004c*/ 	.word	0x000025f0


	//   ....[2]....
        /*0050*/ 	.word	0x00002640


	//----- nvinfo : EIATTR_MAX_THREADS
	.align		4
.L_659:
        /*0054*/ 	.byte	0x04, 0x05
        /*0056*/ 	.short	(.L_661 - .L_660)
.L_660:
        /*0058*/ 	.word	0x00000080
        /*005c*/ 	.word	0x00000001
        /*0060*/ 	.word	0x00000001


	//----- nvinfo : EIATTR_CRS_STACK_SIZE
	.align		4
.L_661:
        /*0064*/ 	.byte	0x04, 0x1e
        /*0066*/ 	.short	(.L_663 - .L_662)
.L_662:
        /*0068*/ 	.word	0x00000000


	//----- nvinfo : EIATTR_CBANK_PARAM_SIZE
	.align		4
.L_663:
        /*006c*/ 	.byte	0x03, 0x19
        /*006e*/ 	.short	0x0018


	//----- nvinfo : EIATTR_PARAM_CBANK
	.align		4
        /*0070*/ 	.byte	0x04, 0x0a
        /*0072*/ 	.short	(.L_665 - .L_664)
	.align		4
.L_664:
        /*0074*/ 	.word	index@(.nv.constant0._ZN2at6native29vectorized_elementwise_kernelILi4EZZZNS0_16acos_kernel_cudaERNS_18TensorIteratorBaseEENKUlvE0_clEvENKUlvE1_clEvEUlN3c104HalfEE_St5arrayIPcLm2EEEEviT0_T1_)
        /*0078*/ 	.short	0x0210
        /*007a*/ 	.short	0x0018


	//----- nvinfo : EIATTR_SW_WAR
	.align		4
.L_665:
        /*007c*/ 	.byte	0x04, 0x36
        /*007e*/ 	.short	(.L_667 - .L_666)
.L_666:
        /*0080*/ 	.word	0x00000008
.L_667:


//--------------------- .nv.info._ZN2at6native29vectorized_elementwise_kernelILi8EZZZNS0_16acos_kernel_cudaERNS_18TensorIteratorBaseEENKUlvE0_clEvENKUlvE1_clEvEUlN3c104HalfEE_St5arrayIPcLm2EEEEviT0_T1_ --------------------------
	.section	.nv.info._ZN2at6native29vectorized_elementwise_kernelILi8EZZZNS0_16acos_kernel_cudaERNS_18TensorIteratorBaseEENKUlvE0_clEvENKUlvE1_clEvEUlN3c104HalfEE_St5arrayIPcLm2EEEEviT0_T1_,"",@"SHT_CUDA_INFO"
	.sectionflags	@""
	.align	4


	//----- nvinfo : EIATTR_CUDA_API_VERSION
	.align		4
        /*0000*/ 	.byte	0x04, 0x37
        /*0002*/ 	.short	(.L_669 - .L_668)
.L_668:
        /*0004*/ 	.word	0x00000082


	//----- nvinfo : EIATTR_KPARAM_INFO
	.align		4
.L_669:
        /*0008*/ 	.byte	0x04, 0x17
        /*000a*/ 	.short	(.L_671 - .L_670)
.L_670:
        /*000c*/ 	.word	0x00000000
        /*0010*/ 	.short	0x0002
        /*0012*/ 	.short	0x0008
        /*0014*/ 	.byte	0x00, 0xf0, 0x41, 0x00


	//----- nvinfo : EIATTR_KPARAM_INFO
	.align		4
.L_671:
        /*0018*/ 	.byte	0x04, 0x17
        /*001a*/ 	.short	(.L_673 - .L_672)
.L_672:
        /*001c*/ 	.word	0x00000000
        /*0020*/ 	.short	0x0001
        /*0022*/ 	.short	0x0004
        /*0024*/ 	.byte	0x00, 0xf0, 0x05, 0x00


	//----- nvinfo : EIATTR_KPARAM_INFO
	.align		4
.L_673:
        /*0028*/ 	.byte	0x04, 0x17
        /*002a*/ 	.short	(.L_675 - .L_674)
.L_674:
        /*002c*/ 	.word	0x00000000
        /*0030*/ 	.short	0x0000
        /*0032*/ 	.short	0x0000
        /*0034*/ 	.byte	0x00, 0xf0, 0x11, 0x00


	//----- nvinfo : EIATTR_SPARSE_MMA_MASK
	.align		4
.L_675:
        /*0038*/ 	.byte	0x03, 0x50
        /*003a*/ 	.short	0x0000


	//----- nvinfo : EIATTR_MAXREG_COUNT
	.align		4
        /*003c*/ 	.byte	0x03, 0x1b
        /*003e*/ 	.short	0x00ff


	//----- nvinfo : EIATTR_MERCURY_ISA_VERSION
	.align		4
        /*0040*/ 	.byte	0x03, 0x5f
        /*0042*/ 	.short	0x0101


	//----- nvinfo : EIATTR_EXIT_INSTR_OFFSETS
	.align		4
        /*0044*/ 	.byte	0x04, 0x1c
        /*0046*/ 	.short	(.L_677 - .L_676)


	//   ....[0]....
.L_676:
        /*0048*/ 	.word	0x00000e00


	//   ....[1]....
        /*004c*/ 	.word	0x000025d0


	//   ....[2]....
        /*0050*/ 	.word	0x00002620


	//----- nvinfo : EIATTR_MAX_THREADS
	.align		4
.L_677:
        /*0054*/ 	.byte	0x04, 0x05
        /*0056*/ 	.short	(.L_679 - .L_678)
.L_678:
        /*0058*/ 	.word	0x00000080
        /*005c*/ 	.word	0x00000001
        /*0060*/ 	.word	0x00000001


	//----- nvinfo : EIATTR_CRS_STACK_SIZE
	.align		4
.L_679:
        /*0064*/ 	.byte	0x04, 0x1e
        /*0066*/ 	.short	(.L_681 - .L_680)
.L_680:
        /*0068*/ 	.word	0x00000000


	//----- nvinfo : EIATTR_CBANK_PARAM_SIZE
	.align		4
.L_681:
        /*006c*/ 	.byte	0x03, 0x19
        /*006e*/ 	.short	0x0018


	//----- nvinfo : EIATTR_PARAM_CBANK
	.align		4
        /*0070*/ 	.byte	0x04, 0x0a
        /*0072*/ 	.short	(.L_683 - .L_682)
	.align		4
.L_682:
        /*0074*/ 	.word	index@(.nv.constant0._ZN2at6native29vectorized_elementwise_kernelILi8EZZZNS0_16acos_kernel_cudaERNS_18TensorIteratorBaseEENKUlvE0_clEvENKUlvE1_clEvEUlN3c104HalfEE_St5arrayIPcLm2EEEEviT0_T1_)
        /*0078*/ 	.short	0x0210
        /*007a*/ 	.short	0x0018


	//----- nvinfo : EIATTR_SW_WAR
	.align		4
.L_683:
        /*007c*/ 	.byte	0x04, 0x36
        /*007e*/ 	.short	(.L_685 - .L_684)
.L_684:
        /*0080*/ 	.word	0x00000008
.L_685:


//--------------------- .nv.info._ZN2at6native18elementwise_kernelILi128ELi4EZNS0_15gpu_kernel_implIZZZNS0_16acos_kernel_cudaERNS_18TensorIteratorBaseEENKUlvE0_clEvENKUlvE0_clEvEUlfE_EEvS4_RKT_EUliE_EEviT1_ --------------------------
	.section	.nv.info._ZN2at6native18elementwise_kernelILi128ELi4EZNS0_15gpu_kernel_implIZZZNS0_16acos_kernel_cudaERNS_18TensorIteratorBaseEENKUlvE0_clEvENKUlvE0_clEvEUlfE_EEvS4_RKT_EUliE_EEviT1_,"",@"SHT_CUDA_INFO"
	.sectionflags	@""
	.align	4


	//----- nvinfo : EIATTR_CUDA_API_VERSION
	.align		4
        /*0000*/ 	.byte	0x04, 0x37
        /*0002*/ 	.short	(.L_687 - .L_686)
.L_686:
        /*0004*/ 	.word	0x00000082


	//----- nvinfo : EIATTR_KPARAM_INFO
	.align		4
.L_687:
        /*0008*/ 	.byte	0x04, 0x17
        /*000a*/ 	.short	(.L_689 - .L_688)
.L_688:
        /*000c*/ 	.word	0x00000000
        /*0010*/ 	.short	0x0001
        /*0012*/ 	.short	0x0008
        /*0014*/ 	.byte	0x00, 0xf0, 0x61, 0x08


	//----- nvinfo : EIATTR_KPARAM_INFO
	.align		4
.L_689:
        /*0018*/ 	.byte	0x04, 0x17
        /*001a*/ 	.short	(.L_691 - .L_690)
.L_690:
        /*001c*/ 	.word	0x00000000
        /*0020*/ 	.short	0x0000
        /*0022*/ 	.short	0x0000
        /*0024*/ 	.byte	0x00, 0xf0, 0x11, 0x00


	//----- nvinfo : EIATTR_SPARSE_MMA_MASK
	.align		4
.L_691:
        /*0028*/ 	.byte	0x03, 0x50
        /*002a*/ 	.short	0x0000


	//----- nvinfo : EIATTR_MAXREG_COUNT
	.align		4
        /*002c*/ 	.byte	0x03, 0x1b
        /*002e*/ 	.short	0x0080


	//----- nvinfo : EIATTR_EXTERNS
	.align		4
        /*0030*/ 	.byte	0x04, 0x0f
        /*0032*/ 	.short	(.L_693 - .L_692)


	//   ....[0]....
	.align		4
.L_692:
        /*0034*/ 	.word	index@(__assertfail)


	//----- nvinfo : EIATTR_MERCURY_ISA_VERSION
	.align		4
.L_693:
        /*0038*/ 	.byte	0x03, 0x5f
        /*003a*/ 	.short	0x0101


	//----- nvinfo : EIATTR_SYSCALL_OFFSETS
	.align		4
        /*003c*/ 	.byte	0x04, 0x46
        /*003e*/ 	.short	(.L_695 - .L_694)


	//   ....[0]....
.L_694:
        /*0040*/ 	.word	0x00002170


	//   ....[1]....
        /*0044*/ 	.word	0x00003170


	//   ....[2]....
        /*0048*/ 	.word	0x00005300


	//   ....[3]....
        /*004c*/ 	.word	0x00006300


	//   ....[4]....
        /*0050*/ 	.word	0x00008480


	//   ....[5]....
        /*0054*/ 	.word	0x00009480


	//   ....[6]....
        /*0058*/ 	.word	0x0000b5f0


	//   ....[7]....
        /*005c*/ 	.word	0x0000c5f0


	//----- nvinfo : EIATTR_EXIT_INSTR_OFFSETS
	.align		4
.L_695:
        /*0060*/ 	.byte	0x04, 0x1c
        /*0062*/ 	.short	(.L_697 - .L_696)


	//   ....[0]....
.L_696:
        /*0064*/ 	.word	0x00009530


	//   ....[1]....
        /*0068*/ 	.word	0x0000b910


	//   ....[2]....
        /*006c*/ 	.word	0x0000b950


	//   ....[3]....
        /*0070*/ 	.word	0x0000b9e0


	//   ....[4]....
        /*0074*/ 	.word	0x0000ba10


	//   ....[5]....
        /*0078*/ 	.word	0x0000ba40


	//   ....[6]....
        /*007c*/ 	.word	0x0000bac0


	//   ....[7]....
        /*0080*/ 	.word	0x0000baf0


	//   ....[8]....
        /*0084*/ 	.word	0x0000bb80


	//   ....[9]....
        /*0088*/ 	.word	0x0000bbc0


	//   ....[10]....
        /*008c*/ 	.word	0x0000bc00


	//   ....[11]....
        /*0090*/ 	.word	0x0000bcc0


	//   ....[12]....
        /*0094*/ 	.word	0x0000bd10


	//   ....[13]....
        /*0098*/ 	.word	0x0000be90


	//   ....[14]....
        /*009c*/ 	.word	0x0000bfe0


	//   ....[15]....
        /*00a0*/ 	.word	0x0000c010


	//   ....[16]....
        /*00a4*/ 	.word	0x0000c0c0


	//   ....[17]....
        /*00a8*/ 	.word	0x0000c230


	//   ....[18]....
        /*00ac*/ 	.word	0x0000c3a0


	//   ....[19]....
        /*00b0*/ 	.word	0x0000c4f0


	//   ....[20]....
        /*00b4*/ 	.word	0x0000c600


	//   ....[21]....
        /*00b8*/ 	.word	0x0000c630


	//   ....[22]....
        /*00bc*/ 	.word	0x0000c660


	//----- nvinfo : EIATTR_MAX_THREADS
	.align		4
.L_697:
        /*00c0*/ 	.byte	0x04, 0x05
        /*00c2*/ 	.short	(.L_699 - .L_698)
.L_698:
        /*00c4*/ 	.word	0x00000080
        /*00c8*/ 	.word	0x00000001
        /*00cc*/ 	.word	0x00000001


	//----- nvinfo : EIATTR_CRS_STACK_SIZE
	.align		4
.L_699:
        /*00d0*/ 	.byte	0x04, 0x1e
        /*00d2*/ 	.short	(.L_701 - .L_700)
.L_700:
        /*00d4*/ 	.word	0x00000000


	//----- nvinfo : EIATTR_CBANK_PARAM_SIZE
	.align		4
.L_701:
        /*00d8*/ 	.byte	0x03, 0x19
        /*00da*/ 	.short	0x0220


	//----- nvinfo : EIATTR_PARAM_CBANK
	.align		4
        /*00dc*/ 	.byte	0x04, 0x0a
        /*00de*/ 	.short	(.L_703 - .L_702)
	.align		4
.L_702:
        /*00e0*/ 	.word	index@(.nv.constant0._ZN2at6native18elementwise_kernelILi128ELi4EZNS0_15gpu_kernel_implIZZZNS0_16acos_kernel_cudaERNS_18TensorIteratorBaseEENKUlvE0_clEvENKUlvE0_clEvEUlfE_EEvS4_RKT_EUliE_EEviT1_)
        /*00e4*/ 	.short	0x0210
        /*00e6*/ 	.short	0x0220


	//----- nvinfo : EIATTR_SW_WAR
	.align		4
.L_703:
        /*00e8*/ 	.byte	0x04, 0x36
        /*00ea*/ 	.short	(.L_705 - .L_704)
.L_704:
        /*00ec*/ 	.word	0x00000008
.L_705:


//--------------------- .nv.info._ZN2at6native27unrolled_elementwise_kernelIZZZNS0_16acos_kernel_cudaERNS_18TensorIteratorBaseEENKUlvE0_clEvENKUlvE0_clEvEUlfE_St5arrayIPcLm2EELi4E23TrivialOffsetCalculatorILi1EjESB_NS0_6memory12LoadWithCastILi1EEENSC_13StoreWithCastILi1EEEEEviT_T0_T2_T3_T4_T5_ --------------------------
	.section	.nv.info._ZN2at6native27unrolled_elementwise_kernelIZZZNS0_16acos_kernel_cudaERNS_18TensorIteratorBaseEENKUlvE0_clEvENKUlvE0_clEvEUlfE_St5arrayIPcLm2EELi4E23TrivialOffsetCalculatorILi1EjESB_NS0_6memory12LoadWithCastILi1EEENSC_13StoreWithCastILi1EEEEEviT_T0_T2_T3_T4_T5_,"",@"SHT_CUDA_INFO"
	.sectionflags	@""
	.align	4


	//----- nvinfo : EIATTR_CUDA_API_VERSION
	.align		4
        /*0000*/ 	.byte	0x04, 0x37
        /*0002*/ 	.short	(.L_707 - .L_706)
.L_706:
        /*0004*/ 	.word	0x00000082


	//----- nvinfo : EIATTR_KPARAM_INFO
	.align		4
.L_707:
        /*0008*/ 	.byte	0x04, 0x17
        /*000a*/ 	.short	(.L_709 - .L_708)
.L_708:
        /*000c*/ 	.word	0x00000000
        /*0010*/ 	.short	0x0006
        /*0012*/ 	.short	0x0024
        /*0014*/ 	.byte	0x00, 0xf0, 0x21, 0x00


	//----- nvinfo : EIATTR_KPARAM_INFO
	.align		4
.L_709:
        /*0018*/ 	.byte	0x04, 0x17
        /*001a*/ 	.short	(.L_711 - .L_710)
.L_710:
        /*001c*/ 	.word	0x00000000
        /*0020*/ 	.short	0x0005
        /*0022*/ 	.short	0x001c
        /*0024*/ 	.byte	0x00, 0xf0, 0x21, 0x00


	//----- nvinfo : EIATTR_KPARAM_INFO
	.align		4
.L_711:
        /*0028*/ 	.byte	0x04, 0x17
        /*002a*/ 	.short	(.L_713 - .L_712)
.L_712:
        /*002c*/ 	.word	0x00000000
        /*0030*/ 	.short	0x0004
        /*0032*/ 	.short	0x0019
        /*0034*/ 	.byte	0x00, 0xf0, 0x05, 0x00


	//----- nvinfo : EIATTR_KPARAM_INFO
	.align		4
.L_713:
        /*0038*/ 	.byte	0x04, 0x17
        /*003a*/ 	.short	(.L_715 - .L_714)
.L_714:
        /*003c*/ 	.word	0x00000000
        /*0040*/ 	.short	0x0003
        /*0042*/ 	.short	0x0018
        /*0044*/ 	.byte	0x00, 0xf0, 0x05, 0x00


	//----- nvinfo : EIATTR_KPARAM_INFO
	.align		4
.L_715:
        /*0048*/ 	.byte	0x04, 0x17
        /*004a*/ 	.short	(.L_717 - .L_716)
.L_716:
        /*004c*/ 	.word	0x00000000
        /*0050*/ 	.short	0x0002
        /*0052*/ 	.short	0x0008
        /*0054*/ 	.byte	0x00, 0xf0, 0x41, 0x00


	//----- nvinfo : EIATTR_KPARAM_INFO
	.align		4
.L_717:
        /*0058*/ 	.byte	0x04, 0x17
        /*005a*/ 	.short	(.L_719 - .L_718)
.L_718:
        /*005c*/ 	.word	0x00000000
        /*0060*/ 	.short	0x0001
        /*0062*/ 	.short	0x0004
        /*0064*/ 	.byte	0x00, 0xf0, 0x05, 0x00


	//----- nvinfo : EIATTR_KPARAM_INFO
	.align		4
.L_719:
        /*0068*/ 	.byte	0x04, 0x17
        /*006a*/ 	.short	(.L_721 - .L_720)
.L_720:
        /*006c*/ 	.word	0x00000000
        /*0070*/ 	.short	0x0000
        /*0072*/ 	.short	0x0000
        /*0074*/ 	.byte	0x00, 0xf0, 0x11, 0x00


	//----- nvinfo : EIATTR_SPARSE_MMA_MASK
	.align		4
.L_721:
        /*0078*/ 	.byte	0x03, 0x50
        /*007a*/ 	.short	0x0000


	//----- nvinfo : EIATTR_MAXREG_COUNT
	.align		4
        /*007c*/ 	.byte	0x03, 0x1b
        /*007e*/ 	.short	0x00ff


	//----- nvinfo : EIATTR_EXTERNS
	.align		4
        /*0080*/ 	.byte	0x04, 0x0f
        /*0082*/ 	.short	(.L_723 - .L_722)


	//   ....[0]....
	.align		4
.L_722:
        /*0084*/ 	.word	index@(__assertfail)


	//----- nvinfo : EIATTR_MERCURY_ISA_VERSION
	.align		4
.L_723:
        /*0088*/ 	.byte	0x03, 0x5f
        /*008a*/ 	.short	0x0101


	//----- nvinfo : EIATTR_SYSCALL_OFFSETS
	.align		4
        /*008c*/ 	.byte	0x04, 0x46
        /*008e*/ 	.short	(.L_725 - .L_724)


	//   ....[0]....
.L_724:
        /*0090*/ 	.word	0x00000e80


	//   ....[1]....
        /*0094*/ 	.word	0x00001d30


	//   ....[2]....
        /*0098*/ 	.word	0x00002bf0


	//   ....[3]....
        /*009c*/ 	.word	0x00003a50


	//   ....[4]....
        /*00a0*/ 	.word	0x00005240


	//   ....[5]....
        /*00a4*/ 	.word	0x00006140


	//   ....[6]....
        /*00a8*/ 	.word	0x00007000


	//   ....[7]....
        /*00ac*/ 	.word	0x00007ec0


	//----- nvinfo : EIATTR_EXIT_INSTR_OFFSETS
	.align		4
.L_725:
        /*00b0*/ 	.byte	0x04, 0x1c
        /*00b2*/ 	.short	(.L_727 - .L_726)


	//   ....[0]....
.L_726:
        /*00b4*/ 	.word	0x000070a0


	//   ....[1]....
        /*00b8*/ 	.word	0x000071e0


	//   ....[2]....
        /*00bc*/ 	.word	0x00007220


	//   ....[3]....
        /*00c0*/ 	.word	0x000072b0


	//   ....[4]....
        /*00c4*/ 	.word	0x000072e0


	//   ....[5]....
        /*00c8*/ 	.word	0x00007310


	//   ....[6]....
        /*00cc*/ 	.word	0x00007390


	//   ....[7]....
        /*00d0*/ 	.word	0x000073c0


	//   ....[8]....
        /*00d4*/ 	.word	0x00007450


	//   ....[9]....
        /*00d8*/ 	.word	0x00007490


	//   ....[10]....
        /*00dc*/ 	.word	0x000074d0


	//   ....[11]....
        /*00e0*/ 	.word	0x00007590


	//   ....[12]....
        /*00e4*/ 	.word	0x000075e0


	//   ....[13]....
        /*00e8*/ 	.word	0x00007760


	//   ....[14]....
        /*00ec*/ 	.word	0x000078b0


	//   ....[15]....
        /*00f0*/ 	.word	0x000078e0


	//   ....[16]....
        /*00f4*/ 	.word	0x00007990


	//   ....[17]....
        /*00f8*/ 	.word	0x00007b00


	//   ....[18]....
        /*00fc*/ 	.word	0x00007c70


	//   ....[19]....
        /*0100*/ 	.word	0x00007dc0


	//   ....[20]....
        /*0104*/ 	.word	0x00007ed0


	//   ....[21]....
        /*0108*/ 	.word	0x00007f00


	//   ....[22]....
        /*010c*/ 	.word	0x00007f30


	//----- nvinfo : EIATTR_MAX_THREADS
	.align		4
.L_727:
        /*0110*/ 	.byte	0x04, 0x05
        /*0112*/ 	.short	(.L_729 - .L_728)
.L_728:
        /*0114*/ 	.word	0x00000080
        /*0118*/ 	.word	0x00000001
        /*011c*/ 	.word	0x00000001


	//----- nvinfo : EIATTR_CRS_STACK_SIZE
	.align		4
.L_729:
        /*0120*/ 	.byte	0x04, 0x1e
        /*0122*/ 	.short	(.L_731 - .L_730)
.L_730:
        /*0124*/ 	.word	0x00000000


	//----- nvinfo : EIATTR_CBANK_PARAM_SIZE
	.align		4
.L_731:
        /*0128*/ 	.byte	0x03, 0x19
        /*012a*/ 	.short	0x002c


	//----- nvinfo : EIATTR_PARAM_CBANK
	.align		4
        /*012c*/ 	.byte	0x04, 0x0a
        /*012e*/ 	.short	(.L_733 - .L_732)
	.align		4
.L_732:
        /*0130*/ 	.word	index@(.nv.constant0._ZN2at6native27unrolled_elementwise_kernelIZZZNS0_16acos_kernel_cudaERNS_18TensorIteratorBaseEENKUlvE0_clEvENKUlvE0_clEvEUlfE_St5arrayIPcLm2EELi4E23TrivialOffsetCalculatorILi1EjESB_NS0_6memory12LoadWithCastILi1EEENSC_13StoreWithCastILi1EEEEEviT_T0_T2_T3_T4_T5_)
        /*0134*/ 	.short	0x0210
        /*0136*/ 	.short	0x002c


	//----- nvinfo : EIATTR_SW_WAR
	.align		4
.L_733:
        /*0138*/ 	.byte	0x04, 0x36
        /*013a*/ 	.short	(.L_735 - .L_734)
.L_734:
        /*013c*/ 	.word	0x00000008
.L_735:


//--------------------- .nv.info._ZN2at6native18elementwise_kernelILi128ELi2EZNS0_22gpu_kernel_impl_nocastIZZZNS0_16acos_kernel_cudaERNS_18TensorIteratorBaseEENKUlvE0_clEvENKUlvE0_clEvEUlfE_EEvS4_RKT_EUliE_EEviT1_ --------------------------
	.section	.nv.info._ZN2at6native18elementwise_kernelILi128ELi2EZNS0_22gpu_kernel_impl_nocastIZZZNS0_16acos_kernel_cudaERNS_18TensorIteratorBaseEENKUlvE0_clEvENKUlvE0_clEvEUlfE_EEvS4_RKT_EUliE_EEviT1_,"",@"SHT_CUDA_INFO"
	.sectionflags	@""
	.align	4


	//----- nvinfo : EIATTR_CUDA_API_VERSION
	.align		4
        /*0000*/ 	.byte	0x04, 0x37
        /*0002*/ 	.short	(.L_737 - .L_736)
.L_736:
        /*0004*/ 	.word	0x00000082


	//----- nvinfo : EIATTR_KPARAM_INFO
	.align		4
.L_737:
        /*0008*/ 	.byte	0x04, 0x17
        /*000a*/ 	.short	(.L_739 - .L_738)
.L_738:
        /*000c*/ 	.word	0x00000000
        /*0010*/ 	.short	0x0001
        /*0012*/ 	.short	0x0008
        /*0014*/ 	.byte	0x00, 0xf0, 0x61, 0x08


	//----- nvinfo : EIATTR_KPARAM_INFO
	.align		4
.L_739:
        /*0018*/ 	.byte	0x04, 0x17
        /*001a*/ 	.short	(.L_741 - .L_740)
.L_740:
        /*001c*/ 	.word	0x00000000
        /*0020*/ 	.short	0x0000
        /*0022*/ 	.short	0x0000
        /*0024*/ 	.byte	0x00, 0xf0, 0x11, 0x00


	//----- nvinfo : EIATTR_SPARSE_MMA_MASK
	.align		4
.L_741:
        /*0028*/ 	.byte	0x03, 0x50
        /*002a*/ 	.short	0x0000


	//----- nvinfo : EIATTR_MAXREG_COUNT
	.align		4
        /*002c*/ 	.byte	0x03, 0x1b
        /*002e*/ 	.short	0x0080


	//----- nvinfo : EIATTR_MERCURY_ISA_VERSION
	.align		4
        /*0030*/ 	.byte	0x03, 0x5f
        /*0032*/ 	.short	0x0101


	//----- nvinfo : EIATTR_EXIT_INSTR_OFFSETS
	.align		4
        /*0034*/ 	.byte	0x04, 0x1c
        /*0036*/ 	.short	(.L_743 - .L_742)


	//   ....[0]....
.L_742:
        /*0038*/ 	.word	0x00001600


	//   ....[1]....
        /*003c*/ 	.word	0x00002b30


	//----- nvinfo : EIATTR_MAX_THREADS
	.align		4
.L_743:
        /*0040*/ 	.byte	0x04, 0x05
        /*0042*/ 	.short	(.L_745 - .L_744)
.L_744:
        /*0044*/ 	.word	0x00000080
        /*0048*/ 	.word	0x00000001
        /*004c*/ 	.word	0x00000001


	//----- nvinfo : EIATTR_CRS_STACK_SIZE
	.align		4
.L_745:
        /*0050*/ 	.byte	0x04, 0x1e
        /*0052*/ 	.short	(.L_747 - .L_746)
.L_746:
        /*0054*/ 	.word	0x00000000


	//----- nvinfo : EIATTR_CBANK_PARAM_SIZE
	.align		4
.L_747:
        /*0058*/ 	.byte	0x03, 0x19
        /*005a*/ 	.short	0x0220


	//----- nvinfo : EIATTR_PARAM_CBANK
	.align		4
        /*005c*/ 	.byte	0x04, 0x0a
        /*005e*/ 	.short	(.L_749 - .L_748)
	.align		4
.L_748:
        /*0060*/ 	.word	index@(.nv.constant0._ZN2at6native18elementwise_kernelILi128ELi2EZNS0_22gpu_kernel_impl_nocastIZZZNS0_16acos_kernel_cudaERNS_18TensorIteratorBaseEENKUlvE0_clEvENKUlvE0_clEvEUlfE_EEvS4_RKT_EUliE_EEviT1_)
        /*0064*/ 	.short	0x0210
        /*0066*/ 	.short	0x0220


	//----- nvinfo : EIATTR_SW_WAR
	.align		4
.L_749:
        /*0068*/ 	.byte	0x04, 0x36
        /*006a*/ 	.short	(.L_751 - .L_750)
.L_750:
        /*006c*/ 	.word	0x00000008
.L_751:


//--------------------- .nv.info._ZN2at6native27unrolled_elementwise_kernelIZZZNS0_16acos_kernel_cudaERNS_18TensorIteratorBaseEENKUlvE0_clEvENKUlvE0_clEvEUlfE_St5arrayIPcLm2EELi4E23TrivialOffsetCalculatorILi1EjESB_NS0_6memory15LoadWithoutCastENSC_16StoreWithoutCastEEEviT_T0_T2_T3_T4_T5_ --------------------------
	.section	.nv.info._ZN2at6native27unrolled_elementwise_kernelIZZZNS0_16acos_kernel_cudaERNS_18TensorIteratorBaseEENKUlvE0_clEvENKUlvE0_clEvEUlfE_St5arrayIPcLm2EELi4E23TrivialOffsetCalculatorILi1EjESB_NS0_6memory15LoadWithoutCastENSC_16StoreWithoutCastEEEviT_T0_T2_T3_T4_T5_,"",@"SHT_CUDA_INFO"
	.sectionflags	@""
	.align	4


	//----- nvinfo : EIATTR_CUDA_API_VERSION
	.align		4
        /*0000*/ 	.byte	0x04, 0x37
        /*0002*/ 	.short	(.L_753 - .L_752)
.L_752:
        /*0004*/ 	.word	0x00000082


	//----- nvinfo : EIATTR_KPARAM_INFO
	.align		4
.L_753:
        /*0008*/ 	.byte	0x04, 0x17
        /*000a*/ 	.short	(.L_755 - .L_754)
.L_754:
        /*000c*/ 	.word	0x00000000
        /*0010*/ 	.short	0x0006
        /*0012*/ 	.short	0x001b
        /*0014*/ 	.byte	0x00, 0xf0, 0x05, 0x00


	//----- nvinfo : EIATTR_KPARAM_INFO
	.align		4
.L_755:
        /*0018*/ 	.byte	0x04, 0x17
        /*001a*/ 	.short	(.L_757 - .L_756)
.L_756:
        /*001c*/ 	.word	0x00000000
        /*0020*/ 	.short	0x0005
        /*0022*/ 	.short	0x001a
        /*0024*/ 	.byte	0x00, 0xf0, 0x05, 0x00


	//----- nvinfo : EIATTR_KPARAM_INFO
	.align		4
.L_757:
        /*0028*/ 	.byte	0x04, 0x17
        /*002a*/ 	.short	(.L_759 - .L_758)
.L_758:
        /*002c*/ 	.word	0x00000000
        /*0030*/ 	.short	0x0004
        /*0032*/ 	.short	0x0019
        /*0034*/ 	.byte	0x00, 0xf0, 0x05, 0x00


	//----- nvinfo : EIATTR_KPARAM_INFO
	.align		4
.L_759:
        /*0038*/ 	.byte	0x04, 0x17
        /*003a*/ 	.short	(.L_761 - .L_760)
.L_760:
        /*003c*/ 	.word	0x00000000
        /*0040*/ 	.short	0x0003
        /*0042*/ 	.short	0x0018
        /*0044*/ 	.byte	0x00, 0xf0, 0x05, 0x00


	//----- nvinfo : EIATTR_KPARAM_INFO
	.align		4
.L_761:
        /*0048*/ 	.byte	0x04, 0x17
        /*004a*/ 	.short	(.L_763 - .L_762)
.L_762:
        /*004c*/ 	.word	0x00000000
        /*0050*/ 	.short	0x0002
        /*0052*/ 	.short	0x0008
        /*0054*/ 	.byte	0x00, 0xf0, 0x41, 0x00


	//----- nvinfo : EIATTR_KPARAM_INFO
	.align		4
.L_763:
        /*0058*/ 	.byte	0x04, 0x17
        /*005a*/ 	.short	(.L_765 - .L_764)
.L_764:
        /*005c*/ 	.word	0x00000000
        /*0060*/ 	.short	0x0001
        /*0062*/ 	.short	0x0004
        /*0064*/ 	.byte	0x00, 0xf0, 0x05, 0x00


	//----- nvinfo : EIATTR_KPARAM_INFO
	.align		4
.L_765:
        /*0068*/ 	.byte	0x04, 0x17
        /*006a*/ 	.short	(.L_767 - .L_766)
.L_766:
        /*006c*/ 	.word	0x00000000
        /*0070*/ 	.short	0x0000
        /*0072*/ 	.short	0x0000
        /*0074*/ 	.byte	0x00, 0xf0, 0x11, 0x00


	//----- nvinfo : EIATTR_SPARSE_MMA_MASK
	.align		4
.L_767:
        /*0078*/ 	.byte	0x03, 0x50
        /*007a*/ 	.short	0x0000


	//----- nvinfo : EIATTR_MAXREG_COUNT
	.align		4
        /*007c*/ 	.byte	0x03, 0x1b
        /*007e*/ 	.short	0x00ff


	//----- nvinfo : EIATTR_MERCURY_ISA_VERSION
	.align		4
        /*0080*/ 	.byte	0x03, 0x5f
        /*0082*/ 	.short	0x0101


	//----- nvinfo : EIATTR_EXIT_INSTR_OFFSETS
	.align		4
        /*0084*/ 	.byte	0x04, 0x1c
        /*0086*/ 	.short	(.L_769 - .L_768)


	//   ....[0]....
.L_768:
        /*0088*/ 	.word	0x00000b40


	//   ....[1]....
        /*008c*/ 	.word	0x00000b90


	//----- nvinfo : EIATTR_MAX_THREADS
	.align		4
.L_769:
        /*0090*/ 	.byte	0x04, 0x05
        /*0092*/ 	.short	(.L_771 - .L_770)
.L_770:
        /*0094*/ 	.word	0x00000080
        /*0098*/ 	.word	0x00000001
        /*009c*/ 	.word	0x00000001


	//----- nvinfo : EIATTR_CRS_STACK_SIZE
	.align		4
.L_771:
        /*00a0*/ 	.byte	0x04, 0x1e
        /*00a2*/ 	.short	(.L_773 - .L_772)
.L_772:
        /*00a4*/ 	.word	0x00000000


	//----- nvinfo : EIATTR_CBANK_PARAM_SIZE
	.align		4
.L_773:
        /*00a8*/ 	.byte	0x03, 0x19
        /*00aa*/ 	.short	0x001c


	//----- nvinfo : EIATTR_PARAM_CBANK
	.align		4
        /*00ac*/ 	.byte	0x04, 0x0a
        /*00ae*/ 	.short	(.L_775 - .L_774)
	.align		4
.L_774:
        /*00b0*/ 	.word	index@(.nv.constant0._ZN2at6native27unrolled_elementwise_kernelIZZZNS0_16acos_kernel_cudaERNS_18TensorIteratorBaseEENKUlvE0_clEvENKUlvE0_clEvEUlfE_St5arrayIPcLm2EELi4E23TrivialOffsetCalculatorILi1EjESB_NS0_6memory15LoadWithoutCastENSC_16StoreWithoutCastEEEviT_T0_T2_T3_T4_T5_)
        /*00b4*/ 	.short	0x0210
        /*00b6*/ 	.short	0x001c


	//----- nvinfo : EIATTR_SW_WAR
	.align		4
.L_775:
        /*00b8*/ 	.byte	0x04, 0x36
        /*00ba*/ 	.short	(.L_777 - .L_776)
.L_776:
        /*00bc*/ 	.word	0x00000008
.L_777:


//--------------------- .nv.info._ZN2at6native29vectorized_elementwise_kernelILi2EZZZNS0_16acos_kernel_cudaERNS_18TensorIteratorBaseEENKUlvE0_clEvENKUlvE0_clEvEUlfE_St5arrayIPcLm2EEEEviT0_T1_ --------------------------
	.section	.nv.info._ZN2at6native29vectorized_elementwise_kernelILi2EZZZNS0_16acos_kernel_cudaERNS_18TensorIteratorBaseEENKUlvE0_clEvENKUlvE0_clEvEUlfE_St5arrayIPcLm2EEEEviT0_T1_,"",@"SHT_CUDA_INFO"
	.sectionflags	@""
	.align	4


	//----- nvinfo : EIATTR_CUDA_API_VERSION
	.align		4
        /*0000*/ 	.byte	0x04, 0x37
        /*0002*/ 	.short	(.L_779 - .L_778)
.L_778:
        /*0004*/ 	.word	0x00000082


	//----- nvinfo : EIATTR_KPARAM_INFO
	.align		4
.L_779:
        /*0008*/ 	.byte	0x04, 0x17
        /*000a*/ 	.short	(.L_781 - .L_780)
.L_780:
        /*000c*/ 	.word	0x00000000
        /*0010*/ 	.short	0x0002
        /*0012*/ 	.short	0x0008
        /*0014*/ 	.byte	0x00, 0xf0, 0x41, 0x00


	//----- nvinfo : EIATTR_KPARAM_INFO
	.align		4
.L_781:
        /*0018*/ 	.byte	0x04, 0x17
        /*001a*/ 	.short	(.L_783 - .L_782)
.L_782:
        /*001c*/ 	.word	0x00000000
        /*0020*/ 	.short	0x0001
        /*0022*/ 	.short	0x0004
        /*0024*/ 	.byte	0x00, 0xf0, 0x05, 0x00


	//----- nvinfo : EIATTR_KPARAM_INFO
	.align		4
.L_783:
        /*0028*/ 	.byte	0x04, 0x17
        /*002a*/ 	.short	(.L_785 - .L_784)
.L_784:
        /*002c*/ 	.word	0x00000000
        /*0030*/ 	.short	0x0000
        /*0032*/ 	.short	0x0000
        /*0034*/ 	.byte	0x00, 0xf0, 0x11, 0x00


	//----- nvinfo : EIATTR_SPARSE_MMA_MASK
	.align		4
.L_785:
        /*0038*/ 	.byte	0x03, 0x50
        /*003a*/ 	.short	0x0000


	//----- nvinfo : EIATTR_MAXREG_COUNT
	.align		4
        /*003c*/ 	.byte	0x03, 0x1b
        /*003e*/ 	.short	0x00ff


	//----- nvinfo : EIATTR_MERCURY_ISA_VERSION
	.align		4
        /*0040*/ 	.byte	0x03, 0x5f
        /*0042*/ 	.short	0x0101


	//----- nvinfo : EIATTR_EXIT_INSTR_OFFSETS
	.align		4
        /*0044*/ 	.byte	0x04, 0x1c
        /*0046*/ 	.short	(.L_787 - .L_786)


	//   ....[0]....
.L_786:
        /*0048*/ 	.word	0x00000da0


	//   ....[1]....
        /*004c*/ 	.word	0x00002440


	//   ....[2]....
        /*0050*/ 	.word	0x00002490


	//----- nvinfo : EIATTR_MAX_THREADS
	.align		4
.L_787:
        /*0054*/ 	.byte	0x04, 0x05
        /*0056*/ 	.short	(.L_789 - .L_788)
.L_788:
        /*0058*/ 	.word	0x00000080
        /*005c*/ 	.word	0x00000001
        /*0060*/ 	.word	0x00000001


	//----- nvinfo : EIATTR_CRS_STACK_SIZE
	.align		4
.L_789:
        /*0064*/ 	.byte	0x04, 0x1e
        /*0066*/ 	.short	(.L_791 - .L_790)
.L_790:
        /*0068*/ 	.word	0x00000000


	//----- nvinfo : EIATTR_CBANK_PARAM_SIZE
	.align		4
.L_791:
        /*006c*/ 	.byte	0x03, 0x19
        /*006e*/ 	.short	0x0018


	//----- nvinfo : EIATTR_PARAM_CBANK
	.align		4
        /*0070*/ 	.byte	0x04, 0x0a
        /*0072*/ 	.short	(.L_793 - .L_792)
	.align		4
.L_792:
        /*0074*/ 	.word	index@(.nv.constant0._ZN2at6native29vectorized_elementwise_kernelILi2EZZZNS0_16acos_kernel_cudaERNS_18TensorIteratorBaseEENKUlvE0_clEvENKUlvE0_clEvEUlfE_St5arrayIPcLm2EEEEviT0_T1_)
        /*0078*/ 	.short	0x0210
        /*007a*/ 	.short	0x0018


	//----- nvinfo : EIATTR_SW_WAR
	.align		4
.L_793:
        /*007c*/ 	.byte	0x04, 0x36
        /*007e*/ 	.short	(.L_795 - .L_794)
.L_794:
        /*0080*/ 	.word	0x00000008
.L_795:


//--------------------- .nv.info._ZN2at6native29vectorized_elementwise_kernelILi4EZZZNS0_16acos_kernel_cudaERNS_18TensorIteratorBaseEENKUlvE0_clEvENKUlvE0_clEvEUlfE_St5arrayIPcLm2EEEEviT0_T1_ --------------------------
	.section	.nv.info._ZN2at6native29vectorized_elementwise_kernelILi4EZZZNS0_16acos_kernel_cudaERNS_18TensorIteratorBaseEENKUlvE0_clEvENKUlvE0_clEvEUlfE_St5arrayIPcLm2EEEEviT0_T1_,"",@"SHT_CUDA_INFO"
	.sectionflags	@""
	.align	4


	//----- nvinfo : EIATTR_CUDA_API_VERSION
	.align		4
        /*0000*/ 	.byte	0x04, 0x37
        /*0002*/ 	.short	(.L_797 - .L_796)
.L_796:
        /*0004*/ 	.word	0x00000082


	//----- nvinfo : EIATTR_KPARAM_INFO
	.align		4
.L_797:
        /*0008*/ 	.byte	0x04, 0x17
        /*000a*/ 	.short	(.L_799 - .L_798)
.L_798:
        /*000c*/ 	.word	0x00000000
        /*0010*/ 	.short	0x0002
        /*0012*/ 	.short	0x0008
        /*0014*/ 	.byte	0x00, 0xf0, 0x41, 0x00


	//----- nvinfo : EIATTR_KPARAM_INFO
	.align		4
.L_799:
        /*0018*/ 	.byte	0x04, 0x17
        /*001a*/ 	.short	(.L_801 - .L_800)
.L_800:
        /*001c*/ 	.word	0x00000000
        /*0020*/ 	.short	0x0001
        /*0022*/ 	.short	0x0004
        /*0024*/ 	.byte	0x00, 0xf0, 0x05, 0x00


	//----- nvinfo : EIATTR_KPARAM_INFO
	.align		4
.L_801:
        /*0028*/ 	.byte	0x04, 0x17
        /*002a*/ 	.short	(.L_803 - .L_802)
.L_802:
        /*002c*/ 	.word	0x00000000
        /*0030*/ 	.short	0x0000
        /*0032*/ 	.short	0x0000
        /*0034*/ 	.byte	0x00, 0xf0, 0x11, 0x00


	//----- nvinfo : EIATTR_SPARSE_MMA_MASK
	.align		4
.L_803:
        /*0038*/ 	.byte	0x03, 0x50
        /*003a*/ 	.short	0x0000


	//----- nvinfo : EIATTR_MAXREG_COUNT
	.align		4
        /*003c*/ 	.byte	0x03, 0x1b
        /*003e*/ 	.short	0x00ff


	//----- nvinfo : EIATTR_MERCURY_ISA_VERSION
	.align		4
        /*0040*/ 	.byte	0x03, 0x5f
        /*0042*/ 	.short	0x0101


	//----- nvinfo : EIATTR_EXIT_INSTR_OFFSETS
	.align		4
        /*0044*/ 	.byte	0x04, 0x1c
        /*0046*/ 	.short	(.L_805 - .L_804)


	//   ....[0]....
.L_804:
        /*0048*/ 	.word	0x00000d60


	//   ....[1]....
        /*004c*/ 	.word	0x00002400


	//   ....[2]....
        /*0050*/ 	.word	0x00002450


	//----- nvinfo : EIATTR_MAX_THREADS
	.align		4
.L_805:
        /*0054*/ 	.byte	0x04, 0x05
        /*0056*/ 	.short	(.L_807 - .L_806)
.L_806:
        /*0058*/ 	.word	0x00000080
        /*005c*/ 	.word	0x00000001
        /*0060*/ 	.word	0x00000001


	//----- nvinfo : EIATTR_CRS_STACK_SIZE
	.align		4
.L_807:
        /*0064*/ 	.byte	0x04, 0x1e
        /*0066*/ 	.short	(.L_809 - .L_808)
.L_808:
        /*0068*/ 	.word	0x00000000


	//----- nvinfo : EIATTR_CBANK_PARAM_SIZE
	.align		4
.L_809:
        /*006c*/ 	.byte	0x03, 0x19
        /*006e*/ 	.short	0x0018


	//----- nvinfo : EIATTR_PARAM_CBANK
	.align		4
        /*0070*/ 	.byte	0x04, 0x0a
        /*0072*/ 	.short	(.L_811 - .L_810)
	.align		4
.L_810:
        /*0074*/ 	.word	index@(.nv.constant0._ZN2at6native29vectorized_elementwise_kernelILi4EZZZNS0_16acos_kernel_cudaERNS_18TensorIteratorBaseEENKUlvE0_clEvENKUlvE0_clEvEUlfE_St5arrayIPcLm2EEEEviT0_T1_)
        /*0078*/ 	.short	0x0210
        /*007a*/ 	.short	0x0018


	//----- nvinfo : EIATTR_SW_WAR
	.align		4
.L_811:
        /*007c*/ 	.byte	0x04, 0x36
        /*007e*/ 	.short	(.L_813 - .L_812)
.L_812:
        /*0080*/ 	.word	0x00000008
.L_813:


//--------------------- .nv.info._ZN2at6native29vectorized_elementwise_kernelILi8EZZZNS0_16acos_kernel_cudaERNS_18TensorIteratorBaseEENKUlvE0_clEvENKUlvE0_clEvEUlfE_St5arrayIPcLm2EEEEviT0_T1_ --------------------------
	.section	.nv.info._ZN2at6native29vectorized_elementwise_kernelILi8EZZZNS0_16acos_kernel_cudaERNS_18TensorIteratorBaseEENKUlvE0_clEvENKUlvE0_clEvEUlfE_St5arrayIPcLm2EEEEviT0_T1_,"",@"SHT_CUDA_INFO"
	.sectionflags	@""
	.align	4


	//----- nvinfo : EIATTR_CUDA_API_VERSION
	.align		4
        /*0000*/ 	.byte	0x04, 0x37
        /*0002*/ 	.short	(.L_815 - .L_814)
.L_814:
        /*0004*/ 	.word	0x00000082


	//----- nvinfo : EIATTR_KPARAM_INFO
	.align		4
.L_815:
        /*0008*/ 	.byte	0x04, 0x17
        /*000a*/ 	.short	(.L_817 - .L_816)
.L_816:
        /*000c*/ 	.word	0x00000000
        /*0010*/ 	.short	0x0002
        /*0012*/ 	.short	0x0008
        /*0014*/ 	.byte	0x00, 0xf0, 0x41, 0x00


	//----- nvinfo : EIATTR_KPARAM_INFO
	.align		4
.L_817:
        /*0018*/ 	.byte	0x04, 0x17
        /*001a*/ 	.short	(.L_819 - .L_818)
.L_818:
        /*001c*/ 	.word	0x00000000
        /*0020*/ 	.short	0x0001
        /*0022*/ 	.short	0x0004
        /*0024*/ 	.byte	0x00, 0xf0, 0x05, 0x00


	//----- nvinfo : EIATTR_KPARAM_INFO
	.align		4
.L_819:
        /*0028*/ 	.byte	0x04, 0x17
        /*002a*/ 	.short	(.L_821 - .L_820)
.L_820:
        /*002c*/ 	.word	0x00000000
        /*0030*/ 	.short	0x0000
        /*0032*/ 	.short	0x0000
        /*0034*/ 	.byte	0x00, 0xf0, 0x11, 0x00


	//----- nvinfo : EIATTR_SPARSE_MMA_MASK
	.align		4
.L_821:
        /*0038*/ 	.byte	0x03, 0x50
        /*003a*/ 	.short	0x0000


	//----- nvinfo : EIATTR_MAXREG_COUNT
	.align		4
        /*003c*/ 	.byte	0x03, 0x1b
        /*003e*/ 	.short	0x00ff


	//----- nvinfo : EIATTR_MERCURY_ISA_VERSION
	.align		4
        /*0040*/ 	.byte	0x03, 0x5f
        /*0042*/ 	.short	0x0101


	//----- nvinfo : EIATTR_EXIT_INSTR_OFFSETS
	.align		4
        /*0044*/ 	.byte	0x04, 0x1c
        /*0046*/ 	.short	(.L_823 - .L_822)


	//   ....[0]....
.L_822:
        /*0048*/ 	.word	0x00000d60


	//   ....[1]....
        /*004c*/ 	.word	0x00002400


	//   ....[2]....
        /*0050*/ 	.word	0x00002450


	//----- nvinfo : EIATTR_MAX_THREADS
	.align		4
.L_823:
        /*0054*/ 	.byte	0x04, 0x05
        /*0056*/ 	.short	(.L_825 - .L_824)
.L_824:
        /*0058*/ 	.word	0x00000080
        /*005c*/ 	.word	0x00000001
        /*0060*/ 	.word	0x00000001


	//----- nvinfo : EIATTR_CRS_STACK_SIZE
	.align		4
.L_825:
        /*0064*/ 	.byte	0x04, 0x1e
        /*0066*/ 	.short	(.L_827 - .L_826)
.L_826:
        /*0068*/ 	.word	0x00000000


	//----- nvinfo : EIATTR_CBANK_PARAM_SIZE
	.align		4
.L_827:
        /*006c*/ 	.byte	0x03, 0x19
        /*006e*/ 	.short	0x0018


	//----- nvinfo : EIATTR_PARAM_CBANK
	.align		4
        /*0070*/ 	.byte	0x04, 0x0a
        /*0072*/ 	.short	(.L_829 - .L_828)
	.align		4
.L_828:
        /*0074*/ 	.word	index@(.nv.constant0._ZN2at6native29vectorized_elementwise_kernelILi8EZZZNS0_16acos_kernel_cudaERNS_18TensorIteratorBaseEENKUlvE0_clEvENKUlvE0_clEvEUlfE_St5arrayIPcLm2EEEEviT0_T1_)
        /*0078*/ 	.short	0x0210
        /*007a*/ 	.short	0x0018


	//----- nvinfo : EIATTR_SW_WAR
	.align		4
.L_829:
        /*007c*/ 	.byte	0x04, 0x36
        /*007e*/ 	.short	(.L_831 - .L_830)
.L_830:
        /*0080*/ 	.word	0x00000008
.L_831:


//--------------------- .nv.info._ZN2at6native18elementwise_kernelILi128ELi4EZNS0_15gpu_kernel_implIZZZNS0_16acos_kernel_cudaERNS_18TensorIteratorBaseEENKUlvE0_clEvENKUlvE_clEvEUldE_EEvS4_RKT_EUliE_EEviT1_ --------------------------
	.section	.nv.info._ZN2at6native18elementwise_kernelILi128ELi4EZNS0_15gpu_kernel_implIZZZNS0_16acos_kernel_cudaERNS_18TensorIteratorBaseEENKUlvE0_clEvENKUlvE_clEvEUldE_EEvS4_RKT_EUliE_EEviT1_,"",@"SHT_CUDA_INFO"
	.sectionflags	@""
	.align	4


	//----- nvinfo : EIATTR_CUDA_API_VERSION
	.align		4
        /*0000*/ 	.byte	0x04, 0x37
        /*0002*/ 	.short	(.L_833 - .L_832)
.L_832:
        /*0004*/ 	.word	0x00000082


	//----- nvinfo : EIATTR_KPARAM_INFO
	.align		4
.L_833:
        /*0008*/ 	.byte	0x04, 0x17
        /*000a*/ 	.short	(.L_835 - .L_834)
.L_834:
        /*000c*/ 	.word	0x00000000
        /*0010*/ 	.short	0x0001
        /*0012*/ 	.short	0x0008
        /*0014*/ 	.byte	0x00, 0xf0, 0x61, 0x08


	//----- nvinfo : EIATTR_KPARAM_INFO
	.align		4
.L_835:
        /*0018*/ 	.byte	0x04, 0x17
        /*001a*/ 	.short	(.L_837 - .L_836)
.L_836:
        /*001c*/ 	.word	0x00000000
        /*0020*/ 	.short	0x0000
        /*0022*/ 	.short	0x0000
        /*0024*/ 	.byte	0x00, 0xf0, 0x11, 0x00


	//----- nvinfo : EIATTR_SPARSE_MMA_MASK
	.align		4
.L_837:
        /*0028*/ 	.byte	0x03, 0x50
        /*002a*/ 	.short	0x0000


	//----- nvinfo : EIATTR_MAXREG_COUNT
	.align		4
        /*002c*/ 	.byte	0x03, 0x1b
        /*002e*/ 	.short	0x0080


	//----- nvinfo : EIATTR_EXTERNS
	.align		4
        /*0030*/ 	.byte	0x04, 0x0f
        /*0032*/ 	.short	(.L_839 - .L_838)


	//   ....[0]....
	.align		4
.L_838:
        /*0034*/ 	.word	index@(__assertfail)


	//----- nvinfo : EIATTR_MERCURY_ISA_VERSION
	.align		4
.L_839:
        /*0038*/ 	.byte	0x03, 0x5f
        /*003a*/ 	.short	0x0101


	//----- nvinfo : EIATTR_SYSCALL_OFFSETS
	.align		4
        /*003c*/ 	.byte	0x04, 0x46
        /*003e*/ 	.short	(.L_841 - .L_840)


	//   ....[0]....
.L_840:
        /*0040*/ 	.word	0x00002250


	//   ....[1]....
        /*0044*/ 	.word	0x00003b80


	//   ....[2]....
        /*0048*/ 	.word	0x00005e10


	//   ....[3]....
        /*004c*/ 	.word	0x00007740


	//   ....[4]....
        /*0050*/ 	.word	0x000099c0


	//   ....[5]....
        /*0054*/ 	.word	0x0000b2f0


	//   ....[6]....
        /*0058*/ 	.word	0x0000d560


	//   ....[7]....
        /*005c*/ 	.word	0x0000ee90


	//----- nvinfo : EIATTR_EXIT_INSTR_OFFSETS
	.align		4
.L_841:
        /*0060*/ 	.byte	0x04, 0x1c
        /*0062*/ 	.short	(.L_843 - .L_842)


	//   ....[0]....
.L_842:
        /*0064*/ 	.word	0x0000b3a0


	//   ....[1]....
        /*0068*/ 	.word	0x0000ded0


	//   ....[2]....
        /*006c*/ 	.word	0x0000df10


	//   ....[3]....
        /*0070*/ 	.word	0x0000dfa0


	//   ....[4]....
        /*0074*/ 	.word	0x0000dfd0


	//   ....[5]....
        /*0078*/ 	.word	0x0000e000


	//   ....[6]....
        /*007c*/ 	.word	0x0000e0d0


	//   ....[7]....
        /*0080*/ 	.word	0x0000e150


	//   ....[8]....
        /*0084*/ 	.word	0x0000e230


	//   ....[9]....
        /*0088*/ 	.word	0x0000e2c0


	//   ....[10]....
        /*008c*/ 	.word	0x0000e2e0


	//   ....[11]....
        /*0090*/ 	.word	0x0000e3a0


	//   ....[12]....
        /*0094*/ 	.word	0x0000e3d0


	//   ....[13]....
        /*0098*/ 	.word	0x0000e5a0


	//   ....[14]....
        /*009c*/ 	.word	0x0000e740


	//   ....[15]....
        /*00a0*/ 	.word	0x0000e7c0


	//   ....[16]....
        /*00a4*/ 	.word	0x0000e870


	//   ....[17]....
        /*00a8*/ 	.word	0x0000ea30


	//   ....[18]....
        /*00ac*/ 	.word	0x0000ebf0


	//   ....[19]....
        /*00b0*/ 	.word	0x0000ed90


	//   ....[20]....
        /*00b4*/ 	.word	0x0000eea0


	//   ....[21]....
        /*00b8*/ 	.word	0x0000eed0


	//   ....[22]....
        /*00bc*/ 	.word	0x0000ef00


	//----- nvinfo : EIATTR_MAX_THREADS
	.align		4
.L_843:
        /*00c0*/ 	.byte	0x04, 0x05
        /*00c2*/ 	.short	(.L_845 - .L_844)
.L_844:
        /*00c4*/ 	.word	0x00000080
        /*00c8*/ 	.word	0x00000001
        /*00cc*/ 	.word	0x00000001


	//----- nvinfo : EIATTR_CRS_STACK_SIZE
	.align		4
.L_845:
        /*00d0*/ 	.byte	0x04, 0x1e
        /*00d2*/ 	.short	(.L_847 - .L_846)
.L_846:
        /*00d4*/ 	.word	0x00000000


	//----- nvinfo : EIATTR_CBANK_PARAM_SIZE
	.align		4
.L_847:
        /*00d8*/ 	.byte	0x03, 0x19
        /*00da*/ 	.short	0x0220


	//----- nvinfo : EIATTR_PARAM_CBANK
	.align		4
        /*00dc*/ 	.byte	0x04, 0x0a
        /*00de*/ 	.short	(.L_849 - .L_848)
	.align		4
.L_848:
        /*00e0*/ 	.word	index@(.nv.constant0._ZN2at6native18elementwise_kernelILi128ELi4EZNS0_15gpu_kernel_implIZZZNS0_16acos_kernel_cudaERNS_18TensorIteratorBaseEENKUlvE0_clEvENKUlvE_clEvEUldE_EEvS4_RKT_EUliE_EEviT1_)
        /*00e4*/ 	.short	0x0210
        /*00e6*/ 	.short	0x0220


	//----- nvinfo : EIATTR_SW_WAR
	.align		4
.L_849:
        /*00e8*/ 	.byte	0x04, 0x36
        /*00ea*/ 	.short	(.L_851 - .L_850)
.L_850:
        /*00ec*/ 	.word	0x00000008
.L_851:


//--------------------- .nv.info._ZN2at6native27unrolled_elementwise_kernelIZZZNS0_16acos_kernel_cudaERNS_18TensorIteratorBaseEENKUlvE0_clEvENKUlvE_clEvEUldE_St5arrayIPcLm2EELi4E23TrivialOffsetCalculatorILi1EjESB_NS0_6memory12LoadWithCastILi1EEENSC_13StoreWithCastILi1EEEEEviT_T0_T2_T3_T4_T5_ --------------------------
	.section	.nv.info._ZN2at6native27unrolled_elementwise_kernelIZZZNS0_16acos_kernel_cudaERNS_18TensorIteratorBaseEENKUlvE0_clEvENKUlvE_clEvEUldE_St5arrayIPcLm2EELi4E23TrivialOffsetCalculatorILi1EjESB_NS0_6memory12LoadWithCastILi1EEENSC_13StoreWithCastILi1EEEEEviT_T0_T2_T3_T4_T5_,"",@"SHT_CUDA_INFO"
	.sectionflags	@""
	.align	4


	//----- nvinfo : EIATTR_CUDA_API_VERSION
	.align		4
        /*0000*/ 	.byte	0x04, 0x37
        /*0002*/ 	.short	(.L_853 - .L_852)
.L_852:
        /*0004*/ 	.word	0x00000082


	//----- nvinfo : EIATTR_KPARAM_INFO
	.align		4
.L_853:
        /*0008*/ 	.byte	0x04, 0x17
        /*000a*/ 	.short	(.L_855 - .L_854)
.L_854:
        /*000c*/ 	.word	0x00000000
        /*0010*/ 	.short	0x0006
        /*0012*/ 	.short	0x0024
        /*0014*/ 	.byte	0x00, 0xf0, 0x21, 0x00


	//----- nvinfo : EIATTR_KPARAM_INFO
	.align		4
.L_855:
        /*0018*/ 	.byte	0x04, 0x17
        /*001a*/ 	.short	(.L_857 - .L_856)
.L_856:
        /*001c*/ 	.word	0x00000000
        /*0020*/ 	.short	0x0005
        /*0022*/ 	.short	0x001c
        /*0024*/ 	.byte	0x00, 0xf0, 0x21, 0x00


	//----- nvinfo : EIATTR_KPARAM_INFO
	.align		4
.L_857:
        /*0028*/ 	.byte	0x04, 0x17
        /*002a*/ 	.short	(.L_859 - .L_858)
.L_858:
        /*002c*/ 	.word	0x00000000
        /*0030*/ 	.short	0x0004
        /*0032*/ 	.short	0x0019
        /*0034*/ 	.byte	0x00, 0xf0, 0x05, 0x00


	//----- nvinfo : EIATTR_KPARAM_INFO
	.align		4
.L_859:
        /*0038*/ 	.byte	0x04, 0x17
        /*003a*/ 	.short	(.L_861 - .L_860)
.L_860:
        /*003c*/ 	.word	0x00000000
        /*0040*/ 	.short	0x0003
        /*0042*/ 	.short	0x0018
        /*0044*/ 	.byte	0x00, 0xf0, 0x05, 0x00


	//----- nvinfo : EIATTR_KPARAM_INFO
	.align		4
.L_861:
        /*0048*/ 	.byte	0x04, 0x17
        /*004a*/ 	.short	(.L_863 - .L_862)
.L_862:
        /*004c*/ 	.word	0x00000000
        /*0050*/ 	.short	0x0002
        /*0052*/ 	.short	0x0008
        /*0054*/ 	.byte	0x00, 0xf0, 0x41, 0x00


	//----- nvinfo : EIATTR_KPARAM_INFO
	.align		4
.L_863:
        /*0058*/ 	.byte	0x04, 0x17
        /*005a*/ 	.short	(.L_865 - .L_864)
.L_864:
        /*005c*/ 	.word	0x00000000
        /*0060*/ 	.short	0x0001
        /*0062*/ 	.short	0x0004
        /*0064*/ 	.byte	0x00, 0xf0, 0x05, 0x00


	//----- nvinfo : EIATTR_KPARAM_INFO
	.align		4
.L_865:
        /*0068*/ 	.byte	0x04, 0x17
        /*006a*/ 	.short	(.L_867 - .L_866)
.L_866:
        /*006c*/ 	.word	0x00000000
        /*0070*/ 	.short	0x0000
        /*0072*/ 	.short	0x0000
        /*0074*/ 	.byte	0x00, 0xf0, 0x11, 0x00


	//----- nvinfo : EIATTR_SPARSE_MMA_MASK
	.align		4
.L_867:
        /*0078*/ 	.byte	0x03, 0x50
        /*007a*/ 	.short	0x0000


	//----- nvinfo : EIATTR_MAXREG_COUNT
	.align		4
        /*007c*/ 	.byte	0x03, 0x1b
        /*007e*/ 	.short	0x00ff


	//----- nvinfo : EIATTR_EXTERNS
	.align		4
        /*0080*/ 	.byte	0x04, 0x0f
        /*0082*/ 	.short	(.L_869 - .L_868)


	//   ....[0]....
	.align		4
.L_868:
        /*0084*/ 	.word	index@(__assertfail)


	//----- nvinfo : EIATTR_MERCURY_ISA_VERSION
	.align		4
.L_869:
        /*0088*/ 	.byte	0x03, 0x5f
        /*008a*/ 	.short	0x0101


	//----- nvinfo : EIATTR_SYSCALL_OFFSETS
	.align		4
        /*008c*/ 	.byte	0x04, 0x46
        /*008e*/ 	.short	(.L_871 - .L_870)


	//   ....[0]....
.L_870:
        /*0090*/ 	.word	0x00000f80


	//   ....[1]....
        /*0094*/ 	.word	0x00001f20


	//   ....[2]....
        /*0098*/ 	.word	0x00002ed0


	//   ....[3]....
        /*009c*/ 	.word	0x00003e50


	//   ....[4]....
        /*00a0*/ 	.word	0x00007220


	//   ....[5]....
        /*00a4*/ 	.word	0x000083e0


	//   ....[6]....
        /*00a8*/ 	.word	0x00009560


	//   ....[7]....
        /*00ac*/ 	.word	0x0000a700


	//----- nvinfo : EIATTR_EXIT_INSTR_OFFSETS
	.align		4
.L_871:
        /*00b0*/ 	.byte	0x04, 0x1c
        /*00b2*/ 	.short	(.L_873 - .L_872)


	//   ....[0]....
.L_872:
        /*00b4*/ 	.word	0x00009600


	//   ....[1]....
        /*00b8*/ 	.word	0x00009740


	//   ....[2]....
        /*00bc*/ 	.word	0x00009780


	//   ....[3]....
        /*00c0*/ 	.word	0x00009810


	//   ....[4]....
        /*00c4*/ 	.word	0x00009840


	//   ....[5]....
        /*00c8*/ 	.word	0x00009870


	//   ....[6]....
        /*00cc*/ 	.word	0x00009940


	//   ....[7]....
        /*00d0*/ 	.word	0x000099c0


	//   ....[8]....
        /*00d4*/ 	.word	0x00009aa0


	//   ....[9]....
        /*00d8*/ 	.word	0x00009b30


	//   ....[10]....
        /*00dc*/ 	.word	0x00009b50


	//   ....[11]....
        /*00e0*/ 	.word	0x00009c10


	//   ....[12]....
        /*00e4*/ 	.word	0x00009c40


	//   ....[13]....
        /*00e8*/ 	.word	0x00009e10


	//   ....[14]....
        /*00ec*/ 	.word	0x00009fb0


	//   ....[15]....
        /*00f0*/ 	.word	0x0000a030


	//   ....[16]....
        /*00f4*/ 	.word	0x0000a0e0


	//   ....[17]....
        /*00f8*/ 	.word	0x0000a2a0


	//   ....[18]....
        /*00fc*/ 	.word	0x0000a460


	//   ....[19]....
        /*0100*/ 	.word	0x0000a600


	//   ....[20]....
        /*0104*/ 	.word	0x0000a710


	//   ....[21]....
        /*0108*/ 	.word	0x0000a740


	//   ....[22]....
        /*010c*/ 	.word	0x0000a770


	//----- nvinfo : EIATTR_MAX_THREADS
	.align		4
.L_873:
        /*0110*/ 	.byte	0x04, 0x05
        /*0112*/ 	.short	(.L_875 - .L_874)
.L_874:
        /*0114*/ 	.word	0x00000080
        /*0118*/ 	.word	0x00000001
        /*011c*/ 	.word	0x00000001


	//----- nvinfo : EIATTR_CRS_STACK_SIZE
	.align		4
.L_875:
        /*0120*/ 	.byte	0x04, 0x1e
        /*0122*/ 	.short	(.L_877 - .L_876)
.L_876:
        /*0124*/ 	.word	0x00000000


	//----- nvinfo : EIATTR_CBANK_PARAM_SIZE
	.align		4
.L_877:
        /*0128*/ 	.byte	0x03, 0x19
        /*012a*/ 	.short	0x002c


	//----- nvinfo : EIATTR_PARAM_CBANK
	.align		4
        /*012c*/ 	.byte	0x04, 0x0a
        /*012e*/ 	.short	(.L_879 - .L_878)
	.align		4
.L_878:
        /*0130*/ 	.word	index@(.nv.constant0._ZN2at6native27unrolled_elementwise_kernelIZZZNS0_16acos_kernel_cudaERNS_18TensorIteratorBaseEENKUlvE0_clEvENKUlvE_clEvEUldE_St5arrayIPcLm2EELi4E23TrivialOffsetCalculatorILi1EjESB_NS0_6memory12LoadWithCastILi1EEENSC_13StoreWithCastILi1EEEEEviT_T0_T2_T3_T4_T5_)
        /*0134*/ 	.short	0x0210
        /*0136*/ 	.short	0x002c


	//----- nvinfo : EIATTR_SW_WAR
	.align		4
.L_879:
        /*0138*/ 	.byte	0x04, 0x36
        /*013a*/ 	.short	(.L_881 - .L_880)
.L_880:
        /*013c*/ 	.word	0x00000008
.L_881:


//--------------------- .nv.info._ZN2at6native18elementwise_kernelILi128ELi2EZNS0_22gpu_kernel_impl_nocastIZZZNS0_16acos_kernel_cudaERNS_18TensorIteratorBaseEENKUlvE0_clEvENKUlvE_clEvEUldE_EEvS4_RKT_EUliE_EEviT1_ --------------------------
	.section	.nv.info._ZN2at6native18elementwise_kernelILi128ELi2EZNS0_22gpu_kernel_impl_nocastIZZZNS0_16acos_kernel_cudaERNS_18TensorIteratorBaseEENKUlvE0_clEvENKUlvE_clEvEUldE_EEvS4_RKT_EUliE_EEviT1_,"",@"SHT_CUDA_INFO"
	.sectionflags	@""
	.align	4


	//----- nvinfo : EIATTR_CUDA_API_VERSION
	.align		4
        /*0000*/ 	.byte	0x04, 0x37
        /*0002*/ 	.short	(.L_883 - .L_882)
.L_882:
        /*0004*/ 	.word	0x00000082


	//----- nvinfo : EIATTR_KPARAM_INFO
	.align		4
.L_883:
        /*0008*/ 	.byte	0x04, 0x17
        /*000a*/ 	.short	(.L_885 - .L_884)
.L_884:
        /*000c*/ 	.word	0x00000000
        /*0010*/ 	.short	0x0001
        /*0012*/ 	.short	0x0008
        /*0014*/ 	.byte	0x00, 0xf0, 0x61, 0x08


	//----- nvinfo : EIATTR_KPARAM_INFO
	.align		4
.L_885:
        /*0018*/ 	.byte	0x04, 0x17
        /*001a*/ 	.short	(.L_887 - .L_886)
.L_886:
        /*001c*/ 	.word	0x00000000
        /*0020*/ 	.short	0x0000
        /*0022*/ 	.short	0x0000
        /*0024*/ 	.byte	0x00, 0xf0, 0x11, 0x00


	//----- nvinfo : EIATTR_SPARSE_MMA_MASK
	.align		4
.L_887:
        /*0028*/ 	.byte	0x03, 0x50
        /*002a*/ 	.short	0x0000


	//----- nvinfo : EIATTR_MAXREG_COUNT
	.align		4
        /*002c*/ 	.byte	0x03, 0x1b
        /*002e*/ 	.short	0x0080


	//----- nvinfo : EIATTR_MERCURY_ISA_VERSION
	.align		4
        /*0030*/ 	.byte	0x03, 0x5f
        /*0032*/ 	.short	0x0101


	//----- nvinfo : EIATTR_EXIT_INSTR_OFFSETS
	.align		4
        /*0034*/ 	.byte	0x04, 0x1c
        /*0036*/ 	.short	(.L_889 - .L_888)


	//   ....[0]....
.L_888:
        /*0038*/ 	.word	0x00001c50


	//   ....[1]....
        /*003c*/ 	.word	0x000037e0


	//----- nvinfo : EIATTR_MAX_THREADS
	.align		4
.L_889:
        /*0040*/ 	.byte	0x04, 0x05
        /*0042*/ 	.short	(.L_891 - .L_890)
.L_890:
        /*0044*/ 	.word	0x00000080
        /*0048*/ 	.word	0x00000001
        /*004c*/ 	.word	0x00000001


	//----- nvinfo : EIATTR_CRS_STACK_SIZE
	.align		4
.L_891:
        /*0050*/ 	.byte	0x04, 0x1e
        /*0052*/ 	.short	(.L_893 - .L_892)
.L_892:
        /*0054*/ 	.word	0x00000000


	//----- nvinfo : EIATTR_CBANK_PARAM_SIZE
	.align		4
.L_893:
        /*0058*/ 	.byte	0x03, 0x19
        /*005a*/ 	.short	0x0220


	//----- nvinfo : EIATTR_PARAM_CBANK
	.align		4
        /*005c*/ 	.byte	0x04, 0x0a
        /*005e*/ 	.short	(.L_895 - .L_894)
	.align		4
.L_894:
        /*0060*/ 	.word	index@(.nv.constant0._ZN2at6native18elementwise_kernelILi128ELi2EZNS0_22gpu_kernel_impl_nocastIZZZNS0_16acos_kernel_cudaERNS_18TensorIteratorBaseEENKUlvE0_clEvENKUlvE_clEvEUldE_EEvS4_RKT_EUliE_EEviT1_)
        /*0064*/ 	.short	0x0210
        /*0066*/ 	.short	0x0220


	//----- nvinfo : EIATTR_SW_WAR
	.align		4
.L_895:
        /*0068*/ 	.byte	0x04, 0x36
        /*006a*/ 	.short	(.L_897 - .L_896)
.L_896:
        /*006c*/ 	.word	0x00000008
.L_897:


//--------------------- .nv.info._ZN2at6native27unrolled_elementwise_kernelIZZZNS0_16acos_kernel_cudaERNS_18TensorIteratorBaseEENKUlvE0_clEvENKUlvE_clEvEUldE_St5arrayIPcLm2EELi4E23TrivialOffsetCalculatorILi1EjESB_NS0_6memory15LoadWithoutCastENSC_16StoreWithoutCastEEEviT_T0_T2_T3_T4_T5_ --------------------------
	.section	.nv.info._ZN2at6native27unrolled_elementwise_kernelIZZZNS0_16acos_kernel_cudaERNS_18TensorIteratorBaseEENKUlvE0_clEvENKUlvE_clEvEUldE_St5arrayIPcLm2EELi4E23TrivialOffsetCalculatorILi1EjESB_NS0_6memory15LoadWithoutCastENSC_16StoreWithoutCastEEEviT_T0_T2_T3_T4_T5_,"",@"SHT_CUDA_INFO"
	.sectionflags	@""
	.align	4


	//----- nvinfo : EIATTR_CUDA_API_VERSION
	.align		4
        /*0000*/ 	.byte	0x04, 0x37
        /*0002*/ 	.short	(.L_899 - .L_898)
.L_898:
        /*0004*/ 	.word	0x00000082


	//----- nvinfo : EIATTR_KPARAM_INFO
	.align		4
.L_899:
        /*0008*/ 	.byte	0x04, 0x17
        /*000a*/ 	.short	(.L_901 - .L_900)
.L_900:
        /*000c*/ 	.word	0x00000000
        /*0010*/ 	.short	0x0006
        /*0012*/ 	.short	0x001b
        /*0014*/ 	.byte	0x00, 0xf0, 0x05, 0x00


	//----- nvinfo : EIATTR_KPARAM_INFO
	.align		4
.L_901:
        /*0018*/ 	.byte	0x04, 0x17
        /*001a*/ 	.short	(.L_903 - .L_902)
.L_902:
        /*001c*/ 	.word	0x00000000
        /*0020*/ 	.short	0x0005
        /*0022*/ 	.short	0x001a
        /*0024*/ 	.byte	0x00, 0xf0, 0x05, 0x00


	//----- nvinfo : EIATTR_KPARAM_INFO
	.align		4
.L_903:
        /*0028*/ 	.byte	0x04, 0x17
        /*002a*/ 	.short	(.L_905 - .L_904)
.L_904:
        /*002c*/ 	.word	0x00000000
        /*0030*/ 	.short	0x0004
        /*0032*/ 	.short	0x0019
        /*0034*/ 	.byte	0x00, 0xf0, 0x05, 0x00


	//----- nvinfo : EIATTR_KPARAM_INFO
	.align		4
.L_905:
        /*0038*/ 	.byte	0x04, 0x17
        /*003a*/ 	.short	(.L_907 - .L_906)
.L_906:
        /*003c*/ 	.word	0x00000000
        /*0040*/ 	.short	0x0003
        /*0042*/ 	.short	0x0018
        /*0044*/ 	.byte	0x00, 0xf0, 0x05, 0x00


	//----- nvinfo : EIATTR_KPARAM_INFO
	.align		4
.L_907:
        /*0048*/ 	.byte	0x04, 0x17
        /*004a*/ 	.short	(.L_909 - .L_908)
.L_908:
        /*004c*/ 	.word	0x00000000
        /*0050*/ 	.short	0x0002
        /*0052*/ 	.short	0x0008
        /*0054*/ 	.byte	0x00, 0xf0, 0x41, 0x00


	//----- nvinfo : EIATTR_KPARAM_INFO
	.align		4
.L_909:
        /*0058*/ 	.byte	0x04, 0x17
        /*005a*/ 	.short	(.L_911 - .L_910)
.L_910:
        /*005c*/ 	.word	0x00000000
        /*0060*/ 	.short	0x0001
        /*0062*/ 	.short	0x0004
        /*0064*/ 	.byte	0x00, 0xf0, 0x05, 0x00


	//----- nvinfo : EIATTR_KPARAM_INFO
	.align		4
.L_911:
        /*0068*/ 	.byte	0x04, 0x17
        /*006a*/ 	.short	(.L_913 - .L_912)
.L_912:
        /*006c*/ 	.word	0x00000000
        /*0070*/ 	.short	0x0000
        /*0072*/ 	.short	0x0000
        /*0074*/ 	.byte	0x00, 0xf0, 0x11, 0x00


	//----- nvinfo : EIATTR_SPARSE_MMA_MASK
	.align		4
.L_913:
        /*0078*/ 	.byte	0x03, 0x50
        /*007a*/ 	.short	0x0000


	//----- nvinfo : EIATTR_MAXREG_COUNT
	.align		4
        /*007c*/ 	.byte	0x03, 0x1b
        /*007e*/ 	.short	0x00ff


	//----- nvinfo : EIATTR_MERCURY_ISA_VERSION
	.align		4
        /*0080*/ 	.byte	0x03, 0x5f
        /*0082*/ 	.short	0x0101


	//----- nvinfo : EIATTR_EXIT_INSTR_OFFSETS
	.align		4
        /*0084*/ 	.byte	0x04, 0x1c
        /*0086*/ 	.short	(.L_915 - .L_914)


	//   ....[0]....
.L_914:
        /*0088*/ 	.word	0x000024b0


	//   ....[1]....
        /*008c*/ 	.word	0x00002500


	//----- nvinfo : EIATTR_MAX_THREADS
	.align		4
.L_915:
        /*0090*/ 	.byte	0x04, 0x05
        /*0092*/ 	.short	(.L_917 - .L_916)
.L_916:
        /*0094*/ 	.word	0x00000080
        /*0098*/ 	.word	0x00000001
        /*009c*/ 	.word	0x00000001


	//----- nvinfo : EIATTR_CRS_STACK_SIZE
	.align		4
.L_917:
        /*00a0*/ 	.byte	0x04, 0x1e
        /*00a2*/ 	.short	(.L_919 - .L_918)
.L_918:
        /*00a4*/ 	.word	0x00000000


	//----- nvinfo : EIATTR_CBANK_PARAM_SIZE
	.align		4
.L_919:
        /*00a8*/ 	.byte	0x03, 0x19
        /*00aa*/ 	.short	0x001c


	//----- nvinfo : EIATTR_PARAM_CBANK
	.align		4
        /*00ac*/ 	.byte	0x04, 0x0a
        /*00ae*/ 	.short	(.L_921 - .L_920)
	.align		4
.L_920:
        /*00b0*/ 	.word	index@(.nv.constant0._ZN2at6native27unrolled_elementwise_kernelIZZZNS0_16acos_kernel_cudaERNS_18TensorIteratorBaseEENKUlvE0_clEvENKUlvE_clEvEUldE_St5arrayIPcLm2EELi4E23TrivialOffsetCalculatorILi1EjESB_NS0_6memory15LoadWithoutCastENSC_16StoreWithoutCastEEEviT_T0_T2_T3_T4_T5_)
        /*00b4*/ 	.short	0x0210
        /*00b6*/ 	.short	0x001c


	//----- nvinfo : EIATTR_SW_WAR
	.align		4
.L_921:
        /*00b8*/ 	.byte	0x04, 0x36
        /*00ba*/ 	.short	(.L_923 - .L_922)
.L_922:
        /*00bc*/ 	.word	0x00000008
.L_923:


//--------------------- .nv.info._ZN2at6native29vectorized_elementwise_kernelILi2EZZZNS0_16acos_kernel_cudaERNS_18TensorIteratorBaseEENKUlvE0_clEvENKUlvE_clEvEUldE_St5arrayIPcLm2EEEEviT0_T1_ --------------------------
	.section	.nv.info._ZN2at6native29vectorized_elementwise_kernelILi2EZZZNS0_16acos_kernel_cudaERNS_18TensorIteratorBaseEENKUlvE0_clEvENKUlvE_clEvEUldE_St5arrayIPcLm2EEEEviT0_T1_,"",@"SHT_CUDA_INFO"
	.sectionflags	@""
	.align	4


	//----- nvinfo : EIATTR_CUDA_API_VERSION
	.align		4
        /*0000*/ 	.byte	0x04, 0x37
        /*0002*/ 	.short	(.L_925 - .L_924)
.L_924:
        /*0004*/ 	.word	0x00000082


	//----- nvinfo : EIATTR_KPARAM_INFO
	.align		4
.L_925:
        /*0008*/ 	.byte	0x04, 0x17
        /*000a*/ 	.short	(.L_927 - .L_926)
.L_926:
        /*000c*/ 	.word	0x00000000
        /*0010*/ 	.short	0x0002
        /*0012*/ 	.short	0x0008
        /*0014*/ 	.byte	0x00, 0xf0, 0x41, 0x00


	//----- nvinfo : EIATTR_KPARAM_INFO
	.align		4
.L_927:
        /*0018*/ 	.byte	0x04, 0x17
        /*001a*/ 	.short	(.L_929 - .L_928)
.L_928:
        /*001c*/ 	.word	0x00000000
        /*0020*/ 	.short	0x0001
        /*0022*/ 	.short	0x0004
        /*0024*/ 	.byte	0x00, 0xf0, 0x05, 0x00


	//----- nvinfo : EIATTR_KPARAM_INFO
	.align		4
.L_929:
        /*0028*/ 	.byte	0x04, 0x17
        /*002a*/ 	.short	(.L_931 - .L_930)
.L_930:
        /*002c*/ 	.word	0x00000000
        /*0030*/ 	.short	0x0000
        /*0032*/ 	.short	0x0000
        /*0034*/ 	.byte	0x00, 0xf0, 0x11, 0x00


	//----- nvinfo : EIATTR_SPARSE_MMA_MASK
	.align		4
.L_931:
        /*0038*/ 	.byte	0x03, 0x50
        /*003a*/ 	.short	0x0000


	//----- nvinfo : EIATTR_MAXREG_COUNT
	.align		4
        /*003c*/ 	.byte	0x03, 0x1b
        /*003e*/ 	.short	0x00ff


	//----- nvinfo : EIATTR_MERCURY_ISA_VERSION
	.align		4
        /*0040*/ 	.byte	0x03, 0x5f
        /*0042*/ 	.short	0x0101


	//----- nvinfo : EIATTR_EXIT_INSTR_OFFSETS
	.align		4
        /*0044*/ 	.byte	0x04, 0x1c
        /*0046*/ 	.short	(.L_933 - .L_932)


	//   ....[0]....
.L_932:
        /*0048*/ 	.word	0x00004210


	//   ....[1]....
        /*004c*/ 	.word	0x00008ae0


	//   ....[2]....
        /*0050*/ 	.word	0x00008b30


	//----- nvinfo : EIATTR_MAX_THREADS
	.align		4
.L_933:
        /*0054*/ 	.byte	0x04, 0x05
        /*0056*/ 	.short	(.L_935 - .L_934)
.L_934:
        /*0058*/ 	.word	0x00000080
        /*005c*/ 	.word	0x00000001
        /*0060*/ 	.word	0x00000001


	//----- nvinfo : EIATTR_CRS_STACK_SIZE
	.align		4
.L_935:
        /*0064*/ 	.byte	0x04, 0x1e
        /*0066*/ 	.short	(.L_937 - .L_936)
.L_936:
        /*0068*/ 	.word	0x00000000


	//----- nvinfo : EIATTR_CBANK_PARAM_SIZE
	.align		4
.L_937:
        /*006c*/ 	.byte	0x03, 0x19
        /*006e*/ 	.short	0x0018


	//----- nvinfo : EIATTR_PARAM_CBANK
	.align		4
        /*0070*/ 	.byte	0x04, 0x0a
        /*0072*/ 	.short	(.L_939 - .L_938)
	.align		4
.L_938:
        /*0074*/ 	.word	index@(.nv.constant0._ZN2at6native29vectorized_elementwise_kernelILi2EZZZNS0_16acos_kernel_cudaERNS_18TensorIteratorBaseEENKUlvE0_clEvENKUlvE_clEvEUldE_St5arrayIPcLm2EEEEviT0_T1_)
        /*0078*/ 	.short	0x0210
        /*007a*/ 	.short	0x0018


	//----- nvinfo : EIATTR_SW_WAR
	.align		4
.L_939:
        /*007c*/ 	.byte	0x04, 0x36
        /*007e*/ 	.short	(.L_941 - .L_940)
.L_940:
        /*0080*/ 	.word	0x00000008
.L_941:


//--------------------- .nv.info._ZN2at6native29vectorized_elementwise_kernelILi4EZZZNS0_16acos_kernel_cudaERNS_18TensorIteratorBaseEENKUlvE0_clEvENKUlvE_clEvEUldE_St5arrayIPcLm2EEEEviT0_T1_ --------------------------
	.section	.nv.info._ZN2at6native29vectorized_elementwise_kernelILi4EZZZNS0_16acos_kernel_cudaERNS_18TensorIteratorBaseEENKUlvE0_clEvENKUlvE_clEvEUldE_St5arrayIPcLm2EEEEviT0_T1_,"",@"SHT_CUDA_INFO"
	.sectionflags	@""
	.align	4


	//----- nvinfo : EIATTR_CUDA_API_VERSION
	.align		4
        /*0000*/ 	.byte	0x04, 0x37
        /*0002*/ 	.short	(.L_943 - .L_942)
.L_942:
        /*0004*/ 	.word	0x00000082


	//----- nvinfo : EIATTR_KPARAM_INFO
	.align		4
.L_943:
        /*0008*/ 	.byte	0x04, 0x17
        /*000a*/ 	.short	(.L_945 - .L_944)
.L_944:
        /*000c*/ 	.word	0x00000000
        /*0010*/ 	.short	0x0002
        /*0012*/ 	.short	0x0008
        /*0014*/ 	.byte	0x00, 0xf0, 0x41, 0x00


	//----- nvinfo : EIATTR_KPARAM_INFO
	.align		4
.L_945:
        /*0018*/ 	.byte	0x04, 0x17
        /*001a*/ 	.short	(.L_947 - .L_946)
.L_946:
        /*001c*/ 	.word	0x00000000
        /*0020*/ 	.short	0x0001
        /*0022*/ 	.short	0x0004
        /*0024*/ 	.byte	0x00, 0xf0, 0x05, 0x00


	//----- nvinfo : EIATTR_KPARAM_INFO
	.align		4
.L_947:
        /*0028*/ 	.byte	0x04, 0x17
        /*002a*/ 	.short	(.L_949 - .L_948)
.L_948:
        /*002c*/ 	.word	0x00000000
        /*0030*/ 	.short	0x0000
        /*0032*/ 	.short	0x0000
        /*0034*/ 	.byte	0x00, 0xf0, 0x11, 0x00


	//----- nvinfo : EIATTR_SPARSE_MMA_MASK
	.align		4
.L_949:
        /*0038*/ 	.byte	0x03, 0x50
        /*003a*/ 	.short	0x0000


	//----- nvinfo : EIATTR_MAXREG_COUNT
	.align		4
        /*003c*/ 	.byte	0x03, 0x1b
        /*003e*/ 	.short	0x00ff


	//----- nvinfo : EIATTR_MERCURY_ISA_VERSION
	.align		4
        /*0040*/ 	.byte	0x03, 0x5f
        /*0042*/ 	.short	0x0101


	//----- nvinfo : EIATTR_EXIT_INSTR_OFFSETS
	.align		4
        /*0044*/ 	.byte	0x04, 0x1c
        /*0046*/ 	.short	(.L_951 - .L_950)


	//   ....[0]....
.L_950:
        /*0048*/ 	.word	0x00004210


	//   ....[1]....
        /*004c*/ 	.word	0x00008ae0


	//   ....[2]....
        /*0050*/ 	.word	0x00008b30


	//----- nvinfo : EIATTR_MAX_THREADS
	.align		4
.L_951:
        /*0054*/ 	.byte	0x04, 0x05
        /*0056*/ 	.short	(.L_953 - .L_952)
.L_952:
        /*0058*/ 	.word	0x00000080
        /*005c*/ 	.word	0x00000001
        /*0060*/ 	.word	0x00000001


	//----- nvinfo : EIATTR_CRS_STACK_SIZE
	.align		4
.L_953:
        /*0064*/ 	.byte	0x04, 0x1e
        /*0066*/ 	.short	(.L_955 - .L_954)
.L_954:
        /*0068*/ 	.word	0x00000000


	//----- nvinfo : EIATTR_CBANK_PARAM_SIZE
	.align		4
.L_955:
        /*006c*/ 	.byte	0x03, 0x19
        /*006e*/ 	.short	0x0018


	//----- nvinfo : EIATTR_PARAM_CBANK
	.align		4
        /*0070*/ 	.byte	0x04, 0x0a
        /*0072*/ 	.short	(.L_957 - .L_956)
	.align		4
.L_956:
        /*0074*/ 	.word	index@(.nv.constant0._ZN2at6native29vectorized_elementwise_kernelILi4EZZZNS0_16acos_kernel_cudaERNS_18TensorIteratorBaseEENKUlvE0_clEvENKUlvE_clEvEUldE_St5arrayIPcLm2EEEEviT0_T1_)
        /*0078*/ 	.short	0x0210
        /*007a*/ 	.short	0x0018


	//----- nvinfo : EIATTR_SW_WAR
	.align		4
.L_957:
        /*007c*/ 	.byte	0x04, 0x36
        /*007e*/ 	.short	(.L_959 - .L_958)
.L_958:
        /*0080*/ 	.word	0x00000008
.L_959:


//--------------------- .nv.info._ZN2at6native29vectorized_elementwise_kernelILi8EZZZNS0_16acos_kernel_cudaERNS_18TensorIteratorBaseEENKUlvE0_clEvENKUlvE_clEvEUldE_St5arrayIPcLm2EEEEviT0_T1_ --------------------------
	.section	.nv.info._ZN2at6native29vectorized_elementwise_kernelILi8EZZZNS0_16acos_kernel_cudaERNS_18TensorIteratorBaseEENKUlvE0_clEvENKUlvE_clEvEUldE_St5arrayIPcLm2EEEEviT0_T1_,"",@"SHT_CUDA_INFO"
	.sectionflags	@""
	.align	4


	//----- nvinfo : EIATTR_CUDA_API_VERSION
	.align		4
        /*0000*/ 	.byte	0x04, 0x37
        /*0002*/ 	.short	(.L_961 - .L_960)
.L_960:
        /*0004*/ 	.word	0x00000082


	//----- nvinfo : EIATTR_KPARAM_INFO
	.align		4
.L_961:
        /*0008*/ 	.byte	0x04, 0x17
        /*000a*/ 	.short	(.L_963 - .L_962)
.L_962:
        /*000c*/ 	.word	0x00000000
        /*0010*/ 	.short	0x0002
        /*0012*/ 	.short	0x0008
        /*0014*/ 	.byte	0x00, 0xf0, 0x41, 0x00


	//----- nvinfo : EIATTR_KPARAM_INFO
	.align		4
.L_963:
        /*0018*/ 	.byte	0x04, 0x17
        /*001a*/ 	.short	(.L_965 - .L_964)
.L_964:
        /*001c*/ 	.word	0x00000000
        /*0020*/ 	.short	0x0001
        /*0022*/ 	.short	0x0004
        /*0024*/ 	.byte	0x00, 0xf0, 0x05, 0x00


	//----- nvinfo : EIATTR_KPARAM_INFO
	.align		4
.L_965:
        /*0028*/ 	.byte	0x04, 0x17
        /*002a*/ 	.short	(.L_967 - .L_966)
.L_966:
        /*002c*/ 	.word	0x00000000
        /*0030*/ 	.short	0x0000
        /*0032*/ 	.short	0x0000
        /*0034*/ 	.byte	0x00, 0xf0, 0x11, 0x00


	//----- nvinfo : EIATTR_SPARSE_MMA_MASK
	.align		4
.L_967:
        /*0038*/ 	.byte	0x03, 0x50
        /*003a*/ 	.short	0x0000


	//----- nvinfo : EIATTR_MAXREG_COUNT
	.align		4
        /*003c*/ 	.byte	0x03, 0x1b
        /*003e*/ 	.short	0x00ff


	//----- nvinfo : EIATTR_MERCURY_ISA_VERSION
	.align		4
        /*0040*/ 	.byte	0x03, 0x5f
        /*0042*/ 	.short	0x0101


	//----- nvinfo : EIATTR_EXIT_INSTR_OFFSETS
	.align		4
        /*0044*/ 	.byte	0x04, 0x1c
        /*0046*/ 	.short	(.L_969 - .L_968)


	//   ....[0]....
.L_968:
        /*0048*/ 	.word	0x00004210


	//   ....[1]....
        /*004c*/ 	.word	0x00008ae0


	//   ....[2]....
        /*0050*/ 	.word	0x00008b30


	//----- nvinfo : EIATTR_MAX_THREADS
	.align		4
.L_969:
        /*0054*/ 	.byte	0x04, 0x05
        /*0056*/ 	.short	(.L_971 - .L_970)
.L_970:
        /*0058*/ 	.word	0x00000080
        /*005c*/ 	.word	0x00000001
        /*0060*/ 	.word	0x00000001


	//----- nvinfo : EIATTR_CRS_STACK_SIZE
	.align		4
.L_971:
        /*0064*/ 	.byte	0x04, 0x1e
        /*0066*/ 	.short	(.L_973 - .L_972)
.L_972:
        /*0068*/ 	.word	0x00000000


	//----- nvinfo : EIATTR_CBANK_PARAM_SIZE
	.align		4
.L_973:
        /*006c*/ 	.byte	0x03, 0x19
        /*006e*/ 	.short	0x0018


	//----- nvinfo : EIATTR_PARAM_CBANK
	.align		4
        /*0070*/ 	.byte	0x04, 0x0a
        /*0072*/ 	.short	(.L_975 - .L_974)
	.align		4
.L_974:
        /*0074*/ 	.word	index@(.nv.constant0._ZN2at6native29vectorized_elementwise_kernelILi8EZZZNS0_16acos_kernel_cudaERNS_18TensorIteratorBaseEENKUlvE0_clEvENKUlvE_clEvEUldE_St5arrayIPcLm2EEEEviT0_T1_)
        /*0078*/ 	.short	0x0210
        /*007a*/ 	.short	0x0018


	//----- nvinfo : EIATTR_SW_WAR
	.align		4
.L_975:
        /*007c*/ 	.byte	0x04, 0x36
        /*007e*/ 	.short	(.L_977 - .L_976)
.L_976:
        /*0080*/ 	.word	0x00000008
.L_977:


//--------------------- .nv.info._ZN2at6native18elementwise_kernelILi128ELi4EZNS0_15gpu_kernel_implIZZZNS0_16acos_kernel_cudaERNS_18TensorIteratorBaseEENKUlvE_clEvENKUlvE1_clEvEUlN3c107complexINS7_4HalfEEEE_EEvS4_RKT_EUliE_EEviT1_ --------------------------
	.section	.nv.info._ZN2at6native18elementwise_kernelILi128ELi4EZNS0_15gpu_kernel_implIZZZNS0_16acos_kernel_cudaERNS_18TensorIteratorBaseEENKUlvE_clEvENKUlvE1_clEvEUlN3c107complexINS7_4HalfEEEE_EEvS4_RKT_EUliE_EEviT1_,"",@"SHT_CUDA_INFO"
	.sectionflags	@""
	.align	4


	//----- nvinfo : EIATTR_CUDA_API_VERSION
	.align		4
        /*0000*/ 	.byte	0x04, 0x37
        /*0002*/ 	.short	(.L_979 - .L_978)
.L_978:
        /*0004*/ 	.word	0x00000082


	//----- nvinfo : EIATTR_KPARAM_INFO
	.align		4
.L_979:
        /*0008*/ 	.byte	0x04, 0x17
        /*000a*/ 	.short	(.L_981 - .L_980)
.L_980:
        /*000c*/ 	.word	0x00000000
        /*0010*/ 	.short	0x0001
        /*0012*/ 	.short	0x0008
        /*0014*/ 	.byte	0x00, 0xf0, 0x61, 0x08


	//----- nvinfo : EIATTR_KPARAM_INFO
	.align		4
.L_981:
        /*0018*/ 	.byte	0x04, 0x17
        /*001a*/ 	.short	(.L_983 - .L_982)
.L_982:
        /*001c*/ 	.word	0x00000000
        /*0020*/ 	.short	0x0000
        /*0022*/ 	.short	0x0000
        /*0024*/ 	.byte	0x00, 0xf0, 0x11, 0x00


	//----- nvinfo : EIATTR_SPARSE_MMA_MASK
	.align		4
.L_983:
        /*0028*/ 	.byte	0x03, 0x50
        /*002a*/ 	.short	0x0000


	//----- nvinfo : EIATTR_MAXREG_COUNT
	.align		4
        /*002c*/ 	.byte	0x03, 0x1b
        /*002e*/ 	.short	0x0080


	//----- nvinfo : EIATTR_EXTERNS
	.align		4
        /*0030*/ 	.byte	0x04, 0x0f
        /*0032*/ 	.short	(.L_985 - .L_984)


	//   ....[0]....
	.align		4
.L_984:
        /*0034*/ 	.word	index@(__assertfail)


	//----- nvinfo : EIATTR_MERCURY_ISA_VERSION
	.align		4
.L_985:
        /*0038*/ 	.byte	0x03, 0x5f
        /*003a*/ 	.short	0x0101


	//----- nvinfo : EIATTR_SYSCALL_OFFSETS
	.align		4
        /*003c*/ 	.byte	0x04, 0x46
        /*003e*/ 	.short	(.L_987 - .L_986)


	//   ....[0]....
.L_986:
        /*0040*/ 	.word	0x000023e0


	//   ....[1]....
        /*0044*/ 	.word	0x00005c10


	//   ....[2]....
        /*0048*/ 	.word	0x00008090


	//   ....[3]....
        /*004c*/ 	.word	0x0000b890


	//   ....[4]....
        /*0050*/ 	.word	0x0000dd00


	//   ....[5]....
        /*0054*/ 	.word	0x00011500


	//   ....[6]....
        /*0058*/ 	.word	0x00013960


	//   ....[7]....
        /*005c*/ 	.word	0x00017160


	//----- nvinfo : EIATTR_EXIT_INSTR_OFFSETS
	.align		4
.L_987:
        /*0060*/ 	.byte	0x04, 0x1c
        /*0062*/ 	.short	(.L_989 - .L_988)


	//   ....[0]....
.L_988:
        /*0064*/ 	.word	0x000115d0


	//   ....[1]....
        /*0068*/ 	.word	0x00016360


	//   ....[2]....
        /*006c*/ 	.word	0x000163a0


	//   ....[3]....
        /*0070*/ 	.word	0x00016440


	//   ....[4]....
        /*0074*/ 	.word	0x00016480


	//   ....[5]....
        /*0078*/ 	.word	0x000164c0


	//   ....[6]....
        /*007c*/ 	.word	0x00016550


	//   ....[7]....
        /*0080*/ 	.word	0x00016570


	//   ....[8]....
        /*0084*/ 	.word	0x00016610


	//   ....[9]....
        /*0088*/ 	.word	0x00016630


	//   ....[10]....
        /*008c*/ 	.word	0x00016680


	//   ....[11]....
        /*0090*/ 	.word	0x00016790


	//   ....[12]....
        /*0094*/ 	.word	0x00016810


	//   ....[13]....
        /*0098*/ 	.word	0x000169a0


	//   ....[14]....
        /*009c*/ 	.word	0x00016b00


	//   ....[15]....
        /*00a0*/ 	.word	0x00016b40


	//   ....[16]....
        /*00a4*/ 	.word	0x00016c00


	//   ....[17]....
        /*00a8*/ 	.word	0x00016d80


	//   ....[18]....
        /*00ac*/ 	.word	0x00016f00


	//   ....[19]....
        /*00b0*/ 	.word	0x00017060


	//   ....[20]....
        /*00b4*/ 	.word	0x00017170


	//   ....[21]....
        /*00b8*/ 	.word	0x000171b0


	//   ....[22]....
        /*00bc*/ 	.word	0x000171f0


	//----- nvinfo : EIATTR_MAX_THREADS
	.align		4
.L_989:
        /*00c0*/ 	.byte	0x04, 0x05
        /*00c2*/ 	.short	(.L_991 - .L_990)
.L_990:
        /*00c4*/ 	.word	0x00000080
        /*00c8*/ 	.word	0x00000001
        /*00cc*/ 	.word	0x00000001


	//----- nvinfo : EIATTR_CRS_STACK_SIZE
	.align		4
.L_991:
        /*00d0*/ 	.byte	0x04, 0x1e
        /*00d2*/ 	.short	(.L_993 - .L_992)
.L_992:
        /*00d4*/ 	.word	0x00000000


	//----- nvinfo : EIATTR_CBANK_PARAM_SIZE
	.align		4
.L_993:
        /*00d8*/ 	.byte	0x03, 0x19
        /*00da*/ 	.short	0x0220


	//----- nvinfo : EIATTR_PARAM_CBANK
	.align		4
        /*00dc*/ 	.byte	0x04, 0x0a
        /*00de*/ 	.short	(.L_995 - .L_994)
	.align		4
.L_994:
        /*00e0*/ 	.word	index@(.nv.constant0._ZN2at6native18elementwise_kernelILi128ELi4EZNS0_15gpu_kernel_implIZZZNS0_16acos_kernel_cudaERNS_18TensorIteratorBaseEENKUlvE_clEvENKUlvE1_clEvEUlN3c107complexINS7_4HalfEEEE_EEvS4_RKT_EUliE_EEviT1_)
        /*00e4*/ 	.short	0x0210
        /*00e6*/ 	.short	0x0220


	//----- nvinfo : EIATTR_SW_WAR
	.align		4
.L_995:
        /*00e8*/ 	.byte	0x04, 0x36
        /*00ea*/ 	.short	(.L_997 - .L_996)
.L_996:
        /*00ec*/ 	.word	0x00000008
.L_997:


//--------------------- .nv.info._ZN2at6native27unrolled_elementwise_kernelIZZZNS0_16acos_kernel_cudaERNS_18TensorIteratorBaseEENKUlvE_clEvENKUlvE1_clEvEUlN3c107complexINS6_4HalfEEEE_St5arrayIPcLm2EELi4E23TrivialOffsetCalculatorILi1EjESF_NS0_6memory12LoadWithCastILi1EEENSG_13StoreWithCastILi1EEEEEviT_T0_T2_T3_T4_T5_ --------------------------
	.section	.nv.info._ZN2at6native27unrolled_elementwise_kernelIZZZNS0_16acos_kernel_cudaERNS_18TensorIteratorBaseEENKUlvE_clEvENKUlvE1_clEvEUlN3c107complexINS6_4HalfEEEE_St5arrayIPcLm2EELi4E23TrivialOffsetCalculatorILi1EjESF_NS0_6memory12LoadWithCastILi1EEENSG_13StoreWithCastILi1EEEEEviT_T0_T2_T3_T4_T5_,"",@"SHT_CUDA_INFO"
	.sectionflags	@""
	.align	4


	//----- nvinfo : EIATTR_CUDA_API_VERSION
	.align		4
        /*0000*/ 	.byte	0x04, 0x37
        /*0002*/ 	.short	(.L_999 - .L_998)
.L_998:
        /*0004*/ 	.word	0x00000082


	//----- nvinfo : EIATTR_KPARAM_INFO
	.align		4
.L_999:
        /*0008*/ 	.byte	0x04, 0x17
        /*000a*/ 	.short	(.L_1001 - .L_1000)
.L_1000:
        /*000c*/ 	.word	0x00000000
        /*0010*/ 	.short	0x0006
        /*0012*/ 	.short	0x0024
        /*0014*/ 	.byte	0x00, 0xf0, 0x21, 0x00


	//----- nvinfo : EIATTR_KPARAM_INFO
	.align		4
.L_1001:
        /*0018*/ 	.byte	0x04, 0x17
        /*001a*/ 	.short	(.L_1003 - .L_1002)
.L_1002:
        /*001c*/ 	.word	0x00000000
        /*0020*/ 	.short	0x0005
        /*0022*/ 	.short	0x001c
        /*0024*/ 	.byte	0x00, 0xf0, 0x21, 0x00


	//----- nvinfo : EIATTR_KPARAM_INFO
	.align		4
.L_1003:
        /*0028*/ 	.byte	0x04, 0x17
        /*002a*/ 	.short	(.L_1005 - .L_1004)
.L_1004:
        /*002c*/ 	.word	0x00000000
        /*0030*/ 	.short	0x0004
        /*0032*/ 	.short	0x0019
        /*0034*/ 	.byte	0x00, 0xf0, 0x05, 0x00


	//----- nvinfo : EIATTR_KPARAM_INFO
	.align		4
.L_1005:
        /*0038*/ 	.byte	0x04, 0x17
        /*003a*/ 	.short	(.L_1007 - .L_1006)
.L_1006:
        /*003c*/ 	.word	0x00000000
        /*0040*/ 	.short	0x0003
        /*0042*/ 	.short	0x0018
        /*0044*/ 	.byte	0x00, 0xf0, 0x05, 0x00


	//----- nvinfo : EIATTR_KPARAM_INFO
	.align		4
.L_1007:
        /*0048*/ 	.byte	0x04, 0x17
        /*004a*/ 	.short	(.L_1009 - .L_1008)
.L_1008:
        /*004c*/ 	.word	0x00000000
        /*0050*/ 	.short	0x0002
        /*0052*/ 	.short	0x0008
        /*0054*/ 	.byte	0x00, 0xf0, 0x41, 0x00


	//----- nvinfo : EIATTR_KPARAM_INFO
	.align		4
.L_1009:
        /*0058*/ 	.byte	0x04, 0x17
        /*005a*/ 	.short	(.L_1011 - .L_1010)
.L_1010:
        /*005c*/ 	.word	0x00000000
        /*0060*/ 	.short	0x0001
        /*0062*/ 	.short	0x0004
        /*0064*/ 	.byte	0x00, 0xf0, 0x05, 0x00


	//----- nvinfo : EIATTR_KPARAM_INFO
	.align		4
.L_1011:
        /*0068*/ 	.byte	0x04, 0x17
        /*006a*/ 	.short	(.L_1013 - .L_1012)
.L_1012:
        /*006c*/ 	.word	0x00000000
        /*0070*/ 	.short	0x0000
        /*0072*/ 	.short	0x0000
        /*0074*/ 	.byte	0x00, 0xf0, 0x11, 0x00


	//----- nvinfo : EIATTR_SPARSE_MMA_MASK
	.align		4
.L_1013:
        /*0078*/ 	.byte	0x03, 0x50
        /*007a*/ 	.short	0x0000


	//----- nvinfo : EIATTR_MAXREG_COUNT
	.align		4
        /*007c*/ 	.byte	0x03, 0x1b
        /*007e*/ 	.short	0x00ff


	//----- nvinfo : EIATTR_EXTERNS
	.align		4
        /*0080*/ 	.byte	0x04, 0x0f
        /*0082*/ 	.short	(.L_1015 - .L_1014)


	//   ....[0]....
	.align		4
.L_1014:
        /*0084*/ 	.word	index@(__assertfail)


	//----- nvinfo : EIATTR_MERCURY_ISA_VERSION
	.align		4
.L_1015:
        /*0088*/ 	.byte	0x03, 0x5f
        /*008a*/ 	.short	0x0101


	//----- nvinfo : EIATTR_SYSCALL_OFFSETS
	.align		4
        /*008c*/ 	.byte	0x04, 0x46
        /*008e*/ 	.short	(.L_1017 - .L_1016)


	//   ....[0]....
.L_1016:
        /*0090*/ 	.word	0x00001170


	//   ....[1]....
        /*0094*/ 	.word	0x00002330


	//   ....[2]....
        /*0098*/ 	.word	0x00003510


	//   ....[3]....
        /*009c*/ 	.word	0x000046c0


	//   ....[4]....
        /*00a0*/ 	.word	0x0000fac0


	//   ....[5]....
        /*00a4*/ 	.word	0x00010af0


	//   ....[6]....
        /*00a8*/ 	.word	0x00011b10


	//   ....[7]....
        /*00ac*/ 	.word	0x00012b10


	//----- nvinfo : EIATTR_EXIT_INSTR_OFFSETS
	.align		4
.L_1017:
        /*00b0*/ 	.byte	0x04, 0x1c
        /*00b2*/ 	.short	(.L_1019 - .L_1018)


	//   ....[0]....
.L_1018:
        /*00b4*/ 	.word	0x00011bd0


	//   ....[1]....
        /*00b8*/ 	.word	0x00011d20


	//   ....[2]....
        /*00bc*/ 	.word	0x00011d60


	//   ....[3]....
        /*00c0*/ 	.word	0x00011e00


	//   ....[4]....
        /*00c4*/ 	.word	0x00011e40


	//   ....[5]....
        /*00c8*/ 	.word	0x00011e80


	//   ....[6]....
        /*00cc*/ 	.word	0x00011f10


	//   ....[7]....
        /*00d0*/ 	.word	0x00011f30


	//   ....[8]....
        /*00d4*/ 	.word	0x00011fd0


	//   ....[9]....
        /*00d8*/ 	.word	0x00011ff0


	//   ....[10]....
        /*00dc*/ 	.word	0x00012040


	//   ....[11]....
        /*00e0*/ 	.word	0x00012140


	//   ....[12]....
        /*00e4*/ 	.word	0x000121c0


	//   ....[13]....
        /*00e8*/ 	.word	0x00012350


	//   ....[14]....
        /*00ec*/ 	.word	0x000124b0


	//   ....[15]....
        /*00f0*/ 	.word	0x000124f0


	//   ....[16]....
        /*00f4*/ 	.word	0x000125b0


	//   ....[17]....
        /*00f8*/ 	.word	0x00012730


	//   ....[18]....
        /*00fc*/ 	.word	0x000128b0


	//   ....[19]....
        /*0100*/ 	.word	0x00012a10


	//   ....[20]....
        /*0104*/ 	.word	0x00012b20


	//   ....[21]....
        /*0108*/ 	.word	0x00012b60


	//   ....[22]....
        /*010c*/ 	.word	0x00012ba0


	//----- nvinfo : EIATTR_MAX_THREADS
	.align		4
.L_1019:
        /*0110*/ 	.byte	0x04, 0x05
        /*0112*/ 	.short	(.L_1021 - .L_1020)
.L_1020:
        /*0114*/ 	.word	0x00000080
        /*0118*/ 	.word	0x00000001
        /*011c*/ 	.word	0x00000001


	//----- nvinfo : EIATTR_CRS_STACK_SIZE
	.align		4
.L_1021:
        /*0120*/ 	.byte	0x04, 0x1e
        /*0122*/ 	.short	(.L_1023 - .L_1022)
.L_1022:
        /*0124*/ 	.word	0x00000000


	//----- nvinfo : EIATTR_CBANK_PARAM_SIZE
	.align		4
.L_1023:
        /*0128*/ 	.byte	0x03, 0x19
        /*012a*/ 	.short	0x002c


	//----- nvinfo : EIATTR_PARAM_CBANK
	.align		4
        /*012c*/ 	.byte	0x04, 0x0a
        /*012e*/ 	.short	(.L_1025 - .L_1024)
	.align		4
.L_1024:
        /*0130*/ 	.word	index@(.nv.constant0._ZN2at6native27unrolled_elementwise_kernelIZZZNS0_16acos_kernel_cudaERNS_18TensorIteratorBaseEENKUlvE_clEvENKUlvE1_clEvEUlN3c107complexINS6_4HalfEEEE_St5arrayIPcLm2EELi4E23TrivialOffsetCalculatorILi1EjESF_NS0_6memory12LoadWithCastILi1EEENSG_13StoreWithCastILi1EEEEEviT_T0_T2_T3_T4_T5_)
        /*0134*/ 	.short	0x0210
        /*0136*/ 	.short	0x002c


	//----- nvinfo : EIATTR_SW_WAR
	.align		4
.L_1025:
        /*0138*/ 	.byte	0x04, 0x36
        /*013a*/ 	.short	(.L_1027 - .L_1026)
.L_1026:
        /*013c*/ 	.word	0x00000008
.L_1027:


//--------------------- .nv.info._ZN2at6native18elementwise_kernelILi128ELi2EZNS0_22gpu_kernel_impl_nocastIZZZNS0_16acos_kernel_cudaERNS_18TensorIteratorBaseEENKUlvE_clEvENKUlvE1_clEvEUlN3c107complexINS7_4HalfEEEE_EEvS4_RKT_EUliE_EEviT1_ --------------------------
	.section	.nv.info._ZN2at6native18elementwise_kernelILi128ELi2EZNS0_22gpu_kernel_impl_nocastIZZZNS0_16acos_kernel_cudaERNS_18TensorIteratorBaseEENKUlvE_clEvENKUlvE1_clEvEUlN3c107complexINS7_4HalfEEEE_EEvS4_RKT_EUliE_EEviT1_,"",@"SHT_CUDA_INFO"
	.sectionflags	@""
	.align	4


	//----- nvinfo : EIATTR_CUDA_API_VERSION
	.align		4
        /*0000*/ 	.byte	0x04, 0x37
        /*0002*/ 	.short	(.L_1029 - .L_1028)
.L_1028:
        /*0004*/ 	.word	0x00000082


	//----- nvinfo : EIATTR_KPARAM_INFO
	.align		4
.L_1029:
        /*0008*/ 	.byte	0x04, 0x17
        /*000a*/ 	.short	(.L_1031 - .L_1030)
.L_1030:
        /*000c*/ 	.word	0x00000000
        /*0010*/ 	.short	0x0001
        /*0012*/ 	.short	0x0008
        /*0014*/ 	.byte	0x00, 0xf0, 0x61, 0x08


	//----- nvinfo : EIATTR_KPARAM_INFO
	.align		4
.L_1031:
        /*0018*/ 	.byte	0x04, 0x17
        /*001a*/ 	.short	(.L_1033 - .L_1032)
.L_1032:
        /*001c*/ 	.word	0x00000000
        /*0020*/ 	.short	0x0000
        /*0022*/ 	.short	0x0000
        /*0024*/ 	.byte	0x00, 0xf0, 0x11, 0x00


	//----- nvinfo : EIATTR_SPARSE_MMA_MASK
	.align		4
.L_1033:
        /*0028*/ 	.byte	0x03, 0x50
        /*002a*/ 	.short	0x0000


	//----- nvinfo : EIATTR_MAXREG_COUNT
	.align		4
        /*002c*/ 	.byte	0x03, 0x1b
        /*002e*/ 	.short	0x0080


	//----- nvinfo : EIATTR_MERCURY_ISA_VERSION
	.align		4
        /*0030*/ 	.byte	0x03, 0x5f
        /*0032*/ 	.short	0x0101


	//----- nvinfo : EIATTR_EXIT_INSTR_OFFSETS
	.align		4
        /*0034*/ 	.byte	0x04, 0x1c
        /*0036*/ 	.short	(.L_1035 - .L_1034)


	//   ....[0]....
.L_1034:
        /*0038*/ 	.word	0x00003c90


	//   ....[1]....
        /*003c*/ 	.word	0x00007850


	//----- nvinfo : EIATTR_MAX_THREADS
	.align		4
.L_1035:
        /*0040*/ 	.byte	0x04, 0x05
        /*0042*/ 	.short	(.L_1037 - .L_1036)
.L_1036:
        /*0044*/ 	.word	0x00000080
        /*0048*/ 	.word	0x00000001
        /*004c*/ 	.word	0x00000001


	//----- nvinfo : EIATTR_CRS_STACK_SIZE
	.align		4
.L_1037:
        /*0050*/ 	.byte	0x04, 0x1e
        /*0052*/ 	.short	(.L_1039 - .L_1038)
.L_1038:
        /*0054*/ 	.word	0x00000000


	//----- nvinfo : EIATTR_CBANK_PARAM_SIZE
	.align		4
.L_1039:
        /*0058*/ 	.byte	0x03, 0x19
        /*005a*/ 	.short	0x0220


	//----- nvinfo : EIATTR_PARAM_CBANK
	.align		4
        /*005c*/ 	.byte	0x04, 0x0a
        /*005e*/ 	.short	(.L_1041 - .L_1040)
	.align		4
.L_1040:
        /*0060*/ 	.word	index@(.nv.constant0._ZN2at6native18elementwise_kernelILi128ELi2EZNS0_22gpu_kernel_impl_nocastIZZZNS0_16acos_kernel_cudaERNS_18TensorIteratorBaseEENKUlvE_clEvENKUlvE1_clEvEUlN3c107complexINS7_4HalfEEEE_EEvS4_RKT_EUliE_EEviT1_)
        /*0064*/ 	.short	0x0210
        /*0066*/ 	.short	0x0220


	//----- nvinfo : EIATTR_SW_WAR
	.align		4
.L_1041:
        /*0068*/ 	.byte	0x04, 0x36
        /*006a*/ 	.short	(.L_1043 - .L_1042)
.L_1042:
        /*006c*/ 	.word	0x00000008
.L_1043:


//--------------------- .nv.info._ZN2at6native27unrolled_elementwise_kernelIZZZNS0_16acos_kernel_cudaERNS_18TensorIteratorBaseEENKUlvE_clEvENKUlvE1_clEvEUlN3c107complexINS6_4HalfEEEE_St5arrayIPcLm2EELi4E23TrivialOffsetCalculatorILi1EjESF_NS0_6memory15LoadWithoutCastENSG_16StoreWithoutCastEEEviT_T0_T2_T3_T4_T5_ --------------------------
	.section	.nv.info._ZN2at6native27unrolled_elementwise_kernelIZZZNS0_16acos_kernel_cudaERNS_18TensorIteratorBaseEENKUlvE_clEvENKUlvE1_clEvEUlN3c107complexINS6_4HalfEEEE_St5arrayIPcLm2EELi4E23TrivialOffsetCalculatorILi1EjESF_NS0_6memory15LoadWithoutCastENSG_16StoreWithoutCastEEEviT_T0_T2_T3_T4_T5_,"",@"SHT_CUDA_INFO"
	.sectionflags	@""
	.align	4


	//----- nvinfo : EIATTR_CUDA_API_VERSION
	.align		4
        /*0000*/ 	.byte	0x04, 0x37
        /*0002*/ 	.short	(.L_1045 - .L_1044)
.L_1044:
        /*0004*/ 	.word	0x00000082


	//----- nvinfo : EIATTR_KPARAM_INFO
	.align		4
.L_1045:
        /*0008*/ 	.byte	0x04, 0x17
        /*000a*/ 	.short	(.L_1047 - .L_1046)
.L_1046:
        /*000c*/ 	.word	0x00000000
        /*0010*/ 	.short	0x0006
        /*0012*/ 	.short	0x001b
        /*0014*/ 	.byte	0x00, 0xf0, 0x05, 0x00


	//----- nvinfo : EIATTR_KPARAM_INFO
	.align		4
.L_1047:
        /*0018*/ 	.byte	0x04, 0x17
        /*001a*/ 	.short	(.L_1049 - .L_1048)
.L_1048:
        /*001c*/ 	.word	0x00000000
        /*0020*/ 	.short	0x0005
        /*0022*/ 	.short	0x001a
        /*0024*/ 	.byte	0x00, 0xf0, 0x05, 0x00


	//----- nvinfo : EIATTR_KPARAM_INFO
	.align		4
.L_1049:
        /*0028*/ 	.byte	0x04, 0x17
        /*002a*/ 	.short	(.L_1051 - .L_1050)
.L_1050:
        /*002c*/ 	.word	0x00000000
        /*0030*/ 	.short	0x0004
        /*0032*/ 	.short	0x0019
        /*0034*/ 	.byte	0x00, 0xf0, 0x05, 0x00


	//----- nvinfo : EIATTR_KPARAM_INFO
	.align		4
.L_1051:
        /*0038*/ 	.byte	0x04, 0x17
        /*003a*/ 	.short	(.L_1053 - .L_1052)
.L_1052:
        /*003c*/ 	.word	0x00000000
        /*0040*/ 	.short	0x0003
        /*0042*/ 	.short	0x0018
        /*0044*/ 	.byte	0x00, 0xf0, 0x05, 0x00


	//----- nvinfo : EIATTR_KPARAM_INFO
	.align		4
.L_1053:
        /*0048*/ 	.byte	0x04, 0x17
        /*004a*/ 	.short	(.L_1055 - .L_1054)
.L_1054:
        /*004c*/ 	.word	0x00000000
        /*0050*/ 	.short	0x0002
        /*0052*/ 	.short	0x0008
        /*0054*/ 	.byte	0x00, 0xf0, 0x41, 0x00


	//----- nvinfo : EIATTR_KPARAM_INFO
	.align		4
.L_1055:
        /*0058*/ 	.byte	0x04, 0x17
        /*005a*/ 	.short	(.L_1057 - .L_1056)
.L_1056:
        /*005c*/ 	.word	0x00000000
        /*0060*/ 	.short	0x0001
        /*0062*/ 	.short	0x0004
        /*0064*/ 	.byte	0x00, 0xf0, 0x05, 0x00


	//----- nvinfo : EIATTR_KPARAM_INFO
	.align		4
.L_1057:
        /*0068*/ 	.byte	0x04, 0x17
        /*006a*/ 	.short	(.L_1059 - .L_1058)
.L_1058:
        /*006c*/ 	.word	0x00000000
        /*0070*/ 	.short	0x0000
        /*0072*/ 	.short	0x0000
        /*0074*/ 	.byte	0x00, 0xf0, 0x11, 0x00


	//----- nvinfo : EIATTR_SPARSE_MMA_MASK
	.align		4
.L_1059:
        /*0078*/ 	.byte	0x03, 0x50
        /*007a*/ 	.short	0x0000


	//----- nvinfo : EIATTR_MAXREG_COUNT
	.align		4
        /*007c*/ 	.byte	0x03, 0x1b
        /*007e*/ 	.short	0x00ff


	//----- nvinfo : EIATTR_MERCURY_ISA_VERSION
	.align		4
        /*0080*/ 	.byte	0x03, 0x5f
        /*0082*/ 	.short	0x0101


	//----- nvinfo : EIATTR_EXIT_INSTR_OFFSETS
	.align		4
        /*0084*/ 	.byte	0x04, 0x1c
        /*0086*/ 	.short	(.L_1061 - .L_1060)


	//   ....[0]....
.L_1060:
        /*0088*/ 	.word	0x0000a670


	//   ....[1]....
        /*008c*/ 	.word	0x0000a6d0


	//----- nvinfo : EIATTR_MAX_THREADS
	.align		4
.L_1061:
        /*0090*/ 	.byte	0x04, 0x05
        /*0092*/ 	.short	(.L_1063 - .L_1062)
.L_1062:
        /*0094*/ 	.word	0x00000080
        /*0098*/ 	.word	0x00000001
        /*009c*/ 	.word	0x00000001


	//----- nvinfo : EIATTR_CRS_STACK_SIZE
	.align		4
.L_1063:
        /*00a0*/ 	.byte	0x04, 0x1e
        /*00a2*/ 	.short	(.L_1065 - .L_1064)
.L_1064:
        /*00a4*/ 	.word	0x00000000


	//----- nvinfo : EIATTR_CBANK_PARAM_SIZE
	.align		4
.L_1065:
        /*00a8*/ 	.byte	0x03, 0x19
        /*00aa*/ 	.short	0x001c


	//----- nvinfo : EIATTR_PARAM_CBANK
	.align		4
        /*00ac*/ 	.byte	0x04, 0x0a
        /*00ae*/ 	.short	(.L_1067 - .L_1066)
	.align		4
.L_1066:
        /*00b0*/ 	.word	index@(.nv.constant0._ZN2at6native27unrolled_elementwise_kernelIZZZNS0_16acos_kernel_cudaERNS_18TensorIteratorBaseEENKUlvE_clEvENKUlvE1_clEvEUlN3c107complexINS6_4HalfEEEE_St5arrayIPcLm2EELi4E23TrivialOffsetCalculatorILi1EjESF_NS0_6memory15LoadWithoutCastENSG_16StoreWithoutCastEEEviT_T0_T2_T3_T4_T5_)
        /*00b4*/ 	.short	0x0210
        /*00b6*/ 	.short	0x001c


	//----- nvinfo : EIATTR_SW_WAR
	.align		4
.L_1067:
        /*00b8*/ 	.byte	0x04, 0x36
        /*00ba*/ 	.short	(.L_1069 - .L_1068)
.L_1068:
        /*00bc*/ 	.word	0x00000008
.L_1069:


//--------------------- .nv.info._ZN2at6native29vectorized_elementwise_kernelILi2EZZZNS0_16acos_kernel_cudaERNS_18TensorIteratorBaseEENKUlvE_clEvENKUlvE1_clEvEUlN3c107complexINS6_4HalfEEEE_St5arrayIPcLm2EEEEviT0_T1_ --------------------------
	.section	.nv.info._ZN2at6native29vectorized_elementwise_kernelILi2EZZZNS0_16acos_kernel_cudaERNS_18TensorIteratorBaseEENKUlvE_clEvENKUlvE1_clEvEUlN3c107complexINS6_4HalfEEEE_St5arrayIPcLm2EEEEviT0_T1_,"",@"SHT_CUDA_INFO"
	.sectionflags	@""
	.align	4


	//----- nvinfo : EIATTR_CUDA_API_VERSION
	.align		4
        /*0000*/ 	.byte	0x04, 0x37
        /*0002*/ 	.short	(.L_1071 - .L_1070)
.L_1070:
        /*0004*/ 	.word	0x00000082


	//----- nvinfo : EIATTR_KPARAM_INFO
	.align		4
.L_1071:
        /*0008*/ 	.byte	0x04, 0x17
        /*000a*/ 	.short	(.L_1073 - .L_1072)
.L_1072:
        /*000c*/ 	.word	0x00000000
        /*0010*/ 	.short	0x0002
        /*0012*/ 	.short	0x0008
        /*0014*/ 	.byte	0x00, 0xf0, 0x41, 0x00


	//----- nvinfo : EIATTR_KPARAM_INFO
	.align		4
.L_1073:
        /*0018*/ 	.byte	0x04, 0x17
        /*001a*/ 	.short	(.L_1075 - .L_1074)
.L_1074:
        /*001c*/ 	.word	0x00000000
        /*0020*/ 	.short	0x0001
        /*0022*/ 	.short	0x0004
        /*0024*/ 	.byte	0x00, 0xf0, 0x05, 0x00


	//----- nvinfo : EIATTR_KPARAM_INFO
	.align		4
.L_1075:
        /*0028*/ 	.byte	0x04, 0x17
        /*002a*/ 	.short	(.L_1077 - .L_1076)
.L_1076:
        /*002c*/ 	.word	0x00000000
        /*0030*/ 	.short	0x0000
        /*0032*/ 	.short	0x0000
        /*0034*/ 	.byte	0x00, 0xf0, 0x11, 0x00


	//----- nvinfo : EIATTR_SPARSE_MMA_MASK
	.align		4
.L_1077:
        /*0038*/ 	.byte	0x03, 0x50
        /*003a*/ 	.short	0x0000


	//----- nvinfo : EIATTR_MAXREG_COUNT
	.align		4
        /*003c*/ 	.byte	0x03, 0x1b
        /*003e*/ 	.short	0x00ff


	//----- nvinfo : EIATTR_MERCURY_ISA_VERSION
	.align		4
        /*0040*/ 	.byte	0x03, 0x5f
        /*0042*/ 	.short	0x0101


	//----- nvinfo : EIATTR_EXIT_INSTR_OFFSETS
	.align		4
        /*0044*/ 	.byte	0x04, 0x1c
        /*0046*/ 	.short	(.L_1079 - .L_1078)


	//   ....[0]....
.L_1078:
        /*0048*/ 	.word	0x000143b0


	//   ....[1]....
        /*004c*/ 	.word	0x00028f50


	//   ....[2]....
        /*0050*/ 	.word	0x00028fb0


	//----- nvinfo : EIATTR_MAX_THREADS
	.align		4
.L_1079:
        /*0054*/ 	.byte	0x04, 0x05
        /*0056*/ 	.short	(.L_1081 - .L_1080)
.L_1080:
        /*0058*/ 	.word	0x00000080
        /*005c*/ 	.word	0x00000001
        /*0060*/ 	.word	0x00000001


	//----- nvinfo : EIATTR_CRS_STACK_SIZE
	.align		4
.L_1081:
        /*0064*/ 	.byte	0x04, 0x1e
        /*0066*/ 	.short	(.L_1083 - .L_1082)
.L_1082:
        /*0068*/ 	.word	0x00000000


	//----- nvinfo : EIATTR_CBANK_PARAM_SIZE
	.align		4
.L_1083:
        /*006c*/ 	.byte	0x03, 0x19
        /*006e*/ 	.short	0x0018


	//----- nvinfo : EIATTR_PARAM_CBANK
	.align		4
        /*0070*/ 	.byte	0x04, 0x0a
        /*0072*/ 	.short	(.L_1085 - .L_1084)
	.align		4
.L_1084:
        /*0074*/ 	.word	index@(.nv.constant0._ZN2at6native29vectorized_elementwise_kernelILi2EZZZNS0_16acos_kernel_cudaERNS_18TensorIteratorBaseEENKUlvE_clEvENKUlvE1_clEvEUlN3c107complexINS6_4HalfEEEE_St5arrayIPcLm2EEEEviT0_T1_)
        /*0078*/ 	.short	0x0210
        /*007a*/ 	.short	0x0018


	//----- nvinfo : EIATTR_SW_WAR
	.align		4
.L_1085:
        /*007c*/ 	.byte	0x04, 0x36
        /*007e*/ 	.short	(.L_1087 - .L_1086)
.L_1086:
        /*0080*/ 	.word	0x00000008
.L_1087:


//--------------------- .nv.info._ZN2at6native29vectorized_elementwise_kernelILi4EZZZNS0_16acos_kernel_cudaERNS_18TensorIteratorBaseEENKUlvE_clEvENKUlvE1_clEvEUlN3c107complexINS6_4HalfEEEE_St5arrayIPcLm2EEEEviT0_T1_ --------------------------
	.section	.nv.info._ZN2at6native29vectorized_elementwise_kernelILi4EZZZNS0_16acos_kernel_cudaERNS_18TensorIteratorBaseEENKUlvE_clEvENKUlvE1_clEvEUlN3c107complexINS6_4HalfEEEE_St5arrayIPcLm2EEEEviT0_T1_,"",@"SHT_CUDA_INFO"
	.sectionflags	@""
	.align	4


	//----- nvinfo : EIATTR_CUDA_API_VERSION
	.align		4
        /*0000*/ 	.byte	0x04, 0x37
        /*0002*/ 	.short	(.L_1089 - .L_1088)
.L_1088:
        /*0004*/ 	.word	0x00000082


	//----- nvinfo : EIATTR_KPARAM_INFO
	.align		4
.L_1089:
        /*0008*/ 	.byte	0x04, 0x17
        /*000a*/ 	.short	(.L_1091 - .L_1090)
.L_1090:
        /*000c*/ 	.word	0x00000000
        /*0010*/ 	.short	0x0002
        /*0012*/ 	.short	0x0008
        /*0014*/ 	.byte	0x00, 0xf0, 0x41, 0x00


	//----- nvinfo : EIATTR_KPARAM_INFO
	.align		4
.L_1091:
        /*0018*/ 	.byte	0x04, 0x17
        /*001a*/ 	.short	(.L_1093 - .L_1092)
.L_1092:
        /*001c*/ 	.word	0x00000000
        /*0020*/ 	.short	0x0001
        /*0022*/ 	.short	0x0004
        /*0024*/ 	.byte	0x00, 0xf0, 0x05, 0x00


	//----- nvinfo : EIATTR_KPARAM_INFO
	.align		4
.L_1093:
        /*0028*/ 	.byte	0x04, 0x17
        /*002a*/ 	.short	(.L_1095 - .L_1094)
.L_1094:
        /*002c*/ 	.word	0x00000000
        /*0030*/ 	.short	0x0000
        /*0032*/ 	.short	0x0000
        /*0034*/ 	.byte	0x00, 0xf0, 0x11, 0x00


	//----- nvinfo : EIATTR_SPARSE_MMA_MASK
	.align		4
.L_1095:
        /*0038*/ 	.byte	0x03, 0x50
        /*003a*/ 	.short	0x0000


	//----- nvinfo : EIATTR_MAXREG_COUNT
	.align		4
        /*003c*/ 	.byte	0x03, 0x1b
        /*003e*/ 	.short	0x00ff


	//----- nvinfo : EIATTR_MERCURY_ISA_VERSION
	.align		4
        /*0040*/ 	.byte	0x03, 0x5f
        /*0042*/ 	.short	0x0101


	//----- nvinfo : EIATTR_EXIT_INSTR_OFFSETS
	.align		4
        /*0044*/ 	.byte	0x04, 0x1c
        /*0046*/ 	.short	(.L_1097 - .L_1096)


	//   ....[0]....
.L_1096:
        /*0048*/ 	.word	0x000140e0


	//   ....[1]....
        /*004c*/ 	.word	0x00028a00


	//   ....[2]....
        /*0050*/ 	.word	0x00028a60


	//----- nvinfo : EIATTR_MAX_THREADS
	.align		4
.L_1097:
        /*0054*/ 	.byte	0x04, 0x05
        /*0056*/ 	.short	(.L_1099 - .L_1098)
.L_1098:
        /*0058*/ 	.word	0x00000080
        /*005c*/ 	.word	0x00000001
        /*0060*/ 	.word	0x00000001


	//----- nvinfo : EIATTR_CRS_STACK_SIZE
	.align		4
.L_1099:
        /*0064*/ 	.byte	0x04, 0x1e
        /*0066*/ 	.short	(.L_1101 - .L_1100)
.L_1100:
        /*0068*/ 	.word	0x00000000


	//----- nvinfo : EIATTR_CBANK_PARAM_SIZE
	.align		4
.L_1101:
        /*006c*/ 	.byte	0x03, 0x19
        /*006e*/ 	.short	0x0018


	//----- nvinfo : EIATTR_PARAM_CBANK
	.align		4
        /*0070*/ 	.byte	0x04, 0x0a
        /*0072*/ 	.short	(.L_1103 - .L_1102)
	.align		4
.L_1102:
        /*0074*/ 	.word	index@(.nv.constant0._ZN2at6native29vectorized_elementwise_kernelILi4EZZZNS0_16acos_kernel_cudaERNS_18TensorIteratorBaseEENKUlvE_clEvENKUlvE1_clEvEUlN3c107complexINS6_4HalfEEEE_St5arrayIPcLm2EEEEviT0_T1_)
        /*0078*/ 	.short	0x0210
        /*007a*/ 	.short	0x0018


	//----- nvinfo : EIATTR_SW_WAR
	.align		4
.L_1103:
        /*007c*/ 	.byte	0x04, 0x36
        /*007e*/ 	.short	(.L_1105 - .L_1104)
.L_1104:
        /*0080*/ 	.word	0x00000008
.L_1105:


//--------------------- .nv.info._ZN2at6native29vectorized_elementwise_kernelILi8EZZZNS0_16acos_kernel_cudaERNS_18TensorIteratorBaseEENKUlvE_clEvENKUlvE1_clEvEUlN3c107complexINS6_4HalfEEEE_St5arrayIPcLm2EEEEviT0_T1_ --------------------------
	.section	.nv.info._ZN2at6native29vectorized_elementwise_kernelILi8EZZZNS0_16acos_kernel_cudaERNS_18TensorIteratorBaseEENKUlvE_clEvENKUlvE1_clEvEUlN3c107complexINS6_4HalfEEEE_St5arrayIPcLm2EEEEviT0_T1_,"",@"SHT_CUDA_INFO"
	.sectionflags	@""
	.align	4


	//----- nvinfo : EIATTR_CUDA_API_VERSION
	.align		4
        /*0000*/ 	.byte	0x04, 0x37
        /*0002*/ 	.short	(.L_1107 - .L_1106)
.L_1106:
        /*0004*/ 	.word	0x00000082


	//----- nvinfo : EIATTR_KPARAM_INFO
	.align		4
.L_1107:
        /*0008*/ 	.byte	0x04, 0x17
        /*000a*/ 	.short	(.L_1109 - .L_1108)
.L_1108:
        /*000c*/ 	.word	0x00000000
        /*0010*/ 	.short	0x0002
        /*0012*/ 	.short	0x0008
        /*0014*/ 	.byte	0x00, 0xf0, 0x41, 0x00


	//----- nvinfo : EIATTR_KPARAM_INFO
	.align		4
.L_1109:
        /*0018*/ 	.byte	0x04, 0x17
        /*001a*/ 	.short	(.L_1111 - .L_1110)
.L_1110:
        /*001c*/ 	.word	0x00000000
        /*0020*/ 	.short	0x0001
        /*0022*/ 	.short	0x0004
        /*0024*/ 	.byte	0x00, 0xf0, 0x05, 0x00


	//----- nvinfo : EIATTR_KPARAM_INFO
	.align		4
.L_1111:
        /*0028*/ 	.byte	0x04, 0x17
        /*002a*/ 	.short	(.L_1113 - .L_1112)
.L_1112:
        /*002c*/ 	.word	0x00000000
        /*0030*/ 	.short	0x0000
        /*0032*/ 	.short	0x0000
        /*0034*/ 	.byte	0x00, 0xf0, 0x11, 0x00


	//----- nvinfo : EIATTR_SPARSE_MMA_MASK
	.align		4
.L_1113:
        /*0038*/ 	.byte	0x03, 0x50
        /*003a*/ 	.short	0x0000


	//----- nvinfo : EIATTR_MAXREG_COUNT
	.align		4
        /*003c*/ 	.byte	0x03, 0x1b
        /*003e*/ 	.short	0x00ff


	//----- nvinfo : EIATTR_MERCURY_ISA_VERSION
	.align		4
        /*0040*/ 	.byte	0x03, 0x5f
        /*0042*/ 	.short	0x0101


	//----- nvinfo : EIATTR_EXIT_INSTR_OFFSETS
	.align		4
        /*0044*/ 	.byte	0x04, 0x1c
        /*0046*/ 	.short	(.L_1115 - .L_1114)


	//   ....[0]....
.L_1114:
        /*0048*/ 	.word	0x000140e0


	//   ....[1]....
        /*004c*/ 	.word	0x00028a00


	//   ....[2]....
        /*0050*/ 	.word	0x00028a60


	//----- nvinfo : EIATTR_MAX_THREADS
	.align		4
.L_1115:
        /*0054*/ 	.byte	0x04, 0x05
        /*0056*/ 	.short	(.L_1117 - .L_1116)
.L_1116:
        /*0058*/ 	.word	0x00000080
        /*005c*/ 	.word	0x00000001
        /*0060*/ 	.word	0x00000001


	//----- nvinfo : EIATTR_CRS_STACK_SIZE
	.align		4
.L_1117:
        /*0064*/ 	.byte	0x04, 0x1e
        /*0066*/ 	.short	(.L_1119 - .L_1118)
.L_1118:
        /*0068*/ 	.word	0x00000000


	//----- nvinfo : EIATTR_CBANK_PARAM_SIZE
	.align		4
.L_1119:
        /*006c*/ 	.byte	0x03, 0x19
        /*006e*/ 	.short	0x0018


	//----- nvinfo : EIATTR_PARAM_CBANK
	.align		4
        /*0070*/ 	.byte	0x04, 0x0a
        /*0072*/ 	.short	(.L_1121 - .L_1120)
	.align		4
.L_1120:
        /*0074*/ 	.word	index@(.nv.constant0._ZN2at6native29vectorized_elementwise_kernelILi8EZZZNS0_16acos_kernel_cudaERNS_18TensorIteratorBaseEENKUlvE_clEvENKUlvE1_clEvEUlN3c107complexINS6_4HalfEEEE_St5arrayIPcLm2EEEEviT0_T1_)
        /*0078*/ 	.short	0x0210
        /*007a*/ 	.short	0x0018


	//----- nvinfo : EIATTR_SW_WAR
	.align		4
.L_1121:
        /*007c*/ 	.byte	0x04, 0x36
        /*007e*/ 	.short	(.L_1123 - .L_1122)
.L_1122:
        /*0080*/ 	.word	0x00000008
.L_1123:


//--------------------- .nv.info._ZN2at6native18elementwise_kernelILi128ELi4EZNS0_15gpu_kernel_implIZZZNS0_16acos_kernel_cudaERNS_18TensorIteratorBaseEENKUlvE_clEvENKUlvE0_clEvEUlN3c107complexIfEEE_EEvS4_RKT_EUliE_EEviT1_ --------------------------
	.section	.nv.info._ZN2at6native18elementwise_kernelILi128ELi4EZNS0_15gpu_kernel_implIZZZNS0_16acos_kernel_cudaERNS_18TensorIteratorBaseEENKUlvE_clEvENKUlvE0_clEvEUlN3c107complexIfEEE_EEvS4_RKT_EUliE_EEviT1_,"",@"SHT_CUDA_INFO"
	.sectionflags	@""
	.align	4


	//----- nvinfo : EIATTR_CUDA_API_VERSION
	.align		4
        /*0000*/ 	.byte	0x04, 0x37
        /*0002*/ 	.short	(.L_1125 - .L_1124)
.L_1124:
        /*0004*/ 	.word	0x00000082


	//----- nvinfo : EIATTR_KPARAM_INFO
	.align		4
.L_1125:
        /*0008*/ 	.byte	0x04, 0x17
        /*000a*/ 	.short	(.L_1127 - .L_1126)
.L_1126:
        /*000c*/ 	.word	0x00000000
        /*0010*/ 	.short	0x0001
        /*0012*/ 	.short	0x0008
        /*0014*/ 	.byte	0x00, 0xf0, 0x61, 0x08


	//----- nvinfo : EIATTR_KPARAM_INFO
	.align		4
.L_1127:
        /*0018*/ 	.byte	0x04, 0x17
        /*001a*/ 	.short	(.L_1129 - .L_1128)
.L_1128:
        /*001c*/ 	.word	0x00000000
        /*0020*/ 	.short	0x0000
        /*0022*/ 	.short	0x0000
        /*0024*/ 	.byte	0x00, 0xf0, 0x11, 0x00


	//----- nvinfo : EIATTR_SPARSE_MMA_MASK
	.align		4
.L_1129:
        /*0028*/ 	.byte	0x03, 0x50
        /*002a*/ 	.short	0x0000


	//----- nvinfo : EIATTR_MAXREG_COUNT
	.align		4
        /*002c*/ 	.byte	0x03, 0x1b
        /*002e*/ 	.short	0x0080


	//----- nvinfo : EIATTR_EXTERNS
	.align		4
        /*0030*/ 	.byte	0x04, 0x0f
        /*0032*/ 	.short	(.L_1131 - .L_1130)


	//   ....[0]....
	.align		4
.L_1130:
        /*0034*/ 	.word	index@(__assertfail)


	//----- nvinfo : EIATTR_MERCURY_ISA_VERSION
	.align		4
.L_1131:
        /*0038*/ 	.byte	0x03, 0x5f
        /*003a*/ 	.short	0x0101


	//----- nvinfo : EIATTR_SYSCALL_OFFSETS
	.align		4
        /*003c*/ 	.byte	0x04, 0x46
        /*003e*/ 	.short	(.L_1133 - .L_1132)


	//   ....[0]....
.L_1132:
        /*0040*/ 	.word	0x00002250


	//   ....[1]....
        /*0044*/ 	.word	0x00005920


	//   ....[2]....
        /*0048*/ 	.word	0x00007bf0


	//   ....[3]....
        /*004c*/ 	.word	0x0000b290


	//   ....[4]....
        /*0050*/ 	.word	0x0000d550


	//   ....[5]....
        /*0054*/ 	.word	0x00010bf0


	//   ....[6]....
        /*0058*/ 	.word	0x00012ea0


	//   ....[7]....
        /*005c*/ 	.word	0x00016540


	//----- nvinfo : EIATTR_EXIT_INSTR_OFFSETS
	.align		4
.L_1133:
        /*0060*/ 	.byte	0x04, 0x1c
        /*0062*/ 	.short	(.L_1135 - .L_1134)


	//   ....[0]....
.L_1134:
        /*0064*/ 	.word	0x00010ca0


	//   ....[1]....
        /*0068*/ 	.word	0x00015850


	//   ....[2]....
        /*006c*/ 	.word	0x00015890


	//   ....[3]....
        /*0070*/ 	.word	0x00015920


	//   ....[4]....
        /*0074*/ 	.word	0x00015950


	//   ....[5]....
        /*0078*/ 	.word	0x00015980


	//   ....[6]....
        /*007c*/ 	.word	0x00015a00


	//   ....[7]....
        /*0080*/ 	.word	0x00015a30


	//   ....[8]....
        /*0084*/ 	.word	0x00015ab0


	//   ....[9]....
        /*0088*/ 	.word	0x00015ae0


	//   ....[10]....
        /*008c*/ 	.word	0x00015b20


	//   ....[11]....
        /*0090*/ 	.word	0x00015c00


	//   ....[12]....
        /*0094*/ 	.word	0x00015c60


	//   ....[13]....
        /*0098*/ 	.word	0x00015de0


	//   ....[14]....
        /*009c*/ 	.word	0x00015f30


	//   ....[15]....
        /*00a0*/ 	.word	0x00015f60


	//   ....[16]....
        /*00a4*/ 	.word	0x00016010


	//   ....[17]....
        /*00a8*/ 	.word	0x00016180


	//   ....[18]....
        /*00ac*/ 	.word	0x000162f0


	//   ....[19]....
        /*00b0*/ 	.word	0x00016440


	//   ....[20]....
        /*00b4*/ 	.word	0x00016550


	//   ....[21]....
        /*00b8*/ 	.word	0x00016580


	//   ....[22]....
        /*00bc*/ 	.word	0x000165b0


	//----- nvinfo : EIATTR_MAX_THREADS
	.align		4
.L_1135:
        /*00c0*/ 	.byte	0x04, 0x05
        /*00c2*/ 	.short	(.L_1137 - .L_1136)
.L_1136:
        /*00c4*/ 	.word	0x00000080
        /*00c8*/ 	.word	0x00000001
        /*00cc*/ 	.word	0x00000001


	//----- nvinfo : EIATTR_CRS_STACK_SIZE
	.align		4
.L_1137:
        /*00d0*/ 	.byte	0x04, 0x1e
        /*00d2*/ 	.short	(.L_1139 - .L_1138)
.L_1138:
        /*00d4*/ 	.word	0x00000000


	//----- nvinfo : EIATTR_CBANK_PARAM_SIZE
	.align		4
.L_1139:
        /*00d8*/ 	.byte	0x03, 0x19
        /*00da*/ 	.short	0x0220


	//----- nvinfo : EIATTR_PARAM_CBANK
	.align		4
        /*00dc*/ 	.byte	0x04, 0x0a
        /*00de*/ 	.short	(.L_1141 - .L_1140)
	.align		4
.L_1140:
        /*00e0*/ 	.word	index@(.nv.constant0._ZN2at6native18elementwise_kernelILi128ELi4EZNS0_15gpu_kernel_implIZZZNS0_16acos_kernel_cudaERNS_18TensorIteratorBaseEENKUlvE_clEvENKUlvE0_clEvEUlN3c107complexIfEEE_EEvS4_RKT_EUliE_EEviT1_)
        /*00e4*/ 	.short	0x0210
        /*00e6*/ 	.short	0x0220


	//----- nvinfo : EIATTR_SW_WAR
	.align		4
.L_1141:
        /*00e8*/ 	.byte	0x04, 0x36
        /*00ea*/ 	.short	(.L_1143 - .L_1142)
.L_1142:
        /*00ec*/ 	.word	0x00000008
.L_1143:


//--------------------- .nv.info._ZN2at6native27unrolled_elementwise_kernelIZZZNS0_16acos_kernel_cudaERNS_18TensorIteratorBaseEENKUlvE_clEvENKUlvE0_clEvEUlN3c107complexIfEEE_St5arrayIPcLm2EELi4E23TrivialOffsetCalculatorILi1EjESE_NS0_6memory12LoadWithCastILi1EEENSF_13StoreWithCastILi1EEEEEviT_T0_T2_T3_T4_T5_ --------------------------
	.section	.nv.info._ZN2at6native27unrolled_elementwise_kernelIZZZNS0_16acos_kernel_cudaERNS_18TensorIteratorBaseEENKUlvE_clEvENKUlvE0_clEvEUlN3c107complexIfEEE_St5arrayIPcLm2EELi4E23TrivialOffsetCalculatorILi1EjESE_NS0_6memory12LoadWithCastILi1EEENSF_13StoreWithCastILi1EEEEEviT_T0_T2_T3_T4_T5_,"",@"SHT_CUDA_INFO"
	.sectionflags	@""
	.align	4


	//----- nvinfo : EIATTR_CUDA_API_VERSION
	.align		4
        /*0000*/ 	.byte	0x04, 0x37
        /*0002*/ 	.short	(.L_1145 - .L_1144)
.L_1144:
        /*0004*/ 	.word	0x00000082


	//----- nvinfo : EIATTR_KPARAM_INFO
	.align		4
.L_1145:
        /*0008*/ 	.byte	0x04, 0x17
        /*000a*/ 	.short	(.L_1147 - .L_1146)
.L_1146:
        /*000c*/ 	.word	0x00000000
        /*0010*/ 	.short	0x0006
        /*0012*/ 	.short	0x0024
        /*0014*/ 	.byte	0x00, 0xf0, 0x21, 0x00


	//----- nvinfo : EIATTR_KPARAM_INFO
	.align		4
.L_1147:
        /*0018*/ 	.byte	0x04, 0x17
        /*001a*/ 	.short	(.L_1149 - .L_1148)
.L_1148:
        /*001c*/ 	.word	0x00000000
        /*0020*/ 	.short	0x0005
        /*0022*/ 	.short	0x001c
        /*0024*/ 	.byte	0x00, 0xf0, 0x21, 0x00


	//----- nvinfo : EIATTR_KPARAM_INFO
	.align		4
.L_1149:
        /*0028*/ 	.byte	0x04, 0x17
        /*002a*/ 	.short	(.L_1151 - .L_1150)
.L_1150:
        /*002c*/ 	.word	0x00000000
        /*0030*/ 	.short	0x0004
        /*0032*/ 	.short	0x0019
        /*0034*/ 	.byte	0x00, 0xf0, 0x05, 0x00


	//----- nvinfo : EIATTR_KPARAM_INFO
	.align		4
.L_1151:
        /*0038*/ 	.byte	0x04, 0x17
        /*003a*/ 	.short	(.L_1153 - .L_1152)
.L_1152:
        /*003c*/ 	.word	0x00000000
        /*0040*/ 	.short	0x0003
        /*0042*/ 	.short	0x0018
        /*0044*/ 	.byte	0x00, 0xf0, 0x05, 0x00


	//----- nvinfo : EIATTR_KPARAM_INFO
	.align		4
.L_1153:
        /*0048*/ 	.byte	0x04, 0x17
        /*004a*/ 	.short	(.L_1155 - .L_1154)
.L_1154:
        /*004c*/ 	.word	0x00000000
        /*0050*/ 	.short	0x0002
        /*0052*/ 	.short	0x0008
        /*0054*/ 	.byte	0x00, 0xf0, 0x41, 0x00


	//----- nvinfo : EIATTR_KPARAM_INFO
	.align		4
.L_1155:
        /*0058*/ 	.byte	0x04, 0x17
        /*005a*/ 	.short	(.L_1157 - .L_1156)
.L_1156:
        /*005c*/ 	.word	0x00000000
        /*0060*/ 	.short	0x0001
        /*0062*/ 	.short	0x0004
        /*0064*/ 	.byte	0x00, 0xf0, 0x05, 0x00


	//----- nvinfo : EIATTR_KPARAM_INFO
	.align		4
.L_1157:
        /*0068*/ 	.byte	0x04, 0x17
        /*006a*/ 	.short	(.L_1159 - .L_1158)
.L_1158:
        /*006c*/ 	.word	0x00000000
        /*0070*/ 	.short	0x0000
        /*0072*/ 	.short	0x0000
        /*0074*/ 	.byte	0x00, 0xf0, 0x11, 0x00


	//----- nvinfo : EIATTR_SPARSE_MMA_MASK
	.align		4
.L_1159:
        /*0078*/ 	.byte	0x03, 0x50
        /*007a*/ 	.short	0x0000


	//----- nvinfo : EIATTR_MAXREG_COUNT
	.align		4
        /*007c*/ 	.byte	0x03, 0x1b
        /*007e*/ 	.short	0x00ff


	//----- nvinfo : EIATTR_EXTERNS
	.align		4
        /*0080*/ 	.byte	0x04, 0x0f
        /*0082*/ 	.short	(.L_1161 - .L_1160)


	//   ....[0]....
	.align		4
.L_1160:
        /*0084*/ 	.word	index@(__assertfail)


	//----- nvinfo : EIATTR_MERCURY_ISA_VERSION
	.align		4
.L_1161:
        /*0088*/ 	.byte	0x03, 0x5f
        /*008a*/ 	.short	0x0101


	//----- nvinfo : EIATTR_SYSCALL_OFFSETS
	.align		4
        /*008c*/ 	.byte	0x04, 0x46
        /*008e*/ 	.short	(.L_1163 - .L_1162)


	//   ....[0]....
.L_1162:
        /*0090*/ 	.word	0x00000fd0


	//   ....[1]....
        /*0094*/ 	.word	0x00001fe0


	//   ....[2]....
        /*0098*/ 	.word	0x00003000


	//   ....[3]....
        /*009c*/ 	.word	0x00003ff0


	//   ....[4]....
        /*00a0*/ 	.word	0x0000f1d0


	//   ....[5]....
        /*00a4*/ 	.word	0x000100d0


	//   ....[6]....
        /*00a8*/ 	.word	0x00010fc0


	//   ....[7]....
        /*00ac*/ 	.word	0x00011e90


	//----- nvinfo : EIATTR_EXIT_INSTR_OFFSETS
	.align		4
.L_1163:
        /*00b0*/ 	.byte	0x04, 0x1c
        /*00b2*/ 	.short	(.L_1165 - .L_1164)


	//   ....[0]....
.L_1164:
        /*00b4*/ 	.word	0x00011060


	//   ....[1]....
        /*00b8*/ 	.word	0x000111a0


	//   ....[2]....
        /*00bc*/ 	.word	0x000111e0


	//   ....[3]....
        /*00c0*/ 	.word	0x00011270


	//   ....[4]....
        /*00c4*/ 	.word	0x000112a0


	//   ....[5]....
        /*00c8*/ 	.word	0x000112d0


	//   ....[6]....
        /*00cc*/ 	.word	0x00011350


	//   ....[7]....
        /*00d0*/ 	.word	0x00011380


	//   ....[8]....
        /*00d4*/ 	.word	0x00011400


	//   ....[9]....
        /*00d8*/ 	.word	0x00011430


	//   ....[10]....
        /*00dc*/ 	.word	0x00011470


	//   ....[11]....
        /*00e0*/ 	.word	0x00011550


	//   ....[12]....
        /*00e4*/ 	.word	0x000115b0


	//   ....[13]....
        /*00e8*/ 	.word	0x00011730


	//   ....[14]....
        /*00ec*/ 	.word	0x00011880


	//   ....[15]....
        /*00f0*/ 	.word	0x000118b0


	//   ....[16]....
        /*00f4*/ 	.word	0x00011960


	//   ....[17]....
        /*00f8*/ 	.word	0x00011ad0


	//   ....[18]....
        /*00fc*/ 	.word	0x00011c40


	//   ....[19]....
        /*0100*/ 	.word	0x00011d90


	//   ....[20]....
        /*0104*/ 	.word	0x00011ea0


	//   ....[21]....
        /*0108*/ 	.word	0x00011ed0


	//   ....[22]....
        /*010c*/ 	.word	0x00011f00


	//----- nvinfo : EIATTR_MAX_THREADS
	.align		4
.L_1165:
        /*0110*/ 	.byte	0x04, 0x05
        /*0112*/ 	.short	(.L_1167 - .L_1166)
.L_1166:
        /*0114*/ 	.word	0x00000080
        /*0118*/ 	.word	0x00000001
        /*011c*/ 	.word	0x00000001


	//----- nvinfo : EIATTR_CRS_STACK_SIZE
	.align		4
.L_1167:
        /*0120*/ 	.byte	0x04, 0x1e
        /*0122*/ 	.short	(.L_1169 - .L_1168)
.L_1168:
        /*0124*/ 	.word	0x00000000


	//----- nvinfo : EIATTR_CBANK_PARAM_SIZE
	.align		4
.L_1169:
        /*0128*/ 	.byte	0x03, 0x19
        /*012a*/ 	.short	0x002c


	//----- nvinfo : EIATTR_PARAM_CBANK
	.align		4
        /*012c*/ 	.byte	0x04, 0x0a
        /*012e*/ 	.short	(.L_1171 - .L_1170)
	.align		4
.L_1170:
        /*0130*/ 	.word	index@(.nv.constant0._ZN2at6native27unrolled_elementwise_kernelIZZZNS0_16acos_kernel_cudaERNS_18TensorIteratorBaseEENKUlvE_clEvENKUlvE0_clEvEUlN3c107complexIfEEE_St5arrayIPcLm2EELi4E23TrivialOffsetCalculatorILi1EjESE_NS0_6memory12LoadWithCastILi1EEENSF_13StoreWithCastILi1EEEEEviT_T0_T2_T3_T4_T5_)
        /*0134*/ 	.short	0x0210
        /*0136*/ 	.short	0x002c


	//----- nvinfo : EIATTR_SW_WAR
	.align		4
.L_1171:
        /*0138*/ 	.byte	0x04, 0x36
        /*013a*/ 	.short	(.L_1173 - .L_1172)
.L_1172:
        /*013c*/ 	.word	0x00000008
.L_1173:


//--------------------- .nv.info._ZN2at6native18elementwise_kernelILi128ELi2EZNS0_22gpu_kernel_impl_nocastIZZZNS0_16acos_kernel_cudaERNS_18TensorIteratorBaseEENKUlvE_clEvENKUlvE0_clEvEUlN3c107complexIfEEE_EEvS4_RKT_EUliE_EEviT1_ --------------------------
	.section	.nv.info._ZN2at6native18elementwise_kernelILi128ELi2EZNS0_22gpu_kernel_impl_nocastIZZZNS0_16acos_kernel_cudaERNS_18TensorIteratorBaseEENKUlvE_clEvENKUlvE0_clEvEUlN3c107complexIfEEE_EEvS4_RKT_EUliE_EEviT1_,"",@"SHT_CUDA_INFO"
	.sectionflags	@""
	.align	4


	//----- nvinfo : EIATTR_CUDA_API_VERSION
	.align		4
        /*0000*/ 	.byte	0x04, 0x37
        /*0002*/ 	.short	(.L_1175 - .L_1174)
.L_1174:
        /*0004*/ 	.word	0x00000082


	//----- nvinfo : EIATTR_KPARAM_INFO
	.align		4
.L_1175:
        /*0008*/ 	.byte	0x04, 0x17
        /*000a*/ 	.short	(.L_1177 - .L_1176)
.L_1176:
        /*000c*/ 	.word	0x00000000
        /*0010*/ 	.short	0x0001
        /*0012*/ 	.short	0x0008
        /*0014*/ 	.byte	0x00, 0xf0, 0x61, 0x08


	//----- nvinfo : EIATTR_KPARAM_INFO
	.align		4
.L_1177:
        /*0018*/ 	.byte	0x04, 0x17
        /*001a*/ 	.short	(.L_1179 - .L_1178)
.L_1178:
        /*001c*/ 	.word	0x00000000
        /*0020*/ 	.short	0x0000
        /*0022*/ 	.short	0x0000
        /*0024*/ 	.byte	0x00, 0xf0, 0x11, 0x00


	//----- nvinfo : EIATTR_SPARSE_MMA_MASK
	.align		4
.L_1179:
        /*0028*/ 	.byte	0x03, 0x50
        /*002a*/ 	.short	0x0000


	//----- nvinfo : EIATTR_MAXREG_COUNT
	.align		4
        /*002c*/ 	.byte	0x03, 0x1b
        /*002e*/ 	.short	0x0080


	//----- nvinfo : EIATTR_MERCURY_ISA_VERSION
	.align		4
        /*0030*/ 	.byte	0x03, 0x5f
        /*0032*/ 	.short	0x0101


	//----- nvinfo : EIATTR_EXIT_INSTR_OFFSETS
	.align		4
        /*0034*/ 	.byte	0x04, 0x1c
        /*0036*/ 	.short	(.L_1181 - .L_1180)


	//   ....[0]....
.L_1180:
        /*0038*/ 	.word	0x00003c20


	//   ....[1]....
        /*003c*/ 	.word	0x00007760


	//----- nvinfo : EIATTR_MAX_THREADS
	.align		4
.L_1181:
        /*0040*/ 	.byte	0x04, 0x05
        /*0042*/ 	.short	(.L_1183 - .L_1182)
.L_1182:
        /*0044*/ 	.word	0x00000080
        /*0048*/ 	.word	0x00000001
        /*004c*/ 	.word	0x00000001


	//----- nvinfo : EIATTR_CRS_STACK_SIZE
	.align		4
.L_1183:
        /*0050*/ 	.byte	0x04, 0x1e
        /*0052*/ 	.short	(.L_1185 - .L_1184)
.L_1184:
        /*0054*/ 	.word	0x00000000


	//----- nvinfo : EIATTR_CBANK_PARAM_SIZE
	.align		4
.L_1185:
        /*0058*/ 	.byte	0x03, 0x19
        /*005a*/ 	.short	0x0220


	//----- nvinfo : EIATTR_PARAM_CBANK
	.align		4
        /*005c*/ 	.byte	0x04, 0x0a
        /*005e*/ 	.short	(.L_1187 - .L_1186)
	.align		4
.L_1186:
        /*0060*/ 	.word	index@(.nv.constant0._ZN2at6native18elementwise_kernelILi128ELi2EZNS0_22gpu_kernel_impl_nocastIZZZNS0_16acos_kernel_cudaERNS_18TensorIteratorBaseEENKUlvE_clEvENKUlvE0_clEvEUlN3c107complexIfEEE_EEvS4_RKT_EUliE_EEviT1_)
        /*0064*/ 	.short	0x0210
        /*0066*/ 	.short	0x0220


	//----- nvinfo : EIATTR_SW_WAR
	.align		4
.L_1187:
        /*0068*/ 	.byte	0x04, 0x36
        /*006a*/ 	.short	(.L_1189 - .L_1188)
.L_1188:
        /*006c*/ 	.word	0x00000008
.L_1189:


//--------------------- .nv.info._ZN2at6native27unrolled_elementwise_kernelIZZZNS0_16acos_kernel_cudaERNS_18TensorIteratorBaseEENKUlvE_clEvENKUlvE0_clEvEUlN3c107complexIfEEE_St5arrayIPcLm2EELi4E23TrivialOffsetCalculatorILi1EjESE_NS0_6memory15LoadWithoutCastENSF_16StoreWithoutCastEEEviT_T0_T2_T3_T4_T5_ --------------------------
	.section	.nv.info._ZN2at6native27unrolled_elementwise_kernelIZZZNS0_16acos_kernel_cudaERNS_18TensorIteratorBaseEENKUlvE_clEvENKUlvE0_clEvEUlN3c107complexIfEEE_St5arrayIPcLm2EELi4E23TrivialOffsetCalculatorILi1EjESE_NS0_6memory15LoadWithoutCastENSF_16StoreWithoutCastEEEviT_T0_T2_T3_T4_T5_,"",@"SHT_CUDA_INFO"
	.sectionflags	@""
	.align	4


	//----- nvinfo : EIATTR_CUDA_API_VERSION
	.align		4
        /*0000*/ 	.byte	0x04, 0x37
        /*0002*/ 	.short	(.L_1191 - .L_1190)
.L_1190:
        /*0004*/ 	.word	0x00000082


	//----- nvinfo : EIATTR_KPARAM_INFO
	.align		4
.L_1191:
        /*0008*/ 	.byte	0x04, 0x17
        /*000a*/ 	.short	(.L_1193 - .L_1192)
.L_1192:
        /*000c*/ 	.word	0x00000000
        /*0010*/ 	.short	0x0006
        /*0012*/ 	.short	0x001b
        /*0014*/ 	.byte	0x00, 0xf0, 0x05, 0x00


	//----- nvinfo : EIATTR_KPARAM_INFO
	.align		4
.L_1193:
        /*0018*/ 	.byte	0x04, 0x17
        /*001a*/ 	.short	(.L_1195 - .L_1194)
.L_1194:
        /*001c*/ 	.word	0x00000000
        /*0020*/ 	.short	0x0005
        /*0022*/ 	.short	0x001a
        /*0024*/ 	.byte	0x00, 0xf0, 0x05, 0x00


	//----- nvinfo : EIATTR_KPARAM_INFO
	.align		4
.L_1195:
        /*0028*/ 	.byte	0x04, 0x17
        /*002a*/ 	.short	(.L_1197 - .L_1196)
.L_1196:
        /*002c*/ 	.word	0x00000000
        /*0030*/ 	.short	0x0004
        /*0032*/ 	.short	0x0019
        /*0034*/ 	.byte	0x00, 0xf0, 0x05, 0x00


	//----- nvinfo : EIATTR_KPARAM_INFO
	.align		4
.L_1197:
        /*0038*/ 	.byte	0x04, 0x17
        /*003a*/ 	.short	(.L_1199 - .L_1198)
.L_1198:
        /*003c*/ 	.word	0x00000000
        /*0040*/ 	.short	0x0003
        /*0042*/ 	.short	0x0018
        /*0044*/ 	.byte	0x00, 0xf0, 0x05, 0x00


	//----- nvinfo : EIATTR_KPARAM_INFO
	.align		4
.L_1199:
        /*0048*/ 	.byte	0x04, 0x17
        /*004a*/ 	.short	(.L_1201 - .L_1200)
.L_1200:
        /*004c*/ 	.word	0x00000000
        /*0050*/ 	.short	0x0002
        /*0052*/ 	.short	0x0008
        /*0054*/ 	.byte	0x00, 0xf0, 0x41, 0x00


	//----- nvinfo : EIATTR_KPARAM_INFO
	.align		4
.L_1201:
        /*0058*/ 	.byte	0x04, 0x17
        /*005a*/ 	.short	(.L_1203 - .L_1202)
.L_1202:
        /*005c*/ 	.word	0x00000000
        /*0060*/ 	.short	0x0001
        /*0062*/ 	.short	0x0004
        /*0064*/ 	.byte	0x00, 0xf0, 0x05, 0x00


	//----- nvinfo : EIATTR_KPARAM_INFO
	.align		4
.L_1203:
        /*0068*/ 	.byte	0x04, 0x17
        /*006a*/ 	.short	(.L_1205 - .L_1204)
.L_1204:
        /*006c*/ 	.word	0x00000000
        /*0070*/ 	.short	0x0000
        /*0072*/ 	.short	0x0000
        /*0074*/ 	.byte	0x00, 0xf0, 0x11, 0x00


	//----- nvinfo : EIATTR_SPARSE_MMA_MASK
	.align		4
.L_1205:
        /*0078*/ 	.byte	0x03, 0x50
        /*007a*/ 	.short	0x0000


	//----- nvinfo : EIATTR_MAXREG_COUNT
	.align		4
        /*007c*/ 	.byte	0x03, 0x1b
        /*007e*/ 	.short	0x00ff


	//----- nvinfo : EIATTR_MERCURY_ISA_VERSION
	.align		4
        /*0080*/ 	.byte	0x03, 0x5f
        /*0082*/ 	.short	0x0101


	//----- nvinfo : EIATTR_EXIT_INSTR_OFFSETS
	.align		4
        /*0084*/ 	.byte	0x04, 0x1c
        /*0086*/ 	.short	(.L_1207 - .L_1206)


	//   ....[0]....
.L_1206:
        /*0088*/ 	.word	0x0000a3f0


	//   ....[1]....
        /*008c*/ 	.word	0x0000a440


	//----- nvinfo : EIATTR_MAX_THREADS
	.align		4
.L_1207:
        /*0090*/ 	.byte	0x04, 0x05
        /*0092*/ 	.short	(.L_1209 - .L_1208)
.L_1208:
        /*0094*/ 	.word	0x00000080
        /*0098*/ 	.word	0x00000001
        /*009c*/ 	.word	0x00000001


	//----- nvinfo : EIATTR_CRS_STACK_SIZE
	.align		4
.L_1209:
        /*00a0*/ 	.byte	0x04, 0x1e
        /*00a2*/ 	.short	(.L_1211 - .L_1210)
.L_1210:
        /*00a4*/ 	.word	0x00000000


	//----- nvinfo : EIATTR_CBANK_PARAM_SIZE
	.align		4
.L_1211:
        /*00a8*/ 	.byte	0x03, 0x19
        /*00aa*/ 	.short	0x001c


	//----- nvinfo : EIATTR_PARAM_CBANK
	.align		4
        /*00ac*/ 	.byte	0x04, 0x0a
        /*00ae*/ 	.short	(.L_1213 - .L_1212)
	.align		4
.L_1212:
        /*00b0*/ 	.word	index@(.nv.constant0._ZN2at6native27unrolled_elementwise_kernelIZZZNS0_16acos_kernel_cudaERNS_18TensorIteratorBaseEENKUlvE_clEvENKUlvE0_clEvEUlN3c107complexIfEEE_St5arrayIPcLm2EELi4E23TrivialOffsetCalculatorILi1EjESE_NS0_6memory15LoadWithoutCastENSF_16StoreWithoutCastEEEviT_T0_T2_T3_T4_T5_)
        /*00b4*/ 	.short	0x0210
        /*00b6*/ 	.short	0x001c


	//----- nvinfo : EIATTR_SW_WAR
	.align		4
.L_1213:
        /*00b8*/ 	.byte	0x04, 0x36
        /*00ba*/ 	.short	(.L_1215 - .L_1214)
.L_1214:
        /*00bc*/ 	.word	0x00000008
.L_1215:


//--------------------- .nv.info._ZN2at6native29vectorized_elementwise_kernelILi2EZZZNS0_16acos_kernel_cudaERNS_18TensorIteratorBaseEENKUlvE_clEvENKUlvE0_clEvEUlN3c107complexIfEEE_St5arrayIPcLm2EEEEviT0_T1_ --------------------------
	.section	.nv.info._ZN2at6native29vectorized_elementwise_kernelILi2EZZZNS0_16acos_kernel_cudaERNS_18TensorIteratorBaseEENKUlvE_clEvENKUlvE0_clEvEUlN3c107complexIfEEE_St5arrayIPcLm2EEEEviT0_T1_,"",@"SHT_CUDA_INFO"
	.sectionflags	@""
	.align	4


	//----- nvinfo : EIATTR_CUDA_API_VERSION
	.align		4
        /*0000*/ 	.byte	0x04, 0x37
        /*0002*/ 	.short	(.L_1217 - .L_1216)
.L_1216:
        /*0004*/ 	.word	0x00000082


	//----- nvinfo : EIATTR_KPARAM_INFO
	.align		4
.L_1217:
        /*0008*/ 	.byte	0x04, 0x17
        /*000a*/ 	.short	(.L_1219 - .L_1218)
.L_1218:
        /*000c*/ 	.word	0x00000000
        /*0010*/ 	.short	0x0002
        /*0012*/ 	.short	0x0008
        /*0014*/ 	.byte	0x00, 0xf0, 0x41, 0x00


	//----- nvinfo : EIATTR_KPARAM_INFO
	.align		4
.L_1219:
        /*0018*/ 	.byte	0x04, 0x17
        /*001a*/ 	.short	(.L_1221 - .L_1220)
.L_1220:
        /*001c*/ 	.word	0x00000000
        /*0020*/ 	.short	0x0001
        /*0022*/ 	.short	0x0004
        /*0024*/ 	.byte	0x00, 0xf0, 0x05, 0x00


	//----- nvinfo : EIATTR_KPARAM_INFO
	.align		4
.L_1221:
        /*0028*/ 	.byte	0x04, 0x17
        /*002a*/ 	.short	(.L_1223 - .L_1222)
.L_1222:
        /*002c*/ 	.word	0x00000000
        /*0030*/ 	.short	0x0000
        /*0032*/ 	.short	0x0000
        /*0034*/ 	.byte	0x00, 0xf0, 0x11, 0x00


	//----- nvinfo : EIATTR_SPARSE_MMA_MASK
	.align		4
.L_1223:
        /*0038*/ 	.byte	0x03, 0x50
        /*003a*/ 	.short	0x0000


	//----- nvinfo : EIATTR_MAXREG_COUNT
	.align		4
        /*003c*/ 	.byte	0x03, 0x1b
        /*003e*/ 	.short	0x00ff


	//----- nvinfo : EIATTR_MERCURY_ISA_VERSION
	.align		4
        /*0040*/ 	.byte	0x03, 0x5f
        /*0042*/ 	.short	0x0101


	//----- nvinfo : EIATTR_EXIT_INSTR_OFFSETS
	.align		4
        /*0044*/ 	.byte	0x04, 0x1c
        /*0046*/ 	.short	(.L_1225 - .L_1224)


	//   ....[0]....
.L_1224:
        /*0048*/ 	.word	0x00013fc0


	//   ....[1]....
        /*004c*/ 	.word	0x00028890


	//   ....[2]....
        /*0050*/ 	.word	0x000288e0


	//----- nvinfo : EIATTR_MAX_THREADS
	.align		4
.L_1225:
        /*0054*/ 	.byte	0x04, 0x05
        /*0056*/ 	.short	(.L_1227 - .L_1226)
.L_1226:
        /*0058*/ 	.word	0x00000080
        /*005c*/ 	.word	0x00000001
        /*0060*/ 	.word	0x00000001


	//----- nvinfo : EIATTR_CRS_STACK_SIZE
	.align		4
.L_1227:
        /*0064*/ 	.byte	0x04, 0x1e
        /*0066*/ 	.short	(.L_1229 - .L_1228)
.L_1228:
        /*0068*/ 	.word	0x00000000


	//----- nvinfo : EIATTR_CBANK_PARAM_SIZE
	.align		4
.L_1229:
        /*006c*/ 	.byte	0x03, 0x19
        /*006e*/ 	.short	0x0018


	//----- nvinfo : EIATTR_PARAM_CBANK
	.align		4
        /*0070*/ 	.byte	0x04, 0x0a
        /*0072*/ 	.short	(.L_1231 - .L_1230)
	.align		4
.L_1230:
        /*0074*/ 	.word	index@(.nv.constant0._ZN2at6native29vectorized_elementwise_kernelILi2EZZZNS0_16acos_kernel_cudaERNS_18TensorIteratorBaseEENKUlvE_clEvENKUlvE0_clEvEUlN3c107complexIfEEE_St5arrayIPcLm2EEEEviT0_T1_)
        /*0078*/ 	.short	0x0210
        /*007a*/ 	.short	0x0018


	//----- nvinfo : EIATTR_SW_WAR
	.align		4
.L_1231:
        /*007c*/ 	.byte	0x04, 0x36
        /*007e*/ 	.short	(.L_1233 - .L_1232)
.L_1232:
        /*0080*/ 	.word	0x00000008
.L_1233:


//--------------------- .nv.info._ZN2at6native29vectorized_elementwise_kernelILi4EZZZNS0_16acos_kernel_cudaERNS_18TensorIteratorBaseEENKUlvE_clEvENKUlvE0_clEvEUlN3c107complexIfEEE_St5arrayIPcLm2EEEEviT0_T1_ --------------------------
	.section	.nv.info._ZN2at6native29vectorized_elementwise_kernelILi4EZZZNS0_16acos_kernel_cudaERNS_18TensorIteratorBaseEENKUlvE_clEvENKUlvE0_clEvEUlN3c107complexIfEEE_St5arrayIPcLm2EEEEviT0_T1_,"",@"SHT_CUDA_INFO"
	.sectionflags	@""
	.align	4


	//----- nvinfo : EIATTR_CUDA_API_VERSION
	.align		4
        /*0000*/ 	.byte	0x04, 0x37
        /*0002*/ 	.short	(.L_1235 - .L_1234)
.L_1234:
        /*0004*/ 	.word	0x00000082


	//----- nvinfo : EIATTR_KPARAM_INFO
	.align		4
.L_1235:
        /*0008*/ 	.byte	0x04, 0x17
        /*000a*/ 	.short	(.L_1237 - .L_1236)
.L_1236:
        /*000c*/ 	.word	0x00000000
        /*0010*/ 	.short	0x0002
        /*0012*/ 	.short	0x0008
        /*0014*/ 	.byte	0x00, 0xf0, 0x41, 0x00


	//----- nvinfo : EIATTR_KPARAM_INFO
	.align		4
.L_1237:
        /*0018*/ 	.byte	0x04, 0x17
        /*001a*/ 	.short	(.L_1239 - .L_1238)
.L_1238:
        /*001c*/ 	.word	0x00000000
        /*0020*/ 	.short	0x0001
        /*0022*/ 	.short	0x0004
        /*0024*/ 	.byte	0x00, 0xf0, 0x05, 0x00


	//----- nvinfo : EIATTR_KPARAM_INFO
	.align		4
.L_1239:
        /*0028*/ 	.byte	0x04, 0x17
        /*002a*/ 	.short	(.L_1241 - .L_1240)
.L_1240:
        /*002c*/ 	.word	0x00000000
        /*0030*/ 	.short	0x0000
        /*0032*/ 	.short	0x0000
        /*0034*/ 	.byte	0x00, 0xf0, 0x11, 0x00


	//----- nvinfo : EIATTR_SPARSE_MMA_MASK
	.align		4
.L_1241:
        /*0038*/ 	.byte	0x03, 0x50
        /*003a*/ 	.short	0x0000


	//----- nvinfo : EIATTR_MAXREG_COUNT
	.align		4
        /*003c*/ 	.byte	0x03, 0x1b
        /*003e*/ 	.short	0x00ff


	//----- nvinfo : EIATTR_MERCURY_ISA_VERSION
	.align		4
        /*0040*/ 	.byte	0x03, 0x5f
        /*0042*/ 	.short	0x0101


	//----- nvinfo : EIATTR_EXIT_INSTR_OFFSETS
	.align		4
        /*0044*/ 	.byte	0x04, 0x1c
        /*0046*/ 	.short	(.L_1243 - .L_1242)


	//   ....[0]....
.L_1242:
        /*0048*/ 	.word	0x00013fc0


	//   ....[1]....
        /*004c*/ 	.word	0x00028890


	//   ....[2]....
        /*0050*/ 	.word	0x000288e0


	//----- nvinfo : EIATTR_MAX_THREADS
	.align		4
.L_1243:
        /*0054*/ 	.byte	0x04, 0x05
        /*0056*/ 	.short	(.L_1245 - .L_1244)
.L_1244:
        /*0058*/ 	.word	0x00000080
        /*005c*/ 	.word	0x00000001
        /*0060*/ 	.word	0x00000001


	//----- nvinfo : EIATTR_CRS_STACK_SIZE
	.align		4
.L_1245:
        /*0064*/ 	.byte	0x04, 0x1e
        /*0066*/ 	.short	(.L_1247 - .L_1246)
.L_1246:
        /*0068*/ 	.word	0x00000000


	//----- nvinfo : EIATTR_CBANK_PARAM_SIZE
	.align		4
.L_1247:
        /*006c*/ 	.byte	0x03, 0x19
        /*006e*/ 	.short	0x0018


	//----- nvinfo : EIATTR_PARAM_CBANK
	.align		4
        /*0070*/ 	.byte	0x04, 0x0a
        /*0072*/ 	.short	(.L_1249 - .L_1248)
	.align		4
.L_1248:
        /*0074*/ 	.word	index@(.nv.constant0._ZN2at6native29vectorized_elementwise_kernelILi4EZZZNS0_16acos_kernel_cudaERNS_18TensorIteratorBaseEENKUlvE_clEvENKUlvE0_clEvEUlN3c107complexIfEEE_St5arrayIPcLm2EEEEviT0_T1_)
        /*0078*/ 	.short	0x0210
        /*007a*/ 	.short	0x0018


	//----- nvinfo : EIATTR_SW_WAR
	.align		4
.L_1249:
        /*007c*/ 	.byte	0x04, 0x36
        /*007e*/ 	.short	(.L_1251 - .L_1250)
.L_1250:
        /*0080*/ 	.word	0x00000008
.L_1251:


//--------------------- .nv.info._ZN2at6native29vectorized_elementwise_kernelILi8EZZZNS0_16acos_kernel_cudaERNS_18TensorIteratorBaseEENKUlvE_clEvENKUlvE0_clEvEUlN3c107complexIfEEE_St5arrayIPcLm2EEEEviT0_T1_ --------------------------
	.section	.nv.info._ZN2at6native29vectorized_elementwise_kernelILi8EZZZNS0_16acos_kernel_cudaERNS_18TensorIteratorBaseEENKUlvE_clEvENKUlvE0_clEvEUlN3c107complexIfEEE_St5arrayIPcLm2EEEEviT0_T1_,"",@"SHT_CUDA_INFO"
	.sectionflags	@""
	.align	4


	//----- nvinfo : EIATTR_CUDA_API_VERSION
	.align		4
        /*0000*/ 	.byte	0x04, 0x37
        /*0002*/ 	.short	(.L_1253 - .L_1252)
.L_1252:
        /*0004*/ 	.word	0x00000082


	//----- nvinfo : EIATTR_KPARAM_INFO
	.align		4
.L_1253:
        /*0008*/ 	.byte	0x04, 0x17
        /*000a*/ 	.short	(.L_1255 - .L_1254)
.L_1254:
        /*000c*/ 	.word	0x00000000
        /*0010*/ 	.short	0x0002
        /*0012*/ 	.short	0x0008
        /*0014*/ 	.byte	0x00, 0xf0, 0x41, 0x00


	//----- nvinfo : EIATTR_KPARAM_INFO
	.align		4
.L_1255:
        /*0018*/ 	.byte	0x04, 0x17
        /*001a*/ 	.short	(.L_1257 - .L_1256)
.L_1256:
        /*001c*/ 	.word	0x00000000
        /*0020*/ 	.short	0x0001
        /*0022*/ 	.short	0x0004
        /*0024*/ 	.byte	0x00, 0xf0, 0x05, 0x00


	//----- nvinfo : EIATTR_KPARAM_INFO
	.align		4
.L_1257:
        /*0028*/ 	.byte	0x04, 0x17
        /*002a*/ 	.short	(.L_1259 - .L_1258)
.L_1258:
        /*002c*/ 	.word	0x00000000
        /*0030*/ 	.short	0x0000
        /*0032*/ 	.short	0x0000
        /*0034*/ 	.byte	0x00, 0xf0, 0x11, 0x00


	//----- nvinfo : EIATTR_SPARSE_MMA_MASK
	.align		4
.L_1259:
        /*0038*/ 	.byte	0x03, 0x50
        /*003a*/ 	.short	0x0000


	//----- nvinfo : EIATTR_MAXREG_COUNT
	.align		4
        /*003c*/ 	.byte	0x03, 0x1b
        /*003e*/ 	.short	0x00ff


	//----- nvinfo : EIATTR_MERCURY_ISA_VERSION
	.align		4
        /*0040*/ 	.byte	0x03, 0x5f
        /*0042*/ 	.short	0x0101


	//----- nvinfo : EIATTR_EXIT_INSTR_OFFSETS
	.align		4
        /*0044*/ 	.byte	0x04, 0x1c
        /*0046*/ 	.short	(.L_1261 - .L_1260)


	//   ....[0]....
.L_1260:
        /*0048*/ 	.word	0x00013fc0


	//   ....[1]....
        /*004c*/ 	.word	0x00028890


	//   ....[2]....
        /*0050*/ 	.word	0x000288e0


	//----- nvinfo : EIATTR_MAX_THREADS
	.align		4
.L_1261:
        /*0054*/ 	.byte	0x04, 0x05
        /*0056*/ 	.short	(.L_1263 - .L_1262)
.L_1262:
        /*0058*/ 	.word	0x00000080
        /*005c*/ 	.word	0x00000001
        /*0060*/ 	.word	0x00000001


	//----- nvinfo : EIATTR_CRS_STACK_SIZE
	.align		4
.L_1263:
        /*0064*/ 	.byte	0x04, 0x1e
        /*0066*/ 	.short	(.L_1265 - .L_1264)
.L_1264:
        /*0068*/ 	.word	0x00000000


	//----- nvinfo : EIATTR_CBANK_PARAM_SIZE
	.align		4
.L_1265:
        /*006c*/ 	.byte	0x03, 0x19
        /*006e*/ 	.short	0x0018


	//----- nvinfo : EIATTR_PARAM_CBANK
	.align		4
        /*0070*/ 	.byte	0x04, 0x0a
        /*0072*/ 	.short	(.L_1267 - .L_1266)
	.align		4
.L_1266:
        /*0074*/ 	.word	index@(.nv.constant0._ZN2at6native29vectorized_elementwise_kernelILi8EZZZNS0_16acos_kernel_cudaERNS_18TensorIteratorBaseEENKUlvE_clEvENKUlvE0_clEvEUlN3c107complexIfEEE_St5arrayIPcLm2EEEEviT0_T1_)
        /*0078*/ 	.short	0x0210
        /*007a*/ 	.short	0x0018


	//----- nvinfo : EIATTR_SW_WAR
	.align		4
.L_1267:
        /*007c*/ 	.byte	0x04, 0x36
        /*007e*/ 	.short	(.L_1269 - .L_1268)
.L_1268:
        /*0080*/ 	.word	0x00000008
.L_1269:


//--------------------- .nv.info._ZN2at6native18elementwise_kernelILi128ELi4EZNS0_15gpu_kernel_implIZZZNS0_16acos_kernel_cudaERNS_18TensorIteratorBaseEENKUlvE_clEvENKUlvE_clEvEUlN3c107complexIdEEE_EEvS4_RKT_EUliE_EEviT1_ --------------------------
	.section	.nv.info._ZN2at6native18elementwise_kernelILi128ELi4EZNS0_15gpu_kernel_implIZZZNS0_16acos_kernel_cudaERNS_18TensorIteratorBaseEENKUlvE_clEvENKUlvE_clEvEUlN3c107complexIdEEE_EEvS4_RKT_EUliE_EEviT1_,"",@"SHT_CUDA_INFO"
	.sectionflags	@""
	.align	4


	//----- nvinfo : EIATTR_CUDA_API_VERSION
	.align		4
        /*0000*/ 	.byte	0x04, 0x37
        /*0002*/ 	.short	(.L_1271 - .L_1270)
.L_1270:
        /*0004*/ 	.word	0x00000082


	//----- nvinfo : EIATTR_KPARAM_INFO
	.align		4
.L_1271:
        /*0008*/ 	.byte	0x04, 0x17
        /*000a*/ 	.short	(.L_1273 - .L_1272)
.L_1272:
        /*000c*/ 	.word	0x00000000
        /*0010*/ 	.short	0x0001
        /*0012*/ 	.short	0x0008
        /*0014*/ 	.byte	0x00, 0xf0, 0x61, 0x08


	//----- nvinfo : EIATTR_KPARAM_INFO
	.align		4
.L_1273:
        /*0018*/ 	.byte	0x04, 0x17
        /*001a*/ 	.short	(.L_1275 - .L_1274)
.L_1274:
        /*001c*/ 	.word	0x00000000
        /*0020*/ 	.short	0x0000
        /*0022*/ 	.short	0x0000
        /*0024*/ 	.byte	0x00, 0xf0, 0x11, 0x00


	//----- nvinfo : EIATTR_SPARSE_MMA_MASK
	.align		4
.L_1275:
        /*0028*/ 	.byte	0x03, 0x50
        /*002a*/ 	.short	0x0000


	//----- nvinfo : EIATTR_MAXREG_COUNT
	.align		4
        /*002c*/ 	.byte	0x03, 0x1b
        /*002e*/ 	.short	0x0080


	//----- nvinfo : EIATTR_EXTERNS
	.align		4
        /*0030*/ 	.byte	0x04, 0x0f
        /*0032*/ 	.short	(.L_1277 - .L_1276)


	//   ....[0]....
	.align		4
.L_1276:
        /*0034*/ 	.word	index@(__assertfail)


	//----- nvinfo : EIATTR_MERCURY_ISA_VERSION
	.align		4
.L_1277:
        /*0038*/ 	.byte	0x03, 0x5f
        /*003a*/ 	.short	0x0101


	//----- nvinfo : EIATTR_SYSCALL_OFFSETS
	.align		4
        /*003c*/ 	.byte	0x04, 0x46
        /*003e*/ 	.short	(.L_1279 - .L_1278)


	//   ....[0]....
.L_1278:
        /*0040*/ 	.word	0x00002380


	//   ....[1]....
        /*0044*/ 	.word	0x0000c5b0


	//   ....[2]....
        /*0048*/ 	.word	0x0000e9c0


	//   ....[3]....
        /*004c*/ 	.word	0x00018b20


	//   ....[4]....
        /*0050*/ 	.word	0x0001af00


	//   ....[5]....
        /*0054*/ 	.word	0x000250a0


	//   ....[6]....
        /*0058*/ 	.word	0x00027470


	//   ....[7]....
        /*005c*/ 	.word	0x000315b0


	//----- nvinfo : EIATTR_EXIT_INSTR_OFFSETS
	.align		4
.L_1279:
        /*0060*/ 	.byte	0x04, 0x1c
        /*0062*/ 	.short	(.L_1281 - .L_1280)


	//   ....[0]....
.L_1280:
        /*0064*/ 	.word	0x00025150


	//   ....[1]....
        /*0068*/ 	.word	0x000305b0


	//   ....[2]....
        /*006c*/ 	.word	0x000305f0


	//   ....[3]....
        /*0070*/ 	.word	0x00030680


	//   ....[4]....
        /*0074*/ 	.word	0x000306b0


	//   ....[5]....
        /*0078*/ 	.word	0x000306e0


	//   ....[6]....
        /*007c*/ 	.word	0x000307b0


	//   ....[7]....
        /*0080*/ 	.word	0x00030830


	//   ....[8]....
        /*0084*/ 	.word	0x00030930


	//   ....[9]....
        /*0088*/ 	.word	0x000309e0


	//   ....[10]....
        /*008c*/ 	.word	0x00030a00


	//   ....[11]....
        /*0090*/ 	.word	0x00030ad0


	//   ....[12]....
        /*0094*/ 	.word	0x00030af0


	//   ....[13]....
        /*0098*/ 	.word	0x00030cc0


	//   ....[14]....
        /*009c*/ 	.word	0x00030e60


	//   ....[15]....
        /*00a0*/ 	.word	0x00030ee0


	//   ....[16]....
        /*00a4*/ 	.word	0x00030f90


	//   ....[17]....
        /*00a8*/ 	.word	0x00031150


	//   ....[18]....
        /*00ac*/ 	.word	0x00031310


	//   ....[19]....
        /*00b0*/ 	.word	0x000314b0


	//   ....[20]....
        /*00b4*/ 	.word	0x000315c0


	//   ....[21]....
        /*00b8*/ 	.word	0x000315f0


	//   ....[22]....
        /*00bc*/ 	.word	0x00031620


	//----- nvinfo : EIATTR_MAX_THREADS
	.align		4
.L_1281:
        /*00c0*/ 	.byte	0x04, 0x05
        /*00c2*/ 	.short	(.L_1283 - .L_1282)
.L_1282:
        /*00c4*/ 	.word	0x00000080
        /*00c8*/ 	.word	0x00000001
        /*00cc*/ 	.word	0x00000001


	//----- nvinfo : EIATTR_CRS_STACK_SIZE
	.align		4
.L_1283:
        /*00d0*/ 	.byte	0x04, 0x1e
        /*00d2*/ 	.short	(.L_1285 - .L_1284)
.L_1284:
        /*00d4*/ 	.word	0x00000000


	//----- nvinfo : EIATTR_CBANK_PARAM_SIZE
	.align		4
.L_1285:
        /*00d8*/ 	.byte	0x03, 0x19
        /*00da*/ 	.short	0x0220


	//----- nvinfo : EIATTR_PARAM_CBANK
	.align		4
        /*00dc*/ 	.byte	0x04, 0x0a
        /*00de*/ 	.short	(.L_1287 - .L_1286)
	.align		4
.L_1286:
        /*00e0*/ 	.word	index@(.nv.constant0._ZN2at6native18elementwise_kernelILi128ELi4EZNS0_15gpu_kernel_implIZZZNS0_16acos_kernel_cudaERNS_18TensorIteratorBaseEENKUlvE_clEvENKUlvE_clEvEUlN3c107complexIdEEE_EEvS4_RKT_EUliE_EEviT1_)
        /*00e4*/ 	.short	0x0210
        /*00e6*/ 	.short	0x0220


	//----- nvinfo : EIATTR_SW_WAR
	.align		4
.L_1287:
        /*00e8*/ 	.byte	0x04, 0x36
        /*00ea*/ 	.short	(.L_1289 - .L_1288)
.L_1288:
        /*00ec*/ 	.word	0x00000008
.L_1289:


//--------------------- .nv.info._ZN2at6native27unrolled_elementwise_kernelIZZZNS0_16acos_kernel_cudaERNS_18TensorIteratorBaseEENKUlvE_clEvENKUlvE_clEvEUlN3c107complexIdEEE_St5arrayIPcLm2EELi4E23TrivialOffsetCalculatorILi1EjESE_NS0_6memory12LoadWithCastILi1EEENSF_13StoreWithCastILi1EEEEEviT_T0_T2_T3_T4_T5_ --------------------------
	.section	.nv.info._ZN2at6native27unrolled_elementwise_kernelIZZZNS0_16acos_kernel_cudaERNS_18TensorIteratorBaseEENKUlvE_clEvENKUlvE_clEvEUlN3c107complexIdEEE_St5arrayIPcLm2EELi4E23TrivialOffsetCalculatorILi1EjESE_NS0_6memory12LoadWithCastILi1EEENSF_13StoreWithCastILi1EEEEEviT_T0_T2_T3_T4_T5_,"",@"SHT_CUDA_INFO"
	.sectionflags	@""
	.align	4


	//----- nvinfo : EIATTR_CUDA_API_VERSION
	.align		4
        /*0000*/ 	.byte	0x04, 0x37
        /*0002*/ 	.short	(.L_1291 - .L_1290)
.L_1290:
        /*0004*/ 	.word	0x00000082


	//----- nvinfo : EIATTR_KPARAM_INFO
	.align		4
.L_1291:
        /*0008*/ 	.byte	0x04, 0x17
        /*000a*/ 	.short	(.L_1293 - .L_1292)
.L_1292:
        /*000c*/ 	.word	0x00000000
        /*0010*/ 	.short	0x0006
        /*0012*/ 	.short	0x0024
        /*0014*/ 	.byte	0x00, 0xf0, 0x21, 0x00


	//----- nvinfo : EIATTR_KPARAM_INFO
	.align		4
.L_1293:
        /*0018*/ 	.byte	0x04, 0x17
        /*001a*/ 	.short	(.L_1295 - .L_1294)
.L_1294:
        /*001c*/ 	.word	0x00000000
        /*0020*/ 	.short	0x0005
        /*0022*/ 	.short	0x001c
        /*0024*/ 	.byte	0x00, 0xf0, 0x21, 0x00


	//----- nvinfo : EIATTR_KPARAM_INFO
	.align		4
.L_1295:
        /*0028*/ 	.byte	0x04, 0x17
        /*002a*/ 	.short	(.L_1297 - .L_1296)
.L_1296:
        /*002c*/ 	.word	0x00000000
        /*0030*/ 	.short	0x0004
        /*0032*/ 	.short	0x0019
        /*0034*/ 	.byte	0x00, 0xf0, 0x05, 0x00


	//----- nvinfo : EIATTR_KPARAM_INFO
	.align		4
.L_1297:
        /*0038*/ 	.byte	0x04, 0x17
        /*003a*/ 	.short	(.L_1299 - .L_1298)
.L_1298:
        /*003c*/ 	.word	0x00000000
        /*0040*/ 	.short	0x0003
        /*0042*/ 	.short	0x0018
        /*0044*/ 	.byte	0x00, 0xf0, 0x05, 0x00


	//----- nvinfo : EIATTR_KPARAM_INFO
	.align		4
.L_1299:
        /*0048*/ 	.byte	0x04, 0x17
        /*004a*/ 	.short	(.L_1301 - .L_1300)
.L_1300:
        /*004c*/ 	.word	0x00000000
        /*0050*/ 	.short	0x0002
        /*0052*/ 	.short	0x0008
        /*0054*/ 	.byte	0x00, 0xf0, 0x41, 0x00


	//----- nvinfo : EIATTR_KPARAM_INFO
	.align		4
.L_1301:
        /*0058*/ 	.byte	0x04, 0x17
        /*005a*/ 	.short	(.L_1303 - .L_1302)
.L_1302:
        /*005c*/ 	.word	0x00000000
        /*0060*/ 	.short	0x0001
        /*0062*/ 	.short	0x0004
        /*0064*/ 	.byte	0x00, 0xf0, 0x05, 0x00


	//----- nvinfo : EIATTR_KPARAM_INFO
	.align		4
.L_1303:
        /*0068*/ 	.byte	0x04, 0x17
        /*006a*/ 	.short	(.L_1305 - .L_1304)
.L_1304:
        /*006c*/ 	.word	0x00000000
        /*0070*/ 	.short	0x0000
        /*0072*/ 	.short	0x0000
        /*0074*/ 	.byte	0x00, 0xf0, 0x11, 0x00


	//----- nvinfo : EIATTR_SPARSE_MMA_MASK
	.align		4
.L_1305:
        /*0078*/ 	.byte	0x03, 0x50
        /*007a*/ 	.short	0x0000


	//----- nvinfo : EIATTR_MAXREG_COUNT
	.align		4
        /*007c*/ 	.byte	0x03, 0x1b
        /*007e*/ 	.short	0x00ff


	//----- nvinfo : EIATTR_EXTERNS
	.align		4
        /*0080*/ 	.byte	0x04, 0x0f
        /*0082*/ 	.short	(.L_1307 - .L_1306)


	//   ....[0]....
	.align		4
.L_1306:
        /*0084*/ 	.word	index@(__assertfail)


	//----- nvinfo : EIATTR_MERCURY_ISA_VERSION
	.align		4
.L_1307:
        /*0088*/ 	.byte	0x03, 0x5f
        /*008a*/ 	.short	0x0101


	//----- nvinfo : EIATTR_SYSCALL_OFFSETS
	.align		4
        /*008c*/ 	.byte	0x04, 0x46
        /*008e*/ 	.short	(.L_1309 - .L_1308)


	//   ....[0]....
.L_1308:
        /*0090*/ 	.word	0x00001100


	//   ....[1]....
        /*0094*/ 	.word	0x00002220


	//   ....[2]....
        /*0098*/ 	.word	0x00003360


	//   ....[3]....
        /*009c*/ 	.word	0x00004470


	//   ....[4]....
        /*00a0*/ 	.word	0x00028f90


	//   ....[5]....
        /*00a4*/ 	.word	0x0002a1c0


	//   ....[6]....
        /*00a8*/ 	.word	0x0002b3a0


	//   ....[7]....
        /*00ac*/ 	.word	0x0002c590


	//----- nvinfo : EIATTR_EXIT_INSTR_OFFSETS
	.align		4
.L_1309:
        /*00b0*/ 	.byte	0x04, 0x1c
        /*00b2*/ 	.short	(.L_1311 - .L_1310)


	//   ....[0]....
.L_1310:
        /*00b4*/ 	.word	0x0002b440


	//   ....[1]....
        /*00b8*/ 	.word	0x0002b590


	//   ....[2]....
        /*00bc*/ 	.word	0x0002b5d0


	//   ....[3]....
        /*00c0*/ 	.word	0x0002b660


	//   ....[4]....
        /*00c4*/ 	.word	0x0002b690


	//   ....[5]....
        /*00c8*/ 	.word	0x0002b6c0


	//   ....[6]....
        /*00cc*/ 	.word	0x0002b790


	//   ....[7]....
        /*00d0*/ 	.word	0x0002b810


	//   ....[8]....
        /*00d4*/ 	.word	0x0002b910


	//   ....[9]....
        /*00d8*/ 	.word	0x0002b9c0


	//   ....[10]....
        /*00dc*/ 	.word	0x0002b9e0


	//   ....[11]....
        /*00e0*/ 	.word	0x0002bab0


	//   ....[12]....
        /*00e4*/ 	.word	0x0002bad0


	//   ....[13]....
        /*00e8*/ 	.word	0x0002bca0


	//   ....[14]....
        /*00ec*/ 	.word	0x0002be40


	//   ....[15]....
        /*00f0*/ 	.word	0x0002bec0


	//   ....[16]....
        /*00f4*/ 	.word	0x0002bf70


	//   ....[17]....
        /*00f8*/ 	.word	0x0002c130


	//   ....[18]....
        /*00fc*/ 	.word	0x0002c2f0


	//   ....[19]....
        /*0100*/ 	.word	0x0002c490


	//   ....[20]....
        /*0104*/ 	.word	0x0002c5a0


	//   ....[21]....
        /*0108*/ 	.word	0x0002c5d0


	//   ....[22]....
        /*010c*/ 	.word	0x0002c600


	//----- nvinfo : EIATTR_MAX_THREADS
	.align		4
.L_1311:
        /*0110*/ 	.byte	0x04, 0x05
        /*0112*/ 	.short	(.L_1313 - .L_1312)
.L_1312:
        /*0114*/ 	.word	0x00000080
        /*0118*/ 	.word	0x00000001
        /*011c*/ 	.word	0x00000001


	//----- nvinfo : EIATTR_CRS_STACK_SIZE
	.align		4
.L_1313:
        /*0120*/ 	.byte	0x04, 0x1e
        /*0122*/ 	.short	(.L_1315 - .L_1314)
.L_1314:
        /*0124*/ 	.word	0x00000000


	//----- nvinfo : EIATTR_CBANK_PARAM_SIZE
	.align		4
.L_1315:
        /*0128*/ 	.byte	0x03, 0x19
        /*012a*/ 	.short	0x002c


	//----- nvinfo : EIATTR_PARAM_CBANK
	.align		4
        /*012c*/ 	.byte	0x04, 0x0a
        /*012e*/ 	.short	(.L_1317 - .L_1316)
	.align		4
.L_1316:
        /*0130*/ 	.word	index@(.nv.constant0._ZN2at6native27unrolled_elementwise_kernelIZZZNS0_16acos_kernel_cudaERNS_18TensorIteratorBaseEENKUlvE_clEvENKUlvE_clEvEUlN3c107complexIdEEE_St5arrayIPcLm2EELi4E23TrivialOffsetCalculatorILi1EjESE_NS0_6memory12LoadWithCastILi1EEENSF_13StoreWithCastILi1EEEEEviT_T0_T2_T3_T4_T5_)
        /*0134*/ 	.short	0x0210
        /*0136*/ 	.short	0x002c


	//----- nvinfo : EIATTR_SW_WAR
	.align		4
.L_1317:
        /*0138*/ 	.byte	0x04, 0x36
        /*013a*/ 	.short	(.L_1319 - .L_1318)
.L_1318:
        /*013c*/ 	.word	0x00000008
.L_1319:


//--------------------- .nv.info._ZN2at6native18elementwise_kernelILi128ELi2EZNS0_22gpu_kernel_impl_nocastIZZZNS0_16acos_kernel_cudaERNS_18TensorIteratorBaseEENKUlvE_clEvENKUlvE_clEvEUlN3c107complexIdEEE_EEvS4_RKT_EUliE_EEviT1_ --------------------------
	.section	.nv.info._ZN2at6native18elementwise_kernelILi128ELi2EZNS0_22gpu_kernel_impl_nocastIZZZNS0_16acos_kernel_cudaERNS_18TensorIteratorBaseEENKUlvE_clEvENKUlvE_clEvEUlN3c107complexIdEEE_EEvS4_RKT_EUliE_EEviT1_,"",@"SHT_CUDA_INFO"
	.sectionflags	@""
	.align	4


	//----- nvinfo : EIATTR_CUDA_API_VERSION
	.align		4
        /*0000*/ 	.byte	0x04, 0x37
        /*0002*/ 	.short	(.L_1321 - .L_1320)
.L_1320:
        /*0004*/ 	.word	0x00000082


	//----- nvinfo : EIATTR_KPARAM_INFO
	.align		4
.L_1321:
        /*0008*/ 	.byte	0x04, 0x17
        /*000a*/ 	.short	(.L_1323 - .L_1322)
.L_1322:
        /*000c*/ 	.word	0x00000000
        /*0010*/ 	.short	0x0001
        /*0012*/ 	.short	0x0008
        /*0014*/ 	.byte	0x00, 0xf0, 0x61, 0x08


	//----- nvinfo : EIATTR_KPARAM_INFO
	.align		4
.L_1323:
        /*0018*/ 	.byte	0x04, 0x17
        /*001a*/ 	.short	(.L_1325 - .L_1324)
.L_1324:
        /*001c*/ 	.word	0x00000000
        /*0020*/ 	.short	0x0000
        /*0022*/ 	.short	0x0000
        /*0024*/ 	.byte	0x00, 0xf0, 0x11, 0x00


	//----- nvinfo : EIATTR_SPARSE_MMA_MASK
	.align		4
.L_1325:
        /*0028*/ 	.byte	0x03, 0x50
        /*002a*/ 	.short	0x0000


	//----- nvinfo : EIATTR_MAXREG_COUNT
	.align		4
        /*002c*/ 	.byte	0x03, 0x1b
        /*002e*/ 	.short	0x0080


	//----- nvinfo : EIATTR_MERCURY_ISA_VERSION
	.align		4
        /*0030*/ 	.byte	0x03, 0x5f
        /*0032*/ 	.short	0x0101


	//----- nvinfo : EIATTR_EXIT_INSTR_OFFSETS
	.align		4
        /*0034*/ 	.byte	0x04, 0x1c
        /*0036*/ 	.short	(.L_1327 - .L_1326)


	//   ....[0]....
.L_1326:
        /*0038*/ 	.word	0x0000a360


	//   ....[1]....
        /*003c*/ 	.word	0x00014590


	//----- nvinfo : EIATTR_MAX_THREADS
	.align		4
.L_1327:
        /*0040*/ 	.byte	0x04, 0x05
        /*0042*/ 	.short	(.L_1329 - .L_1328)
.L_1328:
        /*0044*/ 	.word	0x00000080
        /*0048*/ 	.word	0x00000001
        /*004c*/ 	.word	0x00000001


	//----- nvinfo : EIATTR_CRS_STACK_SIZE
	.align		4
.L_1329:
        /*0050*/ 	.byte	0x04, 0x1e
        /*0052*/ 	.short	(.L_1331 - .L_1330)
.L_1330:
        /*0054*/ 	.word	0x00000000


	//----- nvinfo : EIATTR_CBANK_PARAM_SIZE
	.align		4
.L_1331:
        /*0058*/ 	.byte	0x03, 0x19
        /*005a*/ 	.short	0x0220


	//----- nvinfo : EIATTR_PARAM_CBANK
	.align		4
        /*005c*/ 	.byte	0x04, 0x0a
        /*005e*/ 	.short	(.L_1333 - .L_1332)
	.align		4
.L_1332:
        /*0060*/ 	.word	index@(.nv.constant0._ZN2at6native18elementwise_kernelILi128ELi2EZNS0_22gpu_kernel_impl_nocastIZZZNS0_16acos_kernel_cudaERNS_18TensorIteratorBaseEENKUlvE_clEvENKUlvE_clEvEUlN3c107complexIdEEE_EEvS4_RKT_EUliE_EEviT1_)
        /*0064*/ 	.short	0x0210
        /*0066*/ 	.short	0x0220


	//----- nvinfo : EIATTR_SW_WAR
	.align		4
.L_1333:
        /*0068*/ 	.byte	0x04, 0x36
        /*006a*/ 	.short	(.L_1335 - .L_1334)
.L_1334:
        /*006c*/ 	.word	0x00000008
.L_1335:


//--------------------- .nv.info._ZN2at6native27unrolled_elementwise_kernelIZZZNS0_16acos_kernel_cudaERNS_18TensorIteratorBaseEENKUlvE_clEvENKUlvE_clEvEUlN3c107complexIdEEE_St5arrayIPcLm2EELi4E23TrivialOffsetCalculatorILi1EjESE_NS0_6memory15LoadWithoutCastENSF_16StoreWithoutCastEEEviT_T0_T2_T3_T4_T5_ --------------------------
	.section	.nv.info._ZN2at6native27unrolled_elementwise_kernelIZZZNS0_16acos_kernel_cudaERNS_18TensorIteratorBaseEENKUlvE_clEvENKUlvE_clEvEUlN3c107complexIdEEE_St5arrayIPcLm2EELi4E23TrivialOffsetCalculatorILi1EjESE_NS0_6memory15LoadWithoutCastENSF_16StoreWithoutCastEEEviT_T0_T2_T3_T4_T5_,"",@"SHT_CUDA_INFO"
	.sectionflags	@""
	.align	4


	//----- nvinfo : EIATTR_CUDA_API_VERSION
	.align		4
        /*0000*/ 	.byte	0x04, 0x37
        /*0002*/ 	.short	(.L_1337 - .L_1336)
.L_1336:
        /*0004*/ 	.word	0x00000082


	//----- nvinfo : EIATTR_KPARAM_INFO
	.align		4
.L_1337:
        /*0008*/ 	.byte	0x04, 0x17
        /*000a*/ 	.short	(.L_1339 - .L_1338)
.L_1338:
        /*000c*/ 	.word	0x00000000
        /*0010*/ 	.short	0x0006
        /*0012*/ 	.short	0x001b
        /*0014*/ 	.byte	0x00, 0xf0, 0x05, 0x00


	//----- nvinfo : EIATTR_KPARAM_INFO
	.align		4
.L_1339:
        /*0018*/ 	.byte	0x04, 0x17
        /*001a*/ 	.short	(.L_1341 - .L_1340)
.L_1340:
        /*001c*/ 	.word	0x00000000
        /*0020*/ 	.short	0x0005
        /*0022*/ 	.short	0x001a
        /*0024*/ 	.byte	0x00, 0xf0, 0x05, 0x00


	//----- nvinfo : EIATTR_KPARAM_INFO
	.align		4
.L_1341:
        /*0028*/ 	.byte	0x04, 0x17
        /*002a*/ 	.short	(.L_1343 - .L_1342)
.L_1342:
        /*002c*/ 	.word	0x00000000
        /*0030*/ 	.short	0x0004
        /*0032*/ 	.short	0x0019
        /*0034*/ 	.byte	0x00, 0xf0, 0x05, 0x00


	//----- nvinfo : EIATTR_KPARAM_INFO
	.align		4
.L_1343:
        /*0038*/ 	.byte	0x04, 0x17
        /*003a*/ 	.short	(.L_1345 - .L_1344)
.L_1344:
        /*003c*/ 	.word	0x00000000
        /*0040*/ 	.short	0x0003
        /*0042*/ 	.short	0x0018
        /*0044*/ 	.byte	0x00, 0xf0, 0x05, 0x00


	//----- nvinfo : EIATTR_KPARAM_INFO
	.align		4
.L_1345:
        /*0048*/ 	.byte	0x04, 0x17
        /*004a*/ 	.short	(.L_1347 - .L_1346)
.L_1346:
        /*004c*/ 	.word	0x00000000
        /*0050*/ 	.short	0x0002
        /*0052*/ 	.short	0x0008
        /*0054*/ 	.byte	0x00, 0xf0, 0x41, 0x00


	//----- nvinfo : EIATTR_KPARAM_INFO
	.align		4
.L_1347:
        /*0058*/ 	.byte	0x04, 0x17
        /*005a*/ 	.short	(.L_1349 - .L_1348)
.L_1348:
        /*005c*/ 	.word	0x00000000
        /*0060*/ 	.short	0x0001
        /*0062*/ 	.short	0x0004
        /*0064*/ 	.byte	0x00, 0xf0, 0x05, 0x00


	//----- nvinfo : EIATTR_KPARAM_INFO
	.align		4
.L_1349:
        /*0068*/ 	.byte	0x04, 0x17
        /*006a*/ 	.short	(.L_1351 - .L_1350)
.L_1350:
        /*006c*/ 	.word	0x00000000
        /*0070*/ 	.short	0x0000
        /*0072*/ 	.short	0x0000
        /*0074*/ 	.byte	0x00, 0xf0, 0x11, 0x00


	//----- nvinfo : EIATTR_SPARSE_MMA_MASK
	.align		4
.L_1351:
        /*0078*/ 	.byte	0x03, 0x50
        /*007a*/ 	.short	0x0000


	//----- nvinfo : EIATTR_MAXREG_COUNT
	.align		4
        /*007c*/ 	.byte	0x03, 0x1b
        /*007e*/ 	.short	0x00ff


	//----- nvinfo : EIATTR_MERCURY_ISA_VERSION
	.align		4
        /*0080*/ 	.byte	0x03, 0x5f
        /*0082*/ 	.short	0x0101


	//----- nvinfo : EIATTR_EXIT_INSTR_OFFSETS
	.align		4
        /*0084*/ 	.byte	0x04, 0x1c
        /*0086*/ 	.short	(.L_1353 - .L_1352)


	//   ....[0]....
.L_1352:
        /*0088*/ 	.word	0x00023b20


	//   ....[1]....
        /*008c*/ 	.word	0x00023b80


	//----- nvinfo : EIATTR_MAX_THREADS
	.align		4
.L_1353:
        /*0090*/ 	.byte	0x04, 0x05
        /*0092*/ 	.short	(.L_1355 - .L_1354)
.L_1354:
        /*0094*/ 	.word	0x00000080
        /*0098*/ 	.word	0x00000001
        /*009c*/ 	.word	0x00000001


	//----- nvinfo : EIATTR_CRS_STACK_SIZE
	.align		4
.L_1355:
        /*00a0*/ 	.byte	0x04, 0x1e
        /*00a2*/ 	.short	(.L_1357 - .L_1356)
.L_1356:
        /*00a4*/ 	.word	0x00000000


	//----- nvinfo : EIATTR_CBANK_PARAM_SIZE
	.align		4
.L_1357:
        /*00a8*/ 	.byte	0x03, 0x19
        /*00aa*/ 	.short	0x001c


	//----- nvinfo : EIATTR_PARAM_CBANK
	.align		4
        /*00ac*/ 	.byte	0x04, 0x0a
        /*00ae*/ 	.short	(.L_1359 - .L_1358)
	.align		4
.L_1358:
        /*00b0*/ 	.word	index@(.nv.constant0._ZN2at6native27unrolled_elementwise_kernelIZZZNS0_16acos_kernel_cudaERNS_18TensorIteratorBaseEENKUlvE_clEvENKUlvE_clEvEUlN3c107complexIdEEE_St5arrayIPcLm2EELi4E23TrivialOffsetCalculatorILi1EjESE_NS0_6memory15LoadWithoutCastENSF_16StoreWithoutCastEEEviT_T0_T2_T3_T4_T5_)
        /*00b4*/ 	.short	0x0210
        /*00b6*/ 	.short	0x001c


	//----- nvinfo : EIATTR_SW_WAR
	.align		4
.L_1359:
        /*00b8*/ 	.byte	0x04, 0x36
        /*00ba*/ 	.short	(.L_1361 - .L_1360)
.L_1360:
        /*00bc*/ 	.word	0x00000008
.L_1361:


//--------------------- .nv.info._ZN2at6native29vectorized_elementwise_kernelILi2EZZZNS0_16acos_kernel_cudaERNS_18TensorIteratorBaseEENKUlvE_clEvENKUlvE_clEvEUlN3c107complexIdEEE_St5arrayIPcLm2EEEEviT0_T1_ --------------------------
	.section	.nv.info._ZN2at6native29vectorized_elementwise_kernelILi2EZZZNS0_16acos_kernel_cudaERNS_18TensorIteratorBaseEENKUlvE_clEvENKUlvE_clEvEUlN3c107complexIdEEE_St5arrayIPcLm2EEEEviT0_T1_,"",@"SHT_CUDA_INFO"
	.sectionflags	@""
	.align	4


	//----- nvinfo : EIATTR_CUDA_API_VERSION
	.align		4
        /*0000*/ 	.byte	0x04, 0x37
        /*0002*/ 	.short	(.L_1363 - .L_1362)
.L_1362:
        /*0004*/ 	.word	0x00000082


	//----- nvinfo : EIATTR_KPARAM_INFO
	.align		4
.L_1363:
        /*0008*/ 	.byte	0x04, 0x17
        /*000a*/ 	.short	(.L_1365 - .L_1364)
.L_1364:
        /*000c*/ 	.word	0x00000000
        /*0010*/ 	.short	0x0002
        /*0012*/ 	.short	0x0008
        /*0014*/ 	.byte	0x00, 0xf0, 0x41, 0x00


	//----- nvinfo : EIATTR_KPARAM_INFO
	.align		4
.L_1365:
        /*0018*/ 	.byte	0x04, 0x17
        /*001a*/ 	.short	(.L_1367 - .L_1366)
.L_1366:
        /*001c*/ 	.word	0x00000000
        /*0020*/ 	.short	0x0001
        /*0022*/ 	.short	0x0004
        /*0024*/ 	.byte	0x00, 0xf0, 0x05, 0x00


	//----- nvinfo : EIATTR_KPARAM_INFO
	.align		4
.L_1367:
        /*0028*/ 	.byte	0x04, 0x17
        /*002a*/ 	.short	(.L_1369 - .L_1368)
.L_1368:
        /*002c*/ 	.word	0x00000000
        /*0030*/ 	.short	0x0000
        /*0032*/ 	.short	0x0000
        /*0034*/ 	.byte	0x00, 0xf0, 0x11, 0x00


	//----- nvinfo : EIATTR_SPARSE_MMA_MASK
	.align		4
.L_1369:
        /*0038*/ 	.byte	0x03, 0x50
        /*003a*/ 	.short	0x0000


	//----- nvinfo : EIATTR_MAXREG_COUNT
	.align		4
        /*003c*/ 	.byte	0x03, 0x1b
        /*003e*/ 	.short	0x00ff


	//----- nvinfo : EIATTR_MERCURY_ISA_VERSION
	.align		4
        /*0040*/ 	.byte	0x03, 0x5f
        /*0042*/ 	.short	0x0101


	//----- nvinfo : EIATTR_EXIT_INSTR_OFFSETS
	.align		4
        /*0044*/ 	.byte	0x04, 0x1c
        /*0046*/ 	.short	(.L_1371 - .L_1370)


	//   ....[0]....
.L_1370:
        /*0048*/ 	.word	0x00046d40


	//   ....[1]....
        /*004c*/ 	.word	0x0008e2e0


	//   ....[2]....
        /*0050*/ 	.word	0x0008e330


	//----- nvinfo : EIATTR_MAX_THREADS
	.align		4
.L_1371:
        /*0054*/ 	.byte	0x04, 0x05
        /*0056*/ 	.short	(.L_1373 - .L_1372)
.L_1372:
        /*0058*/ 	.word	0x00000080
        /*005c*/ 	.word	0x00000001
        /*0060*/ 	.word	0x00000001


	//----- nvinfo : EIATTR_CRS_STACK_SIZE
	.align		4
.L_1373:
        /*0064*/ 	.byte	0x04, 0x1e
        /*0066*/ 	.short	(.L_1375 - .L_1374)
.L_1374:
        /*0068*/ 	.word	0x00000000


	//----- nvinfo : EIATTR_CBANK_PARAM_SIZE
	.align		4
.L_1375:
        /*006c*/ 	.byte	0x03, 0x19
        /*006e*/ 	.short	0x0018


	//----- nvinfo : EIATTR_PARAM_CBANK
	.align		4
        /*0070*/ 	.byte	0x04, 0x0a
        /*0072*/ 	.short	(.L_1377 - .L_1376)
	.align		4
.L_1376:
        /*0074*/ 	.word	index@(.nv.constant0._ZN2at6native29vectorized_elementwise_kernelILi2EZZZNS0_16acos_kernel_cudaERNS_18TensorIteratorBaseEENKUlvE_clEvENKUlvE_clEvEUlN3c107complexIdEEE_St5arrayIPcLm2EEEEviT0_T1_)
        /*0078*/ 	.short	0x0210
        /*007a*/ 	.short	0x0018


	//----- nvinfo : EIATTR_SW_WAR
	.align		4
.L_1377:
        /*007c*/ 	.byte	0x04, 0x36
        /*007e*/ 	.short	(.L_1379 - .L_1378)
.L_1378:
        /*0080*/ 	.word	0x00000008
.L_1379:


//--------------------- .nv.info._ZN2at6native29vectorized_elementwise_kernelILi4EZZZNS0_16acos_kernel_cudaERNS_18TensorIteratorBaseEENKUlvE_clEvENKUlvE_clEvEUlN3c107complexIdEEE_St5arrayIPcLm2EEEEviT0_T1_ --------------------------
	.section	.nv.info._ZN2at6native29vectorized_elementwise_kernelILi4EZZZNS0_16acos_kernel_cudaERNS_18TensorIteratorBaseEENKUlvE_clEvENKUlvE_clEvEUlN3c107complexIdEEE_St5arrayIPcLm2EEEEviT0_T1_,"",@"SHT_CUDA_INFO"
	.sectionflags	@""
	.align	4


	//----- nvinfo : EIATTR_CUDA_API_VERSION
	.align		4
        /*0000*/ 	.byte	0x04, 0x37
        /*0002*/ 	.short	(.L_1381 - .L_1380)
.L_1380:
        /*0004*/ 	.word	0x00000082


	//----- nvinfo : EIATTR_KPARAM_INFO
	.align		4
.L_1381:
        /*0008*/ 	.byte	0x04, 0x17
        /*000a*/ 	.short	(.L_1383 - .L_1382)
.L_1382:
        /*000c*/ 	.word	0x00000000
        /*0010*/ 	.short	0x0002
        /*0012*/ 	.short	0x0008
        /*0014*/ 	.byte	0x00, 0xf0, 0x41, 0x00


	//----- nvinfo : EIATTR_KPARAM_INFO
	.align		4
.L_1383:
        /*0018*/ 	.byte	0x04, 0x17
        /*001a*/ 	.short	(.L_1385 - .L_1384)
.L_1384:
        /*001c*/ 	.word	0x00000000
        /*0020*/ 	.short	0x0001
        /*0022*/ 	.short	0x0004
        /*0024*/ 	.byte	0x00, 0xf0, 0x05, 0x00


	//----- nvinfo : EIATTR_KPARAM_INFO
	.align		4
.L_1385:
        /*0028*/ 	.byte	0x04, 0x17
        /*002a*/ 	.short	(.L_1387 - .L_1386)
.L_1386:
        /*002c*/ 	.word	0x00000000
        /*0030*/ 	.short	0x0000
        /*0032*/ 	.short	0x0000
        /*0034*/ 	.byte	0x00, 0xf0, 0x11, 0x00


	//----- nvinfo : EIATTR_SPARSE_MMA_MASK
	.align		4
.L_1387:
        /*0038*/ 	.byte	0x03, 0x50
        /*003a*/ 	.short	0x0000


	//----- nvinfo : EIATTR_MAXREG_COUNT
	.align		4
        /*003c*/ 	.byte	0x03, 0x1b
        /*003e*/ 	.short	0x00ff


	//----- nvinfo : EIATTR_MERCURY_ISA_VERSION
	.align		4
        /*0040*/ 	.byte	0x03, 0x5f
        /*0042*/ 	.short	0x0101


	//----- nvinfo : EIATTR_EXIT_INSTR_OFFSETS
	.align		4
        /*0044*/ 	.byte	0x04, 0x1c
        /*0046*/ 	.short	(.L_1389 - .L_1388)


	//   ....[0]....
.L_1388:
        /*0048*/ 	.word	0x00046d40


	//   ....[1]....
        /*004c*/ 	.word	0x0008e2e0


	//   ....[2]....
        /*0050*/ 	.word	0x0008e330


	//----- nvinfo : EIATTR_MAX_THREADS
	.align		4
.L_1389:
        /*0054*/ 	.byte	0x04, 0x05
        /*0056*/ 	.short	(.L_1391 - .L_1390)
.L_1390:
        /*0058*/ 	.word	0x00000080
        /*005c*/ 	.word	0x00000001
        /*0060*/ 	.word	0x00000001


	//----- nvinfo : EIATTR_CRS_STACK_SIZE
	.align		4
.L_1391:
        /*0064*/ 	.byte	0x04, 0x1e
        /*0066*/ 	.short	(.L_1393 - .L_1392)
.L_1392:
        /*0068*/ 	.word	0x00000000


	//----- nvinfo : EIATTR_CBANK_PARAM_SIZE
	.align		4
.L_1393:
        /*006c*/ 	.byte	0x03, 0x19
        /*006e*/ 	.short	0x0018


	//----- nvinfo : EIATTR_PARAM_CBANK
	.align		4
        /*0070*/ 	.byte	0x04, 0x0a
        /*0072*/ 	.short	(.L_1395 - .L_1394)
	.align		4
.L_1394:
        /*0074*/ 	.word	index@(.nv.constant0._ZN2at6native29vectorized_elementwise_kernelILi4EZZZNS0_16acos_kernel_cudaERNS_18TensorIteratorBaseEENKUlvE_clEvENKUlvE_clEvEUlN3c107complexIdEEE_St5arrayIPcLm2EEEEviT0_T1_)
        /*0078*/ 	.short	0x0210
        /*007a*/ 	.short	0x0018


	//----- nvinfo : EIATTR_SW_WAR
	.align		4
.L_1395:
        /*007c*/ 	.byte	0x04, 0x36
        /*007e*/ 	.short	(.L_1397 - .L_1396)
.L_1396:
        /*0080*/ 	.word	0x00000008
.L_1397:


//--------------------- .nv.info._ZN2at6native29vectorized_elementwise_kernelILi8EZZZNS0_16acos_kernel_cudaERNS_18TensorIteratorBaseEENKUlvE_clEvENKUlvE_clEvEUlN3c107complexIdEEE_St5arrayIPcLm2EEEEviT0_T1_ --------------------------
	.section	.nv.info._ZN2at6native29vectorized_elementwise_kernelILi8EZZZNS0_16acos_kernel_cudaERNS_18TensorIteratorBaseEENKUlvE_clEvENKUlvE_clEvEUlN3c107complexIdEEE_St5arrayIPcLm2EEEEviT0_T1_,"",@"SHT_CUDA_INFO"
	.sectionflags	@""
	.align	4


	//----- nvinfo : EIATTR_CUDA_API_VERSION
	.align		4
        /*0000*/ 	.byte	0x04, 0x37
        /*0002*/ 	.short	(.L_1399 - .L_1398)
.L_1398:
        /*0004*/ 	.word	0x00000082


	//----- nvinfo : EIATTR_KPARAM_INFO
	.align		4
.L_1399:
        /*0008*/ 	.byte	0x04, 0x17
        /*000a*/ 	.short	(.L_1401 - .L_1400)
.L_1400:
        /*000c*/ 	.word	0x00000000
        /*0010*/ 	.short	0x0002
        /*0012*/ 	.short	0x0008
        /*0014*/ 	.byte	0x00, 0xf0, 0x41, 0x00


	//----- nvinfo : EIATTR_KPARAM_INFO
	.align		4
.L_1401:
        /*0018*/ 	.byte	0x04, 0x17
        /*001a*/ 	.short	(.L_1403 - .L_1402)
.L_1402:
        /*001c*/ 	.word	0x00000000
        /*0020*/ 	.short	0x0001
        /*0022*/ 	.short	0x0004
        /*0024*/ 	.byte	0x00, 0xf0, 0x05, 0x00


	//----- nvinfo : EIATTR_KPARAM_INFO
	.align		4
.L_1403:
        /*0028*/ 	.byte	0x04, 0x17
        /*002a*/ 	.short	(.L_1405 - .L_1404)
.L_1404:
        /*002c*/ 	.word	0x00000000
        /*0030*/ 	.short	0x0000
        /*0032*/ 	.short	0x0000
        /*0034*/ 	.byte	0x00, 0xf0, 0x11, 0x00


	//----- nvinfo : EIATTR_SPARSE_MMA_MASK
	.align		4
.L_1405:
        /*0038*/ 	.byte	0x03, 0x50
        /*003a*/ 	.short	0x0000


	//----- nvinfo : EIATTR_MAXREG_COUNT
	.align		4
        /*003c*/ 	.byte	0x03, 0x1b
        /*003e*/ 	.short	0x00ff


	//----- nvinfo : EIATTR_MERCURY_ISA_VERSION
	.align		4
        /*0040*/ 	.byte	0x03, 0x5f
        /*0042*/ 	.short	0x0101


	//----- nvinfo : EIATTR_EXIT_INSTR_OFFSETS
	.align		4
        /*0044*/ 	.byte	0x04, 0x1c
        /*0046*/ 	.short	(.L_1407 - .L_1406)


	//   ....[0]....
.L_1406:
        /*0048*/ 	.word	0x00046d40


	//   ....[1]....
        /*004c*/ 	.word	0x0008e2e0


	//   ....[2]....
        /*0050*/ 	.word	0x0008e330


	//----- nvinfo : EIATTR_MAX_THREADS
	.align		4
.L_1407:
        /*0054*/ 	.byte	0x04, 0x05
        /*0056*/ 	.short	(.L_1409 - .L_1408)
.L_1408:
        /*0058*/ 	.word	0x00000080
        /*005c*/ 	.word	0x00000001
        /*0060*/ 	.word	0x00000001


	//----- nvinfo : EIATTR_CRS_STACK_SIZE
	.align		4
.L_1409:
        /*0064*/ 	.byte	0x04, 0x1e
        /*0066*/ 	.short	(.L_1411 - .L_1410)
.L_1410:
        /*0068*/ 	.word	0x00000000


	//----- nvinfo : EIATTR_CBANK_PARAM_SIZE
	.align		4
.L_1411:
        /*006c*/ 	.byte	0x03, 0x19
        /*006e*/ 	.short	0x0018


	//----- nvinfo : EIATTR_PARAM_CBANK
	.align		4
        /*0070*/ 	.byte	0x04, 0x0a
        /*0072*/ 	.short	(.L_1413 - .L_1412)
	.align		4
.L_1412:
        /*0074*/ 	.word	index@(.nv.constant0._ZN2at6native29vectorized_elementwise_kernelILi8EZZZNS0_16acos_kernel_cudaERNS_18TensorIteratorBaseEENKUlvE_clEvENKUlvE_clEvEUlN3c107complexIdEEE_St5arrayIPcLm2EEEEviT0_T1_)
        /*0078*/ 	.short	0x0210
        /*007a*/ 	.short	0x0018


	//----- nvinfo : EIATTR_SW_WAR
	.align		4
.L_1413:
        /*007c*/ 	.byte	0x04, 0x36
        /*007e*/ 	.short	(.L_1415 - .L_1414)
.L_1414:
        /*0080*/ 	.word	0x00000008
.L_1415:


//--------------------- .nv.callgraph             --------------------------
	.section	.nv.callgraph,"",@"SHT_CUDA_CALLGRAPH"
	.align	4
	.sectionentsize	8
	.align		4
        /*0000*/ 	.word	0x00000000
	.align		4
        /*0004*/ 	.word	0xffffffff
	.align		4
        /*0008*/ 	.word	index@(_ZN2at6native18elementwise_kernelILi128ELi4EZNS0_15gpu_kernel_implIZZZNS0_16acos_kernel_cudaERNS_18TensorIteratorBaseEENKUlvE0_clEvENKUlvE2_clEvEUlN3c108BFloat16EE_EEvS4_RKT_EUliE_EEviT1_)
	.align		4
        /*000c*/ 	.word	index@(__assertfail)
	.align		4
        /*0010*/ 	.word	index@(_ZN2at6native27unrolled_elementwise_kernelIZZZNS0_16acos_kernel_cudaERNS_18TensorIteratorBaseEENKUlvE0_clEvENKUlvE2_clEvEUlN3c108BFloat16EE_St5arrayIPcLm2EELi4E23TrivialOffsetCalculatorILi1EjESD_NS0_6memory12LoadWithCastILi1EEENSE_13StoreWithCastILi1EEEEEviT_T0_T2_T3_T4_T5_)
	.align		4
        /*0014*/ 	.word	index@(__assertfail)
	.align		4
        /*0018*/ 	.word	index@(_ZN2at6native18elementwise_kernelILi128ELi4EZNS0_15gpu_kernel_implIZZZNS0_16acos_kernel_cudaERNS_18TensorIteratorBaseEENKUlvE0_clEvENKUlvE1_clEvEUlN3c104HalfEE_EEvS4_RKT_EUliE_EEviT1_)
	.align		4
        /*001c*/ 	.word	index@(__assertfail)
	.align		4
        /*0020*/ 	.word	index@(_ZN2at6native27unrolled_elementwise_kernelIZZZNS0_16acos_kernel_cudaERNS_18TensorIteratorBaseEENKUlvE0_clEvENKUlvE1_clEvEUlN3c104HalfEE_St5arrayIPcLm2EELi4E23TrivialOffsetCalculatorILi1EjESD_NS0_6memory12LoadWithCastILi1EEENSE_13StoreWithCastILi1EEEEEviT_T0_T2_T3_T4_T5_)
	.align		4
        /*0024*/ 	.word	index@(__assertfail)
	.align		4
        /*0028*/ 	.word	index@(_ZN2at6native18elementwise_kernelILi128ELi4EZNS0_15gpu_kernel_implIZZZNS0_16acos_kernel_cudaERNS_18TensorIteratorBaseEENKUlvE0_clEvENKUlvE0_clEvEUlfE_EEvS4_RKT_EUliE_EEviT1_)
	.align		4
        /*002c*/ 	.word	index@(__assertfail)
	.align		4
        /*0030*/ 	.word	index@(_ZN2at6native27unrolled_elementwise_kernelIZZZNS0_16acos_kernel_cudaERNS_18TensorIteratorBaseEENKUlvE0_clEvENKUlvE0_clEvEUlfE_St5arrayIPcLm2EELi4E23TrivialOffsetCalculatorILi1EjESB_NS0_6memory12LoadWithCastILi1EEENSC_13StoreWithCastILi1EEEEEviT_T0_T2_T3_T4_T5_)
	.align		4
        /*0034*/ 	.word	index@(__assertfail)
	.align		4
        /*0038*/ 	.word	index@(_ZN2at6native18elementwise_kernelILi128ELi4EZNS0_15gpu_kernel_implIZZZNS0_16acos_kernel_cudaERNS_18TensorIteratorBaseEENKUlvE0_clEvENKUlvE_clEvEUldE_EEvS4_RKT_EUliE_EEviT1_)
	.align		4
        /*003c*/ 	.word	index@(__assertfail)
	.align		4
        /*0040*/ 	.word	index@(_ZN2at6native27unrolled_elementwise_kernelIZZZNS0_16acos_kernel_cudaERNS_18TensorIteratorBaseEENKUlvE0_clEvENKUlvE_clEvEUldE_St5arrayIPcLm2EELi4E23TrivialOffsetCalculatorILi1EjESB_NS0_6memory12LoadWithCastILi1EEENSC_13StoreWithCastILi1EEEEEviT_T0_T2_T3_T4_T5_)
	.align		4
        /*0044*/ 	.word	index@(__assertfail)
	.align		4
        /*0048*/ 	.word	index@(_ZN2at6native18elementwise_kernelILi128ELi4EZNS0_15gpu_kernel_implIZZZNS0_16acos_kernel_cudaERNS_18TensorIteratorBaseEENKUlvE_clEvENKUlvE1_clEvEUlN3c107complexINS7_4HalfEEEE_EEvS4_RKT_EUliE_EEviT1_)
	.align		4
        /*004c*/ 	.word	index@(__assertfail)
	.align		4
        /*0050*/ 	.word	index@(_ZN2at6native27unrolled_elementwise_kernelIZZZNS0_16acos_kernel_cudaERNS_18TensorIteratorBaseEENKUlvE_clEvENKUlvE1_clEvEUlN3c107complexINS6_4HalfEEEE_St5arrayIPcLm2EELi4E23TrivialOffsetCalculatorILi1EjESF_NS0_6memory12LoadWithCastILi1EEENSG_13StoreWithCastILi1EEEEEviT_T0_T2_T3_T4_T5_)
	.align		4
        /*0054*/ 	.word	index@(__assertfail)
	.align		4
        /*0058*/ 	.word	index@(_ZN2at6native18elementwise_kernelILi128ELi4EZNS0_15gpu_kernel_implIZZZNS0_16acos_kernel_cudaERNS_18TensorIteratorBaseEENKUlvE_clEvENKUlvE0_clEvEUlN3c107complexIfEEE_EEvS4_RKT_EUliE_EEviT1_)
	.align		4
        /*005c*/ 	.word	index@(__assertfail)
	.align		4
        /*0060*/ 	.word	index@(_ZN2at6native27unrolled_elementwise_kernelIZZZNS0_16acos_kernel_cudaERNS_18TensorIteratorBaseEENKUlvE_clEvENKUlvE0_clEvEUlN3c107complexIfEEE_St5arrayIPcLm2EELi4E23TrivialOffsetCalculatorILi1EjESE_NS0_6memory12LoadWithCastILi1EEENSF_13StoreWithCastILi1EEEEEviT_T0_T2_T3_T4_T5_)
	.align		4
        /*0064*/ 	.word	index@(__assertfail)
	.align		4
        /*0068*/ 	.word	index@(_ZN2at6native18elementwise_kernelILi128ELi4EZNS0_15gpu_kernel_implIZZZNS0_16acos_kernel_cudaERNS_18TensorIteratorBaseEENKUlvE_clEvENKUlvE_clEvEUlN3c107complexIdEEE_EEvS4_RKT_EUliE_EEviT1_)
	.align		4
        /*006c*/ 	.word	index@(__assertfail)
	.align		4
        /*0070*/ 	.word	index@(_ZN2at6native27unrolled_elementwise_kernelIZZZNS0_16acos_kernel_cudaERNS_18TensorIteratorBaseEENKUlvE_clEvENKUlvE_clEvEUlN3c107complexIdEEE_St5arrayIPcLm2EELi4E23TrivialOffsetCalculatorILi1EjESE_NS0_6memory12LoadWithCastILi1EEENSF_13StoreWithCastILi1EEEEEviT_T0_T2_T3_T4_T5_)
	.align		4
        /*0074*/ 	.word	index@(__assertfail)
	.align		4
        /*0078*/ 	.word	0x00000000
	.align		4
        /*007c*/ 	.word	0xfffffffe
	.align		4
        /*0080*/ 	.word	0x00000000
	.align		4
        /*0084*/ 	.word	0xfffffffd
	.align		4
        /*0088*/ 	.word	0x00000000
	.align		4
        /*008c*/ 	.word	0xfffffffc


//--------------------- .nv.constant4             --------------------------
	.section	.nv.constant4,"a",@progbits
	.align	8
	.align		8
.nv.constant4:
        /*0000*/ 	.dword	__assertfail
	.align		8
        /*0008*/ 	.dword	__unnamed_1
	.align		8
        /*0010*/ 	.dword	__unnamed_2
	.align		8
        /*0018*/ 	.dword	__unnamed_3
	.align		8
        /*0020*/ 	.dword	__unnamed_4
	.align		8
        /*0028*/ 	.dword	__unnamed_5
	.align		8
        /*0030*/ 	.dword	__unnamed_6
	.align		8
        /*0038*/ 	.dword	__unnamed_7
	.align		8
        /*0040*/ 	.dword	__unnamed_8
	.align		8
        /*0048*/ 	.dword	__unnamed_9
	.align		8
        /*0050*/ 	.dword	__unnamed_10
	.align		8
        /*0058*/ 	.dword	__unnamed_11
	.align		8
        /*0060*/ 	.dword	__unnamed_12
	.align		8
        /*0068*/ 	.dword	__unnamed_13
	.align		8
        /*0070*/ 	.dword	__unnamed_14
	.align		8
        /*0078*/ 	.dword	_ZN58_INTERNAL_9e1c0e74_27_UnaryGeometricAcosKernel_cu_5d7afacb4cuda3std3__45__cpo5beginE
	.align		8
        /*0080*/ 	.dword	_ZN58_INTERNAL_9e1c0e74_27_UnaryGeometricAcosKernel_cu_5d7afacb4cuda3std3__45__cpo3endE
	.align		8
        /*0088*/ 	.dword	_ZN58_INTERNAL_9e1c0e74_27_UnaryGeometricAcosKernel_cu_5d7afacb4cuda3std3__45__cpo6cbeginE
	.align		8
        /*0090*/ 	.dword	_ZN58_INTERNAL_9e1c0e74_27_UnaryGeometricAcosKernel_cu_5d7afacb4cuda3std3__45__cpo4cendE
	.align		8
        /*0098*/ 	.dword	_ZN58_INTERNAL_9e1c0e74_27_UnaryGeometricAcosKernel_cu_5d7afacb4cuda3std3__45__cpo6rbeginE
	.align		8
        /*00a0*/ 	.dword	_ZN58_INTERNAL_9e1c0e74_27_UnaryGeometricAcosKernel_cu_5d7afacb4cuda3std3__45__cpo4rendE
	.align		8
        /*00a8*/ 	.dword	_ZN58_INTERNAL_9e1c0e74_27_UnaryGeometricAcosKernel_cu_5d7afacb4cuda3std3__45__cpo7crbeginE
	.align		8
        /*00b0*/ 	.dword	_ZN58_INTERNAL_9e1c0e74_27_UnaryGeometricAcosKernel_cu_5d7afacb4cuda3std3__45__cpo5crendE
	.align		8
        /*00b8*/ 	.dword	_ZN58_INTERNAL_9e1c0e74_27_UnaryGeometricAcosKernel_cu_5d7afacb4cuda3std3__460_GLOBAL__N__9e1c0e74_27_UnaryGeometricAcosKernel_cu_5d7afacb6ignoreE
	.align		8
        /*00c0*/ 	.dword	_ZN58_INTERNAL_9e1c0e74_27_UnaryGeometricAcosKernel_cu_5d7afacb4cuda3std3__419piecewise_constructE
	.align		8
        /*00c8*/ 	.dword	_ZN58_INTERNAL_9e1c0e74_27_UnaryGeometricAcosKernel_cu_5d7afacb4cuda3std3__48in_placeE
	.align		8
        /*00d0*/ 	.dword	_ZN58_INTERNAL_9e1c0e74_27_UnaryGeometricAcosKernel_cu_5d7afacb4cuda3std3__420unreachable_sentinelE
	.align		8
        /*00d8*/ 	.dword	_ZN58_INTERNAL_9e1c0e74_27_UnaryGeometricAcosKernel_cu_5d7afacb4cuda3std6ranges3__45__cpo4swapE
	.align		8
        /*00e0*/ 	.dword	_ZN58_INTERNAL_9e1c0e74_27_UnaryGeometricAcosKernel_cu_5d7afacb4cuda3std6ranges3__45__cpo9iter_moveE
	.align		8
        /*00e8*/ 	.dword	_ZN58_INTERNAL_9e1c0e74_27_UnaryGeometricAcosKernel_cu_5d7afacb4cuda3std6ranges3__45__cpo5beginE
	.align		8
        /*00f0*/ 	.dword	_ZN58_INTERNAL_9e1c0e74_27_UnaryGeometricAcosKernel_cu_5d7afacb4cuda3std6ranges3__45__cpo3endE
	.align		8
        /*00f8*/ 	.dword	_ZN58_INTERNAL_9e1c0e74_27_UnaryGeometricAcosKernel_cu_5d7afacb4cuda3std6ranges3__45__cpo6cbeginE
	.align		8
        /*0100*/ 	.dword	_ZN58_INTERNAL_9e1c0e74_27_UnaryGeometricAcosKernel_cu_5d7afacb4cuda3std6ranges3__45__cpo4cendE
	.align		8
        /*0108*/ 	.dword	_ZN58_INTERNAL_9e1c0e74_27_UnaryGeometricAcosKernel_cu_5d7afacb4cuda3std6ranges3__45__cpo7advanceE
	.align		8
        /*0110*/ 	.dword	_ZN58_INTERNAL_9e1c0e74_27_UnaryGeometricAcosKernel_cu_5d7afacb4cuda3std6ranges3__45__cpo9iter_swapE
	.align		8
        /*0118*/ 	.dword	_ZN58_INTERNAL_9e1c0e74_27_UnaryGeometricAcosKernel_cu_5d7afacb4cuda3std6ranges3__45__cpo4nextE
	.align		8
        /*0120*/ 	.dword	_ZN58_INTERNAL_9e1c0e74_27_UnaryGeometricAcosKernel_cu_5d7afacb4cuda3std6ranges3__45__cpo4prevE
	.align		8
        /*0128*/ 	.dword	_ZN58_INTERNAL_9e1c0e74_27_UnaryGeometricAcosKernel_cu_5d7afacb4cuda3std6ranges3__45__cpo4dataE
	.align		8
        /*0130*/ 	.dword	_ZN58_INTERNAL_9e1c0e74_27_UnaryGeometricAcosKernel_cu_5d7afacb4cuda3std6ranges3__45__cpo5cdataE
	.align		8
        /*0138*/ 	.dword	_ZN58_INTERNAL_9e1c0e74_27_UnaryGeometricAcosKernel_cu_5d7afacb4cuda3std6ranges3__45__cpo4sizeE
	.align		8
        /*0140*/ 	.dword	_ZN58_INTERNAL_9e1c0e74_27_UnaryGeometricAcosKernel_cu_5d7afacb4cuda3std6ranges3__45__cpo5ssizeE
	.align		8
        /*0148*/ 	.dword	_ZN58_INTERNAL_9e1c0e74_27_UnaryGeometricAcosKernel_cu_5d7afacb4cuda3std6ranges3__45__cpo8distanceE
	.align		8
        /*0150*/ 	.dword	_ZN58_INTERNAL_9e1c0e74_27_UnaryGeometricAcosKernel_cu_5d7afacb6thrust23THRUST_300001_SM_900_NS6system6detail10sequential3seqE
	.align		8
        /*0158*/ 	.dword	$str$6
	.align		8
        /*0160*/ 	.dword	$str$7


//--------------------- .text._ZN2at6native18elementwise_kernelILi128ELi4EZNS0_15gpu_kernel_implIZZZNS0_16acos_kernel_cudaERNS_18TensorIteratorBaseEENKUlvE0_clEvENKUlvE2_clEvEUlN3c108BFloat16EE_EEvS4_RKT_EUliE_EEviT1_ --------------------------
	.section	.text._ZN2at6native18elementwise_kernelILi128ELi4EZNS0_15gpu_kernel_implIZZZNS0_16acos_kernel_cudaERNS_18TensorIteratorBaseEENKUlvE0_clEvENKUlvE2_clEvEUlN3c108BFloat16EE_EEvS4_RKT_EUliE_EEviT1_,"ax",@progbits
	.align	128
        .global         _ZN2at6native18elementwise_kernelILi128ELi4EZNS0_15gpu_kernel_implIZZZNS0_16acos_kernel_cudaERNS_18TensorIteratorBaseEENKUlvE0_clEvENKUlvE2_clEvEUlN3c108BFloat16EE_EEvS4_RKT_EUliE_EEviT1_
        .type           _ZN2at6native18elementwise_kernelILi128ELi4EZNS0_15gpu_kernel_implIZZZNS0_16acos_kernel_cudaERNS_18TensorIteratorBaseEENKUlvE0_clEvENKUlvE2_clEvEUlN3c108BFloat16EE_EEvS4_RKT_EUliE_EEviT1_,@function
        .size           _ZN2at6native18elementwise_kernelILi128ELi4EZNS0_15gpu_kernel_implIZZZNS0_16acos_kernel_cudaERNS_18TensorIteratorBaseEENKUlvE0_clEvENKUlvE2_clEvEUlN3c108BFloat16EE_EEvS4_RKT_EUliE_EEviT1_,(.L_x_20095 - _ZN2at6native18elementwise_kernelILi128ELi4EZNS0_15gpu_kernel_implIZZZNS0_16acos_kernel_cudaERNS_18TensorIteratorBaseEENKUlvE0_clEvENKUlvE2_clEvEUlN3c108BFloat16EE_EEvS4_RKT_EUliE_EEviT1_)
        .other          _ZN2at6native18elementwise_kernelILi128ELi4EZNS0_15gpu_kernel_implIZZZNS0_16acos_kernel_cudaERNS_18TensorIteratorBaseEENKUlvE0_clEvENKUlvE2_clEvEUlN3c108BFloat16EE_EEvS4_RKT_EUliE_EEviT1_,@"STO_CUDA_ENTRY STV_DEFAULT"
_ZN2at6native18elementwise_kernelILi128ELi4EZNS0_15gpu_kernel_implIZZZNS0_16acos_kernel_cudaERNS_18TensorIteratorBaseEENKUlvE0_clEvENKUlvE2_clEvEUlN3c108BFloat16EE_EEvS4_RKT_EUliE_EEviT1_:
.text._ZN2at6native18elementwise_kernelILi128ELi4EZNS0_15gpu_kernel_implIZZZNS0_16acos_kernel_cudaERNS_18TensorIteratorBaseEENKUlvE0_clEvENKUlvE2_clEvEUlN3c108BFloat16EE_EEvS4_RKT_EUliE_EEviT1_:
[----:B------:R-:W0:Y:S01]  /*0000*/  LDC R1, c[0x0][0x28] ;  /* 0x00000a00ff017b82 */ /* 0x000e220000000800 */
[----:B------:R-:W1:Y:S01]  /*0010*/  S2R R23, SR_CTAID.X ;  /* 0x0000000000177919 */ /* 0x000e620000002500 */
[----:B------:R-:W-:Y:S01]  /*0020*/  ULDC UR4, c[0x0][0x210] ;  /* 0x0000840000047ab9 */ /* 0x000fe20000000800 */
[----:B------:R-:W-:Y:S01]  /*0030*/  ULDC.64 UR36, c[0x0][0x208] ;  /* 0x0000820000247ab9 */ /* 0x000fe20000000a00 */
[----:B------:R-:W-:Y:S01]  /*0040*/  BSSY B6, `(.L_x_0) ;  /* 0x0000349000067945 */ /* 0x000fe20003800000 */
[----:B------:R-:W1:Y:S02]  /*0050*/  S2R R18, SR_TID.X ;  /* 0x0000000000127919 */ /* 0x000e640000002100 */
[----:B-1----:R-:W-:-:S05]  /*0060*/  IMAD R19, R23, 0x200, R18 ;  /* 0x0000020017137824 */ /* 0x002fca00078e0212 */
[----:B------:R-:W-:-:S13]  /*0070*/  ISETP.GE.AND P0, PT, R19, UR4, PT ;  /* 0x0000000413007c0c */ /* 0x000fda000bf06270 */
[----:B0-----:R-:W-:Y:S05]  /*0080*/  @P0 BRA `(.L_x_1) ;  /* 0x0000003400100947 */ /* 0x001fea0003800000 */
[----:B------:R-:W0:Y:S01]  /*0090*/  LDC R6, c[0x0][0x218] ;  /* 0x00008600ff067b82 */ /* 0x000e220000000800 */
[----:B------:R-:W-:Y:S02]  /*00a0*/  IMAD.MOV.U32 R0, RZ, RZ, RZ ;  /* 0x000000ffff007224 */ /* 0x000fe400078e00ff */
[----:B------:R-:W-:Y:S01]  /*00b0*/  IMAD.MOV.U32 R16, RZ, RZ, RZ ;  /* 0x000000ffff107224 */ /* 0x000fe200078e00ff */
[----:B0-----:R-:W-:-:S13]  /*00c0*/  ISETP.NE.AND P0, PT, R6, RZ, PT ;  /* 0x000000ff0600720c */ /* 0x001fda0003f05270 */
[----:B------:R-:W-:Y:S05]  /*00d0*/  @!P0 BRA `(.L_x_2) ;  /* 0x0000001000b48947 */ /* 0x000fea0003800000 */
[----:B------:R-:W-:Y:S01]  /*00e0*/  IMAD.MOV.U32 R2, RZ, RZ, RZ ;  /* 0x000000ffff027224 */ /* 0x000fe200078e00ff */
[----:B------:R-:W-:Y:S01]  /*00f0*/  ULDC.64 UR4, c[0x0][0x220] ;  /* 0x0000880000047ab9 */ /* 0x000fe20000000a00 */
[----:B------:R-:W-:Y:S01]  /*0100*/  IMAD.MOV.U32 R3, RZ, RZ, R19 ;  /* 0x000000ffff037224 */ /* 0x000fe200078e0013 */
[----:B------:R-:W-:Y:S01]  /*0110*/  ISETP.NE.AND P0, PT, R6, 0x1, PT ;  /* 0x000000010600780c */ /* 0x000fe20003f05270 */
[----:B------:R-:W-:Y:S01]  /*0120*/  IMAD.HI.U32 R4, R19, UR4, R2 ;  /* 0x0000000413047c27 */ /* 0x000fe2000f8e0002 */
[----:B------:R-:W-:-:S04]  /*0130*/  ULDC UR4, c[0x0][0x21c] ;  /* 0x0000870000047ab9 */ /* 0x000fc80000000800 */
[----:B------:R-:W-:-:S05]  /*0140*/  SHF.R.U32.HI R5, RZ, UR5, R4 ;  /* 0x00000005ff057c19 */ /* 0x000fca0008011604 */
[----:B------:R-:W-:-:S04]  /*0150*/  IMAD.MOV R0, RZ, RZ, -R5 ;  /* 0x000000ffff007224 */ /* 0x000fc800078e0a05 */
[----:B------:R-:W-:Y:S01]  /*0160*/  IMAD R19, R0, UR4, R19 ;  /* 0x0000000400137c24 */ /* 0x000fe2000f8e0213 */
[----:B------:R-:W-:-:S03]  /*0170*/  ULDC.64 UR4, c[0x0][0x348] ;  /* 0x0000d20000047ab9 */ /* 0x000fc60000000a00 */
[C---:B------:R-:W-:Y:S02]  /*0180*/  IMAD R16, R19.reuse, UR4, RZ ;  /* 0x0000000413107c24 */ /* 0x040fe4000f8e02ff */
[----:B------:R-:W-:Y:S01]  /*0190*/  IMAD R0, R19, UR5, RZ ;  /* 0x0000000513007c24 */ /* 0x000fe2000f8e02ff */
[----:B------:R-:W-:Y:S06]  /*01a0*/  @!P0 BRA `(.L_x_2) ;  /* 0x0000001000808947 */ /* 0x000fec0003800000 */
[----:B------:R-:W-:Y:S01]  /*01b0*/  IMAD.MOV.U32 R4, RZ, RZ, RZ ;  /* 0x000000ffff047224 */ /* 0x000fe200078e00ff */
[----:B------:R-:W-:Y:S01]  /*01c0*/  ULDC.64 UR8, c[0x0][0x228] ;  /* 0x00008a0000087ab9 */ /* 0x000fe20000000a00 */
[----:B------:R-:W-:Y:S01]  /*01d0*/  ULDC UR6, c[0x0][0x230] ;  /* 0x00008c0000067ab9 */ /* 0x000fe20000000800 */
[----:B------:R-:W-:Y:S01]  /*01e0*/  ISETP.NE.AND P0, PT, R6, 0x2, PT ;  /* 0x000000020600780c */ /* 0x000fe20003f05270 */
[----:B------:R-:W-:-:S05]  /*01f0*/  IMAD.HI.U32 R2, R5, UR9, R4 ;  /* 0x0000000905027c27 */ /* 0x000fca000f8e0004 */
[----:B------:R-:W-:Y:S01]  /*0200*/  SHF.R.U32.HI R3, RZ, UR6, R2 ;  /* 0x00000006ff037c19 */ /* 0x000fe20008011602 */
[----:B------:R-:W-:-:S04]  /*0210*/  ULDC.64 UR6, c[0x0][0x350] ;  /* 0x0000d40000067ab9 */ /* 0x000fc80000000a00 */
[----:B------:R-:W-:-:S04]  /*0220*/  IMAD.MOV R4, RZ, RZ, -R3 ;  /* 0x000000ffff047224 */ /* 0x000fc800078e0a03 */
[----:B------:R-:W-:-:S04]  /*0230*/  IMAD R4, R4, UR8, R5 ;  /* 0x0000000804047c24 */ /* 0x000fc8000f8e0205 */
[C---:B------:R-:W-:Y:S02]  /*0240*/  IMAD R16, R4.reuse, UR6, RZ ;  /* 0x0000000604107c24 */ /* 0x040fe4000f8e02ff */
[----:B------:R-:W-:Y:S02]  /*0250*/  IMAD R0, R4, UR7, RZ ;  /* 0x0000000704007c24 */ /* 0x000fe4000f8e02ff */
[C---:B------:R-:W-:Y:S02]  /*0260*/  IMAD R16, R19.reuse, UR4, R16 ;  /* 0x0000000413107c24 */ /* 0x040fe4000f8e0210 */
[----:B------:R-:W-:Y:S01]  /*0270*/  IMAD R0, R19, UR5, R0 ;  /* 0x0000000513007c24 */ /* 0x000fe2000f8e0200 */
[----:B------:R-:W-:Y:S06]  /*0280*/  @!P0 BRA `(.L_x_2) ;  /* 0x0000001000488947 */ /* 0x000fec0003800000 */
[----:B------:R-:W-:Y:S01]  /*0290*/  IMAD.MOV.U32 R2, RZ, RZ, RZ ;  /* 0x000000ffff027224 */ /* 0x000fe200078e00ff */
[----:B------:R-:W-:Y:S01]  /*02a0*/  ULDC.64 UR4, c[0x0][0x238] ;  /* 0x00008e0000047ab9 */ /* 0x000fe20000000a00 */
[----:B------:R-:W-:Y:S02]  /*02b0*/  ISETP.NE.AND P0, PT, R6, 0x3, PT ;  /* 0x000000030600780c */ /* 0x000fe40003f05270 */
[----:B------:R-:W-:Y:S01]  /*02c0*/  IMAD.HI.U32 R4, R3, UR4, R2 ;  /* 0x0000000403047c27 */ /* 0x000fe2000f8e0002 */
[----:B------:R-:W-:-:S04]  /*02d0*/  ULDC UR4, c[0x0][0x234] ;  /* 0x00008d0000047ab9 */ /* 0x000fc80000000800 */
[----:B------:R-:W-:-:S05]  /*02e0*/  SHF.R.U32.HI R5, RZ, UR5, R4 ;  /* 0x00000005ff057c19 */ /* 0x000fca0008011604 */
[----:B------:R-:W-:-:S04]  /*02f0*/  IMAD.MOV R2, RZ, RZ, -R5 ;  /* 0x000000ffff027224 */ /* 0x000fc800078e0a05 */
[----:B------:R-:W-:Y:S01]  /*0300*/  IMAD R3, R2, UR4, R3 ;  /* 0x0000000402037c24 */ /* 0x000fe2000f8e0203 */
[----:B------:R-:W-:-:S03]  /*0310*/  ULDC.64 UR4, c[0x0][0x358] ;  /* 0x0000d60000047ab9 */ /* 0x000fc60000000a00 */
[C---:B------:R-:W-:Y:S02]  /*0320*/  IMAD R16, R3.reuse, UR4, R16 ;  /* 0x0000000403107c24 */ /* 0x040fe4000f8e0210 */
[----:B------:R-:W-:Y:S01]  /*0330*/  IMAD R0, R3, UR5, R0 ;  /* 0x0000000503007c24 */ /* 0x000fe2000f8e0200 */
        /* <DEDUP_REMOVED lines=254> */
[----:B------:R-:W-:-:S03]  /*1320*/  ULDC.64 UR4, c[0x0][0x340] ;  /* 0x0000d00000047ab9 */ /* 0x000fc60000000a00 */
[----:B------:R-:W-:Y:S01]  /*1330*/  IMAD.HI.U32 R2, R3, UR4, R2 ;  /* 0x0000000403027c27 */ /* 0x000fe2000f8e0002 */
[----:B------:R-:W-:-:S04]  /*1340*/  ULDC UR4, c[0x0][0x33c] ;  /* 0x0000cf0000047ab9 */ /* 0x000fc80000000800 */
[----:B------:R-:W-:-:S05]  /*1350*/  SHF.R.U32.HI R2, RZ, UR5, R2 ;  /* 0x00000005ff027c19 */ /* 0x000fca0008011602 */
[----:B------:R-:W-:-:S04]  /*1360*/  IMAD.MOV R2, RZ, RZ, -R2 ;  /* 0x000000ffff027224 */ /* 0x000fc800078e0a02 */
[----:B------:R-:W-:Y:S01]  /*1370*/  IMAD R3, R2, UR4, R3 ;  /* 0x0000000402037c24 */ /* 0x000fe2000f8e0203 */
[----:B------:R-:W-:-:S03]  /*1380*/  ULDC.64 UR4, c[0x0][0x408] ;  /* 0x0001020000047ab9 */ /* 0x000fc60000000a00 */
[C---:B------:R-:W-:Y:S02]  /*1390*/  IMAD R16, R3.reuse, UR4, R16 ;  /* 0x0000000403107c24 */ /* 0x040fe4000f8e0210 */
[----:B------:R-:W-:-:S07]  /*13a0*/  IMAD R0, R3, UR5, R0 ;  /* 0x0000000503007c24 */ /* 0x000fce000f8e0200 */
.L_x_2:
[----:B------:R-:W0:Y:S01]  /*13b0*/  LDC.U8 R5, c[0x0][0x422] ;  /* 0x00010880ff057b82 */ /* 0x000e220000000000 */
[----:B------:R-:W-:Y:S01]  /*13c0*/  ULDC.64 UR4, c[0x0][0x410] ;  /* 0x0001040000047ab9 */ /* 0x000fe20000000a00 */
[----:B------:R-:W-:Y:S01]  /*13d0*/  ULDC.64 UR6, c[0x0][0x418] ;  /* 0x0001060000067ab9 */ /* 0x000fe20000000a00 */
[----:B------:R-:W-:Y:S02]  /*13e0*/  IADD3 R16, P1, R16, UR4, RZ ;  /* 0x0000000410107c10 */ /* 0x000fe4000ff3e0ff */
[----:B------:R-:W-:-:S03]  /*13f0*/  IADD3 R2, P2, R0, UR6, RZ ;  /* 0x0000000600027c10 */ /* 0x000fc6000ff5e0ff */
[----:B------:R-:W-:Y:S02]  /*1400*/  IMAD.X R17, RZ, RZ, UR5, P1 ;  /* 0x00000005ff117e24 */ /* 0x000fe400088e06ff */
[----:B------:R-:W-:Y:S01]  /*1410*/  IMAD.X R3, RZ, RZ, UR7, P2 ;  /* 0x00000007ff037e24 */ /* 0x000fe200090e06ff */
[----:B0-----:R-:W-:-:S04]  /*1420*/  PRMT R4, R5, 0x9910, RZ ;  /* 0x0000991005047816 */ /* 0x001fc800000000ff */
[----:B------:R-:W-:-:S13]  /*1430*/  ISETP.GT.AND P0, PT, R4, 0x9, PT ;  /* 0x000000090400780c */ /* 0x000fda0003f04270 */
[----:B------:R-:W-:Y:S05]  /*1440*/  @P0 BRA `(.L_x_3) ;  /* 0x0000000400100947 */ /* 0x000fea0003800000 */
[----:B------:R-:W-:-:S13]  /*1450*/  ISETP.GT.AND P0, PT, R4, 0x4, PT ;  /* 0x000000040400780c */ /* 0x000fda0003f04270 */
[----:B------:R-:W-:Y:S05]  /*1460*/  @P0 BRA `(.L_x_4) ;  /* 0x0000000000800947 */ /* 0x000fea0003800000 */
[----:B------:R-:W-:-:S13]  /*1470*/  ISETP.GT.AND P0, PT, R4, 0x1, PT ;  /* 0x000000010400780c */ /* 0x000fda0003f04270 */
[----:B------:R-:W-:Y:S05]  /*1480*/  @P0 BRA `(.L_x_5) ;  /* 0x0000000000300947 */ /* 0x000fea0003800000 */
[----:B------:R-:W-:-:S13]  /*1490*/  ISETP.NE.AND P0, PT, R5, RZ, PT ;  /* 0x000000ff0500720c */ /* 0x000fda0003f05270 */
[----:B------:R-:W-:Y:S05]  /*14a0*/  @!P0 BRA `(.L_x_6) ;  /* 0x0000000000188947 */ /* 0x000fea0003800000 */
[----:B------:R-:W-:-:S13]  /*14b0*/  ISETP.NE.AND P0, PT, R4, 0x1, PT ;  /* 0x000000010400780c */ /* 0x000fda0003f05270 */
[----:B------:R-:W-:Y:S05]  /*14c0*/  @P0 BRA `(.L_x_7) ;  /* 0x0000000c004c0947 */ /* 0x000fea0003800000 */
[----:B------:R-:W2:Y:S02]  /*14d0*/  LDG.E.S8 R2, desc[UR36][R2.64] ;  /* 0x0000002402027981 */ /* 0x000ea4000c1e1300 */
[----:B--2---:R-:W0:Y:S02]  /*14e0*/  I2F.S16 R0, R2 ;  /* 0x0000000200007306 */ /* 0x004e240000101400 */
[----:B0-----:R-:W-:Y:S01]  /*14f0*/  F2FP.BF16.F32.PACK_AB R0, RZ, R0 ;  /* 0x00000000ff00723e */ /* 0x001fe200000010ff */
[----:B------:R-:W-:Y:S06]  /*1500*/  BRA `(.L_x_8) ;  /* 0x0000000c00a07947 */ /* 0x000fec0003800000 */
.L_x_6:
[----:B------:R-:W2:Y:S02]  /*1510*/  LDG.E.U8 R2, desc[UR36][R2.64] ;  /* 0x0000002402027981 */ /* 0x000ea4000c1e1100 */
[----:B--2---:R-:W-:-:S04]  /*1520*/  I2FP.F32.U32 R0, R2 ;  /* 0x0000000200007245 */ /* 0x004fc80000201000 */
[----:B------:R-:W-:Y:S01]  /*1530*/  F2FP.BF16.F32.PACK_AB R0, RZ, R0 ;  /* 0x00000000ff00723e */ /* 0x000fe200000010ff */
[----:B------:R-:W-:Y:S06]  /*1540*/  BRA `(.L_x_8) ;  /* 0x0000000c00907947 */ /* 0x000fec0003800000 */
.L_x_5:
[----:B------:R-:W-:-:S13]  /*1550*/  ISETP.NE.AND P0, PT, R4, 0x2, PT ;  /* 0x000000020400780c */ /* 0x000fda0003f05270 */
[----:B------:R-:W-:Y:S05]  /*1560*/  @!P0 BRA `(.L_x_9) ;  /* 0x0000000000308947 */ /* 0x000fea0003800000 */
[----:B------:R-:W-:-:S13]  /*1570*/  ISETP.NE.AND P0, PT, R4, 0x3, PT ;  /* 0x000000030400780c */ /* 0x000fda0003f05270 */
[----:B------:R-:W-:Y:S05]  /*1580*/  @!P0 BRA `(.L_x_10) ;  /* 0x0000000000188947 */ /* 0x000fea0003800000 */
[----:B------:R-:W-:-:S13]  /*1590*/  ISETP.NE.AND P0, PT, R4, 0x4, PT ;  /* 0x000000040400780c */ /* 0x000fda0003f05270 */
[----:B------:R-:W-:Y:S05]  /*15a0*/  @P0 BRA `(.L_x_7) ;  /* 0x0000000c00140947 */ /* 0x000fea0003800000 */
[----:B------:R-:W2:Y:S02]  /*15b0*/  LDG.E.64 R2, desc[UR36][R2.64] ;  /* 0x0000002402027981 */ /* 0x000ea4000c1e1b00 */
[----:B--2---:R-:W0:Y:S02]  /*15c0*/  I2F.S64 R0, R2 ;  /* 0x0000000200007312 */ /* 0x004e240000301400 */
[----:B0-----:R-:W-:Y:S01]  /*15d0*/  F2FP.BF16.F32.PACK_AB R0, RZ, R0 ;  /* 0x00000000ff00723e */ /* 0x001fe200000010ff */
[----:B------:R-:W-:Y:S06]  /*15e0*/  BRA `(.L_x_8) ;  /* 0x0000000c00687947 */ /* 0x000fec0003800000 */
.L_x_10:
[----:B------:R-:W2:Y:S02]  /*15f0*/  LDG.E R2, desc[UR36][R2.64] ;  /* 0x0000002402027981 */ /* 0x000ea4000c1e1900 */
[----:B--2---:R-:W-:-:S04]  /*1600*/  I2FP.F32.S32 R0, R2 ;  /* 0x0000000200007245 */ /* 0x004fc80000201400 */
[----:B------:R-:W-:Y:S01]  /*1610*/  F2FP.BF16.F32.PACK_AB R0, RZ, R0 ;  /* 0x00000000ff00723e */ /* 0x000fe200000010ff */
[----:B------:R-:W-:Y:S06]  /*1620*/  BRA `(.L_x_8) ;  /* 0x0000000c00587947 */ /* 0x000fec0003800000 */
.L_x_9:
[----:B------:R-:W2:Y:S02]  /*1630*/  LDG.E.U16 R2, desc[UR36][R2.64] ;  /* 0x0000002402027981 */ /* 0x000ea4000c1e1500 */
[----:B--2---:R-:W0:Y:S02]  /*1640*/  I2F.S16 R0, R2 ;  /* 0x0000000200007306 */ /* 0x004e240000101400 */
[----:B0-----:R-:W-:Y:S01]  /*1650*/  F2FP.BF16.F32.PACK_AB R0, RZ, R0 ;  /* 0x00000000ff00723e */ /* 0x001fe200000010ff */
[----:B------:R-:W-:Y:S06]  /*1660*/  BRA `(.L_x_8) ;  /* 0x0000000c00487947 */ /* 0x000fec0003800000 */
.L_x_4:
[----:B------:R-:W-:-:S13]  /*1670*/  ISETP.GT.AND P0, PT, R4, 0x6, PT ;  /* 0x000000060400780c */ /* 0x000fda0003f04270 */
[----:B------:R-:W-:Y:S05]  /*1680*/  @P0 BRA `(.L_x_11) ;  /* 0x00000000002c0947 */ /* 0x000fea0003800000 */
[----:B------:R-:W-:-:S13]  /*1690*/  ISETP.NE.AND P0, PT, R4, 0x5, PT ;  /* 0x000000050400780c */ /* 0x000fda0003f05270 */
[----:B------:R-:W-:Y:S05]  /*16a0*/  @!P0 BRA `(.L_x_12) ;  /* 0x0000000000148947 */ /* 0x000fea0003800000 */
[----:B------:R-:W-:-:S13]  /*16b0*/  ISETP.NE.AND P0, PT, R4, 0x6, PT ;  /* 0x000000060400780c */ /* 0x000fda0003f05270 */
[----:B------:R-:W-:Y:S05]  /*16c0*/  @P0 BRA `(.L_x_7) ;  /* 0x0000000800cc0947 */ /* 0x000fea0003800000 */
[----:B------:R-:W2:Y:S02]  /*16d0*/  LDG.E R2, desc[UR36][R2.64] ;  /* 0x0000002402027981 */ /* 0x000ea4000c1e1900 */
[----:B--2---:R-:W-:Y:S01]  /*16e0*/  F2FP.BF16.F32.PACK_AB R0, RZ, R2 ;  /* 0x00000002ff00723e */ /* 0x004fe200000010ff */
[----:B------:R-:W-:Y:S06]  /*16f0*/  BRA `(.L_x_8) ;  /* 0x0000000c00247947 */ /* 0x000fec0003800000 */
.L_x_12:
[----:B------:R-:W2:Y:S02]  /*1700*/  LDG.E.U16 R0, desc[UR36][R2.64] ;  /* 0x0000002402007981 */ /* 0x000ea4000c1e1500 */
[----:B--2---:R-:W-:-:S05]  /*1710*/  HADD2.F32 R0, -RZ, R0.H0_H0 ;  /* 0x20000000ff007230 */ /* 0x004fca0000004100 */
[----:B------:R-:W-:Y:S01]  /*1720*/  F2FP.BF16.F32.PACK_AB R0, RZ, R0 ;  /* 0x00000000ff00723e */ /* 0x000fe200000010ff */
[----:B------:R-:W-:Y:S06]  /*1730*/  BRA `(.L_x_8) ;  /* 0x0000000c00147947 */ /* 0x000fec0003800000 */
.L_x_11:
[----:B------:R-:W-:-:S13]  /*1740*/  ISETP.NE.AND P0, PT, R4, 0x7, PT ;  /* 0x000000070400780c */ /* 0x000fda0003f05270 */
[----:B------:R-:W-:Y:S05]  /*1750*/  @!P0 BRA `(.L_x_13) ;  /* 0x00000000002c8947 */ /* 0x000fea0003800000 */
[----:B------:R-:W-:-:S13]  /*1760*/  ISETP.NE.AND P0, PT, R4, 0x8, PT ;  /* 0x000000080400780c */ /* 0x000fda0003f05270 */
[----:B------:R-:W-:Y:S05]  /*1770*/  @!P0 BRA `(.L_x_14) ;  /* 0x0000000000148947 */ /* 0x000fea0003800000 */
[----:B------:R-:W-:-:S13]  /*1780*/  ISETP.NE.AND P0, PT, R4, 0x9, PT ;  /* 0x000000090400780c */ /* 0x000fda0003f05270 */
[----:B------:R-:W-:Y:S05]  /*1790*/  @P0 BRA `(.L_x_7) ;  /* 0x0000000800980947 */ /* 0x000fea0003800000 */
[----:B------:R-:W2:Y:S02]  /*17a0*/  LDG.E R2, desc[UR36][R2.64] ;  /* 0x0000002402027981 */ /* 0x000ea4000c1e1900 */
[----:B--2---:R-:W-:Y:S01]  /*17b0*/  F2FP.BF16.F32.PACK_AB R0, RZ, R2 ;  /* 0x00000002ff00723e */ /* 0x004fe200000010ff */
[----:B------:R-:W-:Y:S06]  /*17c0*/  BRA `(.L_x_8) ;  /* 0x0000000800f07947 */ /* 0x000fec0003800000 */
.L_x_14:
[----:B------:R-:W2:Y:S02]  /*17d0*/  LDG.E.U16 R2, desc[UR36][R2.64] ;  /* 0x0000002402027981 */ /* 0x000ea4000c1e1500 */
[----:B--2---:R-:W-:-:S05]  /*17e0*/  HADD2.F32 R0, -RZ, R2.H0_H0 ;  /* 0x20000002ff007230 */ /* 0x004fca0000004100 */
[----:B------:R-:W-:Y:S01]  /*17f0*/  F2FP.BF16.F32.PACK_AB R0, RZ, R0 ;  /* 0x00000000ff00723e */ /* 0x000fe200000010ff */
[----:B------:R-:W-:Y:S06]  /*1800*/  BRA `(.L_x_8) ;  /* 0x0000000800e07947 */ /* 0x000fec0003800000 */
.L_x_13:
[----:B------:R-:W2:Y:S01]  /*1810*/  LDG.E.64 R2, desc[UR36][R2.64] ;  /* 0x0000002402027981 */ /* 0x000ea2000c1e1b00 */
[----:B------:R-:W-:Y:S01]  /*1820*/  UMOV UR4, 0xf0000000 ;  /* 0xf000000000047882 */ /* 0x000fe20000000000 */
[----:B------:R-:W-:Y:S01]  /*1830*/  UMOV UR5, 0x380fffff ;  /* 0x380fffff00057882 */ /* 0x000fe20000000000 */
[----:B--2---:R-:W0:Y:S01]  /*1840*/  F2F.F32.F64 R0, R2 ;  /* 0x0000000200007310 */ /* 0x004e220000301000 */
[----:B------:R-:W-:-:S14]  /*1850*/  DSETP.GEU.AND P0, PT, |R2|, UR4, PT ;  /* 0x0000000402007e2a */ /* 0x000fdc000bf0e200 */
[----:B0-----:R-:W-:-:S05]  /*1860*/  @!P0 FMUL R0, R0, 1.175494350822287508e-38 ;  /* 0x0080000000008820 */ /* 0x001fca0000400000 */
[----:B------:R-:W-:Y:S01]  /*1870*/  F2FP.BF16.F32.PACK_AB R0, RZ, R0 ;  /* 0x00000000ff00723e */ /* 0x000fe200000010ff */
[----:B------:R-:W-:Y:S06]  /*1880*/  BRA `(.L_x_8) ;  /* 0x0000000800c07947 */ /* 0x000fec0003800000 */
.L_x_3:
[----:B------:R-:W-:-:S13]  /*1890*/  ISETP.GT.AND P0, PT, R4, 0x18, PT ;  /* 0x000000180400780c */ /* 0x000fda0003f04270 */
[----:B------:R-:W-:Y:S05]  /*18a0*/  @P0 BRA `(.L_x_15) ;  /* 0x0000000400000947 */ /* 0x000fea0003800000 */
[----:B------:R-:W-:-:S13]  /*18b0*/  ISETP.GT.AND P0, PT, R4, 0xe, PT ;  /* 0x0000000e0400780c */ /* 0x000fda0003f04270 */
[----:B------:R-:W-:Y:S05]  /*18c0*/  @P0 BRA `(.L_x_16) ;  /* 0x0000000000440947 */ /* 0x000fea0003800000 */
[----:B------:R-:W-:-:S13]  /*18d0*/  ISETP.NE.AND P0, PT, R4, 0xa, PT ;  /* 0x0000000a0400780c */ /* 0x000fda0003f05270 */
[----:B------:R-:W-:Y:S05]  /*18e0*/  @!P0 BRA `(.L_x_17) ;  /* 0x00000000001c8947 */ /* 0x000fea0003800000 */
[----:B------:R-:W-:-:S13]  /*18f0*/  ISETP.NE.AND P0, PT, R4, 0xb, PT ;  /* 0x0000000b0400780c */ /* 0x000fda0003f05270 */
[----:B------:R-:W-:Y:S05]  /*1900*/  @P0 BRA `(.L_x_7) ;  /* 0x00000008003c0947 */ /* 0x000fea0003800000 */
[----:B------:R-:W2:Y:S02]  /*1910*/  LDG.E.U8 R2, desc[UR36][R2.64] ;  /* 0x0000002402027981 */ /* 0x000ea4000c1e1100 */
[----:B--2---:R-:W-:-:S04]  /*1920*/  ISETP.NE.AND P0, PT, R2, RZ, PT ;  /* 0x000000ff0200720c */ /* 0x004fc80003f05270 */
[----:B------:R-:W-:-:S04]  /*1930*/  FSEL R0, RZ, 1, !P0 ;  /* 0x3f800000ff007808 */ /* 0x000fc80004000000 */
[----:B------:R-:W-:Y:S01]  /*1940*/  F2FP.BF16.F32.PACK_AB R0, RZ, R0 ;  /* 0x00000000ff00723e */ /* 0x000fe200000010ff */
[----:B------:R-:W-:Y:S06]  /*1950*/  BRA `(.L_x_8) ;  /* 0x00000008008c7947 */ /* 0x000fec0003800000 */
.L_x_17:
        /* <DEDUP_REMOVED lines=8> */
.L_x_16:
[----:B------:R-:W-:-:S13]  /*19e0*/  ISETP.NE.AND P0, PT, R4, 0xf, PT ;  /* 0x0000000f0400780c */ /* 0x000fda0003f05270 */
[----:B------:R-:W-:Y:S05]  /*19f0*/  @!P0 BRA `(.L_x_18) ;  /* 0x0000000000a48947 */ /* 0x000fea0003800000 */
[----:B------:R-:W-:-:S13]  /*1a00*/  ISETP.NE.AND P0, PT, R4, 0x17, PT ;  /* 0x000000170400780c */ /* 0x000fda0003f05270 */
[----:B------:R-:W-:Y:S05]  /*1a10*/  @!P0 BRA `(.L_x_19) ;  /* 0x0000000000608947 */ /* 0x000fea0003800000 */
[----:B------:R-:W-:-:S13]  /*1a20*/  ISETP.NE.AND P0, PT, R4, 0x18, PT ;  /* 0x000000180400780c */ /* 0x000fda0003f05270 */
[----:B------:R-:W-:Y:S05]  /*1a30*/  @P0 BRA `(.L_x_7) ;  /* 0x0000000400f00947 */ /* 0x000fea0003800000 */
[----:B------:R-:W2:Y:S01]  /*1a40*/  LDG.E.U8 R0, desc[UR36][R2.64] ;  /* 0x0000002402007981 */ /* 0x000ea2000c1e1100 */
[----:B------:R-:W-:Y:S01]  /*1a50*/  MOV R8, 0xff800000 ;  /* 0xff80000000087802 */ /* 0x000fe20000000f00 */
[----:B--2---:R-:W-:-:S05]  /*1a60*/  IMAD.SHL.U32 R0, R0, 0x1000000, RZ ;  /* 0x0100000000007824 */ /* 0x004fca00078e00ff */
[----:B------:R-:W-:-:S04]  /*1a70*/  LOP3.LUT R4, R0, 0x7f000000, RZ, 0xc0, !PT ;  /* 0x7f00000000047812 */ /* 0x000fc800078ec0ff */
[----:B------:R-:W0:Y:S01]  /*1a80*/  FLO.U32 R5, R4 ;  /* 0x0000000400057300 */ /* 0x000e2200000e0000 */
[C---:B------:R-:W-:Y:S02]  /*1a90*/  VIADD R6, R4.reuse, 0x1000000 ;  /* 0x0100000004067836 */ /* 0x040fe40000000000 */
[----:B------:R-:W-:-:S03]  /*1aa0*/  VIADD R2, R4, 0xffffffff ;  /* 0xffffffff04027836 */ /* 0x000fc60000000000 */
[----:B------:R-:W-:Y:S02]  /*1ab0*/  SHF.R.S32.HI R6, RZ, 0x8, R6 ;  /* 0x00000008ff067819 */ /* 0x000fe40000011406 */
[----:B------:R-:W-:Y:S02]  /*1ac0*/  SHF.R.S32.HI R2, RZ, 0x1f, R2 ;  /* 0x0000001fff027819 */ /* 0x000fe40000011402 */
[----:B0-----:R-:W-:-:S04]  /*1ad0*/  IADD3 R5, -R5, 0x1f, RZ ;  /* 0x0000001f05057810 */ /* 0x001fc80007ffe1ff */
[C---:B------:R-:W-:Y:S01]  /*1ae0*/  ISETP.GT.U32.AND P0, PT, R5.reuse, 0x4, PT ;  /* 0x000000040500780c */ /* 0x040fe20003f04070 */
[----:B------:R-:W-:-:S05]  /*1af0*/  VIADD R5, R5, 0xfffffffc ;  /* 0xfffffffc05057836 */ /* 0x000fca0000000000 */
[----:B------:R-:W-:-:S05]  /*1b00*/  SEL R5, R5, RZ, P0 ;  /* 0x000000ff05057207 */ /* 0x000fca0000000000 */
[----:B------:R-:W-:Y:S01]  /*1b10*/  IMAD R8, R5, R8, 0x3c000000 ;  /* 0x3c00000005087424 */ /* 0x000fe200078e0208 */
[----:B------:R-:W-:-:S04]  /*1b20*/  SHF.L.U32 R5, R4, R5, RZ ;  /* 0x0000000504057219 */ /* 0x000fc800000006ff */
[----:B------:R-:W-:-:S04]  /*1b30*/  LEA.HI R5, R5, R8, RZ, 0x1c ;  /* 0x0000000805057211 */ /* 0x000fc800078fe0ff */
[----:B------:R-:W-:-:S04]  /*1b40*/  LOP3.LUT R5, R5, 0x7f800000, R6, 0xf8, !PT ;  /* 0x7f80000005057812 */ /* 0x000fc800078ef806 */
[----:B------:R-:W-:-:S04]  /*1b50*/  LOP3.LUT R5, R5, R2, RZ, 0x30, !PT ;  /* 0x0000000205057212 */ /* 0x000fc800078e30ff */
[----:B------:R-:W-:-:S04]  /*1b60*/  LOP3.LUT R5, R5, 0x80000000, R0, 0xf8, !PT ;  /* 0x8000000005057812 */ /* 0x000fc800078ef800 */
[----:B------:R-:W-:-:S04]  /*1b70*/  F2FP.BF16.F32.PACK_AB R5, RZ, R5 ;  /* 0x00000005ff05723e */ /* 0x000fc800000010ff */
[----:B------:R-:W-:Y:S01]  /*1b80*/  PRMT R0, R5, 0x7610, R0 ;  /* 0x0000761005007816 */ /* 0x000fe20000000000 */
[----:B------:R-:W-:Y:S06]  /*1b90*/  BRA `(.L_x_8) ;  /* 0x0000000400fc7947 */ /* 0x000fec0003800000 */
.L_x_19:
[----:B------:R-:W2:Y:S02]  /*1ba0*/  LDG.E.U8 R2, desc[UR36][R2.64] ;  /* 0x0000002402027981 */ /* 0x000ea4000c1e1100 */
[C---:B--2---:R-:W-:Y:S02]  /*1bb0*/  IMAD.SHL.U32 R0, R2.reuse, 0x2000000, RZ ;  /* 0x0200000002007824 */ /* 0x044fe400078e00ff */
[----:B------:R-:W-:-:S03]  /*1bc0*/  IMAD.SHL.U32 R5, R2, 0x1000000, RZ ;  /* 0x0100000002057824 */ /* 0x000fc600078e00ff */
[----:B------:R-:W-:-:S13]  /*1bd0*/  ISETP.GE.U32.AND P0, PT, R0, 0x8000000, PT ;  /* 0x080000000000780c */ /* 0x000fda0003f06070 */
[C---:B------:R-:W-:Y:S02]  /*1be0*/  @!P0 IMAD.SHL.U32 R0, R2.reuse, 0x100, RZ ;  /* 0x0000010002008824 */ /* 0x040fe400078e00ff */
[----:B------:R-:W-:-:S03]  /*1bf0*/  @P0 IMAD.SHL.U32 R4, R2, 0x200000, RZ ;  /* 0x0020000002040824 */ /* 0x000fc600078e00ff */
[----:B------:R-:W-:Y:S02]  /*1c00*/  @!P0 LOP3.LUT R0, R0, 0x7f00, RZ, 0xc0, !PT ;  /* 0x00007f0000008812 */ /* 0x000fe400078ec0ff */
[----:B------:R-:W-:Y:S02]  /*1c10*/  @P0 LOP3.LUT R4, R4, 0x70000000, RZ, 0xfc, !PT ;  /* 0x7000000004040812 */ /* 0x000fe400078efcff */
[----:B------:R-:W-:-:S03]  /*1c20*/  @!P0 LOP3.LUT R0, R0, 0x3f000000, RZ, 0xfc, !PT ;  /* 0x3f00000000008812 */ /* 0x000fc600078efcff */
[----:B------:R-:W-:Y:S02]  /*1c30*/  @P0 FMUL.FTZ R4, R4, 1.9259299443872358531e-34 ;  /* 0x0780000004040820 */ /* 0x000fe40000410000 */
[----:B------:R-:W-:-:S05]  /*1c40*/  @!P0 FADD.FTZ R4, R0, -0.5 ;  /* 0xbf00000000048421 */ /* 0x000fca0000010000 */
[----:B------:R-:W-:-:S04]  /*1c50*/  LOP3.LUT R4, R4, 0x80000000, R5, 0xf8, !PT ;  /* 0x8000000004047812 */ /* 0x000fc800078ef805 */
[----:B------:R-:W-:-:S04]  /*1c60*/  F2FP.BF16.F32.PACK_AB R4, RZ, R4 ;  /* 0x00000004ff04723e */ /* 0x000fc800000010ff */
[----:B------:R-:W-:Y:S01]  /*1c70*/  PRMT R0, R4, 0x7610, R0 ;  /* 0x0000761004007816 */ /* 0x000fe20000000000 */
[----:B------:R-:W-:Y:S06]  /*1c80*/  BRA `(.L_x_8) ;  /* 0x0000000400c07947 */ /* 0x000fec0003800000 */
.L_x_18:
[----:B------:R0:W5:Y:S01]  /*1c90*/  LDG.E.U16 R0, desc[UR36][R2.64] ;  /* 0x0000002402007981 */ /* 0x000162000c1e1500 */
[----:B------:R-:W-:Y:S05]  /*1ca0*/  BRA `(.L_x_8) ;  /* 0x0000000400b87947 */ /* 0x000fea0003800000 */
.L_x_15:
[----:B------:R-:W-:-:S13]  /*1cb0*/  ISETP.GT.AND P0, PT, R4, 0x1b, PT ;  /* 0x0000001b0400780c */ /* 0x000fda0003f04270 */
[----:B------:R-:W-:Y:S05]  /*1cc0*/  @P0 BRA `(.L_x_20) ;  /* 0x0000000400080947 */ /* 0x000fea0003800000 */
[----:B------:R-:W-:-:S13]  /*1cd0*/  ISETP.NE.AND P0, PT, R4, 0x19, PT ;  /* 0x000000190400780c */ /* 0x000fda0003f05270 */
[----:B------:R-:W-:Y:S05]  /*1ce0*/  @!P0 BRA `(.L_x_21) ;  /* 0x0000000000908947 */ /* 0x000fea0003800000 */
[----:B------:R-:W-:-:S13]  /*1cf0*/  ISETP.NE.AND P0, PT, R4, 0x1a, PT ;  /* 0x0000001a0400780c */ /* 0x000fda0003f05270 */
[----:B------:R-:W-:Y:S05]  /*1d00*/  @!P0 BRA `(.L_x_22) ;  /* 0x0000000000188947 */ /* 0x000fea0003800000 */
[----:B------:R-:W-:-:S13]  /*1d10*/  ISETP.NE.AND P0, PT, R4, 0x1b, PT ;  /* 0x0000001b0400780c */ /* 0x000fda0003f05270 */
[----:B------:R-:W-:Y:S05]  /*1d20*/  @P0 BRA `(.L_x_7) ;  /* 0x0000000400340947 */ /* 0x000fea0003800000 */
[----:B------:R-:W2:Y:S02]  /*1d30*/  LDG.E.U16 R0, desc[UR36][R2.64] ;  /* 0x0000002402007981 */ /* 0x000ea4000c1e1500 */
[----:B--2---:R-:W-:-:S04]  /*1d40*/  I2FP.F32.U32 R0, R0 ;  /* 0x0000000000007245 */ /* 0x004fc80000201000 */
[----:B------:R-:W-:Y:S01]  /*1d50*/  F2FP.BF16.F32.PACK_AB R0, RZ, R0 ;  /* 0x00000000ff00723e */ /* 0x000fe200000010ff */
[----:B------:R-:W-:Y:S06]  /*1d60*/  BRA `(.L_x_8) ;  /* 0x0000000400887947 */ /* 0x000fec0003800000 */
.L_x_22:
[----:B------:R-:W2:Y:S01]  /*1d70*/  LDG.E.U8 R2, desc[UR36][R2.64] ;  /* 0x0000002402027981 */ /* 0x000ea2000c1e1100 */
[----:B------:R-:W-:Y:S01]  /*1d80*/  BSSY B0, `(.L_x_23) ;  /* 0x0000018000007945 */ /* 0x000fe20003800000 */
[----:B------:R-:W-:Y:S01]  /*1d90*/  IMAD.MOV.U32 R0, RZ, RZ, RZ ;  /* 0x000000ffff007224 */ /* 0x000fe200078e00ff */
[----:B--2---:R-:W-:-:S13]  /*1da0*/  ISETP.NE.AND P0, PT, R2, RZ, PT ;  /* 0x000000ff0200720c */ /* 0x004fda0003f05270 */
[----:B------:R-:W-:Y:S05]  /*1db0*/  @!P0 BRA `(.L_x_24) ;  /* 0x0000000000508947 */ /* 0x000fea0003800000 */
[----:B------:R-:W-:-:S13]  /*1dc0*/  ISETP.NE.AND P0, PT, R2, 0x80, PT ;  /* 0x000000800200780c */ /* 0x000fda0003f05270 */
[----:B------:R-:W-:Y:S01]  /*1dd0*/  @!P0 IMAD.MOV.U32 R0, RZ, RZ, 0x7f800001 ;  /* 0x7f800001ff008424 */ /* 0x000fe200078e00ff */
[----:B------:R-:W-:Y:S06]  /*1de0*/  @!P0 BRA `(.L_x_24) ;  /* 0x0000000000448947 */ /* 0x000fec0003800000 */
[C---:B------:R-:W-:Y:S01]  /*1df0*/  LOP3.LUT P0, R0, R2.reuse, 0x78, RZ, 0xc0, !PT ;  /* 0x0000007802007812 */ /* 0x040fe2000780c0ff */
[----:B------:R-:W-:Y:S01]  /*1e00*/  BSSY B1, `(.L_x_25) ;  /* 0x000000c000017945 */ /* 0x000fe20003800000 */
[----:B------:R-:W-:Y:S02]  /*1e10*/  SHF.R.U32.HI R3, RZ, 0x7, R2 ;  /* 0x00000007ff037819 */ /* 0x000fe40000011602 */
[----:B------:R-:W-:Y:S02]  /*1e20*/  LOP3.LUT R2, R2, 0x7, RZ, 0xc0, !PT ;  /* 0x0000000702027812 */ /* 0x000fe400078ec0ff */
[----:B------:R-:W-:Y:S01]  /*1e30*/  SHF.R.U32.HI R0, RZ, 0x3, R0 ;  /* 0x00000003ff007819 */ /* 0x000fe20000011600 */
[----:B------:R-:W-:-:S06]  /*1e40*/  IMAD.U32 R4, R3, -0x80000000, RZ ;  /* 0x8000000003047824 */ /* 0x000fcc00078e00ff */
[----:B------:R-:W-:Y:S05]  /*1e50*/  @P0 BRA `(.L_x_26) ;  /* 0x0000000000180947 */ /* 0x000fea0003800000 */
[----:B------:R-:W0:Y:S02]  /*1e60*/  FLO.U32 R3, R2 ;  /* 0x0000000200037300 */ /* 0x000e2400000e0000 */
[----:B0-----:R-:W-:-:S04]  /*1e70*/  IADD3 R3, -R3, 0x1f, RZ ;  /* 0x0000001f03037810 */ /* 0x001fc80007ffe1ff */
[----:B------:R-:W-:Y:S01]  /*1e80*/  IADD3 R0, R0, 0x1d, -R3 ;  /* 0x0000001d00007810 */ /* 0x000fe20007ffe803 */
[----:B------:R-:W-:-:S05]  /*1e90*/  VIADD R5, R3, 0xffffffe4 ;  /* 0xffffffe403057836 */ /* 0x000fca0000000000 */
[----:B------:R-:W-:-:S04]  /*1ea0*/  SHF.L.U32 R5, R2, R5, RZ ;  /* 0x0000000502057219 */ /* 0x000fc800000006ff */
[----:B------:R-:W-:-:S07]  /*1eb0*/  LOP3.LUT R2, R5, 0x7, RZ, 0xc0, !PT ;  /* 0x0000000705027812 */ /* 0x000fce00078ec0ff */
.L_x_26:
[----:B------:R-:W-:Y:S05]  /*1ec0*/  BSYNC B1 ;  /* 0x0000000000017941 */ /* 0x000fea0003800000 */
.L_x_25:
[----:B------:R-:W-:Y:S01]  /*1ed0*/  LEA R3, R0, 0x3b800000, 0x17 ;  /* 0x3b80000000037811 */ /* 0x000fe200078eb8ff */
[----:B------:R-:W-:-:S05]  /*1ee0*/  IMAD.SHL.U32 R0, R2, 0x100000, RZ ;  /* 0x0010000002007824 */ /* 0x000fca00078e00ff */
[----:B------:R-:W-:-:S07]  /*1ef0*/  LOP3.LUT R0, R3, R0, R4, 0xfe, !PT ;  /* 0x0000000003007212 */ /* 0x000fce00078efe04 */
.L_x_24:
[----:B------:R-:W-:Y:S05]  /*1f00*/  BSYNC B0 ;  /* 0x0000000000007941 */ /* 0x000fea0003800000 */
.L_x_23:
[----:B------:R-:W-:Y:S01]  /*1f10*/  F2FP.BF16.F32.PACK_AB R0, RZ, R0 ;  /* 0x00000000ff00723e */ /* 0x000fe200000010ff */
[----:B------:R-:W-:Y:S06]  /*1f20*/  BRA `(.L_x_8) ;  /* 0x0000000400187947 */ /* 0x000fec0003800000 */
.L_x_21:
        /* <DEDUP_REMOVED lines=21> */
.L_x_30:
[----:B------:R-:W-:Y:S05]  /*2080*/  BSYNC B1 ;  /* 0x0000000000017941 */ /* 0x000fea0003800000 */
.L_x_29:
[----:B------:R-:W-:Y:S01]  /*2090*/  LEA R3, R0, 0x37800000, 0x17 ;  /* 0x3780000000037811 */ /* 0x000fe200078eb8ff */
[----:B------:R-:W-:-:S05]  /*20a0*/  IMAD.SHL.U32 R0, R2, 0x200000, RZ ;  /* 0x0020000002007824 */ /* 0x000fca00078e00ff */
[----:B------:R-:W-:-:S07]  /*20b0*/  LOP3.LUT R0, R3, R0, R4, 0xfe, !PT ;  /* 0x0000000003007212 */ /* 0x000fce00078efe04 */
.L_x_28:
[----:B------:R-:W-:Y:S05]  /*20c0*/  BSYNC B0 ;  /* 0x0000000000007941 */ /* 0x000fea0003800000 */
.L_x_27:
[----:B------:R-:W-:Y:S01]  /*20d0*/  F2FP.BF16.F32.PACK_AB R0, RZ, R0 ;  /* 0x00000000ff00723e */ /* 0x000fe200000010ff */
[----:B------:R-:W-:Y:S06]  /*20e0*/  BRA `(.L_x_8) ;  /* 0x0000000000a87947 */ /* 0x000fec0003800000 */
.L_x_20:
[----:B------:R-:W-:-:S13]  /*20f0*/  ISETP.NE.AND P0, PT, R4, 0x1c, PT ;  /* 0x0000001c0400780c */ /* 0x000fda0003f05270 */
[----:B------:R-:W-:Y:S05]  /*2100*/  @!P0 BRA `(.L_x_31) ;  /* 0x0000000000948947 */ /* 0x000fea0003800000 */
[----:B------:R-:W-:-:S13]  /*2110*/  ISETP.NE.AND P0, PT, R4, 0x1d, PT ;  /* 0x0000001d0400780c */ /* 0x000fda0003f05270 */
[----:B------:R-:W-:Y:S05]  /*2120*/  @!P0 BRA `(.L_x_32) ;  /* 0x00000000007c8947 */ /* 0x000fea0003800000 */
[----:B------:R-:W-:-:S13]  /*2130*/  ISETP.NE.AND P0, PT, R4, 0x2c, PT ;  /* 0x0000002c0400780c */ /* 0x000fda0003f05270 */
[----:B------:R-:W-:Y:S05]  /*2140*/  @P0 BRA `(.L_x_7) ;  /* 0x00000000002c0947 */ /* 0x000fea0003800000 */
[----:B------:R-:W2:Y:S01]  /*2150*/  LDG.E.U8 R2, desc[UR36][R2.64] ;  /* 0x0000002402027981 */ /* 0x000ea2000c1e1100 */
[----:B------:R-:W-:Y:S01]  /*2160*/  BSSY B0, `(.L_x_33) ;  /* 0x0000007000007945 */ /* 0x000fe20003800000 */
[----:B------:R-:W-:Y:S01]  /*2170*/  IMAD.MOV.U32 R0, RZ, RZ, 0x400000 ;  /* 0x00400000ff007424 */ /* 0x000fe200078e00ff */
[----:B--2---:R-:W-:-:S13]  /*2180*/  ISETP.NE.AND P0, PT, R2, RZ, PT ;  /* 0x000000ff0200720c */ /* 0x004fda0003f05270 */
[----:B------:R-:W-:Y:S05]  /*2190*/  @!P0 BRA `(.L_x_34) ;  /* 0x00000000000c8947 */ /* 0x000fea0003800000 */
[----:B------:R-:W-:-:S13]  /*21a0*/  ISETP.NE.AND P0, PT, R2, 0xff, PT ;  /* 0x000000ff0200780c */ /* 0x000fda0003f05270 */
[----:B------:R-:W-:Y:S02]  /*21b0*/  @!P0 IMAD.MOV.U32 R0, RZ, RZ, 0x7f800001 ;  /* 0x7f800001ff008424 */ /* 0x000fe400078e00ff */
[----:B------:R-:W-:-:S07]  /*21c0*/  @P0 IMAD.SHL.U32 R0, R2, 0x800000, RZ ;  /* 0x0080000002000824 */ /* 0x000fce00078e00ff */
.L_x_34:
[----:B------:R-:W-:Y:S05]  /*21d0*/  BSYNC B0 ;  /* 0x0000000000007941 */ /* 0x000fea0003800000 */
.L_x_33:
[----:B------:R-:W-:Y:S01]  /*21e0*/  F2FP.BF16.F32.PACK_AB R0, RZ, R0 ;  /* 0x00000000ff00723e */ /* 0x000fe200000010ff */
[----:B------:R-:W-:Y:S06]  /*21f0*/  BRA `(.L_x_8) ;  /* 0x0000000000647947 */ /* 0x000fec0003800000 */
.L_x_7:
[----:B------:R-:W-:Y:S01]  /*2200*/  MOV R2, 0x0 ;  /* 0x0000000000027802 */ /* 0x000fe20000000f00 */
[----:B------:R-:W-:Y:S01]  /*2210*/  ULDC.64 UR4, c[0x4][0x158] ;  /* 0x0100560000047ab9 */ /* 0x000fe20000000a00 */
[----:B------:R-:W-:Y:S01]  /*2220*/  ULDC.64 UR6, c[0x4][0x68] ;  /* 0x01001a0000067ab9 */ /* 0x000fe20000000a00 */
[----:B------:R-:W-:Y:S02]  /*2230*/  IMAD.U32 R4, RZ, RZ, UR4 ;  /* 0x00000004ff047e24 */ /* 0x000fe4000f8e00ff */
[----:B------:R-:W-:Y:S01]  /*2240*/  IMAD.U32 R5, RZ, RZ, UR5 ;  /* 0x00000005ff057e24 */ /* 0x000fe2000f8e00ff */
[----:B------:R-:W0:Y:S01]  /*2250*/  LDC.64 R2, c[0x4][R2] ;  /* 0x0100000002027b82 */ /* 0x000e220000000a00 */
[----:B------:R-:W-:Y:S01]  /*2260*/  ULDC.64 UR4, c[0x4][0x160] ;  /* 0x0100580000047ab9 */ /* 0x000fe20000000a00 */
[----:B------:R-:W-:Y:S02]  /*2270*/  IMAD.U32 R10, RZ, RZ, UR6 ;  /* 0x00000006ff0a7e24 */ /* 0x000fe4000f8e00ff */
[----:B------:R-:W-:-:S02]  /*2280*/  IMAD.U32 R6, RZ, RZ, UR4 ;  /* 0x00000004ff067e24 */ /* 0x000fc4000f8e00ff */
[----:B------:R-:W-:Y:S02]  /*2290*/  IMAD.U32 R7, RZ, RZ, UR5 ;  /* 0x00000005ff077e24 */ /* 0x000fe4000f8e00ff */
[----:B------:R-:W-:Y:S02]  /*22a0*/  IMAD.U32 R11, RZ, RZ, UR7 ;  /* 0x00000007ff0b7e24 */ /* 0x000fe4000f8e00ff */
[----:B------:R-:W-:Y:S02]  /*22b0*/  IMAD.MOV.U32 R8, RZ, RZ, 0x4e ;  /* 0x0000004eff087424 */ /* 0x000fe400078e00ff */
[----:B------:R-:W-:Y:S02]  /*22c0*/  IMAD.MOV.U32 R12, RZ, RZ, 0x1 ;  /* 0x00000001ff0c7424 */ /* 0x000fe400078e00ff */
[----:B------:R-:W-:-:S07]  /*22d0*/  IMAD.MOV.U32 R13, RZ, RZ, RZ ;  /* 0x000000ffff0d7224 */ /* 0x000fce00078e00ff */
[----:B------:R-:W-:-:S07]  /*22e0*/  LEPC R20, `(.L_x_35) ;  /* 0x000000001014794e */ /* 0x000fce0000000000 */
[----:B0-----:R-:W-:Y:S05]  /*22f0*/  CALL.ABS.NOINC R2 ;  /* 0x0000000002007343 */ /* 0x001fea0003c00000 */
.L_x_35:
[----:B------:R-:W-:Y:S01]  /*2300*/  PRMT R0, RZ, 0x7610, R0 ;  /* 0x00007610ff007816 */ /* 0x000fe20000000000 */
[----:B------:R-:W-:Y:S06]  /*2310*/  BRA `(.L_x_8) ;  /* 0x00000000001c7947 */ /* 0x000fec0003800000 */
.L_x_32:
[----:B------:R-:W2:Y:S02]  /*2320*/  LDG.E.64 R2, desc[UR36][R2.64] ;  /* 0x0000002402027981 */ /* 0x000ea4000c1e1b00 */
[----:B--2---:R-:W0:Y:S02]  /*2330*/  I2F.U64 R0, R2 ;  /* 0x0000000200007312 */ /* 0x004e240000301000 */
[----:B0-----:R-:W-:Y:S01]  /*2340*/  F2FP.BF16.F32.PACK_AB R0, RZ, R0 ;  /* 0x00000000ff00723e */ /* 0x001fe200000010ff */
[----:B------:R-:W-:Y:S06]  /*2350*/  BRA `(.L_x_8) ;  /* 0x00000000000c7947 */ /* 0x000fec0003800000 */
.L_x_31:
[----:B------:R-:W2:Y:S02]  /*2360*/  LDG.E R2, desc[UR36][R2.64] ;  /* 0x0000002402027981 */ /* 0x000ea4000c1e1900 */
[----:B--2---:R-:W-:-:S04]  /*2370*/  I2FP.F32.U32 R0, R2 ;  /* 0x0000000200007245 */ /* 0x004fc80000201000 */
[----:B------:R-:W-:-:S07]  /*2380*/  F2FP.BF16.F32.PACK_AB R0, RZ, R0 ;  /* 0x00000000ff00723e */ /* 0x000fce00000010ff */
.L_x_8:
[----:B-----5:R-:W-:Y:S02]  /*2390*/  IMAD.U32 R0, R0, 0x10000, RZ ;  /* 0x0001000000007824 */ /* 0x020fe400078e00ff */
[----:B0-----:R-:W-:Y:S02]  /*23a0*/  IMAD.MOV.U32 R2, RZ, RZ, 0x3f000000 ;  /* 0x3f000000ff027424 */ /* 0x001fe400078e00ff */
[C---:B------:R-:W-:Y:S01]  /*23b0*/  FADD.FTZ R3, |R0|.reuse, -RZ ;  /* 0x800000ff00037221 */ /* 0x040fe20000010200 */
[C---:B------:R-:W-:Y:S02]  /*23c0*/  FSETP.GT.FTZ.AND P0, PT, |R0|.reuse, 0.56000000238418579102, PT ;  /* 0x3f0f5c290000780b */ /* 0x040fe40003f14200 */
[----:B------:R-:W-:Y:S01]  /*23d0*/  FSETP.NEU.FTZ.AND P1, PT, |R0|, 1, PT ;  /* 0x3f8000000000780b */ /* 0x000fe20003f3d200 */
[----:B------:R-:W-:-:S04]  /*23e0*/  FFMA.FTZ R2, -R3, R2, 0.5 ;  /* 0x3f00000003027423 */ /* 0x000fc80000010102 */
[----:B------:R-:W0:Y:S02]  /*23f0*/  MUFU.RSQ R5, R2 ;  /* 0x0000000200057308 */ /* 0x000e240000001400 */
[----:B0-----:R-:W-:Y:S01]  /*2400*/  FMUL.FTZ R4, R2, R5 ;  /* 0x0000000502047220 */ /* 0x001fe20000410000 */
[----:B------:R-:W-:Y:S01]  /*2410*/  FMUL.FTZ R5, R5, 0.5 ;  /* 0x3f00000005057820 */ /* 0x000fe20000410000 */
[----:B------:R-:W0:Y:S03]  /*2420*/  LDC.U8 R2, c[0x0][0x421] ;  /* 0x00010840ff027b82 */ /* 0x000e260000000000 */
[----:B------:R-:W-:-:S04]  /*2430*/  FFMA.FTZ R5, -R4, R5, 0.5 ;  /* 0x3f00000004057423 */ /* 0x000fc80000010105 */
[----:B------:R-:W-:-:S05]  /*2440*/  FFMA.FTZ R5, R4, R5, R4 ;  /* 0x0000000504057223 */ /* 0x000fca0000010004 */
[----:B------:R-:W-:Y:S01]  /*2450*/  @P0 FSEL R3, R5, RZ, P1 ;  /* 0x000000ff05030208 */ /* 0x000fe20000800000 */
[----:B------:R-:W-:Y:S01]  /*2460*/  IMAD.MOV.U32 R5, RZ, RZ, 0x3d10ecef ;  /* 0x3d10ecefff057424 */ /* 0x000fe200078e00ff */
[----:B------:R-:W-:Y:S02]  /*2470*/  FSETP.GT.FTZ.AND P1, PT, R0, 0.56000000238418579102, PT ;  /* 0x3f0f5c290000780b */ /* 0x000fe40003f34000 */
[----:B------:R-:W-:-:S05]  /*2480*/  LOP3.LUT R3, R3, 0x80000000, R0, 0xb8, !PT ;  /* 0x8000000003037812 */ /* 0x000fca00078eb800 */
[----:B------:R-:W-:-:S04]  /*2490*/  FMUL.FTZ R4, R3, R3 ;  /* 0x0000000303047220 */ /* 0x000fc80000410000 */
[----:B------:R-:W-:-:S04]  /*24a0*/  FFMA.FTZ R5, R4, R5, 0.016980519518256187439 ;  /* 0x3c8b1abb04057423 */ /* 0x000fc80000010005 */
[----:B------:R-:W-:-:S04]  /*24b0*/  FFMA.FTZ R5, R4, R5, 0.030762933194637298584 ;  /* 0x3cfc028c04057423 */ /* 0x000fc80000010005 */
[----:B------:R-:W-:-:S04]  /*24c0*/  FFMA.FTZ R5, R4, R5, 0.044709417968988418579 ;  /* 0x3d37213904057423 */ /* 0x000fc80000010005 */
[----:B------:R-:W-:-:S04]  /*24d0*/  FFMA.FTZ R5, R4, R5, 0.074989043176174163818 ;  /* 0x3d9993db04057423 */ /* 0x000fc80000010005 */
[----:B------:R-:W-:-:S04]  /*24e0*/  FFMA.FTZ R5, R4, R5, 0.16666707396507263184 ;  /* 0x3e2aaac604057423 */ /* 0x000fc80000010005 */
[----:B------:R-:W-:Y:S01]  /*24f0*/  FMUL.FTZ R4, R4, R5 ;  /* 0x0000000504047220 */ /* 0x000fe20000410000 */
[----:B------:R-:W-:-:S03]  /*2500*/  IMAD.MOV.U32 R5, RZ, RZ, 0x3fd774eb ;  /* 0x3fd774ebff057424 */ /* 0x000fc600078e00ff */
[----:B------:R-:W-:-:S04]  /*2510*/  FFMA.FTZ R3, R3, R4, R3 ;  /* 0x0000000403037223 */ /* 0x000fc80000010003 */
[----:B------:R-:W-:-:S05]  /*2520*/  FADD.FTZ R0, -R3, -RZ ;  /* 0x800000ff03007221 */ /* 0x000fca0000010100 */
[----:B------:R-:W-:-:S05]  /*2530*/  FSEL R0, R3, R0, P0 ;  /* 0x0000000003007208 */ /* 0x000fca0000000000 */
[----:B------:R-:W-:Y:S01]  /*2540*/  @!P1 FFMA.FTZ R3, R5, 0.93318945169448852539, R0 ;  /* 0x3f6ee58105039823 */ /* 0x000fe20000010000 */
[----:B0-----:R-:W-:-:S03]  /*2550*/  PRMT R0, R2, 0x9910, RZ ;  /* 0x0000991002007816 */ /* 0x001fc600000000ff */
[----:B------:R-:W-:Y:S01]  /*2560*/  @P0 FADD.FTZ R3, R3, R3 ;  /* 0x0000000303030221 */ /* 0x000fe20000010000 */
[----:B------:R-:W-:-:S05]  /*2570*/  ISETP.GT.AND P0, PT, R0, 0x9, PT ;  /* 0x000000090000780c */ /* 0x000fca0003f04270 */
[----:B------:R-:W0:Y:S08]  /*2580*/  F2F.BF16.F32 R3, R3 ;  /* 0x0000000300037304 */ /* 0x000e300000202000 */
        /* <DEDUP_REMOVED lines=9> */
[----:B0-----:R-:W-:-:S04]  /*2620*/  IMAD.U32 R0, R3, 0x10000, RZ ;  /* 0x0001000003007824 */ /* 0x001fc800078e00ff */
[----:B------:R-:W0:Y:S02]  /*2630*/  F2I.FTZ.TRUNC.NTZ R3, R0 ;  /* 0x0000000000037305 */ /* 0x000e24000021f100 */
[----:B0-----:R4:W-:Y:S01]  /*2640*/  STG.E.U8 desc[UR36][R16.64], R3 ;  /* 0x0000000310007986 */ /* 0x0019e2000c101124 */
[----:B------:R-:W-:Y:S05]  /*2650*/  BRA `(.L_x_41) ;  /* 0x0000000c00947947 */ /* 0x000fea0003800000 */
.L_x_39:
[----:B0-----:R-:W-:-:S06]  /*2660*/  IMAD.U32 R3, R3, 0x10000, RZ ;  /* 0x0001000003037824 */ /* 0x001fcc00078e00ff */
[----:B------:R-:W0:Y:S02]  /*2670*/  F2I.S64.TRUNC R2, R3 ;  /* 0x0000000300027311 */ /* 0x000e24000020d900 */
[----:B0-----:R3:W-:Y:S01]  /*2680*/  STG.E.U8 desc[UR36][R16.64], R2 ;  /* 0x0000000210007986 */ /* 0x0017e2000c101124 */
[----:B------:R-:W-:Y:S05]  /*2690*/  BRA `(.L_x_41) ;  /* 0x0000000c00847947 */ /* 0x000fea0003800000 */
.L_x_38:
[----:B------:R-:W-:-:S13]  /*26a0*/  ISETP.NE.AND P0, PT, R0, 0x2, PT ;  /* 0x000000020000780c */ /* 0x000fda0003f05270 */
[----:B------:R-:W-:Y:S05]  /*26b0*/  @!P0 BRA `(.L_x_42) ;  /* 0x0000000000308947 */ /* 0x000fea0003800000 */
[----:B------:R-:W-:-:S13]  /*26c0*/  ISETP.NE.AND P0, PT, R0, 0x3, PT ;  /* 0x000000030000780c */ /* 0x000fda0003f05270 */
[----:B------:R-:W-:Y:S05]  /*26d0*/  @!P0 BRA `(.L_x_43) ;  /* 0x0000000000188947 */ /* 0x000fea0003800000 */
[----:B------:R-:W-:-:S13]  /*26e0*/  ISETP.NE.AND P0, PT, R0, 0x4, PT ;  /* 0x000000040000780c */ /* 0x000fda0003f05270 */
[----:B------:R-:W-:Y:S05]  /*26f0*/  @P0 BRA `(.L_x_40) ;  /* 0x0000000c000c0947 */ /* 0x000fea0003800000 */
[----:B0-----:R-:W-:-:S06]  /*2700*/  IMAD.U32 R3, R3, 0x10000, RZ ;  /* 0x0001000003037824 */ /* 0x001fcc00078e00ff */
[----:B------:R-:W0:Y:S02]  /*2710*/  F2I.S64.TRUNC R2, R3 ;  /* 0x0000000300027311 */ /* 0x000e24000020d900 */
[----:B0-----:R0:W-:Y:S01]  /*2720*/  STG.E.64 desc[UR36][R16.64], R2 ;  /* 0x0000000210007986 */ /* 0x0011e2000c101b24 */
[----:B------:R-:W-:Y:S05]  /*2730*/  BRA `(.L_x_41) ;  /* 0x0000000c005c7947 */ /* 0x000fea0003800000 */
.L_x_43:
[----:B0-----:R-:W-:-:S06]  /*2740*/  IMAD.U32 R3, R3, 0x10000, RZ ;  /* 0x0001000003037824 */ /* 0x001fcc00078e00ff */
[----:B------:R-:W0:Y:S02]  /*2750*/  F2I.FTZ.TRUNC.NTZ R3, R3 ;  /* 0x0000000300037305 */ /* 0x000e24000021f100 */
[----:B0-----:R1:W-:Y:S01]  /*2760*/  STG.E desc[UR36][R16.64], R3 ;  /* 0x0000000310007986 */ /* 0x0013e2000c101924 */
[----:B------:R-:W-:Y:S05]  /*2770*/  BRA `(.L_x_41) ;  /* 0x0000000c004c7947 */ /* 0x000fea0003800000 */
.L_x_42:
[----:B0-----:R-:W-:-:S06]  /*2780*/  IMAD.U32 R3, R3, 0x10000, RZ ;  /* 0x0001000003037824 */ /* 0x001fcc00078e00ff */
[----:B------:R-:W0:Y:S02]  /*2790*/  F2I.FTZ.TRUNC.NTZ R3, R3 ;  /* 0x0000000300037305 */ /* 0x000e24000021f100 */
[----:B0-----:R2:W-:Y:S01]  /*27a0*/  STG.E.U16 desc[UR36][R16.64], R3 ;  /* 0x0000000310007986 */ /* 0x0015e2000c101524 */
[----:B------:R-:W-:Y:S05]  /*27b0*/  BRA `(.L_x_41) ;  /* 0x0000000c003c7947 */ /* 0x000fea0003800000 */
.L_x_37:
[----:B------:R-:W-:-:S13]  /*27c0*/  ISETP.GT.AND P0, PT, R0, 0x6, PT ;  /* 0x000000060000780c */ /* 0x000fda0003f04270 */
[----:B------:R-:W-:Y:S05]  /*27d0*/  @P0 BRA `(.L_x_44) ;  /* 0x00000000002c0947 */ /* 0x000fea0003800000 */
[----:B------:R-:W-:-:S13]  /*27e0*/  ISETP.NE.AND P0, PT, R0, 0x5, PT ;  /* 0x000000050000780c */ /* 0x000fda0003f05270 */
[----:B------:R-:W-:Y:S05]  /*27f0*/  @!P0 BRA `(.L_x_45) ;  /* 0x0000000000148947 */ /* 0x000fea0003800000 */
[----:B------:R-:W-:-:S13]  /*2800*/  ISETP.NE.AND P0, PT, R0, 0x6, PT ;  /* 0x000000060000780c */ /* 0x000fda0003f05270 */
[----:B------:R-:W-:Y:S05]  /*2810*/  @P0 BRA `(.L_x_40) ;  /* 0x0000000800c40947 */ /* 0x000fea0003800000 */
[----:B0-----:R-:W-:-:S05]  /*2820*/  IMAD.U32 R3, R3, 0x10000, RZ ;  /* 0x0001000003037824 */ /* 0x001fca00078e00ff */
[----:B------:R0:W-:Y:S01]  /*2830*/  STG.E desc[UR36][R16.64], R3 ;  /* 0x0000000310007986 */ /* 0x0001e2000c101924 */
[----:B------:R-:W-:Y:S05]  /*2840*/  BRA `(.L_x_41) ;  /* 0x0000000c00187947 */ /* 0x000fea0003800000 */
.L_x_45:
[----:B0-----:R-:W-:-:S05]  /*2850*/  IMAD.U32 R0, R3, 0x10000, RZ ;  /* 0x0001000003007824 */ /* 0x001fca00078e00ff */
[----:B------:R-:W-:-:S05]  /*2860*/  F2FP.F16.F32.PACK_AB R0, RZ, R0 ;  /* 0x00000000ff00723e */ /* 0x000fca00000000ff */
[----:B------:R0:W-:Y:S01]  /*2870*/  STG.E.U16 desc[UR36][R16.64], R0 ;  /* 0x0000000010007986 */ /* 0x0001e2000c101524 */
[----:B------:R-:W-:Y:S05]  /*2880*/  BRA `(.L_x_41) ;  /* 0x0000000c00087947 */ /* 0x000fea0003800000 */
.L_x_44:
[----:B------:R-:W-:-:S13]  /*2890*/  ISETP.NE.AND P0, PT, R0, 0x7, PT ;  /* 0x000000070000780c */ /* 0x000fda0003f05270 */
[----:B------:R-:W-:Y:S05]  /*28a0*/  @!P0 BRA `(.L_x_46) ;  /* 0x0000000000348947 */ /* 0x000fea0003800000 */
[----:B------:R-:W-:-:S13]  /*28b0*/  ISETP.NE.AND P0, PT, R0, 0x8, PT ;  /* 0x000000080000780c */ /* 0x000fda0003f05270 */
[----:B------:R-:W-:Y:S05]  /*28c0*/  @!P0 BRA `(.L_x_47) ;  /* 0x0000000000188947 */ /* 0x000fea0003800000 */
[----:B------:R-:W-:-:S13]  /*28d0*/  ISETP.NE.AND P0, PT, R0, 0x9, PT ;  /* 0x000000090000780c */ /* 0x000fda0003f05270 */
[----:B------:R-:W-:Y:S05]  /*28e0*/  @P0 BRA `(.L_x_40) ;  /* 0x0000000800900947 */ /* 0x000fea0003800000 */
[----:B0-----:R-:W-:Y:S02]  /*28f0*/  IMAD.U32 R2, R3, 0x10000, RZ ;  /* 0x0001000003027824 */ /* 0x001fe400078e00ff */
[----:B------:R-:W-:-:S05]  /*2900*/  IMAD.MOV.U32 R3, RZ, RZ, RZ ;  /* 0x000000ffff037224 */ /* 0x000fca00078e00ff */
[----:B------:R0:W-:Y:S01]  /*2910*/  STG.E.64 desc[UR36][R16.64], R2 ;  /* 0x0000000210007986 */ /* 0x0001e2000c101b24 */
[----:B------:R-:W-:Y:S05]  /*2920*/  BRA `(.L_x_41) ;  /* 0x0000000800e07947 */ /* 0x000fea0003800000 */
.L_x_47:
[----:B0-----:R-:W-:-:S05]  /*2930*/  IMAD.U32 R3, R3, 0x10000, RZ ;  /* 0x0001000003037824 */ /* 0x001fca00078e00ff */
[----:B------:R-:W-:-:S04]  /*2940*/  F2FP.F16.F32.PACK_AB R3, RZ, R3 ;  /* 0x00000003ff03723e */ /* 0x000fc800000000ff */
[----:B------:R-:W-:-:S05]  /*2950*/  PRMT R3, R3, 0x5410, RZ ;  /* 0x0000541003037816 */ /* 0x000fca00000000ff */
[----:B------:R0:W-:Y:S01]  /*2960*/  STG.E desc[UR36][R16.64], R3 ;  /* 0x0000000310007986 */ /* 0x0001e2000c101924 */
[----:B------:R-:W-:Y:S05]  /*2970*/  BRA `(.L_x_41) ;  /* 0x0000000800cc7947 */ /* 0x000fea0003800000 */
.L_x_46:
[----:B0-----:R-:W-:-:S04]  /*2980*/  IMAD.U32 R2, R3, 0x10000, RZ ;  /* 0x0001000003027824 */ /* 0x001fc800078e00ff */
[----:B------:R-:W-:-:S06]  /*2990*/  FMUL.FTZ R2, R2, 1 ;  /* 0x3f80000002027820 */ /* 0x000fcc0000410000 */
[----:B------:R-:W0:Y:S02]  /*29a0*/  F2F.F64.F32 R2, R2 ;  /* 0x0000000200027310 */ /* 0x000e240000201800 */
[----:B0-----:R0:W-:Y:S01]  /*29b0*/  STG.E.64 desc[UR36][R16.64], R2 ;  /* 0x0000000210007986 */ /* 0x0011e2000c101b24 */
[----:B------:R-:W-:Y:S05]  /*29c0*/  BRA `(.L_x_41) ;  /* 0x0000000800b87947 */ /* 0x000fea0003800000 */
.L_x_36:
        /* <DEDUP_REMOVED lines=8> */
[----:B0-----:R-:W-:-:S05]  /*2a50*/  IMAD.U32 R3, R3, 0x10000, RZ ;  /* 0x0001000003037824 */ /* 0x001fca00078e00ff */
[----:B------:R-:W-:-:S04]  /*2a60*/  FSETP.NEU.FTZ.AND P0, PT, R3, RZ, PT ;  /* 0x000000ff0300720b */ /* 0x000fc80003f1d000 */
[----:B------:R-:W-:-:S05]  /*2a70*/  SEL R3, RZ, 0x1, !P0 ;  /* 0x00000001ff037807 */ /* 0x000fca0004000000 */
[----:B------:R0:W-:Y:S01]  /*2a80*/  STG.E.U8 desc[UR36][R16.64], R3 ;  /* 0x0000000310007986 */ /* 0x0001e2000c101124 */
[----:B------:R-:W-:Y:S05]  /*2a90*/  BRA `(.L_x_41) ;  /* 0x0000000800847947 */ /* 0x000fea0003800000 */
.L_x_50:
[----:B0-----:R-:W-:Y:S01]  /*2aa0*/  IMAD.U32 R3, R3, 0x10000, RZ ;  /* 0x0001000003037824 */ /* 0x001fe200078e00ff */
[----:B------:R-:W-:-:S03]  /*2ab0*/  CS2R R6, SRZ ;  /* 0x0000000000067805 */ /* 0x000fc6000001ff00 */
[----:B------:R-:W-:-:S04]  /*2ac0*/  FMUL.FTZ R3, R3, 1 ;  /* 0x3f80000003037820 */ /* 0x000fc80000410000 */
[----:B------:R-:W0:Y:S02]  /*2ad0*/  F2F.F64.F32 R4, R3 ;  /* 0x0000000300047310 */ /* 0x000e240000201800 */
[----:B0-----:R0:W-:Y:S01]  /*2ae0*/  STG.E.128 desc[UR36][R16.64], R4 ;  /* 0x0000000410007986 */ /* 0x0011e2000c101d24 */
[----:B------:R-:W-:Y:S05]  /*2af0*/  BRA `(.L_x_41) ;  /* 0x00000008006c7947 */ /* 0x000fea0003800000 */
.L_x_49:
[----:B------:R-:W-:-:S13]  /*2b00*/  ISETP.NE.AND P0, PT, R0, 0xf, PT ;  /* 0x0000000f0000780c */ /* 0x000fda0003f05270 */
[----:B------:R-:W-:Y:S05]  /*2b10*/  @!P0 BRA `(.L_x_51) ;  /* 0x0000000000b48947 */ /* 0x000fea0003800000 */
[----:B------:R-:W-:-:S13]  /*2b20*/  ISETP.NE.AND P0, PT, R0, 0x17, PT ;  /* 0x000000170000780c */ /* 0x000fda0003f05270 */
[----:B------:R-:W-:Y:S05]  /*2b30*/  @!P0 BRA `(.L_x_52) ;  /* 0x0000000000548947 */ /* 0x000fea0003800000 */
[----:B------:R-:W-:-:S13]  /*2b40*/  ISETP.NE.AND P0, PT, R0, 0x18, PT ;  /* 0x000000180000780c */ /* 0x000fda0003f05270 */
[----:B------:R-:W-:Y:S05]  /*2b50*/  @P0 BRA `(.L_x_40) ;  /* 0x0000000400f40947 */ /* 0x000fea0003800000 */
[----:B0-----:R-:W-:Y:S01]  /*2b60*/  IMAD.U32 R5, R3, 0x10000, RZ ;  /* 0x0001000003057824 */ /* 0x001fe200078e00ff */
[----:B------:R-:W-:Y:S04]  /*2b70*/  BSSY B0, `(.L_x_53) ;  /* 0x000000e000007945 */ /* 0x000fe80003800000 */
[C---:B------:R-:W-:Y:S02]  /*2b80*/  LOP3.LUT R2, R5.reuse, 0x7fffffff, RZ, 0xc0, !PT ;  /* 0x7fffffff05027812 */ /* 0x040fe400078ec0ff */
[----:B------:R-:W-:Y:S02]  /*2b90*/  LOP3.LUT R0, R5, 0x80000000, RZ, 0xc0, !PT ;  /* 0x8000000005007812 */ /* 0x000fe400078ec0ff */
[----:B------:R-:W-:Y:S02]  /*2ba0*/  ISETP.GT.U32.AND P0, PT, R2, 0x43efffff, PT ;  /* 0x43efffff0200780c */ /* 0x000fe40003f04070 */
[----:B------:R-:W-:Y:S01]  /*2bb0*/  SHF.R.U32.HI R3, RZ, 0x18, R0 ;  /* 0x00000018ff037819 */ /* 0x000fe20000011600 */
[----:B------:R-:W-:-:S10]  /*2bc0*/  IMAD.MOV.U32 R0, RZ, RZ, 0x7f ;  /* 0x0000007fff007424 */ /* 0x000fd400078e00ff */
[----:B------:R-:W-:Y:S05]  /*2bd0*/  @P0 BRA `(.L_x_54) ;  /* 0x00000000001c0947 */ /* 0x000fea0003800000 */
[----:B------:R-:W-:-:S13]  /*2be0*/  ISETP.GE.U32.AND P0, PT, R2, 0x3c800000, PT ;  /* 0x3c8000000200780c */ /* 0x000fda0003f06070 */
[----:B------:R-:W-:Y:S01]  /*2bf0*/  @P0 SHF.R.U32.HI R0, RZ, 0x14, R5 ;  /* 0x00000014ff000819 */ /* 0x000fe20000011605 */
[----:B------:R-:W-:-:S03]  /*2c00*/  @!P0 FADD.FTZ R2, R2, 16384 ;  /* 0x4680000002028421 */ /* 0x000fc60000010000 */
[----:B------:R-:W-:-:S04]  /*2c10*/  @P0 LOP3.LUT R0, R0, 0x1, RZ, 0xc0, !PT ;  /* 0x0000000100000812 */ /* 0x000fc800078ec0ff */
[----:B------:R-:W-:-:S04]  /*2c20*/  @P0 IADD3 R0, R5, 0x407ffff, R0 ;  /* 0x0407ffff05000810 */ /* 0x000fc80007ffe000 */
[----:B------:R-:W-:Y:S01]  /*2c30*/  @P0 SHF.R.U32.HI R0, RZ, 0x14, R0 ;  /* 0x00000014ff000819 */ /* 0x000fe20000011600 */
[----:B------:R-:W-:-:S07]  /*2c40*/  @!P0 VIADD R0, R2, 0xb9800000 ;  /* 0xb980000002008836 */ /* 0x000fce0000000000 */
.L_x_54:
[----:B------:R-:W-:Y:S05]  /*2c50*/  BSYNC B0 ;  /* 0x0000000000007941 */ /* 0x000fea0003800000 */
.L_x_53:
[----:B------:R-:W-:-:S05]  /*2c60*/  LOP3.LUT R3, R0, R3, RZ, 0xfc, !PT ;  /* 0x0000000300037212 */ /* 0x000fca00078efcff */
[----:B------:R0:W-:Y:S01]  /*2c70*/  STG.E.U8 desc[UR36][R16.64], R3 ;  /* 0x0000000310007986 */ /* 0x0001e2000c101124 */
[----:B------:R-:W-:Y:S05]  /*2c80*/  BRA `(.L_x_41) ;  /* 0x0000000800087947 */ /* 0x000fea0003800000 */
.L_x_52:
[----:B0-----:R-:W-:Y:S01]  /*2c90*/  IMAD.U32 R3, R3, 0x10000, RZ ;  /* 0x0001000003037824 */ /* 0x001fe200078e00ff */
[----:B------:R-:W-:Y:S04]  /*2ca0*/  BSSY B0, `(.L_x_55) ;  /* 0x000000f000007945 */ /* 0x000fe80003800000 */
[----:B------:R-:W-:-:S04]  /*2cb0*/  LOP3.LUT R2, R3, 0x7fffffff, RZ, 0xc0, !PT ;  /* 0x7fffffff03027812 */ /* 0x000fc800078ec0ff */
[----:B------:R-:W-:-:S13]  /*2cc0*/  ISETP.GT.U32.AND P0, PT, R2, 0x477fffff, PT ;  /* 0x477fffff0200780c */ /* 0x000fda0003f04070 */
[----:B------:R-:W-:Y:S05]  /*2cd0*/  @P0 BRA `(.L_x_56) ;  /* 0x0000000000200947 */ /* 0x000fea0003800000 */
[----:B------:R-:W-:-:S13]  /*2ce0*/  ISETP.GE.U32.AND P0, PT, R2, 0x38800000, PT ;  /* 0x388000000200780c */ /* 0x000fda0003f06070 */
[----:B------:R-:W-:Y:S01]  /*2cf0*/  @P0 SHF.R.U32.HI R0, RZ, 0x15, R3 ;  /* 0x00000015ff000819 */ /* 0x000fe20000011603 */
[----:B------:R-:W-:-:S03]  /*2d00*/  @!P0 FADD.FTZ R2, R2, 128 ;  /* 0x4300000002028421 */ /* 0x000fc60000010000 */
[----:B------:R-:W-:-:S04]  /*2d10*/  @P0 LOP3.LUT R0, R0, 0x1, RZ, 0xc0, !PT ;  /* 0x0000000100000812 */ /* 0x000fc800078ec0ff */
[----:B------:R-:W-:-:S04]  /*2d20*/  @P0 IADD3 R0, R3, 0x80fffff, R0 ;  /* 0x080fffff03000810 */ /* 0x000fc80007ffe000 */
[----:B------:R-:W-:Y:S01]  /*2d30*/  @P0 SHF.R.U32.HI R0, RZ, 0x15, R0 ;  /* 0x00000015ff000819 */ /* 0x000fe20000011600 */
[----:B------:R-:W-:Y:S01]  /*2d40*/  @!P0 VIADD R0, R2, 0xbd000000 ;  /* 0xbd00000002008836 */ /* 0x000fe20000000000 */
[----:B------:R-:W-:Y:S06]  /*2d50*/  BRA `(.L_x_57) ;  /* 0x00000000000c7947 */ /* 0x000fec0003800000 */
.L_x_56:
[----:B------:R-:W-:Y:S01]  /*2d60*/  IMAD.MOV.U32 R0, RZ, RZ, 0x7f ;  /* 0x0000007fff007424 */ /* 0x000fe200078e00ff */
[----:B------:R-:W-:-:S04]  /*2d70*/  ISETP.GT.U32.AND P0, PT, R2, 0x7f800000, PT ;  /* 0x7f8000000200780c */ /* 0x000fc80003f04070 */
[----:B------:R-:W-:-:S09]  /*2d80*/  SEL R0, R0, 0x7c, P0 ;  /* 0x0000007c00007807 */ /* 0x000fd20000000000 */
.L_x_57:
[----:B------:R-:W-:Y:S05]  /*2d90*/  BSYNC B0 ;  /* 0x0000000000007941 */ /* 0x000fea0003800000 */
.L_x_55:
[----:B------:R-:W-:-:S04]  /*2da0*/  LOP3.LUT R2, R3, 0x80000000, RZ, 0xc0, !PT ;  /* 0x8000000003027812 */ /* 0x000fc800078ec0ff */
[----:B------:R-:W-:-:S04]  /*2db0*/  SHF.R.U32.HI R3, RZ, 0x18, R2 ;  /* 0x00000018ff037819 */ /* 0x000fc80000011602 */
[----:B------:R-:W-:-:S05]  /*2dc0*/  LOP3.LUT R3, R0, R3, RZ, 0xfc, !PT ;  /* 0x0000000300037212 */ /* 0x000fca00078efcff */
[----:B------:R0:W-:Y:S01]  /*2dd0*/  STG.E.U8 desc[UR36][R16.64], R3 ;  /* 0x0000000310007986 */ /* 0x0001e2000c101124 */
[----:B------:R-:W-:Y:S05]  /*2de0*/  BRA `(.L_x_41) ;  /* 0x0000000400b07947 */ /* 0x000fea0003800000 */
.L_x_51:
[----:B0-----:R0:W-:Y:S01]  /*2df0*/  STG.E.U16 desc[UR36][R16.64], R3 ;  /* 0x0000000310007986 */ /* 0x0011e2000c101524 */
[----:B------:R-:W-:Y:S05]  /*2e00*/  BRA `(.L_x_41) ;  /* 0x0000000400a87947 */ /* 0x000fea0003800000 */
.L_x_48:
        /* <DEDUP_REMOVED lines=8> */
[----:B0-----:R-:W-:-:S06]  /*2e90*/  SHF.L.U32 R3, R3, 0x10, RZ ;  /* 0x0000001003037819 */ /* 0x001fcc00000006ff */
[----:B------:R-:W0:Y:S02]  /*2ea0*/  F2I.FTZ.U32.TRUNC.NTZ R3, R3 ;  /* 0x0000000300037305 */ /* 0x000e24000021f000 */
[----:B0-----:R0:W-:Y:S01]  /*2eb0*/  STG.E.U16 desc[UR36][R16.64], R3 ;  /* 0x0000000310007986 */ /* 0x0011e2000c101524 */
[----:B------:R-:W-:Y:S05]  /*2ec0*/  BRA `(.L_x_41) ;  /* 0x0000000400787947 */ /* 0x000fea0003800000 */
.L_x_60:
[----:B0-----:R-:W-:Y:S01]  /*2ed0*/  IMAD.U32 R3, R3, 0x10000, RZ ;  /* 0x0001000003037824 */ /* 0x001fe200078e00ff */
[----:B------:R-:W-:Y:S01]  /*2ee0*/  BSSY B0, `(.L_x_61) ;  /* 0x0000014000007945 */ /* 0x000fe20003800000 */
[----:B------:R-:W-:-:S03]  /*2ef0*/  IMAD.MOV.U32 R8, RZ, RZ, 0x80 ;  /* 0x00000080ff087424 */ /* 0x000fc600078e00ff */
[----:B------:R-:W-:-:S04]  /*2f00*/  LOP3.LUT R2, R3, 0x7fffffff, RZ, 0xc0, !PT ;  /* 0x7fffffff03027812 */ /* 0x000fc800078ec0ff */
[----:B------:R-:W-:-:S13]  /*2f10*/  ISETP.GT.U32.AND P0, PT, R2, 0x437fffff, PT ;  /* 0x437fffff0200780c */ /* 0x000fda0003f04070 */
[----:B------:R-:W-:Y:S05]  /*2f20*/  @P0 BRA `(.L_x_62) ;  /* 0x00000000003c0947 */ /* 0x000fea0003800000 */
[----:B------:R-:W-:-:S13]  /*2f30*/  ISETP.GE.U32.AND P0, PT, R2, 0x3c000000, PT ;  /* 0x3c0000000200780c */ /* 0x000fda0003f06070 */
[----:B------:R-:W-:-:S04]  /*2f40*/  @P0 SHF.R.U32.HI R0, RZ, 0x14, R3 ;  /* 0x00000014ff000819 */ /* 0x000fc80000011603 */
[----:B------:R-:W-:-:S04]  /*2f50*/  @P0 LOP3.LUT R0, R0, 0x1, RZ, 0xc0, !PT ;  /* 0x0000000100000812 */ /* 0x000fc800078ec0ff */
[----:B------:R-:W-:-:S04]  /*2f60*/  @P0 IADD3 R0, R3, 0x487ffff, R0 ;  /* 0x0487ffff03000810 */ /* 0x000fc80007ffe000 */
[----:B------:R-:W-:-:S04]  /*2f70*/  @P0 SHF.R.U32.HI R0, RZ, 0x14, R0 ;  /* 0x00000014ff000819 */ /* 0x000fc80000011600 */
[----:B------:R-:W-:Y:S01]  /*2f80*/  @P0 LOP3.LUT R0, R0, 0xff, RZ, 0xc0, !PT ;  /* 0x000000ff00000812 */ /* 0x000fe200078ec0ff */
[----:B------:R-:W-:Y:S06]  /*2f90*/  @P0 BRA `(.L_x_63) ;  /* 0x0000000000100947 */ /* 0x000fec0003800000 */
[----:B------:R-:W-:Y:S01]  /*2fa0*/  FADD.FTZ R0, R2, 8192 ;  /* 0x4600000002007421 */ /* 0x000fe20000010000 */
[----:B------:R-:W-:-:S04]  /*2fb0*/  PRMT R8, RZ, 0x7610, R8 ;  /* 0x00007610ff087816 */ /* 0x000fc80000000008 */
[----:B------:R-:W-:-:S13]  /*2fc0*/  LOP3.LUT P0, R0, R0, 0xff, RZ, 0xc0, !PT ;  /* 0x000000ff00007812 */ /* 0x000fda000780c0ff */
[----:B------:R-:W-:Y:S05]  /*2fd0*/  @!P0 BRA `(.L_x_62) ;  /* 0x0000000000108947 */ /* 0x000fea0003800000 */
.L_x_63:
[----:B------:R-:W-:-:S04]  /*2fe0*/  LOP3.LUT R2, R3, 0x80000000, RZ, 0xc0, !PT ;  /* 0x8000000003027812 */ /* 0x000fc800078ec0ff */
[----:B------:R-:W-:-:S04]  /*2ff0*/  SHF.R.U32.HI R3, RZ, 0x18, R2 ;  /* 0x00000018ff037819 */ /* 0x000fc80000011602 */
[----:B------:R-:W-:-:S04]  /*3000*/  LOP3.LUT R0, R0, R3, RZ, 0xfc, !PT ;  /* 0x0000000300007212 */ /* 0x000fc800078efcff */
[----:B------:R-:W-:-:S07]  /*3010*/  PRMT R8, R0, 0x7610, R8 ;  /* 0x0000761000087816 */ /* 0x000fce0000000008 */
.L_x_62:
[----:B------:R-:W-:Y:S05]  /*3020*/  BSYNC B0 ;  /* 0x0000000000007941 */ /* 0x000fea0003800000 */
.L_x_61:
[----:B------:R0:W-:Y:S01]  /*3030*/  STG.E.U8 desc[UR36][R16.64], R8 ;  /* 0x0000000810007986 */ /* 0x0001e2000c101124 */
[----:B------:R-:W-:Y:S05]  /*3040*/  BRA `(.L_x_41) ;  /* 0x0000000400187947 */ /* 0x000fea0003800000 */
.L_x_59:
        /* <DEDUP_REMOVED lines=17> */
.L_x_66:
[----:B------:R-:W-:-:S04]  /*3160*/  LOP3.LUT R2, R3, 0x80000000, RZ, 0xc0, !PT ;  /* 0x8000000003027812 */ /* 0x000fc800078ec0ff */
[----:B------:R-:W-:-:S04]  /*3170*/  SHF.R.U32.HI R3, RZ, 0x18, R2 ;  /* 0x00000018ff037819 */ /* 0x000fc80000011602 */
[----:B------:R-:W-:-:S04]  /*3180*/  LOP3.LUT R0, R0, R3, RZ, 0xfc, !PT ;  /* 0x0000000300007212 */ /* 0x000fc800078efcff */
[----:B------:R-:W-:-:S07]  /*3190*/  PRMT R8, R0, 0x7610, R8 ;  /* 0x0000761000087816 */ /* 0x000fce0000000008 */
.L_x_65:
[----:B------:R-:W-:Y:S05]  /*31a0*/  BSYNC B0 ;  /* 0x0000000000007941 */ /* 0x000fea0003800000 */
.L_x_64:
[----:B------:R0:W-:Y:S01]  /*31b0*/  STG.E.U8 desc[UR36][R16.64], R8 ;  /* 0x0000000810007986 */ /* 0x0001e2000c101124 */
[----:B------:R-:W-:Y:S05]  /*31c0*/  BRA `(.L_x_41) ;  /* 0x0000000000b87947 */ /* 0x000fea0003800000 */
.L_x_58:
[----:B------:R-:W-:-:S13]  /*31d0*/  ISETP.NE.AND P0, PT, R0, 0x1c, PT ;  /* 0x0000001c0000780c */ /* 0x000fda0003f05270 */
[----:B------:R-:W-:Y:S05]  /*31e0*/  @!P0 BRA `(.L_x_67) ;  /* 0x0000000000a48947 */ /* 0x000fea0003800000 */
[----:B------:R-:W-:-:S13]  /*31f0*/  ISETP.NE.AND P0, PT, R0, 0x1d, PT ;  /* 0x0000001d0000780c */ /* 0x000fda0003f05270 */
[----:B------:R-:W-:Y:S05]  /*3200*/  @!P0 BRA `(.L_x_68) ;  /* 0x00000000008c8947 */ /* 0x000fea0003800000 */
[----:B------:R-:W-:-:S13]  /*3210*/  ISETP.NE.AND P0, PT, R0, 0x2c, PT ;  /* 0x0000002c0000780c */ /* 0x000fda0003f05270 */
[----:B------:R-:W-:Y:S05]  /*3220*/  @P0 BRA `(.L_x_40) ;  /* 0x0000000000400947 */ /* 0x000fea0003800000 */
[----:B0-----:R-:W-:-:S05]  /*3230*/  IMAD.U32 R3, R3, 0x10000, RZ ;  /* 0x0001000003037824 */ /* 0x001fca00078e00ff */
[----:B------:R-:W-:-:S04]  /*3240*/  SHF.R.U32.HI R4, RZ, 0x17, R3 ;  /* 0x00000017ff047819 */ /* 0x000fc80000011603 */
[----:B------:R-:W-:-:S04]  /*3250*/  LOP3.LUT R2, R4, 0xff, RZ, 0xc0, !PT ;  /* 0x000000ff04027812 */ /* 0x000fc800078ec0ff */
[----:B------:R-:W-:-:S13]  /*3260*/  ISETP.NE.AND P1, PT, R2, 0xff, PT ;  /* 0x000000ff0200780c */ /* 0x000fda0003f25270 */
[--C-:B------:R-:W-:Y:S02]  /*3270*/  @P1 SHF.R.U32.HI R0, RZ, 0x16, R3.reuse ;  /* 0x00000016ff001819 */ /* 0x100fe40000011603 */
[----:B------:R-:W-:Y:S01]  /*3280*/  @P1 LOP3.LUT P0, RZ, R2, 0x3fffff, R3, 0xf8, !PT ;  /* 0x003fffff02ff1812 */ /* 0x000fe2000780f803 */
[----:B------:R-:W-:Y:S01]  /*3290*/  IMAD.MOV.U32 R3, RZ, RZ, 0xff ;  /* 0x000000ffff037424 */ /* 0x000fe200078e00ff */
[----:B------:R-:W-:-:S04]  /*32a0*/  @P1 LOP3.LUT R0, R0, 0x1, RZ, 0xc0, !PT ;  /* 0x0000000100001812 */ /* 0x000fc800078ec0ff */
[----:B------:R-:W-:Y:S01]  /*32b0*/  @P1 ISETP.EQ.U32.AND P2, PT, R0, 0x1, P0 ;  /* 0x000000010000180c */ /* 0x000fe20000742070 */
[----:B------:R-:W-:Y:S01]  /*32c0*/  @P1 VIADD R0, R4, 0x1 ;  /* 0x0000000104001836 */ /* 0x000fe20000000000 */
[----:B------:R-:W-:Y:S02]  /*32d0*/  PLOP3.LUT P0, PT, PT, PT, PT, 0x80, 0x0 ;  /* 0x000000000000781c */ /* 0x000fe40003f0f070 */
[----:B------:R-:W-:-:S13]  /*32e0*/  @P1 PLOP3.LUT P0, PT, P2, PT, PT, 0x80, 0x0 ;  /* 0x000000000000181c */ /* 0x000fda000170f070 */
[----:B------:R-:W-:-:S04]  /*32f0*/  @!P0 IMAD.MOV R0, RZ, RZ, R4 ;  /* 0x000000ffff008224 */ /* 0x000fc800078e0204 */
[----:B------:R-:W-:-:S05]  /*3300*/  @P1 IMAD.MOV.U32 R3, RZ, RZ, R0 ;  /* 0x000000ffff031224 */ /* 0x000fca00078e0000 */
[----:B------:R0:W-:Y:S01]  /*3310*/  STG.E.U8 desc[UR36][R16.64], R3 ;  /* 0x0000000310007986 */ /* 0x0001e2000c101124 */
[----:B------:R-:W-:Y:S05]  /*3320*/  BRA `(.L_x_41) ;  /* 0x0000000000607947 */ /* 0x000fea0003800000 */
.L_x_40:
[----:B------:R-:W-:Y:S01]  /*3330*/  MOV R2, 0x0 ;  /* 0x0000000000027802 */ /* 0x000fe20000000f00 */
[----:B------:R-:W-:Y:S01]  /*3340*/  ULDC.64 UR4, c[0x4][0x158] ;  /* 0x0100560000047ab9 */ /* 0x000fe20000000a00 */
[----:B------:R-:W-:Y:S01]  /*3350*/  ULDC.64 UR6, c[0x4][0x160] ;  /* 0x0100580000067ab9 */ /* 0x000fe20000000a00 */
[----:B------:R-:W-:Y:S02]  /*3360*/  IMAD.U32 R4, RZ, RZ, UR4 ;  /* 0x00000004ff047e24 */ /* 0x000fe4000f8e00ff */
[----:B------:R-:W-:Y:S01]  /*3370*/  IMAD.U32 R5, RZ, RZ, UR5 ;  /* 0x00000005ff057e24 */ /* 0x000fe2000f8e00ff */
[----:B0-----:R-:W0:Y:S01]  /*3380*/  LDC.64 R2, c[0x4][R2] ;  /* 0x0100000002027b82 */ /* 0x001e220000000a00 */
        /* <DEDUP_REMOVED lines=10> */
.L_x_69:
[----:B------:R-:W-:Y:S05]  /*3430*/  BRA `(.L_x_41) ;  /* 0x00000000001c7947 */ /* 0x000fea0003800000 */
.L_x_68:
[----:B0-----:R-:W-:-:S06]  /*3440*/  IMAD.U32 R3, R3, 0x10000, RZ ;  /* 0x0001000003037824 */ /* 0x001fcc00078e00ff */
[----:B------:R-:W0:Y:S02]  /*3450*/  F2I.U64.TRUNC R2, R3 ;  /* 0x0000000300027311 */ /* 0x000e24000020d800 */
[----:B0-----:R0:W-:Y:S01]  /*3460*/  STG.E.64 desc[UR36][R16.64], R2 ;  /* 0x0000000210007986 */ /* 0x0011e2000c101b24 */
[----:B------:R-:W-:Y:S05]  /*3470*/  BRA `(.L_x_41) ;  /* 0x00000000000c7947 */ /* 0x000fea0003800000 */
.L_x_67:
[----:B0-----:R-:W-:-:S06]  /*3480*/  IMAD.U32 R3, R3, 0x10000, RZ ;  /* 0x0001000003037824 */ /* 0x001fcc00078e00ff */
[----:B------:R-:W0:Y:S02]  /*3490*/  F2I.FTZ.U32.TRUNC.NTZ R3, R3 ;  /* 0x0000000300037305 */ /* 0x000e24000021f000 */
[----:B0-----:R0:W-:Y:S02]  /*34a0*/  STG.E desc[UR36][R16.64], R3 ;  /* 0x0000000310007986 */ /* 0x0011e4000c101924 */
.L_x_41:
[----:B------:R-:W-:-:S04]  /*34b0*/  IMAD R18, R23, 0x200, R18 ;  /* 0x0000020017127824 */ /* 0x000fc800078e0212 */
[----:B------:R-:W-:-:S07]  /*34c0*/  VIADD R19, R18, 0x80 ;  /* 0x0000008012137836 */ /* 0x000fce0000000000 */
.L_x_1:
[----:B------:R-:W-:Y:S05]  /*34d0*/  BSYNC B6 ;  /* 0x0000000000067941 */ /* 0x000fea0003800000 */
.L_x_0:
[----:B------:R-:W-:Y:S01]  /*34e0*/  ULDC UR4, c[0x0][0x210] ;  /* 0x0000840000047ab9 */ /* 0x000fe20000000800 */
[----:B------:R-:W-:Y:S01]  /*34f0*/  BSSY B6, `(.L_x_70) ;  /* 0x0000343000067945 */ /* 0x000fe20003800000 */
[----:B------:R-:W-:-:S13]  /*3500*/  ISETP.GE.AND P0, PT, R19, UR4, PT ;  /* 0x0000000413007c0c */ /* 0x000fda000bf06270 */
[----:B------:R-:W-:Y:S05]  /*3510*/  @P0 BRA `(.L_x_71) ;  /* 0x0000003400000947 */ /* 0x000fea0003800000 */
[----:B0-----:R-:W0:Y:S01]  /*3520*/  LDC R6, c[0x0][0x218] ;  /* 0x00008600ff067b82 */ /* 0x001e220000000800 */
[----:B------:R-:W-:Y:S02]  /*3530*/  IMAD.MOV.U32 R0, RZ, RZ, RZ ;  /* 0x000000ffff007224 */ /* 0x000fe400078e00ff */
[----:B-1234-:R-:W-:Y:S01]  /*3540*/  IMAD.MOV.U32 R16, RZ, RZ, RZ ;  /* 0x000000ffff107224 */ /* 0x01efe200078e00ff */
[----:B0-----:R-:W-:-:S13]  /*3550*/  ISETP.NE.AND P0, PT, R6, RZ, PT ;  /* 0x000000ff0600720c */ /* 0x001fda0003f05270 */
[----:B------:R-:W-:Y:S05]  /*3560*/  @!P0 BRA `(.L_x_72) ;  /* 0x0000001000a88947 */ /* 0x000fea0003800000 */
        /* <DEDUP_REMOVED lines=162> */
[----:B------:R-:W-:-:S03]  /*3f90*/  ULDC.64 UR4, c[0x0][0x3b0] ;  /* 0x0000ec0000047ab9 */ /* 0x000fc60000000a00 */
[----:B------:R-:W-:-:S05]  /*3fa0*/  IADD3 R2, -R5, RZ, RZ ;  /* 0x000000ff05027210 */ /* 0x000fca0007ffe1ff */
        /* <DEDUP_REMOVED lines=134> */
.L_x_72:
        /* <DEDUP_REMOVED lines=22> */
.L_x_76:
[----:B------:R-:W2:Y:S02]  /*4970*/  LDG.E.U8 R2, desc[UR36][R2.64] ;  /* 0x0000002402027981 */ /* 0x000ea4000c1e1100 */
[----:B--2---:R-:W-:-:S04]  /*4980*/  I2FP.F32.U32 R0, R2 ;  /* 0x0000000200007245 */ /* 0x004fc80000201000 */
[----:B------:R-:W-:Y:S01]  /*4990*/  F2FP.BF16.F32.PACK_AB R0, RZ, R0 ;  /* 0x00000000ff00723e */ /* 0x000fe200000010ff */
[----:B------:R-:W-:Y:S06]  /*49a0*/  BRA `(.L_x_78) ;  /* 0x0000000c00907947 */ /* 0x000fec0003800000 */
.L_x_75:
        /* <DEDUP_REMOVED lines=10> */
.L_x_80:
[----:B------:R-:W2:Y:S02]  /*4a50*/  LDG.E R2, desc[UR36][R2.64] ;  /* 0x0000002402027981 */ /* 0x000ea4000c1e1900 */
[----:B--2---:R-:W-:-:S04]  /*4a60*/  I2FP.F32.S32 R0, R2 ;  /* 0x0000000200007245 */ /* 0x004fc80000201400 */
[----:B------:R-:W-:Y:S01]  /*4a70*/  F2FP.BF16.F32.PACK_AB R0, RZ, R0 ;  /* 0x00000000ff00723e */ /* 0x000fe200000010ff */
[----:B------:R-:W-:Y:S06]  /*4a80*/  BRA `(.L_x_78) ;  /* 0x0000000c00587947 */ /* 0x000fec0003800000 */
.L_x_79:
[----:B------:R-:W2:Y:S02]  /*4a90*/  LDG.E.U16 R2, desc[UR36][R2.64] ;  /* 0x0000002402027981 */ /* 0x000ea4000c1e1500 */
[----:B--2---:R-:W0:Y:S02]  /*4aa0*/  I2F.S16 R0, R2 ;  /* 0x0000000200007306 */ /* 0x004e240000101400 */
[----:B0-----:R-:W-:Y:S01]  /*4ab0*/  F2FP.BF16.F32.PACK_AB R0, RZ, R0 ;  /* 0x00000000ff00723e */ /* 0x001fe200000010ff */
[----:B------:R-:W-:Y:S06]  /*4ac0*/  BRA `(.L_x_78) ;  /* 0x0000000c00487947 */ /* 0x000fec0003800000 */
.L_x_74:
        /* <DEDUP_REMOVED lines=9> */
.L_x_82:
[----:B------:R-:W2:Y:S02]  /*4b60*/  LDG.E.U16 R0, desc[UR36][R2.64] ;  /* 0x0000002402007981 */ /* 0x000ea4000c1e1500 */
[----:B--2---:R-:W-:-:S05]  /*4b70*/  HADD2.F32 R0, -RZ, R0.H0_H0 ;  /* 0x20000000ff007230 */ /* 0x004fca0000004100 */
[----:B------:R-:W-:Y:S01]  /*4b80*/  F2FP.BF16.F32.PACK_AB R0, RZ, R0 ;  /* 0x00000000ff00723e */ /* 0x000fe200000010ff */
[----:B------:R-:W-:Y:S06]  /*4b90*/  BRA `(.L_x_78) ;  /* 0x0000000c00147947 */ /* 0x000fec0003800000 */
.L_x_81:
        /* <DEDUP_REMOVED lines=9> */
.L_x_84:
[----:B------:R-:W2:Y:S02]  /*4c30*/  LDG.E.U16 R2, desc[UR36][R2.64] ;  /* 0x0000002402027981 */ /* 0x000ea4000c1e1500 */
[----:B--2---:R-:W-:-:S05]  /*4c40*/  HADD2.F32 R0, -RZ, R2.H0_H0 ;  /* 0x20000002ff007230 */ /* 0x004fca0000004100 */
[----:B------:R-:W-:Y:S01]  /*4c50*/  F2FP.BF16.F32.PACK_AB R0, RZ, R0 ;  /* 0x00000000ff00723e */ /* 0x000fe200000010ff */
[----:B------:R-:W-:Y:S06]  /*4c60*/  BRA `(.L_x_78) ;  /* 0x0000000800e07947 */ /* 0x000fec0003800000 */
.L_x_83:
        /* <DEDUP_REMOVED lines=8> */
.L_x_73:
        /* <DEDUP_REMOVED lines=13> */
.L_x_87:
        /* <DEDUP_REMOVED lines=8> */
.L_x_86:
[----:B------:R-:W-:-:S13]  /*4e40*/  ISETP.NE.AND P0, PT, R4, 0xf, PT ;  /* 0x0000000f0400780c */ /* 0x000fda0003f05270 */
[----:B------:R-:W-:Y:S05]  /*4e50*/  @!P0 BRA `(.L_x_88) ;  /* 0x0000000000a48947 */ /* 0x000fea0003800000 */
[----:B------:R-:W-:-:S13]  /*4e60*/  ISETP.NE.AND P0, PT, R4, 0x17, PT ;  /* 0x000000170400780c */ /* 0x000fda0003f05270 */
[----:B------:R-:W-:Y:S05]  /*4e70*/  @!P0 BRA `(.L_x_89) ;  /* 0x0000000000608947 */ /* 0x000fea0003800000 */
[----:B------:R-:W-:-:S13]  /*4e80*/  ISETP.NE.AND P0, PT, R4, 0x18, PT ;  /* 0x000000180400780c */ /* 0x000fda0003f05270 */
[----:B------:R-:W-:Y:S05]  /*4e90*/  @P0 BRA `(.L_x_77) ;  /* 0x0000000400f00947 */ /* 0x000fea0003800000 */
[----:B------:R-:W2:Y:S01]  /*4ea0*/  LDG.E.U8 R0, desc[UR36][R2.64] ;  /* 0x0000002402007981 */ /* 0x000ea2000c1e1100 */
[----:B------:R-:W-:Y:S02]  /*4eb0*/  IMAD.MOV.U32 R8, RZ, RZ, -0x800000 ;  /* 0xff800000ff087424 */ /* 0x000fe400078e00ff */
        /* <DEDUP_REMOVED lines=20> */
.L_x_89:
        /* <DEDUP_REMOVED lines=15> */
.L_x_88:
[----:B------:R0:W5:Y:S01]  /*50f0*/  LDG.E.U16 R0, desc[UR36][R2.64] ;  /* 0x0000002402007981 */ /* 0x000162000c1e1500 */
[----:B------:R-:W-:Y:S05]  /*5100*/  BRA `(.L_x_78) ;  /* 0x0000000400b87947 */ /* 0x000fea0003800000 */
.L_x_85:
        /* <DEDUP_REMOVED lines=12> */
.L_x_92:
        /* <DEDUP_REMOVED lines=21> */
.L_x_96:
[----:B------:R-:W-:Y:S05]  /*5320*/  BSYNC B1 ;  /* 0x0000000000017941 */ /* 0x000fea0003800000 */
.L_x_95:
[----:B------:R-:W-:Y:S01]  /*5330*/  LEA R3, R0, 0x3b800000, 0x17 ;  /* 0x3b80000000037811 */ /* 0x000fe200078eb8ff */
[----:B------:R-:W-:-:S05]  /*5340*/  IMAD.SHL.U32 R0, R2, 0x100000, RZ ;  /* 0x0010000002007824 */ /* 0x000fca00078e00ff */
[----:B------:R-:W-:-:S07]  /*5350*/  LOP3.LUT R0, R3, R0, R4, 0xfe, !PT ;  /* 0x0000000003007212 */ /* 0x000fce00078efe04 */
.L_x_94:
[----:B------:R-:W-:Y:S05]  /*5360*/  BSYNC B0 ;  /* 0x0000000000007941 */ /* 0x000fea0003800000 */
.L_x_93:
[----:B------:R-:W-:Y:S01]  /*5370*/  F2FP.BF16.F32.PACK_AB R0, RZ, R0 ;  /* 0x00000000ff00723e */ /* 0x000fe200000010ff */
[----:B------:R-:W-:Y:S06]  /*5380*/  BRA `(.L_x_78) ;  /* 0x0000000400187947 */ /* 0x000fec0003800000 */
.L_x_91:
        /* <DEDUP_REMOVED lines=21> */
.L_x_100:
[----:B------:R-:W-:Y:S05]  /*54e0*/  BSYNC B1 ;  /* 0x0000000000017941 */ /* 0x000fea0003800000 */
.L_x_99:
[----:B------:R-:W-:Y:S01]  /*54f0*/  LEA R3, R0, 0x37800000, 0x17 ;  /* 0x3780000000037811 */ /* 0x000fe200078eb8ff */
[----:B------:R-:W-:-:S05]  /*5500*/  IMAD.SHL.U32 R0, R2, 0x200000, RZ ;  /* 0x0020000002007824 */ /* 0x000fca00078e00ff */
[----:B------:R-:W-:-:S07]  /*5510*/  LOP3.LUT R0, R3, R0, R4, 0xfe, !PT ;  /* 0x0000000003007212 */ /* 0x000fce00078efe04 */
.L_x_98:
[----:B------:R-:W-:Y:S05]  /*5520*/  BSYNC B0 ;  /* 0x0000000000007941 */ /* 0x000fea0003800000 */
.L_x_97:
[----:B------:R-:W-:Y:S01]  /*5530*/  F2FP.BF16.F32.PACK_AB R0, RZ, R0 ;  /* 0x00000000ff00723e */ /* 0x000fe200000010ff */
[----:B------:R-:W-:Y:S06]  /*5540*/  BRA `(.L_x_78) ;  /* 0x0000000000a87947 */ /* 0x000fec0003800000 */
.L_x_90:
        /* <DEDUP_REMOVED lines=14> */
.L_x_104:
[----:B------:R-:W-:Y:S05]  /*5630*/  BSYNC B0 ;  /* 0x0000000000007941 */ /* 0x000fea0003800000 */
.L_x_103:
[----:B------:R-:W-:Y:S01]  /*5640*/  F2FP.BF16.F32.PACK_AB R0, RZ, R0 ;  /* 0x00000000ff00723e */ /* 0x000fe200000010ff */
[----:B------:R-:W-:Y:S06]  /*5650*/  BRA `(.L_x_78) ;  /* 0x0000000000647947 */ /* 0x000fec0003800000 */
.L_x_77:
[----:B------:R-:W-:Y:S01]  /*5660*/  MOV R2, 0x0 ;  /* 0x0000000000027802 */ /* 0x000fe20000000f00 */
[----:B------:R-:W-:Y:S01]  /*5670*/  ULDC.64 UR4, c[0x4][0x158] ;  /* 0x0100560000047ab9 */ /* 0x000fe20000000a00 */
[----:B------:R-:W-:Y:S01]  /*5680*/  ULDC.64 UR6, c[0x4][0x68] ;  /* 0x01001a0000067ab9 */ /* 0x000fe20000000a00 */
[----:B------:R-:W-:Y:S01]  /*5690*/  IMAD.U32 R4, RZ, RZ, UR4 ;  /* 0x00000004ff047e24 */ /* 0x000fe2000f8e00ff */
[----:B------:R-:W-:Y:S01]  /*56a0*/  MOV R11, UR7 ;  /* 0x00000007000b7c02 */ /* 0x000fe20008000f00 */
[----:B------:R-:W-:Y:S01]  /*56b0*/  IMAD.U32 R5, RZ, RZ, UR5 ;  /* 0x00000005ff057e24 */ /* 0x000fe2000f8e00ff */
[----:B------:R-:W0:Y:S01]  /*56c0*/  LDC.64 R2, c[0x4][R2] ;  /* 0x0100000002027b82 */ /* 0x000e220000000a00 */
[----:B------:R-:W-:Y:S01]  /*56d0*/  ULDC.64 UR4, c[0x4][0x160] ;  /* 0x0100580000047ab9 */ /* 0x000fe20000000a00 */
[----:B------:R-:W-:Y:S02]  /*56e0*/  IMAD.U32 R10, RZ, RZ, UR6 ;  /* 0x00000006ff0a7e24 */ /* 0x000fe4000f8e00ff */
[----:B------:R-:W-:-:S02]  /*56f0*/  IMAD.U32 R6, RZ, RZ, UR4 ;  /* 0x00000004ff067e24 */ /* 0x000fc4000f8e00ff */
[----:B------:R-:W-:Y:S02]  /*5700*/  IMAD.U32 R7, RZ, RZ, UR5 ;  /* 0x00000005ff077e24 */ /* 0x000fe4000f8e00ff */
[----:B------:R-:W-:Y:S02]  /*5710*/  IMAD.MOV.U32 R8, RZ, RZ, 0x4e ;  /* 0x0000004eff087424 */ /* 0x000fe400078e00ff */
[----:B------:R-:W-:Y:S02]  /*5720*/  IMAD.MOV.U32 R12, RZ, RZ, 0x1 ;  /* 0x00000001ff0c7424 */ /* 0x000fe400078e00ff */
[----:B------:R-:W-:-:S07]  /*5730*/  IMAD.MOV.U32 R13, RZ, RZ, RZ ;  /* 0x000000ffff0d7224 */ /* 0x000fce00078e00ff */
[----:B------:R-:W-:-:S07]  /*5740*/  LEPC R20, `(.L_x_105) ;  /* 0x000000001014794e */ /* 0x000fce0000000000 */
[----:B0-----:R-:W-:Y:S05]  /*5750*/  CALL.ABS.NOINC R2 ;  /* 0x0000000002007343 */ /* 0x001fea0003c00000 */
.L_x_105:
[----:B------:R-:W-:Y:S01]  /*5760*/  PRMT R0, RZ, 0x7610, R0 ;  /* 0x00007610ff007816 */ /* 0x000fe20000000000 */
[----:B------:R-:W-:Y:S06]  /*5770*/  BRA `(.L_x_78) ;  /* 0x00000000001c7947 */ /* 0x000fec0003800000 */
.L_x_102:
[----:B------:R-:W2:Y:S02]  /*5780*/  LDG.E.64 R2, desc[UR36][R2.64] ;  /* 0x0000002402027981 */ /* 0x000ea4000c1e1b00 */
[----:B--2---:R-:W0:Y:S02]  /*5790*/  I2F.U64 R0, R2 ;  /* 0x0000000200007312 */ /* 0x004e240000301000 */
[----:B0-----:R-:W-:Y:S01]  /*57a0*/  F2FP.BF16.F32.PACK_AB R0, RZ, R0 ;  /* 0x00000000ff00723e */ /* 0x001fe200000010ff */
[----:B------:R-:W-:Y:S06]  /*57b0*/  BRA `(.L_x_78) ;  /* 0x00000000000c7947 */ /* 0x000fec0003800000 */
.L_x_101:
[----:B------:R-:W2:Y:S02]  /*57c0*/  LDG.E R2, desc[UR36][R2.64] ;  /* 0x0000002402027981 */ /* 0x000ea4000c1e1900 */
[----:B--2---:R-:W-:-:S04]  /*57d0*/  I2FP.F32.U32 R0, R2 ;  /* 0x0000000200007245 */ /* 0x004fc80000201000 */
[----:B------:R-:W-:-:S07]  /*57e0*/  F2FP.BF16.F32.PACK_AB R0, RZ, R0 ;  /* 0x00000000ff00723e */ /* 0x000fce00000010ff */
.L_x_78:
        /* <DEDUP_REMOVED lines=45> */
.L_x_109:
[----:B0-----:R-:W-:-:S06]  /*5ac0*/  IMAD.U32 R3, R3, 0x10000, RZ ;  /* 0x0001000003037824 */ /* 0x001fcc00078e00ff */
[----:B------:R-:W0:Y:S02]  /*5ad0*/  F2I.S64.TRUNC R2, R3 ;  /* 0x0000000300027311 */ /* 0x000e24000020d900 */
[----:B0-----:R0:W-:Y:S01]  /*5ae0*/  STG.E.U8 desc[UR36][R16.64], R2 ;  /* 0x0000000210007986 */ /* 0x0011e2000c101124 */
[----:B------:R-:W-:Y:S05]  /*5af0*/  BRA `(.L_x_111) ;  /* 0x0000000c00847947 */ /* 0x000fea0003800000 */
.L_x_108:
        /* <DEDUP_REMOVED lines=10> */
.L_x_113:
[----:B0-----:R-:W-:-:S06]  /*5ba0*/  IMAD.U32 R3, R3, 0x10000, RZ ;  /* 0x0001000003037824 */ /* 0x001fcc00078e00ff */
[----:B------:R-:W0:Y:S02]  /*5bb0*/  F2I.FTZ.TRUNC.NTZ R3, R3 ;  /* 0x0000000300037305 */ /* 0x000e24000021f100 */
[----:B0-----:R0:W-:Y:S01]  /*5bc0*/  STG.E desc[UR36][R16.64], R3 ;  /* 0x0000000310007986 */ /* 0x0011e2000c101924 */
[----:B------:R-:W-:Y:S05]  /*5bd0*/  BRA `(.L_x_111) ;  /* 0x0000000c004c7947 */ /* 0x000fea0003800000 */
.L_x_112:
[----:B0-----:R-:W-:-:S06]  /*5be0*/  IMAD.U32 R3, R3, 0x10000, RZ ;  /* 0x0001000003037824 */ /* 0x001fcc00078e00ff */
[----:B------:R-:W0:Y:S02]  /*5bf0*/  F2I.FTZ.TRUNC.NTZ R3, R3 ;  /* 0x0000000300037305 */ /* 0x000e24000021f100 */
[----:B0-----:R0:W-:Y:S01]  /*5c00*/  STG.E.U16 desc[UR36][R16.64], R3 ;  /* 0x0000000310007986 */ /* 0x0011e2000c101524 */
[----:B------:R-:W-:Y:S05]  /*5c10*/  BRA `(.L_x_111) ;  /* 0x0000000c003c7947 */ /* 0x000fea0003800000 */
.L_x_107:
        /* <DEDUP_REMOVED lines=9> */
.L_x_115:
[----:B0-----:R-:W-:-:S05]  /*5cb0*/  IMAD.U32 R0, R3, 0x10000, RZ ;  /* 0x0001000003007824 */ /* 0x001fca00078e00ff */
[----:B------:R-:W-:-:S05]  /*5cc0*/  F2FP.F16.F32.PACK_AB R0, RZ, R0 ;  /* 0x00000000ff00723e */ /* 0x000fca00000000ff */
[----:B------:R0:W-:Y:S01]  /*5cd0*/  STG.E.U16 desc[UR36][R16.64], R0 ;  /* 0x0000000010007986 */ /* 0x0001e2000c101524 */
[----:B------:R-:W-:Y:S05]  /*5ce0*/  BRA `(.L_x_111) ;  /* 0x0000000c00087947 */ /* 0x000fea0003800000 */
.L_x_114:
        /* <DEDUP_REMOVED lines=10> */
.L_x_117:
[----:B0-----:R-:W-:-:S05]  /*5d90*/  IMAD.U32 R3, R3, 0x10000, RZ ;  /* 0x0001000003037824 */ /* 0x001fca00078e00ff */
[----:B------:R-:W-:-:S04]  /*5da0*/  F2FP.F16.F32.PACK_AB R3, RZ, R3 ;  /* 0x00000003ff03723e */ /* 0x000fc800000000ff */
[----:B------:R-:W-:-:S05]  /*5db0*/  PRMT R3, R3, 0x5410, RZ ;  /* 0x0000541003037816 */ /* 0x000fca00000000ff */
[----:B------:R0:W-:Y:S01]  /*5dc0*/  STG.E desc[UR36][R16.64], R3 ;  /* 0x0000000310007986 */ /* 0x0001e2000c101924 */
[----:B------:R-:W-:Y:S05]  /*5dd0*/  BRA `(.L_x_111) ;  /* 0x0000000800cc7947 */ /* 0x000fea0003800000 */
.L_x_116:
[----:B0-----:R-:W-:-:S04]  /*5de0*/  IMAD.U32 R2, R3, 0x10000, RZ ;  /* 0x0001000003027824 */ /* 0x001fc800078e00ff */
[----:B------:R-:W-:-:S06]  /*5df0*/  FMUL.FTZ R2, R2, 1 ;  /* 0x3f80000002027820 */ /* 0x000fcc0000410000 */
[----:B------:R-:W0:Y:S02]  /*5e00*/  F2F.F64.F32 R2, R2 ;  /* 0x0000000200027310 */ /* 0x000e240000201800 */
[----:B0-----:R0:W-:Y:S01]  /*5e10*/  STG.E.64 desc[UR36][R16.64], R2 ;  /* 0x0000000210007986 */ /* 0x0011e2000c101b24 */
[----:B------:R-:W-:Y:S05]  /*5e20*/  BRA `(.L_x_111) ;  /* 0x0000000800b87947 */ /* 0x000fea0003800000 */
.L_x_106:
        /* <DEDUP_REMOVED lines=13> */
.L_x_120:
[----:B0-----:R-:W-:Y:S01]  /*5f00*/  IMAD.U32 R3, R3, 0x10000, RZ ;  /* 0x0001000003037824 */ /* 0x001fe200078e00ff */
[----:B------:R-:W-:-:S03]  /*5f10*/  CS2R R6, SRZ ;  /* 0x0000000000067805 */ /* 0x000fc6000001ff00 */
[----:B------:R-:W-:-:S04]  /*5f20*/  FMUL.FTZ R3, R3, 1 ;  /* 0x3f80000003037820 */ /* 0x000fc80000410000 */
[----:B------:R-:W0:Y:S02]  /*5f30*/  F2F.F64.F32 R4, R3 ;  /* 0x0000000300047310 */ /* 0x000e240000201800 */
[----:B0-----:R0:W-:Y:S01]  /*5f40*/  STG.E.128 desc[UR36][R16.64], R4 ;  /* 0x0000000410007986 */ /* 0x0011e2000c101d24 */
[----:B------:R-:W-:Y:S05]  /*5f50*/  BRA `(.L_x_111) ;  /* 0x00000008006c7947 */ /* 0x000fea0003800000 */
.L_x_119:
        /* <DEDUP_REMOVED lines=21> */
.L_x_124:
[----:B------:R-:W-:Y:S05]  /*60b0*/  BSYNC B0 ;  /* 0x0000000000007941 */ /* 0x000fea0003800000 */
.L_x_123:
[----:B------:R-:W-:-:S05]  /*60c0*/  LOP3.LUT R3, R0, R3, RZ, 0xfc, !PT ;  /* 0x0000000300037212 */ /* 0x000fca00078efcff */
[----:B------:R0:W-:Y:S01]  /*60d0*/  STG.E.U8 desc[UR36][R16.64], R3 ;  /* 0x0000000310007986 */ /* 0x0001e2000c101124 */
[----:B------:R-:W-:Y:S05]  /*60e0*/  BRA `(.L_x_111) ;  /* 0x0000000800087947 */ /* 0x000fea0003800000 */
.L_x_122:
        /* <DEDUP_REMOVED lines=13> */
.L_x_126:
[----:B------:R-:W-:Y:S01]  /*61c0*/  IMAD.MOV.U32 R0, RZ, RZ, 0x7f ;  /* 0x0000007fff007424 */ /* 0x000fe200078e00ff */
[----:B------:R-:W-:-:S04]  /*61d0*/  ISETP.GT.U32.AND P0, PT, R2, 0x7f800000, PT ;  /* 0x7f8000000200780c */ /* 0x000fc80003f04070 */
[----:B------:R-:W-:-:S09]  /*61e0*/  SEL R0, R0, 0x7c, P0 ;  /* 0x0000007c00007807 */ /* 0x000fd20000000000 */
.L_x_127:
[----:B------:R-:W-:Y:S05]  /*61f0*/  BSYNC B0 ;  /* 0x0000000000007941 */ /* 0x000fea0003800000 */
.L_x_125:
[----:B------:R-:W-:-:S04]  /*6200*/  LOP3.LUT R2, R3, 0x80000000, RZ, 0xc0, !PT ;  /* 0x8000000003027812 */ /* 0x000fc800078ec0ff */
[----:B------:R-:W-:-:S04]  /*6210*/  SHF.R.U32.HI R3, RZ, 0x18, R2 ;  /* 0x00000018ff037819 */ /* 0x000fc80000011602 */
[----:B------:R-:W-:-:S05]  /*6220*/  LOP3.LUT R3, R0, R3, RZ, 0xfc, !PT ;  /* 0x0000000300037212 */ /* 0x000fca00078efcff */
[----:B------:R0:W-:Y:S01]  /*6230*/  STG.E.U8 desc[UR36][R16.64], R3 ;  /* 0x0000000310007986 */ /* 0x0001e2000c101124 */
[----:B------:R-:W-:Y:S05]  /*6240*/  BRA `(.L_x_111) ;  /* 0x0000000400b07947 */ /* 0x000fea0003800000 */
.L_x_121:
[----:B0-----:R0:W-:Y:S01]  /*6250*/  STG.E.U16 desc[UR36][R16.64], R3 ;  /* 0x0000000310007986 */ /* 0x0011e2000c101524 */
[----:B------:R-:W-:Y:S05]  /*6260*/  BRA `(.L_x_111) ;  /* 0x0000000400a87947 */ /* 0x000fea0003800000 */
.L_x_118:
        /* <DEDUP_REMOVED lines=8> */
[----:B0-----:R-:W-:-:S06]  /*62f0*/  IMAD.U32 R3, R3, 0x10000, RZ ;  /* 0x0001000003037824 */ /* 0x001fcc00078e00ff */
[----:B------:R-:W0:Y:S02]  /*6300*/  F2I.FTZ.U32.TRUNC.NTZ R3, R3 ;  /* 0x0000000300037305 */ /* 0x000e24000021f000 */
[----:B0-----:R4:W-:Y:S01]  /*6310*/  STG.E.U16 desc[UR36][R16.64], R3 ;  /* 0x0000000310007986 */ /* 0x0019e2000c101524 */
[----:B------:R-:W-:Y:S05]  /*6320*/  BRA `(.L_x_111) ;  /* 0x0000000400787947 */ /* 0x000fea0003800000 */
.L_x_130:
        /* <DEDUP_REMOVED lines=17> */
.L_x_133:
[----:B------:R-:W-:-:S04]  /*6440*/  LOP3.LUT R2, R3, 0x80000000, RZ, 0xc0, !PT ;  /* 0x8000000003027812 */ /* 0x000fc800078ec0ff */
[----:B------:R-:W-:-:S04]  /*6450*/  SHF.R.U32.HI R3, RZ, 0x18, R2 ;  /* 0x00000018ff037819 */ /* 0x000fc80000011602 */
[----:B------:R-:W-:-:S04]  /*6460*/  LOP3.LUT R0, R0, R3, RZ, 0xfc, !PT ;  /* 0x0000000300007212 */ /* 0x000fc800078efcff */
[----:B------:R-:W-:-:S07]  /*6470*/  PRMT R8, R0, 0x7610, R8 ;  /* 0x0000761000087816 */ /* 0x000fce0000000008 */
.L_x_132:
[----:B------:R-:W-:Y:S05]  /*6480*/  BSYNC B0 ;  /* 0x0000000000007941 */ /* 0x000fea0003800000 */
.L_x_131:
[----:B------:R3:W-:Y:S01]  /*6490*/  STG.E.U8 desc[UR36][R16.64], R8 ;  /* 0x0000000810007986 */ /* 0x0007e2000c101124 */
[----:B------:R-:W-:Y:S05]  /*64a0*/  BRA `(.L_x_111) ;  /* 0x0000000400187947 */ /* 0x000fea0003800000 */
.L_x_129:
        /* <DEDUP_REMOVED lines=17> */
.L_x_136:
[----:B------:R-:W-:-:S04]  /*65c0*/  LOP3.LUT R2, R3, 0x80000000, RZ, 0xc0, !PT ;  /* 0x8000000003027812 */ /* 0x000fc800078ec0ff */
[----:B------:R-:W-:-:S04]  /*65d0*/  SHF.R.U32.HI R3, RZ, 0x18, R2 ;  /* 0x00000018ff037819 */ /* 0x000fc80000011602 */
[----:B------:R-:W-:-:S04]  /*65e0*/  LOP3.LUT R0, R0, R3, RZ, 0xfc, !PT ;  /* 0x0000000300007212 */ /* 0x000fc800078efcff */
[----:B------:R-:W-:-:S07]  /*65f0*/  PRMT R8, R0, 0x7610, R8 ;  /* 0x0000761000087816 */ /* 0x000fce0000000008 */
.L_x_135:
[----:B------:R-:W-:Y:S05]  /*6600*/  BSYNC B0 ;  /* 0x0000000000007941 */ /* 0x000fea0003800000 */
.L_x_134:
[----:B------:R0:W-:Y:S01]  /*6610*/  STG.E.U8 desc[UR36][R16.64], R8 ;  /* 0x0000000810007986 */ /* 0x0001e2000c101124 */
[----:B------:R-:W-:Y:S05]  /*6620*/  BRA `(.L_x_111) ;  /* 0x0000000000b87947 */ /* 0x000fea0003800000 */
.L_x_128:
        /* <DEDUP_REMOVED lines=22> */
.L_x_110:
[----:B------:R-:W-:Y:S01]  /*6790*/  MOV R0, 0x0 ;  /* 0x0000000000007802 */ /* 0x000fe20000000f00 */
[----:B------:R-:W-:Y:S01]  /*67a0*/  ULDC.64 UR4, c[0x4][0x158] ;  /* 0x0100560000047ab9 */ /* 0x000fe20000000a00 */
[----:B------:R-:W-:Y:S01]  /*67b0*/  ULDC.64 UR6, c[0x4][0x70] ;  /* 0x01001c0000067ab9 */ /* 0x000fe20000000a00 */
[----:B------:R-:W-:Y:S01]  /*67c0*/  IMAD.U32 R4, RZ, RZ, UR4 ;  /* 0x00000004ff047e24 */ /* 0x000fe2000f8e00ff */
[----:B0-----:R0:W1:Y:S01]  /*67d0*/  LDC.64 R2, c[0x4][R0] ;  /* 0x0100000000027b82 */ /* 0x0010620000000a00 */
[----:B------:R-:W-:Y:S01]  /*67e0*/  IMAD.U32 R5, RZ, RZ, UR5 ;  /* 0x00000005ff057e24 */ /* 0x000fe2000f8e00ff */
[----:B------:R-:W-:Y:S01]  /*67f0*/  ULDC.64 UR4, c[0x4][0x160] ;  /* 0x0100580000047ab9 */ /* 0x000fe20000000a00 */
[----:B------:R-:W-:Y:S02]  /*6800*/  IMAD.U32 R10, RZ, RZ, UR6 ;  /* 0x00000006ff0a7e24 */ /* 0x000fe4000f8e00ff */
[----:B------:R-:W-:Y:S02]  /*6810*/  IMAD.U32 R6, RZ, RZ, UR4 ;  /* 0x00000004ff067e24 */ /* 0x000fe4000f8e00ff */
[----:B------:R-:W-:-:S02]  /*6820*/  IMAD.U32 R7, RZ, RZ, UR5 ;  /* 0x00000005ff077e24 */ /* 0x000fc4000f8e00ff */
[----:B------:R-:W-:Y:S02]  /*6830*/  IMAD.U32 R11, RZ, RZ, UR7 ;  /* 0x00000007ff0b7e24 */ /* 0x000fe4000f8e00ff */
[----:B------:R-:W-:Y:S02]  /*6840*/  IMAD.MOV.U32 R8, RZ, RZ, 0x65 ;  /* 0x00000065ff087424 */ /* 0x000fe400078e00ff */
[----:B------:R-:W-:Y:S02]  /*6850*/  IMAD.MOV.U32 R12, RZ, RZ, 0x1 ;  /* 0x00000001ff0c7424 */ /* 0x000fe400078e00ff */
[----:B0-----:R-:W-:-:S07]  /*6860*/  IMAD.MOV.U32 R13, RZ, RZ, RZ ;  /* 0x000000ffff0d7224 */ /* 0x001fce00078e00ff */
[----:B------:R-:W-:-:S07]  /*6870*/  LEPC R20, `(.L_x_139) ;  /* 0x000000001014794e */ /* 0x000fce0000000000 */
[----:B-1----:R-:W-:Y:S05]  /*6880*/  CALL.ABS.NOINC R2 ;  /* 0x0000000002007343 */ /* 0x002fea0003c00000 */
.L_x_139:
[----:B------:R-:W-:Y:S05]  /*6890*/  BRA `(.L_x_111) ;  /* 0x00000000001c7947 */ /* 0x000fea0003800000 */
.L_x_138:
[----:B0-----:R-:W-:-:S06]  /*68a0*/  IMAD.U32 R3, R3, 0x10000, RZ ;  /* 0x0001000003037824 */ /* 0x001fcc00078e00ff */
[----:B------:R-:W0:Y:S02]  /*68b0*/  F2I.U64.TRUNC R2, R3 ;  /* 0x0000000300027311 */ /* 0x000e24000020d800 */
[----:B0-----:R2:W-:Y:S01]  /*68c0*/  STG.E.64 desc[UR36][R16.64], R2 ;  /* 0x0000000210007986 */ /* 0x0015e2000c101b24 */
[----:B------:R-:W-:Y:S05]  /*68d0*/  BRA `(.L_x_111) ;  /* 0x00000000000c7947 */ /* 0x000fea0003800000 */
.L_x_137:
[----:B0-----:R-:W-:-:S06]  /*68e0*/  IMAD.U32 R3, R3, 0x10000, RZ ;  /* 0x0001000003037824 */ /* 0x001fcc00078e00ff */
[----:B------:R-:W0:Y:S02]  /*68f0*/  F2I.FTZ.U32.TRUNC.NTZ R3, R3 ;  /* 0x0000000300037305 */ /* 0x000e24000021f000 */
[----:B0-----:R0:W-:Y:S02]  /*6900*/  STG.E desc[UR36][R16.64], R3 ;  /* 0x0000000310007986 */ /* 0x0011e4000c101924 */
.L_x_111:
[----:B------:R-:W-:-:S07]  /*6910*/  VIADD R19, R19, 0x80 ;  /* 0x0000008013137836 */ /* 0x000fce0000000000 */
.L_x_71:
[----:B------:R-:W-:Y:S05]  /*6920*/  BSYNC B6 ;  /* 0x0000000000067941 */ /* 0x000fea0003800000 */
.L_x_70:
        /* <DEDUP_REMOVED lines=14> */
[----:B------:R-:W-:-:S04]  /*6a10*/  SHF.R.U32.HI R3, RZ, UR5, R2 ;  /* 0x00000005ff037c19 */ /* 0x000fc80008011602 */
[----:B------:R-:W-:-:S05]  /*6a20*/  IADD3 R0, -R3, RZ, RZ ;  /* 0x000000ff03007210 */ /* 0x000fca0007ffe1ff */
        /* <DEDUP_REMOVED lines=291> */
.L_x_142:
        /* <DEDUP_REMOVED lines=22> */
.L_x_146:
[----:B------:R-:W2:Y:S02]  /*7dc0*/  LDG.E.U8 R2, desc[UR36][R2.64] ;  /* 0x0000002402027981 */ /* 0x000ea4000c1e1100 */
[----:B--2---:R-:W-:-:S04]  /*7dd0*/  I2FP.F32.U32 R0, R2 ;  /* 0x0000000200007245 */ /* 0x004fc80000201000 */
[----:B------:R-:W-:Y:S01]  /*7de0*/  F2FP.BF16.F32.PACK_AB R0, RZ, R0 ;  /* 0x00000000ff00723e */ /* 0x000fe200000010ff */
[----:B------:R-:W-:Y:S06]  /*7df0*/  BRA `(.L_x_148) ;  /* 0x0000000c00907947 */ /* 0x000fec0003800000 */
.L_x_145:
        /* <DEDUP_REMOVED lines=10> */
.L_x_150:
[----:B------:R-:W2:Y:S02]  /*7ea0*/  LDG.E R2, desc[UR36][R2.64] ;  /* 0x0000002402027981 */ /* 0x000ea4000c1e1900 */
[----:B--2---:R-:W-:-:S04]  /*7eb0*/  I2FP.F32.S32 R0, R2 ;  /* 0x0000000200007245 */ /* 0x004fc80000201400 */
[----:B------:R-:W-:Y:S01]  /*7ec0*/  F2FP.BF16.F32.PACK_AB R0, RZ, R0 ;  /* 0x00000000ff00723e */ /* 0x000fe200000010ff */
[----:B------:R-:W-:Y:S06]  /*7ed0*/  BRA `(.L_x_148) ;  /* 0x0000000c00587947 */ /* 0x000fec0003800000 */
.L_x_149:
[----:B------:R-:W2:Y:S02]  /*7ee0*/  LDG.E.U16 R2, desc[UR36][R2.64] ;  /* 0x0000002402027981 */ /* 0x000ea4000c1e1500 */
[----:B--2---:R-:W0:Y:S02]  /*7ef0*/  I2F.S16 R0, R2 ;  /* 0x0000000200007306 */ /* 0x004e240000101400 */
[----:B0-----:R-:W-:Y:S01]  /*7f00*/  F2FP.BF16.F32.PACK_AB R0, RZ, R0 ;  /* 0x00000000ff00723e */ /* 0x001fe200000010ff */
[----:B------:R-:W-:Y:S06]  /*7f10*/  BRA `(.L_x_148) ;  /* 0x0000000c00487947 */ /* 0x000fec0003800000 */
.L_x_144:
        /* <DEDUP_REMOVED lines=9> */
.L_x_152:
[----:B------:R-:W2:Y:S02]  /*7fb0*/  LDG.E.U16 R0, desc[UR36][R2.64] ;  /* 0x0000002402007981 */ /* 0x000ea4000c1e1500 */
[----:B--2---:R-:W-:-:S05]  /*7fc0*/  HADD2.F32 R0, -RZ, R0.H0_H0 ;  /* 0x20000000ff007230 */ /* 0x004fca0000004100 */
[----:B------:R-:W-:Y:S01]  /*7fd0*/  F2FP.BF16.F32.PACK_AB R0, RZ, R0 ;  /* 0x00000000ff00723e */ /* 0x000fe200000010ff */
[----:B------:R-:W-:Y:S06]  /*7fe0*/  BRA `(.L_x_148) ;  /* 0x0000000c00147947 */ /* 0x000fec0003800000 */
.L_x_151:
        /* <DEDUP_REMOVED lines=9> */
.L_x_154:
[----:B------:R-:W2:Y:S02]  /*8080*/  LDG.E.U16 R2, desc[UR36][R2.64] ;  /* 0x0000002402027981 */ /* 0x000ea4000c1e1500 */
[----:B--2---:R-:W-:-:S05]  /*8090*/  HADD2.F32 R0, -RZ, R2.H0_H0 ;  /* 0x20000002ff007230 */ /* 0x004fca0000004100 */
[----:B------:R-:W-:Y:S01]  /*80a0*/  F2FP.BF16.F32.PACK_AB R0, RZ, R0 ;  /* 0x00000000ff00723e */ /* 0x000fe200000010ff */
[----:B------:R-:W-:Y:S06]  /*80b0*/  BRA `(.L_x_148) ;  /* 0x0000000800e07947 */ /* 0x000fec0003800000 */
.L_x_153:
        /* <DEDUP_REMOVED lines=8> */
.L_x_143:
        /* <DEDUP_REMOVED lines=13> */
.L_x_157:
        /* <DEDUP_REMOVED lines=8> */
.L_x_156:
        /* <DEDUP_REMOVED lines=16> */
[C---:B------:R-:W-:Y:S02]  /*8390*/  ISETP.GT.U32.AND P0, PT, R5.reuse, 0x4, PT ;  /* 0x000000040500780c */ /* 0x040fe40003f04070 */
[----:B------:R-:W-:-:S04]  /*83a0*/  IADD3 R5, R5, -0x4, RZ ;  /* 0xfffffffc05057810 */ /* 0x000fc80007ffe0ff */
        /* <DEDUP_REMOVED lines=10> */
.L_x_159:
        /* <DEDUP_REMOVED lines=15> */
.L_x_158:
[----:B------:R0:W5:Y:S01]  /*8540*/  LDG.E.U16 R0, desc[UR36][R2.64] ;  /* 0x0000002402007981 */ /* 0x000162000c1e1500 */
[----:B------:R-:W-:Y:S05]  /*8550*/  BRA `(.L_x_148) ;  /* 0x0000000400b87947 */ /* 0x000fea0003800000 */
.L_x_155:
        /* <DEDUP_REMOVED lines=12> */
.L_x_162:
        /* <DEDUP_REMOVED lines=21> */
.L_x_166:
[----:B------:R-:W-:Y:S05]  /*8770*/  BSYNC B1 ;  /* 0x0000000000017941 */ /* 0x000fea0003800000 */
.L_x_165:
[----:B------:R-:W-:Y:S01]  /*8780*/  LEA R3, R0, 0x3b800000, 0x17 ;  /* 0x3b80000000037811 */ /* 0x000fe200078eb8ff */
[----:B------:R-:W-:-:S05]  /*8790*/  IMAD.SHL.U32 R0, R2, 0x100000, RZ ;  /* 0x0010000002007824 */ /* 0x000fca00078e00ff */
[----:B------:R-:W-:-:S07]  /*87a0*/  LOP3.LUT R0, R3, R0, R4, 0xfe, !PT ;  /* 0x0000000003007212 */ /* 0x000fce00078efe04 */
.L_x_164:
[----:B------:R-:W-:Y:S05]  /*87b0*/  BSYNC B0 ;  /* 0x0000000000007941 */ /* 0x000fea0003800000 */
.L_x_163:
[----:B------:R-:W-:Y:S01]  /*87c0*/  F2FP.BF16.F32.PACK_AB R0, RZ, R0 ;  /* 0x00000000ff00723e */ /* 0x000fe200000010ff */
[----:B------:R-:W-:Y:S06]  /*87d0*/  BRA `(.L_x_148) ;  /* 0x0000000400187947 */ /* 0x000fec0003800000 */
.L_x_161:
        /* <DEDUP_REMOVED lines=21> */
.L_x_170:
[----:B------:R-:W-:Y:S05]  /*8930*/  BSYNC B1 ;  /* 0x0000000000017941 */ /* 0x000fea0003800000 */
.L_x_169:
[----:B------:R-:W-:Y:S01]  /*8940*/  LEA R3, R0, 0x37800000, 0x17 ;  /* 0x3780000000037811 */ /* 0x000fe200078eb8ff */
[----:B------:R-:W-:-:S05]  /*8950*/  IMAD.SHL.U32 R0, R2, 0x200000, RZ ;  /* 0x0020000002007824 */ /* 0x000fca00078e00ff */
[----:B------:R-:W-:-:S07]  /*8960*/  LOP3.LUT R0, R3, R0, R4, 0xfe, !PT ;  /* 0x0000000003007212 */ /* 0x000fce00078efe04 */
.L_x_168:
[----:B------:R-:W-:Y:S05]  /*8970*/  BSYNC B0 ;  /* 0x0000000000007941 */ /* 0x000fea0003800000 */
.L_x_167:
[----:B------:R-:W-:Y:S01]  /*8980*/  F2FP.BF16.F32.PACK_AB R0, RZ, R0 ;  /* 0x00000000ff00723e */ /* 0x000fe200000010ff */
[----:B------:R-:W-:Y:S06]  /*8990*/  BRA `(.L_x_148) ;  /* 0x0000000000a87947 */ /* 0x000fec0003800000 */
.L_x_160:
        /* <DEDUP_REMOVED lines=14> */
.L_x_174:
[----:B------:R-:W-:Y:S05]  /*8a80*/  BSYNC B0 ;  /* 0x0000000000007941 */ /* 0x000fea0003800000 */
.L_x_173:
[----:B------:R-:W-:Y:S01]  /*8a90*/  F2FP.BF16.F32.PACK_AB R0, RZ, R0 ;  /* 0x00000000ff00723e */ /* 0x000fe200000010ff */
[----:B------:R-:W-:Y:S06]  /*8aa0*/  BRA `(.L_x_148) ;  /* 0x0000000000647947 */ /* 0x000fec0003800000 */
.L_x_147:
        /* <DEDUP_REMOVED lines=16> */
.L_x_175:
[----:B------:R-:W-:Y:S01]  /*8bb0*/  PRMT R0, RZ, 0x7610, R0 ;  /* 0x00007610ff007816 */ /* 0x000fe20000000000 */
[----:B------:R-:W-:Y:S06]  /*8bc0*/  BRA `(.L_x_148) ;  /* 0x00000000001c7947 */ /* 0x000fec0003800000 */
.L_x_172:
[----:B------:R-:W2:Y:S02]  /*8bd0*/  LDG.E.64 R2, desc[UR36][R2.64] ;  /* 0x0000002402027981 */ /* 0x000ea4000c1e1b00 */
[----:B--2---:R-:W0:Y:S02]  /*8be0*/  I2F.U64 R0, R2 ;  /* 0x0000000200007312 */ /* 0x004e240000301000 */
[----:B0-----:R-:W-:Y:S01]  /*8bf0*/  F2FP.BF16.F32.PACK_AB R0, RZ, R0 ;  /* 0x00000000ff00723e */ /* 0x001fe200000010ff */
[----:B------:R-:W-:Y:S06]  /*8c00*/  BRA `(.L_x_148) ;  /* 0x00000000000c7947 */ /* 0x000fec0003800000 */
.L_x_171:
[----:B------:R-:W2:Y:S02]  /*8c10*/  LDG.E R2, desc[UR36][R2.64] ;  /* 0x0000002402027981 */ /* 0x000ea4000c1e1900 */
[----:B--2---:R-:W-:-:S04]  /*8c20*/  I2FP.F32.U32 R0, R2 ;  /* 0x0000000200007245 */ /* 0x004fc80000201000 */
[----:B------:R-:W-:-:S07]  /*8c30*/  F2FP.BF16.F32.PACK_AB R0, RZ, R0 ;  /* 0x00000000ff00723e */ /* 0x000fce00000010ff */
.L_x_148:
        /* <DEDUP_REMOVED lines=45> */
.L_x_179:
[----:B0-----:R-:W-:-:S06]  /*8f10*/  IMAD.U32 R3, R3, 0x10000, RZ ;  /* 0x0001000003037824 */ /* 0x001fcc00078e00ff */
[----:B------:R-:W0:Y:S02]  /*8f20*/  F2I.S64.TRUNC R2, R3 ;  /* 0x0000000300027311 */ /* 0x000e24000020d900 */
[----:B0-----:R3:W-:Y:S01]  /*8f30*/  STG.E.U8 desc[UR36][R16.64], R2 ;  /* 0x0000000210007986 */ /* 0x0017e2000c101124 */
[----:B------:R-:W-:Y:S05]  /*8f40*/  BRA `(.L_x_181) ;  /* 0x0000000c00847947 */ /* 0x000fea0003800000 */
.L_x_178:
        /* <DEDUP_REMOVED lines=10> */
.L_x_183:
[----:B0-----:R-:W-:-:S06]  /*8ff0*/  IMAD.U32 R3, R3, 0x10000, RZ ;  /* 0x0001000003037824 */ /* 0x001fcc00078e00ff */
[----:B------:R-:W0:Y:S02]  /*9000*/  F2I.FTZ.TRUNC.NTZ R3, R3 ;  /* 0x0000000300037305 */ /* 0x000e24000021f100 */
[----:B0-----:R2:W-:Y:S01]  /*9010*/  STG.E desc[UR36][R16.64], R3 ;  /* 0x0000000310007986 */ /* 0x0015e2000c101924 */
[----:B------:R-:W-:Y:S05]  /*9020*/  BRA `(.L_x_181) ;  /* 0x0000000c004c7947 */ /* 0x000fea0003800000 */
.L_x_182:
[----:B0-----:R-:W-:-:S06]  /*9030*/  IMAD.U32 R3, R3, 0x10000, RZ ;  /* 0x0001000003037824 */ /* 0x001fcc00078e00ff */
[----:B------:R-:W0:Y:S02]  /*9040*/  F2I.FTZ.TRUNC.NTZ R3, R3 ;  /* 0x0000000300037305 */ /* 0x000e24000021f100 */
[----:B0-----:R0:W-:Y:S01]  /*9050*/  STG.E.U16 desc[UR36][R16.64], R3 ;  /* 0x0000000310007986 */ /* 0x0011e2000c101524 */
[----:B------:R-:W-:Y:S05]  /*9060*/  BRA `(.L_x_181) ;  /* 0x0000000c003c7947 */ /* 0x000fea0003800000 */
.L_x_177:
        /* <DEDUP_REMOVED lines=9> */
.L_x_185:
[----:B0-----:R-:W-:-:S05]  /*9100*/  IMAD.U32 R0, R3, 0x10000, RZ ;  /* 0x0001000003007824 */ /* 0x001fca00078e00ff */
[----:B------:R-:W-:-:S05]  /*9110*/  F2FP.F16.F32.PACK_AB R0, RZ, R0 ;  /* 0x00000000ff00723e */ /* 0x000fca00000000ff */
[----:B------:R0:W-:Y:S01]  /*9120*/  STG.E.U16 desc[UR36][R16.64], R0 ;  /* 0x0000000010007986 */ /* 0x0001e2000c101524 */
[----:B------:R-:W-:Y:S05]  /*9130*/  BRA `(.L_x_181) ;  /* 0x0000000c00087947 */ /* 0x000fea0003800000 */
.L_x_184:
        /* <DEDUP_REMOVED lines=10> */
.L_x_187:
[----:B0-----:R-:W-:-:S05]  /*91e0*/  IMAD.U32 R3, R3, 0x10000, RZ ;  /* 0x0001000003037824 */ /* 0x001fca00078e00ff */
[----:B------:R-:W-:-:S04]  /*91f0*/  F2FP.F16.F32.PACK_AB R3, RZ, R3 ;  /* 0x00000003ff03723e */ /* 0x000fc800000000ff */
[----:B------:R-:W-:-:S05]  /*9200*/  PRMT R3, R3, 0x5410, RZ ;  /* 0x0000541003037816 */ /* 0x000fca00000000ff */
[----:B------:R0:W-:Y:S01]  /*9210*/  STG.E desc[UR36][R16.64], R3 ;  /* 0x0000000310007986 */ /* 0x0001e2000c101924 */
[----:B------:R-:W-:Y:S05]  /*9220*/  BRA `(.L_x_181) ;  /* 0x0000000800cc7947 */ /* 0x000fea0003800000 */
.L_x_186:
[----:B0-----:R-:W-:-:S04]  /*9230*/  IMAD.U32 R2, R3, 0x10000, RZ ;  /* 0x0001000003027824 */ /* 0x001fc800078e00ff */
[----:B------:R-:W-:-:S06]  /*9240*/  FMUL.FTZ R2, R2, 1 ;  /* 0x3f80000002027820 */ /* 0x000fcc0000410000 */
[----:B------:R-:W0:Y:S02]  /*9250*/  F2F.F64.F32 R2, R2 ;  /* 0x0000000200027310 */ /* 0x000e240000201800 */
[----:B0-----:R0:W-:Y:S01]  /*9260*/  STG.E.64 desc[UR36][R16.64], R2 ;  /* 0x0000000210007986 */ /* 0x0011e2000c101b24 */
[----:B------:R-:W-:Y:S05]  /*9270*/  BRA `(.L_x_181) ;  /* 0x0000000800b87947 */ /* 0x000fea0003800000 */
.L_x_176:
        /* <DEDUP_REMOVED lines=13> */
.L_x_190:
[----:B0-----:R-:W-:Y:S01]  /*9350*/  IMAD.U32 R3, R3, 0x10000, RZ ;  /* 0x0001000003037824 */ /* 0x001fe200078e00ff */
[----:B------:R-:W-:-:S03]  /*9360*/  CS2R R6, SRZ ;  /* 0x0000000000067805 */ /* 0x000fc6000001ff00 */
[----:B------:R-:W-:-:S04]  /*9370*/  FMUL.FTZ R3, R3, 1 ;  /* 0x3f80000003037820 */ /* 0x000fc80000410000 */
[----:B------:R-:W0:Y:S02]  /*9380*/  F2F.F64.F32 R4, R3 ;  /* 0x0000000300047310 */ /* 0x000e240000201800 */
[----:B0-----:R0:W-:Y:S01]  /*9390*/  STG.E.128 desc[UR36][R16.64], R4 ;  /* 0x0000000410007986 */ /* 0x0011e2000c101d24 */
[----:B------:R-:W-:Y:S05]  /*93a0*/  BRA `(.L_x_181) ;  /* 0x00000008006c7947 */ /* 0x000fea0003800000 */
.L_x_189:
        /* <DEDUP_REMOVED lines=21> */
.L_x_194:
[----:B------:R-:W-:Y:S05]  /*9500*/  BSYNC B0 ;  /* 0x0000000000007941 */ /* 0x000fea0003800000 */
.L_x_193:
[----:B------:R-:W-:-:S05]  /*9510*/  LOP3.LUT R3, R0, R3, RZ, 0xfc, !PT ;  /* 0x0000000300037212 */ /* 0x000fca00078efcff */
[----:B------:R0:W-:Y:S01]  /*9520*/  STG.E.U8 desc[UR36][R16.64], R3 ;  /* 0x0000000310007986 */ /* 0x0001e2000c101124 */
[----:B------:R-:W-:Y:S05]  /*9530*/  BRA `(.L_x_181) ;  /* 0x0000000800087947 */ /* 0x000fea0003800000 */
.L_x_192:
        /* <DEDUP_REMOVED lines=13> */
.L_x_196:
[----:B------:R-:W-:Y:S01]  /*9610*/  HFMA2.MMA R0, -RZ, RZ, 0, 7.569789886474609375e-06 ;  /* 0x0000007fff007435 */ /* 0x000fe200000001ff */
[----:B------:R-:W-:-:S09]  /*9620*/  ISETP.GT.U32.AND P0, PT, R2, 0x7f800000, PT ;  /* 0x7f8000000200780c */ /* 0x000fd20003f04070 */
[----:B------:R-:W-:-:S07]  /*9630*/  SEL R0, R0, 0x7c, P0 ;  /* 0x0000007c00007807 */ /* 0x000fce0000000000 */
.L_x_197:
[----:B------:R-:W-:Y:S05]  /*9640*/  BSYNC B0 ;  /* 0x0000000000007941 */ /* 0x000fea0003800000 */
.L_x_195:
[----:B------:R-:W-:-:S04]  /*9650*/  LOP3.LUT R2, R3, 0x80000000, RZ, 0xc0, !PT ;  /* 0x8000000003027812 */ /* 0x000fc800078ec0ff */
[----:B------:R-:W-:-:S04]  /*9660*/  SHF.R.U32.HI R3, RZ, 0x18, R2 ;  /* 0x00000018ff037819 */ /* 0x000fc80000011602 */
[----:B------:R-:W-:-:S05]  /*9670*/  LOP3.LUT R3, R0, R3, RZ, 0xfc, !PT ;  /* 0x0000000300037212 */ /* 0x000fca00078efcff */
[----:B------:R0:W-:Y:S01]  /*9680*/  STG.E.U8 desc[UR36][R16.64], R3 ;  /* 0x0000000310007986 */ /* 0x0001e2000c101124 */
[----:B------:R-:W-:Y:S05]  /*9690*/  BRA `(.L_x_181) ;  /* 0x0000000400b07947 */ /* 0x000fea0003800000 */
.L_x_191:
[----:B0-----:R0:W-:Y:S01]  /*96a0*/  STG.E.U16 desc[UR36][R16.64], R3 ;  /* 0x0000000310007986 */ /* 0x0011e2000c101524 */
[----:B------:R-:W-:Y:S05]  /*96b0*/  BRA `(.L_x_181) ;  /* 0x0000000400a87947 */ /* 0x000fea0003800000 */
.L_x_188:
        /* <DEDUP_REMOVED lines=12> */
.L_x_200:
        /* <DEDUP_REMOVED lines=17> */
.L_x_203:
[----:B------:R-:W-:-:S04]  /*9890*/  LOP3.LUT R2, R3, 0x80000000, RZ, 0xc0, !PT ;  /* 0x8000000003027812 */ /* 0x000fc800078ec0ff */
[----:B------:R-:W-:-:S04]  /*98a0*/  SHF.R.U32.HI R3, RZ, 0x18, R2 ;  /* 0x00000018ff037819 */ /* 0x000fc80000011602 */
[----:B------:R-:W-:-:S04]  /*98b0*/  LOP3.LUT R0, R0, R3, RZ, 0xfc, !PT ;  /* 0x0000000300007212 */ /* 0x000fc800078efcff */
[----:B------:R-:W-:-:S07]  /*98c0*/  PRMT R8, R0, 0x7610, R8 ;  /* 0x0000761000087816 */ /* 0x000fce0000000008 */
.L_x_202:
[----:B------:R-:W-:Y:S05]  /*98d0*/  BSYNC B0 ;  /* 0x0000000000007941 */ /* 0x000fea0003800000 */
.L_x_201:
[----:B------:R0:W-:Y:S01]  /*98e0*/  STG.E.U8 desc[UR36][R16.64], R8 ;  /* 0x0000000810007986 */ /* 0x0001e2000c101124 */
[----:B------:R-:W-:Y:S05]  /*98f0*/  BRA `(.L_x_181) ;  /* 0x0000000400187947 */ /* 0x000fea0003800000 */
.L_x_199:
        /* <DEDUP_REMOVED lines=17> */
.L_x_206:
[----:B------:R-:W-:-:S04]  /*9a10*/  LOP3.LUT R2, R3, 0x80000000, RZ, 0xc0, !PT ;  /* 0x8000000003027812 */ /* 0x000fc800078ec0ff */
[----:B------:R-:W-:-:S04]  /*9a20*/  SHF.R.U32.HI R3, RZ, 0x18, R2 ;  /* 0x00000018ff037819 */ /* 0x000fc80000011602 */
[----:B------:R-:W-:-:S04]  /*9a30*/  LOP3.LUT R0, R0, R3, RZ, 0xfc, !PT ;  /* 0x0000000300007212 */ /* 0x000fc800078efcff */
[----:B------:R-:W-:-:S07]  /*9a40*/  PRMT R8, R0, 0x7610, R8 ;  /* 0x0000761000087816 */ /* 0x000fce0000000008 */
.L_x_205:
[----:B------:R-:W-:Y:S05]  /*9a50*/  BSYNC B0 ;  /* 0x0000000000007941 */ /* 0x000fea0003800000 */
.L_x_204:
[----:B------:R0:W-:Y:S01]  /*9a60*/  STG.E.U8 desc[UR36][R16.64], R8 ;  /* 0x0000000810007986 */ /* 0x0001e2000c101124 */
[----:B------:R-:W-:Y:S05]  /*9a70*/  BRA `(.L_x_181) ;  /* 0x0000000000b87947 */ /* 0x000fea0003800000 */
.L_x_198:
        /* <DEDUP_REMOVED lines=22> */
.L_x_180:
        /* <DEDUP_REMOVED lines=16> */
.L_x_209:
[----:B------:R-:W-:Y:S05]  /*9ce0*/  BRA `(.L_x_181) ;  /* 0x00000000001c7947 */ /* 0x000fea0003800000 */
.L_x_208:
[----:B0-----:R-:W-:-:S06]  /*9cf0*/  IMAD.U32 R3, R3, 0x10000, RZ ;  /* 0x0001000003037824 */ /* 0x001fcc00078e00ff */
[----:B------:R-:W0:Y:S02]  /*9d00*/  F2I.U64.TRUNC R2, R3 ;  /* 0x0000000300027311 */ /* 0x000e24000020d800 */
[----:B0-----:R0:W-:Y:S01]  /*9d10*/  STG.E.64 desc[UR36][R16.64], R2 ;  /* 0x0000000210007986 */ /* 0x0011e2000c101b24 */
[----:B------:R-:W-:Y:S05]  /*9d20*/  BRA `(.L_x_181) ;  /* 0x00000000000c7947 */ /* 0x000fea0003800000 */
.L_x_207:
[----:B0-----:R-:W-:-:S06]  /*9d30*/  IMAD.U32 R3, R3, 0x10000, RZ ;  /* 0x0001000003037824 */ /* 0x001fcc00078e00ff */
[----:B------:R-:W0:Y:S02]  /*9d40*/  F2I.FTZ.U32.TRUNC.NTZ R3, R3 ;  /* 0x0000000300037305 */ /* 0x000e24000021f000 */
[----:B0-----:R0:W-:Y:S02]  /*9d50*/  STG.E desc[UR36][R16.64], R3 ;  /* 0x0000000310007986 */ /* 0x0011e4000c101924 */
.L_x_181:
[----:B------:R-:W-:-:S07]  /*9d60*/  VIADD R19, R19, 0x80 ;  /* 0x0000008013137836 */ /* 0x000fce0000000000 */
.L_x_141:
[----:B------:R-:W-:Y:S05]  /*9d70*/  BSYNC B6 ;  /* 0x0000000000067941 */ /* 0x000fea0003800000 */
.L_x_140:
[----:B------:R-:W-:Y:S02]  /*9d80*/  ULDC UR4, c[0x0][0x210] ;  /* 0x0000840000047ab9 */ /* 0x000fe40000000800 */
[----:B------:R-:W-:-:S13]  /*9d90*/  ISETP.GE.AND P0, PT, R19, UR4, PT ;  /* 0x0000000413007c0c */ /* 0x000fda000bf06270 */
[----:B------:R-:W-:Y:S05]  /*9da0*/  @P0 EXIT ;  /* 0x000000000000094d */ /* 0x000fea0003800000 */
        /* <DEDUP_REMOVED lines=161> */
[----:B------:R-:W-:Y:S01]  /*a7c0*/  HFMA2.MMA R2, -RZ, RZ, 0, 0 ;  /* 0x00000000ff027435 */ /* 0x000fe200000001ff */
[----:B------:R-:W-:Y:S01]  /*a7d0*/  ULDC.64 UR6, c[0x0][0x2b8] ;  /* 0x0000ae0000067ab9 */ /* 0x000fe20000000a00 */
[----:B------:R-:W-:Y:S01]  /*a7e0*/  ULDC UR4, c[0x0][0x2c0] ;  /* 0x0000b00000047ab9 */ /* 0x000fe20000000800 */
[----:B------:R-:W-:-:S07]  /*a7f0*/  ISETP.NE.AND P0, PT, R6, 0xe, PT ;  /* 0x0000000e0600780c */ /* 0x000fce0003f05270 */
        /* <DEDUP_REMOVED lines=138> */
.L_x_210:
        /* <DEDUP_REMOVED lines=22> */
.L_x_214:
[----:B------:R-:W2:Y:S02]  /*b200*/  LDG.E.U8 R2, desc[UR36][R2.64] ;  /* 0x0000002402027981 */ /* 0x000ea4000c1e1100 */
[----:B--2---:R-:W-:-:S04]  /*b210*/  I2FP.F32.U32 R0, R2 ;  /* 0x0000000200007245 */ /* 0x004fc80000201000 */
[----:B------:R-:W-:Y:S01]  /*b220*/  F2FP.BF16.F32.PACK_AB R0, RZ, R0 ;  /* 0x00000000ff00723e */ /* 0x000fe200000010ff */
[----:B------:R-:W-:Y:S06]  /*b230*/  BRA `(.L_x_216) ;  /* 0x0000000c00907947 */ /* 0x000fec0003800000 */
.L_x_213:
        /* <DEDUP_REMOVED lines=10> */
.L_x_218:
[----:B------:R-:W2:Y:S02]  /*b2e0*/  LDG.E R2, desc[UR36][R2.64] ;  /* 0x0000002402027981 */ /* 0x000ea4000c1e1900 */
[----:B--2---:R-:W-:-:S04]  /*b2f0*/  I2FP.F32.S32 R0, R2 ;  /* 0x0000000200007245 */ /* 0x004fc80000201400 */
[----:B------:R-:W-:Y:S01]  /*b300*/  F2FP.BF16.F32.PACK_AB R0, RZ, R0 ;  /* 0x00000000ff00723e */ /* 0x000fe200000010ff */
[----:B------:R-:W-:Y:S06]  /*b310*/  BRA `(.L_x_216) ;  /* 0x0000000c00587947 */ /* 0x000fec0003800000 */
.L_x_217:
[----:B------:R-:W2:Y:S02]  /*b320*/  LDG.E.U16 R2, desc[UR36][R2.64] ;  /* 0x0000002402027981 */ /* 0x000ea4000c1e1500 */
[----:B--2---:R-:W0:Y:S02]  /*b330*/  I2F.S16 R0, R2 ;  /* 0x0000000200007306 */ /* 0x004e240000101400 */
[----:B0-----:R-:W-:Y:S01]  /*b340*/  F2FP.BF16.F32.PACK_AB R0, RZ, R0 ;  /* 0x00000000ff00723e */ /* 0x001fe200000010ff */
[----:B------:R-:W-:Y:S06]  /*b350*/  BRA `(.L_x_216) ;  /* 0x0000000c00487947 */ /* 0x000fec0003800000 */
.L_x_212:
        /* <DEDUP_REMOVED lines=9> */
.L_x_220:
[----:B------:R-:W2:Y:S02]  /*b3f0*/  LDG.E.U16 R0, desc[UR36][R2.64] ;  /* 0x0000002402007981 */ /* 0x000ea4000c1e1500 */
[----:B--2---:R-:W-:-:S05]  /*b400*/  HADD2.F32 R0, -RZ, R0.H0_H0 ;  /* 0x20000000ff007230 */ /* 0x004fca0000004100 */
[----:B------:R-:W-:Y:S01]  /*b410*/  F2FP.BF16.F32.PACK_AB R0, RZ, R0 ;  /* 0x00000000ff00723e */ /* 0x000fe200000010ff */
[----:B------:R-:W-:Y:S06]  /*b420*/  BRA `(.L_x_216) ;  /* 0x0000000c00147947 */ /* 0x000fec0003800000 */
.L_x_219:
        /* <DEDUP_REMOVED lines=9> */
.L_x_222:
[----:B------:R-:W2:Y:S02]  /*b4c0*/  LDG.E.U16 R2, desc[UR36][R2.64] ;  /* 0x0000002402027981 */ /* 0x000ea4000c1e1500 */
[----:B--2---:R-:W-:-:S05]  /*b4d0*/  HADD2.F32 R0, -RZ, R2.H0_H0 ;  /* 0x20000002ff007230 */ /* 0x004fca0000004100 */
[----:B------:R-:W-:Y:S01]  /*b4e0*/  F2FP.BF16.F32.PACK_AB R0, RZ, R0 ;  /* 0x00000000ff00723e */ /* 0x000fe200000010ff */
[----:B------:R-:W-:Y:S06]  /*b4f0*/  BRA `(.L_x_216) ;  /* 0x0000000800e07947 */ /* 0x000fec0003800000 */
.L_x_221:
        /* <DEDUP_REMOVED lines=8> */
.L_x_211:
        /* <DEDUP_REMOVED lines=13> */
.L_x_225:
        /* <DEDUP_REMOVED lines=8> */
.L_x_224:
        /* <DEDUP_REMOVED lines=28> */
.L_x_227:
        /* <DEDUP_REMOVED lines=15> */
.L_x_226:
[----:B------:R0:W5:Y:S01]  /*b980*/  LDG.E.U16 R0, desc[UR36][R2.64] ;  /* 0x0000002402007981 */ /* 0x000162000c1e1500 */
[----:B------:R-:W-:Y:S05]  /*b990*/  BRA `(.L_x_216) ;  /* 0x0000000400b87947 */ /* 0x000fea0003800000 */
.L_x_223:
        /* <DEDUP_REMOVED lines=12> */
.L_x_230:
        /* <DEDUP_REMOVED lines=21> */
.L_x_234:
[----:B------:R-:W-:Y:S05]  /*bbb0*/  BSYNC B1 ;  /* 0x0000000000017941 */ /* 0x000fea0003800000 */
.L_x_233:
[----:B------:R-:W-:Y:S01]  /*bbc0*/  LEA R3, R0, 0x3b800000, 0x17 ;  /* 0x3b80000000037811 */ /* 0x000fe200078eb8ff */
[----:B------:R-:W-:-:S05]  /*bbd0*/  IMAD.SHL.U32 R0, R2, 0x100000, RZ ;  /* 0x0010000002007824 */ /* 0x000fca00078e00ff */
[----:B------:R-:W-:-:S07]  /*bbe0*/  LOP3.LUT R0, R3, R0, R4, 0xfe, !PT ;  /* 0x0000000003007212 */ /* 0x000fce00078efe04 */
.L_x_232:
[----:B------:R-:W-:Y:S05]  /*bbf0*/  BSYNC B0 ;  /* 0x0000000000007941 */ /* 0x000fea0003800000 */
.L_x_231:
[----:B------:R-:W-:Y:S01]  /*bc00*/  F2FP.BF16.F32.PACK_AB R0, RZ, R0 ;  /* 0x00000000ff00723e */ /* 0x000fe200000010ff */
[----:B------:R-:W-:Y:S06]  /*bc10*/  BRA `(.L_x_216) ;  /* 0x0000000400187947 */ /* 0x000fec0003800000 */
.L_x_229:
        /* <DEDUP_REMOVED lines=21> */
.L_x_238:
[----:B------:R-:W-:Y:S05]  /*bd70*/  BSYNC B1 ;  /* 0x0000000000017941 */ /* 0x000fea0003800000 */
.L_x_237:
[----:B------:R-:W-:Y:S01]  /*bd80*/  LEA R3, R0, 0x37800000, 0x17 ;  /* 0x3780000000037811 */ /* 0x000fe200078eb8ff */
[----:B------:R-:W-:-:S05]  /*bd90*/  IMAD.SHL.U32 R0, R2, 0x200000, RZ ;  /* 0x0020000002007824 */ /* 0x000fca00078e00ff */
[----:B------:R-:W-:-:S07]  /*bda0*/  LOP3.LUT R0, R3, R0, R4, 0xfe, !PT ;  /* 0x0000000003007212 */ /* 0x000fce00078efe04 */
.L_x_236:
[----:B------:R-:W-:Y:S05]  /*bdb0*/  BSYNC B0 ;  /* 0x0000000000007941 */ /* 0x000fea0003800000 */
.L_x_235:
[----:B------:R-:W-:Y:S01]  /*bdc0*/  F2FP.BF16.F32.PACK_AB R0, RZ, R0 ;  /* 0x00000000ff00723e */ /* 0x000fe200000010ff */
[----:B------:R-:W-:Y:S06]  /*bdd0*/  BRA `(.L_x_216) ;  /* 0x0000000000a87947 */ /* 0x000fec0003800000 */
.L_x_228:
        /* <DEDUP_REMOVED lines=14> */
.L_x_242:
[----:B------:R-:W-:Y:S05]  /*bec0*/  BSYNC B0 ;  /* 0x0000000000007941 */ /* 0x000fea0003800000 */
.L_x_241:
[----:B------:R-:W-:Y:S01]  /*bed0*/  F2FP.BF16.F32.PACK_AB R0, RZ, R0 ;  /* 0x00000000ff00723e */ /* 0x000fe200000010ff */
[----:B------:R-:W-:Y:S06]  /*bee0*/  BRA `(.L_x_216) ;  /* 0x0000000000647947 */ /* 0x000fec0003800000 */
.L_x_215:
[----:B------:R-:W-:Y:S01]  /*bef0*/  MOV R0, 0x0 ;  /* 0x0000000000007802 */ /* 0x000fe20000000f00 */
[----:B------:R-:W-:Y:S01]  /*bf00*/  ULDC.64 UR4, c[0x4][0x158] ;  /* 0x0100560000047ab9 */ /* 0x000fe20000000a00 */
[----:B------:R-:W-:Y:S01]  /*bf10*/  ULDC.64 UR6, c[0x4][0x68] ;  /* 0x01001a0000067ab9 */ /* 0x000fe20000000a00 */
[----:B------:R-:W-:Y:S01]  /*bf20*/  IMAD.U32 R4, RZ, RZ, UR4 ;  /* 0x00000004ff047e24 */ /* 0x000fe2000f8e00ff */
[----:B------:R0:W1:Y:S01]  /*bf30*/  LDC.64 R2, c[0x4][R0] ;  /* 0x0100000000027b82 */ /* 0x0000620000000a00 */
[----:B------:R-:W-:Y:S01]  /*bf40*/  IMAD.U32 R5, RZ, RZ, UR5 ;  /* 0x00000005ff057e24 */ /* 0x000fe2000f8e00ff */
[----:B------:R-:W-:Y:S01]  /*bf50*/  ULDC.64 UR4, c[0x4][0x160] ;  /* 0x0100580000047ab9 */ /* 0x000fe20000000a00 */
[----:B------:R-:W-:Y:S01]  /*bf60*/  IMAD.U32 R10, RZ, RZ, UR6 ;  /* 0x00000006ff0a7e24 */ /* 0x000fe2000f8e00ff */
[----:B------:R-:W-:Y:S01]  /*bf70*/  MOV R7, UR5 ;  /* 0x0000000500077c02 */ /* 0x000fe20008000f00 */
[----:B------:R-:W-:Y:S02]  /*bf80*/  IMAD.U32 R6, RZ, RZ, UR4 ;  /* 0x00000004ff067e24 */ /* 0x000fe4000f8e00ff */
[----:B------:R-:W-:-:S02]  /*bf90*/  IMAD.U32 R11, RZ, RZ, UR7 ;  /* 0x00000007ff0b7e24 */ /* 0x000fc4000f8e00ff */
[----:B------:R-:W-:Y:S02]  /*bfa0*/  IMAD.MOV.U32 R8, RZ, RZ, 0x4e ;  /* 0x0000004eff087424 */ /* 0x000fe400078e00ff */
[----:B------:R-:W-:Y:S02]  /*bfb0*/  IMAD.MOV.U32 R12, RZ, RZ, 0x1 ;  /* 0x00000001ff0c7424 */ /* 0x000fe400078e00ff */
[----:B0-----:R-:W-:-:S07]  /*bfc0*/  IMAD.MOV.U32 R13, RZ, RZ, RZ ;  /* 0x000000ffff0d7224 */ /* 0x001fce00078e00ff */
[----:B------:R-:W-:-:S07]  /*bfd0*/  LEPC R20, `(.L_x_243) ;  /* 0x000000001014794e */ /* 0x000fce0000000000 */
[----:B-1----:R-:W-:Y:S05]  /*bfe0*/  CALL.ABS.NOINC R2 ;  /* 0x0000000002007343 */ /* 0x002fea0003c00000 */
.L_x_243:
[----:B------:R-:W-:Y:S01]  /*bff0*/  PRMT R0, RZ, 0x7610, R0 ;  /* 0x00007610ff007816 */ /* 0x000fe20000000000 */
[----:B------:R-:W-:Y:S06]  /*c000*/  BRA `(.L_x_216) ;  /* 0x00000000001c7947 */ /* 0x000fec0003800000 */
.L_x_240:
[----:B------:R-:W2:Y:S02]  /*c010*/  LDG.E.64 R2, desc[UR36][R2.64] ;  /* 0x0000002402027981 */ /* 0x000ea4000c1e1b00 */
[----:B--2---:R-:W0:Y:S02]  /*c020*/  I2F.U64 R0, R2 ;  /* 0x0000000200007312 */ /* 0x004e240000301000 */
[----:B0-----:R-:W-:Y:S01]  /*c030*/  F2FP.BF16.F32.PACK_AB R0, RZ, R0 ;  /* 0x00000000ff00723e */ /* 0x001fe200000010ff */
[----:B------:R-:W-:Y:S06]  /*c040*/  BRA `(.L_x_216) ;  /* 0x00000000000c7947 */ /* 0x000fec0003800000 */
.L_x_239:
[----:B------:R-:W2:Y:S02]  /*c050*/  LDG.E R2, desc[UR36][R2.64] ;  /* 0x0000002402027981 */ /* 0x000ea4000c1e1900 */
[----:B--2---:R-:W-:-:S04]  /*c060*/  I2FP.F32.U32 R0, R2 ;  /* 0x0000000200007245 */ /* 0x004fc80000201000 */
[----:B------:R-:W-:-:S07]  /*c070*/  F2FP.BF16.F32.PACK_AB R0, RZ, R0 ;  /* 0x00000000ff00723e */ /* 0x000fce00000010ff */
.L_x_216:
        /* <DEDUP_REMOVED lines=43> */
[----:B0-----:R-:W-:Y:S01]  /*c330*/  STG.E.U8 desc[UR36][R16.64], R3 ;  /* 0x0000000310007986 */ /* 0x001fe2000c101124 */
[----:B------:R-:W-:Y:S05]  /*c340*/  EXIT ;  /* 0x000000000000794d */ /* 0x000fea0003800000 */
.L_x_247:
[----:B0-----:R-:W-:-:S06]  /*c350*/  IMAD.U32 R3, R3, 0x10000, RZ ;  /* 0x0001000003037824 */ /* 0x001fcc00078e00ff */
[----:B------:R-:W0:Y:S02]  /*c360*/  F2I.S64.TRUNC R2, R3 ;  /* 0x0000000300027311 */ /* 0x000e24000020d900 */
[----:B0-----:R-:W-:Y:S01]  /*c370*/  STG.E.U8 desc[UR36][R16.64], R2 ;  /* 0x0000000210007986 */ /* 0x001fe2000c101124 */
[----:B------:R-:W-:Y:S05]  /*c380*/  EXIT ;  /* 0x000000000000794d */ /* 0x000fea0003800000 */
.L_x_246:
        /* <DEDUP_REMOVED lines=8> */
[----:B0-----:R-:W-:Y:S01]  /*c410*/  STG.E.64 desc[UR36][R16.64], R2 ;  /* 0x0000000210007986 */ /* 0x001fe2000c101b24 */
[----:B------:R-:W-:Y:S05]  /*c420*/  EXIT ;  /* 0x000000000000794d */ /* 0x000fea0003800000 */
.L_x_250:
[----:B0-----:R-:W-:-:S06]  /*c430*/  IMAD.U32 R3, R3, 0x10000, RZ ;  /* 0x0001000003037824 */ /* 0x001fcc00078e00ff */
[----:B------:R-:W0:Y:S02]  /*c440*/  F2I.FTZ.TRUNC.NTZ R3, R3 ;  /* 0x0000000300037305 */ /* 0x000e24000021f100 */
[----:B0-----:R-:W-:Y:S01]  /*c450*/  STG.E desc[UR36][R16.64], R3 ;  /* 0x0000000310007986 */ /* 0x001fe2000c101924 */
[----:B------:R-:W-:Y:S05]  /*c460*/  EXIT ;  /* 0x000000000000794d */ /* 0x000fea0003800000 */
.L_x_249:
[----:B0-----:R-:W-:-:S06]  /*c470*/  IMAD.U32 R3, R3, 0x10000, RZ ;  /* 0x0001000003037824 */ /* 0x001fcc00078e00ff */
[----:B------:R-:W0:Y:S02]  /*c480*/  F2I.FTZ.TRUNC.NTZ R3, R3 ;  /* 0x0000000300037305 */ /* 0x000e24000021f100 */
[----:B0-----:R-:W-:Y:S01]  /*c490*/  STG.E.U16 desc[UR36][R16.64], R3 ;  /* 0x0000000310007986 */ /* 0x001fe2000c101524 */
[----:B------:R-:W-:Y:S05]  /*c4a0*/  EXIT ;  /* 0x000000000000794d */ /* 0x000fea0003800000 */
.L_x_245:
[----:B------:R-:W-:-:S13]  /*c4b0*/  ISETP.GT.AND P0, PT, R0, 0x6, PT ;  /* 0x000000060000780c */ /* 0x000fda0003f04270 */
[----:B------:R-:W-:Y:S05]  /*c4c0*/  @P0 BRA `(.L_x_251) ;  /* 0x00000000002c0947 */ /* 0x000fea0003800000 */
[----:B------:R-:W-:-:S13]  /*c4d0*/  ISETP.NE.AND P0, PT, R0, 0x5, PT ;  /* 0x000000050000780c */ /* 0x000fda0003f05270 */
[----:B------:R-:W-:Y:S05]  /*c4e0*/  @!P0 BRA `(.L_x_252) ;  /* 0x0000000000148947 */ /* 0x000fea0003800000 */
[----:B------:R-:W-:-:S13]  /*c4f0*/  ISETP.NE.AND P0, PT, R0, 0x6, PT ;  /* 0x000000060000780c */ /* 0x000fda0003f05270 */
[----:B------:R-:W-:Y:S05]  /*c500*/  @P0 BRA `(.L_x_248) ;  /* 0x0000000800c40947 */ /* 0x000fea0003800000 */
[----:B0-----:R-:W-:-:S05]  /*c510*/  IMAD.U32 R3, R3, 0x10000, RZ ;  /* 0x0001000003037824 */ /* 0x001fca00078e00ff */
[----:B------:R-:W-:Y:S01]  /*c520*/  STG.E desc[UR36][R16.64], R3 ;  /* 0x0000000310007986 */ /* 0x000fe2000c101924 */
[----:B------:R-:W-:Y:S05]  /*c530*/  EXIT ;  /* 0x000000000000794d */ /* 0x000fea0003800000 */
.L_x_252:
[----:B0-----:R-:W-:-:S05]  /*c540*/  IMAD.U32 R0, R3, 0x10000, RZ ;  /* 0x0001000003007824 */ /* 0x001fca00078e00ff */
[----:B------:R-:W-:-:S05]  /*c550*/  F2FP.F16.F32.PACK_AB R0, RZ, R0 ;  /* 0x00000000ff00723e */ /* 0x000fca00000000ff */
[----:B------:R-:W-:Y:S01]  /*c560*/  STG.E.U16 desc[UR36][R16.64], R0 ;  /* 0x0000000010007986 */ /* 0x000fe2000c101524 */
[----:B------:R-:W-:Y:S05]  /*c570*/  EXIT ;  /* 0x000000000000794d */ /* 0x000fea0003800000 */
.L_x_251:
        /* <DEDUP_REMOVED lines=8> */
[----:B------:R-:W-:Y:S01]  /*c600*/  STG.E.64 desc[UR36][R16.64], R2 ;  /* 0x0000000210007986 */ /* 0x000fe2000c101b24 */
[----:B------:R-:W-:Y:S05]  /*c610*/  EXIT ;  /* 0x000000000000794d */ /* 0x000fea0003800000 */
.L_x_254:
[----:B0-----:R-:W-:-:S05]  /*c620*/  IMAD.U32 R3, R3, 0x10000, RZ ;  /* 0x0001000003037824 */ /* 0x001fca00078e00ff */
[----:B------:R-:W-:-:S04]  /*c630*/  F2FP.F16.F32.PACK_AB R3, RZ, R3 ;  /* 0x00000003ff03723e */ /* 0x000fc800000000ff */
[----:B------:R-:W-:-:S05]  /*c640*/  PRMT R3, R3, 0x5410, RZ ;  /* 0x0000541003037816 */ /* 0x000fca00000000ff */
[----:B------:R-:W-:Y:S01]  /*c650*/  STG.E desc[UR36][R16.64], R3 ;  /* 0x0000000310007986 */ /* 0x000fe2000c101924 */
[----:B------:R-:W-:Y:S05]  /*c660*/  EXIT ;  /* 0x000000000000794d */ /* 0x000fea0003800000 */
.L_x_253:
[----:B0-----:R-:W-:-:S04]  /*c670*/  IMAD.U32 R2, R3, 0x10000, RZ ;  /* 0x0001000003027824 */ /* 0x001fc800078e00ff */
[----:B------:R-:W-:-:S06]  /*c680*/  FMUL.FTZ R2, R2, 1 ;  /* 0x3f80000002027820 */ /* 0x000fcc0000410000 */
[----:B------:R-:W0:Y:S02]  /*c690*/  F2F.F64.F32 R2, R2 ;  /* 0x0000000200027310 */ /* 0x000e240000201800 */
[----:B0-----:R-:W-:Y:S01]  /*c6a0*/  STG.E.64 desc[UR36][R16.64], R2 ;  /* 0x0000000210007986 */ /* 0x001fe2000c101b24 */
[----:B------:R-:W-:Y:S05]  /*c6b0*/  EXIT ;  /* 0x000000000000794d */ /* 0x000fea0003800000 */
.L_x_244:
        /* <DEDUP_REMOVED lines=11> */
[----:B------:R-:W-:Y:S01]  /*c770*/  STG.E.U8 desc[UR36][R16.64], R3 ;  /* 0x0000000310007986 */ /* 0x000fe2000c101124 */
[----:B------:R-:W-:Y:S05]  /*c780*/  EXIT ;  /* 0x000000000000794d */ /* 0x000fea0003800000 */
.L_x_257:
[----:B0-----:R-:W-:Y:S01]  /*c790*/  IMAD.U32 R3, R3, 0x10000, RZ ;  /* 0x0001000003037824 */ /* 0x001fe200078e00ff */
[----:B------:R-:W-:-:S03]  /*c7a0*/  CS2R R6, SRZ ;  /* 0x0000000000067805 */ /* 0x000fc6000001ff00 */
[----:B------:R-:W-:-:S04]  /*c7b0*/  FMUL.FTZ R3, R3, 1 ;  /* 0x3f80000003037820 */ /* 0x000fc80000410000 */
[----:B------:R-:W0:Y:S02]  /*c7c0*/  F2F.F64.F32 R4, R3 ;  /* 0x0000000300047310 */ /* 0x000e240000201800 */
[----:B0-----:R-:W-:Y:S01]  /*c7d0*/  STG.E.128 desc[UR36][R16.64], R4 ;  /* 0x0000000410007986 */ /* 0x001fe2000c101d24 */
[----:B------:R-:W-:Y:S05]  /*c7e0*/  EXIT ;  /* 0x000000000000794d */ /* 0x000fea0003800000 */
.L_x_256:
        /* <DEDUP_REMOVED lines=21> */
.L_x_261:
[----:B------:R-:W-:Y:S05]  /*c940*/  BSYNC B0 ;  /* 0x0000000000007941 */ /* 0x000fea0003800000 */
.L_x_260:
[----:B------:R-:W-:-:S05]  /*c950*/  LOP3.LUT R3, R0, R3, RZ, 0xfc, !PT ;  /* 0x0000000300037212 */ /* 0x000fca00078efcff */
[----:B------:R-:W-:Y:S01]  /*c960*/  STG.E.U8 desc[UR36][R16.64], R3 ;  /* 0x0000000310007986 */ /* 0x000fe2000c101124 */
[----:B------:R-:W-:Y:S05]  /*c970*/  EXIT ;  /* 0x000000000000794d */ /* 0x000fea0003800000 */
.L_x_259:
        /* <DEDUP_REMOVED lines=13> */
.L_x_263:
[----:B------:R-:W-:Y:S01]  /*ca50*/  IMAD.MOV.U32 R0, RZ, RZ, 0x7f ;  /* 0x0000007fff007424 */ /* 0x000fe200078e00ff */
[----:B------:R-:W-:-:S04]  /*ca60*/  ISETP.GT.U32.AND P0, PT, R2, 0x7f800000, PT ;  /* 0x7f8000000200780c */ /* 0x000fc80003f04070 */
[----:B------:R-:W-:-:S09]  /*ca70*/  SEL R0, R0, 0x7c, P0 ;  /* 0x0000007c00007807 */ /* 0x000fd20000000000 */
.L_x_264:
[----:B------:R-:W-:Y:S05]  /*ca80*/  BSYNC B0 ;  /* 0x0000000000007941 */ /* 0x000fea0003800000 */
.L_x_262:
[----:B------:R-:W-:-:S04]  /*ca90*/  LOP3.LUT R2, R3, 0x80000000, RZ, 0xc0, !PT ;  /* 0x8000000003027812 */ /* 0x000fc800078ec0ff */
[----:B------:R-:W-:-:S04]  /*caa0*/  SHF.R.U32.HI R3, RZ, 0x18, R2 ;  /* 0x00000018ff037819 */ /* 0x000fc80000011602 */
[----:B------:R-:W-:-:S05]  /*cab0*/  LOP3.LUT R3, R0, R3, RZ, 0xfc, !PT ;  /* 0x0000000300037212 */ /* 0x000fca00078efcff */
[----:B------:R-:W-:Y:S01]  /*cac0*/  STG.E.U8 desc[UR36][R16.64], R3 ;  /* 0x0000000310007986 */ /* 0x000fe2000c101124 */
[----:B------:R-:W-:Y:S05]  /*cad0*/  EXIT ;  /* 0x000000000000794d */ /* 0x000fea0003800000 */
.L_x_258:
[----:B0-----:R-:W-:Y:S01]  /*cae0*/  STG.E.U16 desc[UR36][R16.64], R3 ;  /* 0x0000000310007986 */ /* 0x001fe2000c101524 */
[----:B------:R-:W-:Y:S05]  /*caf0*/  EXIT ;  /* 0x000000000000794d */ /* 0x000fea0003800000 */
.L_x_255:
        /* <DEDUP_REMOVED lines=10> */
[----:B0-----:R-:W-:Y:S01]  /*cba0*/  STG.E.U16 desc[UR36][R16.64], R3 ;  /* 0x0000000310007986 */ /* 0x001fe2000c101524 */
[----:B------:R-:W-:Y:S05]  /*cbb0*/  EXIT ;  /* 0x000000000000794d */ /* 0x000fea0003800000 */
.L_x_267:
        /* <DEDUP_REMOVED lines=17> */
.L_x_270:
[----:B------:R-:W-:-:S04]  /*ccd0*/  LOP3.LUT R2, R3, 0x80000000, RZ, 0xc0, !PT ;  /* 0x8000000003027812 */ /* 0x000fc800078ec0ff */
[----:B------:R-:W-:-:S04]  /*cce0*/  SHF.R.U32.HI R3, RZ, 0x18, R2 ;  /* 0x00000018ff037819 */ /* 0x000fc80000011602 */
[----:B------:R-:W-:-:S04]  /*ccf0*/  LOP3.LUT R0, R0, R3, RZ, 0xfc, !PT ;  /* 0x0000000300007212 */ /* 0x000fc800078efcff */
[----:B------:R-:W-:-:S07]  /*cd00*/  PRMT R8, R0, 0x7610, R8 ;  /* 0x0000761000087816 */ /* 0x000fce0000000008 */
.L_x_269:
[----:B------:R-:W-:Y:S05]  /*cd10*/  BSYNC B0 ;  /* 0x0000000000007941 */ /* 0x000fea0003800000 */
.L_x_268:
[----:B------:R-:W-:Y:S01]  /*cd20*/  STG.E.U8 desc[UR36][R16.64], R8 ;  /* 0x0000000810007986 */ /* 0x000fe2000c101124 */
[----:B------:R-:W-:Y:S05]  /*cd30*/  EXIT ;  /* 0x000000000000794d */ /* 0x000fea0003800000 */
.L_x_266:
        /* <DEDUP_REMOVED lines=17> */
.L_x_273:
[----:B------:R-:W-:-:S04]  /*ce50*/  LOP3.LUT R2, R3, 0x80000000, RZ, 0xc0, !PT ;  /* 0x8000000003027812 */ /* 0x000fc800078ec0ff */
[----:B------:R-:W-:-:S04]  /*ce60*/  SHF.R.U32.HI R3, RZ, 0x18, R2 ;  /* 0x00000018ff037819 */ /* 0x000fc80000011602 */
[----:B------:R-:W-:-:S04]  /*ce70*/  LOP3.LUT R0, R0, R3, RZ, 0xfc, !PT ;  /* 0x0000000300007212 */ /* 0x000fc800078efcff */
[----:B------:R-:W-:-:S07]  /*ce80*/  PRMT R8, R0, 0x7610, R8 ;  /* 0x0000761000087816 */ /* 0x000fce0000000008 */
.L_x_272:
[----:B------:R-:W-:Y:S05]  /*ce90*/  BSYNC B0 ;  /* 0x0000000000007941 */ /* 0x000fea0003800000 */
.L_x_271:
[----:B------:R-:W-:Y:S01]  /*cea0*/  STG.E.U8 desc[UR36][R16.64], R8 ;  /* 0x0000000810007986 */ /* 0x000fe2000c101124 */
[----:B------:R-:W-:Y:S05]  /*ceb0*/  EXIT ;  /* 0x000000000000794d */ /* 0x000fea0003800000 */
.L_x_265:
        /* <DEDUP_REMOVED lines=20> */
[----:B------:R-:W-:Y:S01]  /*d000*/  STG.E.U8 desc[UR36][R16.64], R3 ;  /* 0x0000000310007986 */ /* 0x000fe2000c101124 */
[----:B------:R-:W-:Y:S05]  /*d010*/  EXIT ;  /* 0x000000000000794d */ /* 0x000fea0003800000 */
.L_x_248:
        /* <DEDUP_REMOVED lines=16> */
.L_x_276:
[----:B------:R-:W-:Y:S05]  /*d120*/  EXIT ;  /* 0x000000000000794d */ /* 0x000fea0003800000 */
.L_x_275:
[----:B0-----:R-:W-:-:S06]  /*d130*/  IMAD.U32 R3, R3, 0x10000, RZ ;  /* 0x0001000003037824 */ /* 0x001fcc00078e00ff */
[----:B------:R-:W0:Y:S02]  /*d140*/  F2I.U64.TRUNC R2, R3 ;  /* 0x0000000300027311 */ /* 0x000e24000020d800 */
[----:B0-----:R-:W-:Y:S01]  /*d150*/  STG.E.64 desc[UR36][R16.64], R2 ;  /* 0x0000000210007986 */ /* 0x001fe2000c101b24 */
[----:B------:R-:W-:Y:S05]  /*d160*/  EXIT ;  /* 0x000000000000794d */ /* 0x000fea0003800000 */
.L_x_274:
[----:B0-----:R-:W-:-:S06]  /*d170*/  IMAD.U32 R3, R3, 0x10000, RZ ;  /* 0x0001000003037824 */ /* 0x001fcc00078e00ff */
[----:B------:R-:W0:Y:S02]  /*d180*/  F2I.FTZ.U32.TRUNC.NTZ R3, R3 ;  /* 0x0000000300037305 */ /* 0x000e24000021f000 */
[----:B0-----:R-:W-:Y:S01]  /*d190*/  STG.E desc[UR36][R16.64], R3 ;  /* 0x0000000310007986 */ /* 0x001fe2000c101924 */
[----:B------:R-:W-:Y:S05]  /*d1a0*/  EXIT ;  /* 0x000000000000794d */ /* 0x000fea0003800000 */
.L_x_277:
[----:B------:R-:W-:-:S00]  /*d1b0*/  BRA `(.L_x_277) ;  /* 0xfffffffc00fc7947 */ /* 0x000fc0000383ffff */
[----:B------:R-:W-:-:S00]  /*d1c0*/  NOP ;  /* 0x0000000000007918 */ /* 0x000fc00000000000 */
        /* <DEDUP_REMOVED lines=11> */
.L_x_20095:


//--------------------- .text._ZN2at6native27unrolled_elementwise_kernelIZZZNS0_16acos_kernel_cudaERNS_18TensorIteratorBaseEENKUlvE0_clEvENKUlvE2_clEvEUlN3c108BFloat16EE_St5arrayIPcLm2EELi4E23TrivialOffsetCalculatorILi1EjESD_NS0_6memory12LoadWithCastILi1EEENSE_13StoreWithCastILi1EEEEEviT_T0_T2_T3_T4_T5_ --------------------------
	.section	.text._ZN2at6native27unrolled_elementwise_kernelIZZZNS0_16acos_kernel_cudaERNS_18TensorIteratorBaseEENKUlvE0_clEvENKUlvE2_clEvEUlN3c108BFloat16EE_St5arrayIPcLm2EELi4E23TrivialOffsetCalculatorILi1EjESD_NS0_6memory12LoadWithCastILi1EEENSE_13StoreWithCastILi1EEEEEviT_T0_T2_T3_T4_T5_,"ax",@progbits
	.align	128
        .global         _ZN2at6native27unrolled_elementwise_kernelIZZZNS0_16acos_kernel_cudaERNS_18TensorIteratorBaseEENKUlvE0_clEvENKUlvE2_clEvEUlN3c108BFloat16EE_St5arrayIPcLm2EELi4E23TrivialOffsetCalculatorILi1EjESD_NS0_6memory12LoadWithCastILi1EEENSE_13StoreWithCastILi1EEEEEviT_T0_T2_T3_T4_T5_
        .type           _ZN2at6native27unrolled_elementwise_kernelIZZZNS0_16acos_kernel_cudaERNS_18TensorIteratorBaseEENKUlvE0_clEvENKUlvE2_clEvEUlN3c108BFloat16EE_St5arrayIPcLm2EELi4E23TrivialOffsetCalculatorILi1EjESD_NS0_6memory12LoadWithCastILi1EEENSE_13StoreWithCastILi1EEEEEviT_T0_T2_T3_T4_T5_,@function
        .size           _ZN2at6native27unrolled_elementwise_kernelIZZZNS0_16acos_kernel_cudaERNS_18TensorIteratorBaseEENKUlvE0_clEvENKUlvE2_clEvEUlN3c108BFloat16EE_St5arrayIPcLm2EELi4E23TrivialOffsetCalculatorILi1EjESD_NS0_6memory12LoadWithCastILi1EEENSE_13StoreWithCastILi1EEEEEviT_T0_T2_T3_T4_T5_,(.L_x_20096 - _ZN2at6native27unrolled_elementwise_kernelIZZZNS0_16acos_kernel_cudaERNS_18TensorIteratorBaseEENKUlvE0_clEvENKUlvE2_clEvEUlN3c108BFloat16EE_St5arrayIPcLm2EELi4E23TrivialOffsetCalculatorILi1EjESD_NS0_6memory12LoadWithCastILi1EEENSE_13StoreWithCastILi1EEEEEviT_T0_T2_T3_T4_T5_)
        .other          _ZN2at6native27unrolled_elementwise_kernelIZZZNS0_16acos_kernel_cudaERNS_18TensorIteratorBaseEENKUlvE0_clEvENKUlvE2_clEvEUlN3c108BFloat16EE_St5arrayIPcLm2EELi4E23TrivialOffsetCalculatorILi1EjESD_NS0_6memory12LoadWithCastILi1EEENSE_13StoreWithCastILi1EEEEEviT_T0_T2_T3_T4_T5_,@"STO_CUDA_ENTRY STV_DEFAULT"
_ZN2at6native27unrolled_elementwise_kernelIZZZNS0_16acos_kernel_cudaERNS_18TensorIteratorBaseEENKUlvE0_clEvENKUlvE2_clEvEUlN3c108BFloat16EE_St5arrayIPcLm2EELi4E23TrivialOffsetCalculatorILi1EjESD_NS0_6memory12LoadWithCastILi1EEENSE_13StoreWithCastILi1EEEEEviT_T0_T2_T3_T4_T5_:
.text._ZN2at6native27unrolled_elementwise_kernelIZZZNS0_16acos_kernel_cudaERNS_18TensorIteratorBaseEENKUlvE0_clEvENKUlvE2_clEvEUlN3c108BFloat16EE_St5arrayIPcLm2EELi4E23TrivialOffsetCalculatorILi1EjESD_NS0_6memory12LoadWithCastILi1EEENSE_13StoreWithCastILi1EEEEEviT_T0_T2_T3_T4_T5_:
[----:B------:R-:W0:Y:S01]  /*0000*/  LDC R1, c[0x0][0x28] ;  /* 0x00000a00ff017b82 */ /* 0x000e220000000800 */
[----:B------:R-:W1:Y:S07]  /*0010*/  S2R R2, SR_CTAID.X ;  /* 0x0000000000027919 */ /* 0x000e6e0000002500 */
[----:B------:R-:W1:Y:S01]  /*0020*/  LDC R3, c[0x0][0x210] ;  /* 0x00008400ff037b82 */ /* 0x000e620000000800 */
[----:B------:R-:W-:Y:S01]  /*0030*/  ULDC.64 UR36, c[0x0][0x208] ;  /* 0x0000820000247ab9 */ /* 0x000fe20000000a00 */
[----:B------:R-:W-:Y:S01]  /*0040*/  BSSY B6, `(.L_x_278) ;  /* 0x0000118000067945 */ /* 0x000fe20003800000 */
[----:B------:R-:W2:Y:S01]  /*0050*/  S2R R17, SR_TID.X ;  /* 0x0000000000117919 */ /* 0x000ea20000002100 */
[----:B------:R-:W-:-:S02]  /*0060*/  PRMT R18, RZ, 0x7610, R18 ;  /* 0x00007610ff127816 */ /* 0x000fc40000000012 */
[----:B------:R-:W-:Y:S02]  /*0070*/  PRMT R22, RZ, 0x7610, R22 ;  /* 0x00007610ff167816 */ /* 0x000fe40000000016 */
[----:B------:R-:W3:Y:S01]  /*0080*/  LDC.U8 R23, c[0x0][0x22c] ;  /* 0x00008b00ff177b82 */ /* 0x000ee20000000000 */
[----:B-1----:R-:W-:-:S05]  /*0090*/  IMAD R16, R2, -0x200, R3 ;  /* 0xfffffe0002107824 */ /* 0x002fca00078e0203 */
[----:B--2---:R-:W-:-:S13]  /*00a0*/  ISETP.GE.AND P0, PT, R17, R16, PT ;  /* 0x000000101100720c */ /* 0x004fda0003f06270 */
[----:B0--3--:R-:W-:Y:S05]  /*00b0*/  @P0 BRA `(.L_x_279) ;  /* 0x0000001000400947 */ /* 0x009fea0003800000 */
[----:B------:R-:W0:Y:S01]  /*00c0*/  LDC.64 R4, c[0x0][0x220] ;  /* 0x00008800ff047b82 */ /* 0x000e220000000a00 */
[----:B------:R-:W-:Y:S01]  /*00d0*/  PRMT R0, R23, 0x9910, RZ ;  /* 0x0000991017007816 */ /* 0x000fe200000000ff */
[----:B------:R-:W-:Y:S01]  /*00e0*/  IMAD R17, R2, 0x200, R17 ;  /* 0x0000020002117824 */ /* 0x000fe200078e0211 */
[----:B------:R-:W-:Y:S02]  /*00f0*/  ULDC UR4, c[0x0][0x230] ;  /* 0x00008c0000047ab9 */ /* 0x000fe40000000800 */
[----:B------:R-:W-:Y:S01]  /*0100*/  ISETP.GT.AND P0, PT, R0, 0x9, PT ;  /* 0x000000090000780c */ /* 0x000fe20003f04270 */
[----:B------:R-:W-:-:S05]  /*0110*/  IMAD R17, R17, UR4, RZ ;  /* 0x0000000411117c24 */ /* 0x000fca000f8e02ff */
[----:B0-----:R-:W-:-:S05]  /*0120*/  IADD3 R4, P1, R17, R4, RZ ;  /* 0x0000000411047210 */ /* 0x001fca0007f3e0ff */
[----:B------:R-:W-:Y:S02]  /*0130*/  IMAD.X R5, RZ, RZ, R5, P1 ;  /* 0x000000ffff057224 */ /* 0x000fe400008e0605 */
[----:B------:R-:W-:Y:S06]  /*0140*/  @P0 BRA `(.L_x_280) ;  /* 0x0000000400300947 */ /* 0x000fec0003800000 */
        /* <DEDUP_REMOVED lines=10> */
[----:B0-----:R-:W-:-:S04]  /*01f0*/  F2FP.BF16.F32.PACK_AB R0, RZ, R0 ;  /* 0x00000000ff00723e */ /* 0x001fc800000010ff */
[----:B------:R-:W-:Y:S01]  /*0200*/  PRMT R22, R0, 0x7610, R22 ;  /* 0x0000761000167816 */ /* 0x000fe20000000016 */
[----:B------:R-:W-:Y:S06]  /*0210*/  BRA `(.L_x_285) ;  /* 0x0000000c00e07947 */ /* 0x000fec0003800000 */
.L_x_283:
[----:B------:R-:W2:Y:S02]  /*0220*/  LDG.E.U8 R4, desc[UR36][R4.64] ;  /* 0x0000002404047981 */ /* 0x000ea4000c1e1100 */
[----:B--2---:R-:W-:-:S04]  /*0230*/  I2FP.F32.U32 R0, R4 ;  /* 0x0000000400007245 */ /* 0x004fc80000201000 */
[----:B------:R-:W-:-:S04]  /*0240*/  F2FP.BF16.F32.PACK_AB R0, RZ, R0 ;  /* 0x00000000ff00723e */ /* 0x000fc800000010ff */
[----:B------:R-:W-:Y:S01]  /*0250*/  PRMT R22, R0, 0x7610, R22 ;  /* 0x0000761000167816 */ /* 0x000fe20000000016 */
[----:B------:R-:W-:Y:S06]  /*0260*/  BRA `(.L_x_285) ;  /* 0x0000000c00cc7947 */ /* 0x000fec0003800000 */
.L_x_282:
        /* <DEDUP_REMOVED lines=8> */
[----:B0-----:R-:W-:-:S04]  /*02f0*/  F2FP.BF16.F32.PACK_AB R0, RZ, R0 ;  /* 0x00000000ff00723e */ /* 0x001fc800000010ff */
[----:B------:R-:W-:Y:S01]  /*0300*/  PRMT R22, R0, 0x7610, R22 ;  /* 0x0000761000167816 */ /* 0x000fe20000000016 */
[----:B------:R-:W-:Y:S06]  /*0310*/  BRA `(.L_x_285) ;  /* 0x0000000c00a07947 */ /* 0x000fec0003800000 */
.L_x_287:
[----:B------:R-:W2:Y:S02]  /*0320*/  LDG.E R4, desc[UR36][R4.64] ;  /* 0x0000002404047981 */ /* 0x000ea4000c1e1900 */
[----:B--2---:R-:W-:-:S04]  /*0330*/  I2FP.F32.S32 R0, R4 ;  /* 0x0000000400007245 */ /* 0x004fc80000201400 */
[----:B------:R-:W-:-:S04]  /*0340*/  F2FP.BF16.F32.PACK_AB R0, RZ, R0 ;  /* 0x00000000ff00723e */ /* 0x000fc800000010ff */
[----:B------:R-:W-:Y:S01]  /*0350*/  PRMT R22, R0, 0x7610, R22 ;  /* 0x0000761000167816 */ /* 0x000fe20000000016 */
[----:B------:R-:W-:Y:S06]  /*0360*/  BRA `(.L_x_285) ;  /* 0x0000000c008c7947 */ /* 0x000fec0003800000 */
.L_x_286:
[----:B------:R-:W2:Y:S02]  /*0370*/  LDG.E.U16 R4, desc[UR36][R4.64] ;  /* 0x0000002404047981 */ /* 0x000ea4000c1e1500 */
[----:B--2---:R-:W0:Y:S02]  /*0380*/  I2F.S16 R0, R4 ;  /* 0x0000000400007306 */ /* 0x004e240000101400 */
[----:B0-----:R-:W-:-:S04]  /*0390*/  F2FP.BF16.F32.PACK_AB R0, RZ, R0 ;  /* 0x00000000ff00723e */ /* 0x001fc800000010ff */
[----:B------:R-:W-:Y:S01]  /*03a0*/  PRMT R22, R0, 0x7610, R22 ;  /* 0x0000761000167816 */ /* 0x000fe20000000016 */
[----:B------:R-:W-:Y:S06]  /*03b0*/  BRA `(.L_x_285) ;  /* 0x0000000c00787947 */ /* 0x000fec0003800000 */
.L_x_281:
        /* <DEDUP_REMOVED lines=9> */
.L_x_289:
[----:B------:R-:W2:Y:S02]  /*0450*/  LDG.E.U16 R0, desc[UR36][R4.64] ;  /* 0x0000002404007981 */ /* 0x000ea4000c1e1500 */
[----:B--2---:R-:W-:-:S05]  /*0460*/  HADD2.F32 R0, -RZ, R0.H0_H0 ;  /* 0x20000000ff007230 */ /* 0x004fca0000004100 */
[----:B------:R-:W-:-:S04]  /*0470*/  F2FP.BF16.F32.PACK_AB R0, RZ, R0 ;  /* 0x00000000ff00723e */ /* 0x000fc800000010ff */
[----:B------:R-:W-:Y:S01]  /*0480*/  PRMT R22, R0, 0x7610, R22 ;  /* 0x0000761000167816 */ /* 0x000fe20000000016 */
[----:B------:R-:W-:Y:S06]  /*0490*/  BRA `(.L_x_285) ;  /* 0x0000000c00407947 */ /* 0x000fec0003800000 */
.L_x_288:
        /* <DEDUP_REMOVED lines=9> */
.L_x_291:
[----:B------:R-:W2:Y:S02]  /*0530*/  LDG.E.U16 R4, desc[UR36][R4.64] ;  /* 0x0000002404047981 */ /* 0x000ea4000c1e1500 */
[----:B--2---:R-:W-:-:S05]  /*0540*/  HADD2.F32 R0, -RZ, R4.H0_H0 ;  /* 0x20000004ff007230 */ /* 0x004fca0000004100 */
[----:B------:R-:W-:-:S04]  /*0550*/  F2FP.BF16.F32.PACK_AB R0, RZ, R0 ;  /* 0x00000000ff00723e */ /* 0x000fc800000010ff */
[----:B------:R-:W-:Y:S01]  /*0560*/  PRMT R22, R0, 0x7610, R22 ;  /* 0x0000761000167816 */ /* 0x000fe20000000016 */
[----:B------:R-:W-:Y:S06]  /*0570*/  BRA `(.L_x_285) ;  /* 0x0000000c00087947 */ /* 0x000fec0003800000 */
.L_x_290:
[----:B------:R-:W2:Y:S01]  /*0580*/  LDG.E.64 R4, desc[UR36][R4.64] ;  /* 0x0000002404047981 */ /* 0x000ea2000c1e1b00 */
[----:B------:R-:W-:Y:S01]  /*0590*/  UMOV UR4, 0xf0000000 ;  /* 0xf000000000047882 */ /* 0x000fe20000000000 */
[----:B------:R-:W-:Y:S01]  /*05a0*/  UMOV UR5, 0x380fffff ;  /* 0x380fffff00057882 */ /* 0x000fe20000000000 */
[----:B--2---:R-:W0:Y:S01]  /*05b0*/  F2F.F32.F64 R0, R4 ;  /* 0x0000000400007310 */ /* 0x004e220000301000 */
[----:B------:R-:W-:-:S14]  /*05c0*/  DSETP.GEU.AND P0, PT, |R4|, UR4, PT ;  /* 0x0000000404007e2a */ /* 0x000fdc000bf0e200 */
[----:B0-----:R-:W-:-:S05]  /*05d0*/  @!P0 FMUL R0, R0, 1.175494350822287508e-38 ;  /* 0x0080000000008820 */ /* 0x001fca0000400000 */
[----:B------:R-:W-:-:S04]  /*05e0*/  F2FP.BF16.F32.PACK_AB R0, RZ, R0 ;  /* 0x00000000ff00723e */ /* 0x000fc800000010ff */
[----:B------:R-:W-:Y:S01]  /*05f0*/  PRMT R22, R0, 0x7610, R22 ;  /* 0x0000761000167816 */ /* 0x000fe20000000016 */
[----:B------:R-:W-:Y:S06]  /*0600*/  BRA `(.L_x_285) ;  /* 0x0000000800e47947 */ /* 0x000fec0003800000 */
.L_x_280:
        /* <DEDUP_REMOVED lines=11> */
[----:B------:R-:W-:-:S04]  /*06c0*/  F2FP.BF16.F32.PACK_AB R0, RZ, R0 ;  /* 0x00000000ff00723e */ /* 0x000fc800000010ff */
[----:B------:R-:W-:Y:S01]  /*06d0*/  PRMT R22, R0, 0x7610, R22 ;  /* 0x0000761000167816 */ /* 0x000fe20000000016 */
[----:B------:R-:W-:Y:S06]  /*06e0*/  BRA `(.L_x_285) ;  /* 0x0000000800ac7947 */ /* 0x000fec0003800000 */
.L_x_294:
        /* <DEDUP_REMOVED lines=9> */
.L_x_293:
        /* <DEDUP_REMOVED lines=28> */
.L_x_296:
[----:B------:R-:W2:Y:S02]  /*0940*/  LDG.E.U8 R4, desc[UR36][R4.64] ;  /* 0x0000002404047981 */ /* 0x000ea4000c1e1100 */
[----:B--2---:R-:W-:-:S05]  /*0950*/  IMAD.SHL.U32 R0, R4, 0x2000000, RZ ;  /* 0x0200000004007824 */ /* 0x004fca00078e00ff */
[----:B------:R-:W-:-:S13]  /*0960*/  ISETP.GE.U32.AND P0, PT, R0, 0x8000000, PT ;  /* 0x080000000000780c */ /* 0x000fda0003f06070 */
[C---:B------:R-:W-:Y:S02]  /*0970*/  @P0 IMAD.SHL.U32 R3, R4.reuse, 0x200000, RZ ;  /* 0x0020000004030824 */ /* 0x040fe400078e00ff */
[----:B------:R-:W-:-:S03]  /*0980*/  @!P0 IMAD.SHL.U32 R0, R4, 0x100, RZ ;  /* 0x0000010004008824 */ /* 0x000fc600078e00ff */
[----:B------:R-:W-:Y:S02]  /*0990*/  @P0 LOP3.LUT R3, R3, 0xfe00000, RZ, 0xc0, !PT ;  /* 0x0fe0000003030812 */ /* 0x000fe400078ec0ff */
[----:B------:R-:W-:Y:S02]  /*09a0*/  @!P0 LOP3.LUT R0, R0, 0x7f00, RZ, 0xc0, !PT ;  /* 0x00007f0000008812 */ /* 0x000fe400078ec0ff */
[----:B------:R-:W-:Y:S02]  /*09b0*/  @P0 LOP3.LUT R3, R3, 0x70000000, RZ, 0xfc, !PT ;  /* 0x7000000003030812 */ /* 0x000fe400078efcff */
[----:B------:R-:W-:-:S03]  /*09c0*/  @!P0 LOP3.LUT R0, R0, 0x3f000000, RZ, 0xfc, !PT ;  /* 0x3f00000000008812 */ /* 0x000fc600078efcff */
[----:B------:R-:W-:Y:S02]  /*09d0*/  @P0 FMUL.FTZ R3, R3, 1.9259299443872358531e-34 ;  /* 0x0780000003030820 */ /* 0x000fe40000410000 */
[----:B------:R-:W-:Y:S01]  /*09e0*/  @!P0 FADD.FTZ R3, R0, -0.5 ;  /* 0xbf00000000038421 */ /* 0x000fe20000010000 */
[----:B------:R-:W-:-:S05]  /*09f0*/  IMAD.SHL.U32 R0, R4, 0x1000000, RZ ;  /* 0x0100000004007824 */ /* 0x000fca00078e00ff */
[----:B------:R-:W-:-:S04]  /*0a00*/  LOP3.LUT R0, R3, 0x80000000, R0, 0xf8, !PT ;  /* 0x8000000003007812 */ /* 0x000fc800078ef800 */
[----:B------:R-:W-:-:S04]  /*0a10*/  F2FP.BF16.F32.PACK_AB R0, RZ, R0 ;  /* 0x00000000ff00723e */ /* 0x000fc800000010ff */
[----:B------:R-:W-:Y:S01]  /*0a20*/  PRMT R22, R0, 0x7610, R22 ;  /* 0x0000761000167816 */ /* 0x000fe20000000016 */
[----:B------:R-:W-:Y:S06]  /*0a30*/  BRA `(.L_x_285) ;  /* 0x0000000400d87947 */ /* 0x000fec0003800000 */
.L_x_295:
[----:B------:R0:W5:Y:S01]  /*0a40*/  LDG.E.U16 R22, desc[UR36][R4.64] ;  /* 0x0000002404167981 */ /* 0x000162000c1e1500 */
[----:B------:R-:W-:Y:S05]  /*0a50*/  BRA `(.L_x_285) ;  /* 0x0000000400d07947 */ /* 0x000fea0003800000 */
.L_x_292:
        /* <DEDUP_REMOVED lines=10> */
[----:B------:R-:W-:-:S04]  /*0b00*/  F2FP.BF16.F32.PACK_AB R0, RZ, R0 ;  /* 0x00000000ff00723e */ /* 0x000fc800000010ff */
[----:B------:R-:W-:Y:S01]  /*0b10*/  PRMT R22, R0, 0x7610, R22 ;  /* 0x0000761000167816 */ /* 0x000fe20000000016 */
[----:B------:R-:W-:Y:S06]  /*0b20*/  BRA `(.L_x_285) ;  /* 0x00000004009c7947 */ /* 0x000fec0003800000 */
.L_x_299:
        /* <DEDUP_REMOVED lines=21> */
.L_x_303:
[----:B------:R-:W-:Y:S05]  /*0c80*/  BSYNC B1 ;  /* 0x0000000000017941 */ /* 0x000fea0003800000 */
.L_x_302:
[----:B------:R-:W-:Y:S01]  /*0c90*/  LEA R5, R0, 0x3b800000, 0x17 ;  /* 0x3b80000000057811 */ /* 0x000fe200078eb8ff */
[----:B------:R-:W-:-:S05]  /*0ca0*/  IMAD.SHL.U32 R0, R3, 0x100000, RZ ;  /* 0x0010000003007824 */ /* 0x000fca00078e00ff */
[----:B------:R-:W-:-:S07]  /*0cb0*/  LOP3.LUT R0, R5, R0, R6, 0xfe, !PT ;  /* 0x0000000005007212 */ /* 0x000fce00078efe06 */
.L_x_301:
[----:B------:R-:W-:Y:S05]  /*0cc0*/  BSYNC B0 ;  /* 0x0000000000007941 */ /* 0x000fea0003800000 */
.L_x_300:
[----:B------:R-:W-:-:S04]  /*0cd0*/  F2FP.BF16.F32.PACK_AB R0, RZ, R0 ;  /* 0x00000000ff00723e */ /* 0x000fc800000010ff */
[----:B------:R-:W-:Y:S01]  /*0ce0*/  PRMT R22, R0, 0x7610, R22 ;  /* 0x0000761000167816 */ /* 0x000fe20000000016 */
[----:B------:R-:W-:Y:S06]  /*0cf0*/  BRA `(.L_x_285) ;  /* 0x0000000400287947 */ /* 0x000fec0003800000 */
.L_x_298:
        /* <DEDUP_REMOVED lines=21> */
.L_x_307:
[----:B------:R-:W-:Y:S05]  /*0e50*/  BSYNC B1 ;  /* 0x0000000000017941 */ /* 0x000fea0003800000 */
.L_x_306:
[----:B------:R-:W-:Y:S01]  /*0e60*/  LEA R5, R0, 0x37800000, 0x17 ;  /* 0x3780000000057811 */ /* 0x000fe200078eb8ff */
[----:B------:R-:W-:-:S05]  /*0e70*/  IMAD.SHL.U32 R0, R3, 0x200000, RZ ;  /* 0x0020000003007824 */ /* 0x000fca00078e00ff */
[----:B------:R-:W-:-:S07]  /*0e80*/  LOP3.LUT R0, R5, R0, R6, 0xfe, !PT ;  /* 0x0000000005007212 */ /* 0x000fce00078efe06 */
.L_x_305:
[----:B------:R-:W-:Y:S05]  /*0e90*/  BSYNC B0 ;  /* 0x0000000000007941 */ /* 0x000fea0003800000 */
.L_x_304:
[----:B------:R-:W-:-:S04]  /*0ea0*/  F2FP.BF16.F32.PACK_AB R0, RZ, R0 ;  /* 0x00000000ff00723e */ /* 0x000fc800000010ff */
[----:B------:R-:W-:Y:S01]  /*0eb0*/  PRMT R22, R0, 0x7610, R22 ;  /* 0x0000761000167816 */ /* 0x000fe20000000016 */
[----:B------:R-:W-:Y:S06]  /*0ec0*/  BRA `(.L_x_285) ;  /* 0x0000000000b47947 */ /* 0x000fec0003800000 */
.L_x_297:
        /* <DEDUP_REMOVED lines=14> */
.L_x_311:
[----:B------:R-:W-:Y:S05]  /*0fb0*/  BSYNC B0 ;  /* 0x0000000000007941 */ /* 0x000fea0003800000 */
.L_x_310:
[----:B------:R-:W-:-:S04]  /*0fc0*/  F2FP.BF16.F32.PACK_AB R0, RZ, R0 ;  /* 0x00000000ff00723e */ /* 0x000fc800000010ff */
[----:B------:R-:W-:Y:S01]  /*0fd0*/  PRMT R22, R0, 0x7610, R22 ;  /* 0x0000761000167816 */ /* 0x000fe20000000016 */
[----:B------:R-:W-:Y:S06]  /*0fe0*/  BRA `(.L_x_285) ;  /* 0x00000000006c7947 */ /* 0x000fec0003800000 */
.L_x_284:
        /* <DEDUP_REMOVED lines=16> */
.L_x_312:
[----:B------:R-:W-:Y:S01]  /*10f0*/  PRMT R22, RZ, 0x7610, R22 ;  /* 0x00007610ff167816 */ /* 0x000fe20000000016 */
[----:B------:R-:W-:Y:S06]  /*1100*/  BRA `(.L_x_285) ;  /* 0x0000000000247947 */ /* 0x000fec0003800000 */
.L_x_309:
[----:B------:R-:W2:Y:S02]  /*1110*/  LDG.E.64 R4, desc[UR36][R4.64] ;  /* 0x0000002404047981 */ /* 0x000ea4000c1e1b00 */
[----:B--2---:R-:W0:Y:S02]  /*1120*/  I2F.U64 R0, R4 ;  /* 0x0000000400007312 */ /* 0x004e240000301000 */
[----:B0-----:R-:W-:-:S04]  /*1130*/  F2FP.BF16.F32.PACK_AB R0, RZ, R0 ;  /* 0x00000000ff00723e */ /* 0x001fc800000010ff */
[----:B------:R-:W-:Y:S01]  /*1140*/  PRMT R22, R0, 0x7610, R22 ;  /* 0x0000761000167816 */ /* 0x000fe20000000016 */
[----:B------:R-:W-:Y:S06]  /*1150*/  BRA `(.L_x_285) ;  /* 0x0000000000107947 */ /* 0x000fec0003800000 */
.L_x_308:
[----:B------:R-:W2:Y:S02]  /*1160*/  LDG.E R4, desc[UR36][R4.64] ;  /* 0x0000002404047981 */ /* 0x000ea4000c1e1900 */
[----:B--2---:R-:W-:-:S04]  /*1170*/  I2FP.F32.U32 R0, R4 ;  /* 0x0000000400007245 */ /* 0x004fc80000201000 */
[----:B------:R-:W-:-:S04]  /*1180*/  F2FP.BF16.F32.PACK_AB R0, RZ, R0 ;  /* 0x00000000ff00723e */ /* 0x000fc800000010ff */
[----:B------:R-:W-:-:S07]  /*1190*/  PRMT R22, R0, 0x7610, R22 ;  /* 0x0000761000167816 */ /* 0x000fce0000000016 */
.L_x_285:
[----:B------:R-:W1:Y:S02]  /*11a0*/  S2R R17, SR_TID.X ;  /* 0x0000000000117919 */ /* 0x000e640000002100 */
[----:B-1----:R-:W-:-:S07]  /*11b0*/  VIADD R17, R17, 0x80 ;  /* 0x0000008011117836 */ /* 0x002fce0000000000 */
.L_x_279:
[----:B------:R-:W-:Y:S05]  /*11c0*/  BSYNC B6 ;  /* 0x0000000000067941 */ /* 0x000fea0003800000 */
.L_x_278:
[----:B------:R-:W-:Y:S01]  /*11d0*/  ISETP.GE.AND P0, PT, R17, R16, PT ;  /* 0x000000101100720c */ /* 0x000fe20003f06270 */
[----:B------:R-:W-:-:S12]  /*11e0*/  BSSY B6, `(.L_x_313) ;  /* 0x0000111000067945 */ /* 0x000fd80003800000 */
[----:B------:R-:W-:Y:S05]  /*11f0*/  @P0 BRA `(.L_x_314) ;  /* 0x00000010003c0947 */ /* 0x000fea0003800000 */
[----:B0-----:R-:W0:Y:S01]  /*1200*/  LDC.64 R4, c[0x0][0x220] ;  /* 0x00008800ff047b82 */ /* 0x001e220000000a00 */
[----:B------:R-:W-:Y:S01]  /*1210*/  IMAD R0, R2, 0x200, R17 ;  /* 0x0000020002007824 */ /* 0x000fe200078e0211 */
[----:B------:R-:W-:Y:S01]  /*1220*/  PRMT R6, R23, 0x9910, RZ ;  /* 0x0000991017067816 */ /* 0x000fe200000000ff */
[----:B------:R-:W-:Y:S02]  /*1230*/  ULDC UR4, c[0x0][0x230] ;  /* 0x00008c0000047ab9 */ /* 0x000fe40000000800 */
[----:B------:R-:W-:Y:S02]  /*1240*/  IMAD R3, R0, UR4, RZ ;  /* 0x0000000400037c24 */ /* 0x000fe4000f8e02ff */
[----:B------:R-:W-:-:S05]  /*1250*/  IMAD.MOV.U32 R0, RZ, RZ, R6 ;  /* 0x000000ffff007224 */ /* 0x000fca00078e0006 */
[----:B------:R-:W-:Y:S02]  /*1260*/  ISETP.GT.AND P1, PT, R0, 0x9, PT ;  /* 0x000000090000780c */ /* 0x000fe40003f24270 */
[----:B0-----:R-:W-:-:S05]  /*1270*/  IADD3 R4, P0, R3, R4, RZ ;  /* 0x0000000403047210 */ /* 0x001fca0007f1e0ff */
[----:B------:R-:W-:-:S06]  /*1280*/  IMAD.X R5, RZ, RZ, R5, P0 ;  /* 0x000000ffff057224 */ /* 0x000fcc00000e0605 */
        /* <DEDUP_REMOVED lines=14> */
.L_x_318:
[----:B------:R-:W2:Y:S02]  /*1370*/  LDG.E.U8 R4, desc[UR36][R4.64] ;  /* 0x0000002404047981 */ /* 0x000ea4000c1e1100 */
[----:B--2---:R-:W-:-:S04]  /*1380*/  I2FP.F32.U32 R0, R4 ;  /* 0x0000000400007245 */ /* 0x004fc80000201000 */
[----:B------:R-:W-:-:S04]  /*1390*/  F2FP.BF16.F32.PACK_AB R0, RZ, R0 ;  /* 0x00000000ff00723e */ /* 0x000fc800000010ff */
[----:B------:R-:W-:Y:S01]  /*13a0*/  PRMT R18, R0, 0x7610, R18 ;  /* 0x0000761000127816 */ /* 0x000fe20000000012 */
[----:B------:R-:W-:Y:S06]  /*13b0*/  BRA `(.L_x_320) ;  /* 0x0000000c00c87947 */ /* 0x000fec0003800000 */
.L_x_317:
        /* <DEDUP_REMOVED lines=11> */
.L_x_322:
[----:B------:R-:W2:Y:S02]  /*1470*/  LDG.E R4, desc[UR36][R4.64] ;  /* 0x0000002404047981 */ /* 0x000ea4000c1e1900 */
[----:B--2---:R-:W-:-:S04]  /*1480*/  I2FP.F32.S32 R0, R4 ;  /* 0x0000000400007245 */ /* 0x004fc80000201400 */
[----:B------:R-:W-:-:S04]  /*1490*/  F2FP.BF16.F32.PACK_AB R0, RZ, R0 ;  /* 0x00000000ff00723e */ /* 0x000fc800000010ff */
[----:B------:R-:W-:Y:S01]  /*14a0*/  PRMT R18, R0, 0x7610, R18 ;  /* 0x0000761000127816 */ /* 0x000fe20000000012 */
[----:B------:R-:W-:Y:S06]  /*14b0*/  BRA `(.L_x_320) ;  /* 0x0000000c00887947 */ /* 0x000fec0003800000 */
.L_x_321:
[----:B------:R-:W2:Y:S02]  /*14c0*/  LDG.E.U16 R4, desc[UR36][R4.64] ;  /* 0x0000002404047981 */ /* 0x000ea4000c1e1500 */
[----:B--2---:R-:W0:Y:S02]  /*14d0*/  I2F.S16 R0, R4 ;  /* 0x0000000400007306 */ /* 0x004e240000101400 */
[----:B0-----:R-:W-:-:S04]  /*14e0*/  F2FP.BF16.F32.PACK_AB R0, RZ, R0 ;  /* 0x00000000ff00723e */ /* 0x001fc800000010ff */
[----:B------:R-:W-:Y:S01]  /*14f0*/  PRMT R18, R0, 0x7610, R18 ;  /* 0x0000761000127816 */ /* 0x000fe20000000012 */
[----:B------:R-:W-:Y:S06]  /*1500*/  BRA `(.L_x_320) ;  /* 0x0000000c00747947 */ /* 0x000fec0003800000 */
.L_x_316:
        /* <DEDUP_REMOVED lines=9> */
.L_x_324:
[----:B------:R-:W2:Y:S02]  /*15a0*/  LDG.E.U16 R0, desc[UR36][R4.64] ;  /* 0x0000002404007981 */ /* 0x000ea4000c1e1500 */
[----:B--2---:R-:W-:-:S05]  /*15b0*/  HADD2.F32 R0, -RZ, R0.H0_H0 ;  /* 0x20000000ff007230 */ /* 0x004fca0000004100 */
[----:B------:R-:W-:-:S04]  /*15c0*/  F2FP.BF16.F32.PACK_AB R0, RZ, R0 ;  /* 0x00000000ff00723e */ /* 0x000fc800000010ff */
[----:B------:R-:W-:Y:S01]  /*15d0*/  PRMT R18, R0, 0x7610, R18 ;  /* 0x0000761000127816 */ /* 0x000fe20000000012 */
[----:B------:R-:W-:Y:S06]  /*15e0*/  BRA `(.L_x_320) ;  /* 0x0000000c003c7947 */ /* 0x000fec0003800000 */
.L_x_323:
        /* <DEDUP_REMOVED lines=9> */
.L_x_326:
[----:B------:R-:W2:Y:S02]  /*1680*/  LDG.E.U16 R4, desc[UR36][R4.64] ;  /* 0x0000002404047981 */ /* 0x000ea4000c1e1500 */
[----:B--2---:R-:W-:-:S05]  /*1690*/  HADD2.F32 R0, -RZ, R4.H0_H0 ;  /* 0x20000004ff007230 */ /* 0x004fca0000004100 */
[----:B------:R-:W-:-:S04]  /*16a0*/  F2FP.BF16.F32.PACK_AB R0, RZ, R0 ;  /* 0x00000000ff00723e */ /* 0x000fc800000010ff */
[----:B------:R-:W-:Y:S01]  /*16b0*/  PRMT R18, R0, 0x7610, R18 ;  /* 0x0000761000127816 */ /* 0x000fe20000000012 */
[----:B------:R-:W-:Y:S06]  /*16c0*/  BRA `(.L_x_320) ;  /* 0x0000000c00047947 */ /* 0x000fec0003800000 */
.L_x_325:
        /* <DEDUP_REMOVED lines=9> */
.L_x_315:
        /* <DEDUP_REMOVED lines=14> */
.L_x_329:
        /* <DEDUP_REMOVED lines=9> */
.L_x_328:
        /* <DEDUP_REMOVED lines=28> */
.L_x_331:
[----:B------:R-:W2:Y:S02]  /*1a90*/  LDG.E.U8 R4, desc[UR36][R4.64] ;  /* 0x0000002404047981 */ /* 0x000ea4000c1e1100 */
[----:B--2---:R-:W-:-:S05]  /*1aa0*/  IMAD.SHL.U32 R0, R4, 0x2000000, RZ ;  /* 0x0200000004007824 */ /* 0x004fca00078e00ff */
[----:B------:R-:W-:-:S13]  /*1ab0*/  ISETP.GE.U32.AND P0, PT, R0, 0x8000000, PT ;  /* 0x080000000000780c */ /* 0x000fda0003f06070 */
[C---:B------:R-:W-:Y:S02]  /*1ac0*/  @!P0 IMAD.SHL.U32 R0, R4.reuse, 0x100, RZ ;  /* 0x0000010004008824 */ /* 0x040fe400078e00ff */
[----:B------:R-:W-:-:S03]  /*1ad0*/  @P0 IMAD.SHL.U32 R3, R4, 0x200000, RZ ;  /* 0x0020000004030824 */ /* 0x000fc600078e00ff */
        /* <DEDUP_REMOVED lines=10> */
.L_x_330:
[----:B------:R0:W5:Y:S01]  /*1b80*/  LDG.E.U16 R18, desc[UR36][R4.64] ;  /* 0x0000002404127981 */ /* 0x000162000c1e1500 */
[----:B------:R-:W-:Y:S05]  /*1b90*/  BRA `(.L_x_320) ;  /* 0x0000000400d07947 */ /* 0x000fea0003800000 */
.L_x_327:
        /* <DEDUP_REMOVED lines=13> */
.L_x_334:
        /* <DEDUP_REMOVED lines=21> */
.L_x_338:
[----:B------:R-:W-:Y:S05]  /*1dc0*/  BSYNC B1 ;  /* 0x0000000000017941 */ /* 0x000fea0003800000 */
.L_x_337:
[----:B------:R-:W-:Y:S01]  /*1dd0*/  LEA R5, R0, 0x3b800000, 0x17 ;  /* 0x3b80000000057811 */ /* 0x000fe200078eb8ff */
[----:B------:R-:W-:-:S05]  /*1de0*/  IMAD.SHL.U32 R0, R3, 0x100000, RZ ;  /* 0x0010000003007824 */ /* 0x000fca00078e00ff */
[----:B------:R-:W-:-:S07]  /*1df0*/  LOP3.LUT R0, R5, R0, R6, 0xfe, !PT ;  /* 0x0000000005007212 */ /* 0x000fce00078efe06 */
.L_x_336:
[----:B------:R-:W-:Y:S05]  /*1e00*/  BSYNC B0 ;  /* 0x0000000000007941 */ /* 0x000fea0003800000 */
.L_x_335:
[----:B------:R-:W-:-:S04]  /*1e10*/  F2FP.BF16.F32.PACK_AB R0, RZ, R0 ;  /* 0x00000000ff00723e */ /* 0x000fc800000010ff */
[----:B------:R-:W-:Y:S01]  /*1e20*/  PRMT R18, R0, 0x7610, R18 ;  /* 0x0000761000127816 */ /* 0x000fe20000000012 */
[----:B------:R-:W-:Y:S06]  /*1e30*/  BRA `(.L_x_320) ;  /* 0x0000000400287947 */ /* 0x000fec0003800000 */
.L_x_333:
        /* <DEDUP_REMOVED lines=21> */
.L_x_342:
[----:B------:R-:W-:Y:S05]  /*1f90*/  BSYNC B1 ;  /* 0x0000000000017941 */ /* 0x000fea0003800000 */
.L_x_341:
[----:B------:R-:W-:Y:S01]  /*1fa0*/  LEA R5, R0, 0x37800000, 0x17 ;  /* 0x3780000000057811 */ /* 0x000fe200078eb8ff */
[----:B------:R-:W-:-:S05]  /*1fb0*/  IMAD.SHL.U32 R0, R3, 0x200000, RZ ;  /* 0x0020000003007824 */ /* 0x000fca00078e00ff */
[----:B------:R-:W-:-:S07]  /*1fc0*/  LOP3.LUT R0, R5, R0, R6, 0xfe, !PT ;  /* 0x0000000005007212 */ /* 0x000fce00078efe06 */
.L_x_340:
[----:B------:R-:W-:Y:S05]  /*1fd0*/  BSYNC B0 ;  /* 0x0000000000007941 */ /* 0x000fea0003800000 */
.L_x_339:
[----:B------:R-:W-:-:S04]  /*1fe0*/  F2FP.BF16.F32.PACK_AB R0, RZ, R0 ;  /* 0x00000000ff00723e */ /* 0x000fc800000010ff */
[----:B------:R-:W-:Y:S01]  /*1ff0*/  PRMT R18, R0, 0x7610, R18 ;  /* 0x0000761000127816 */ /* 0x000fe20000000012 */
[----:B------:R-:W-:Y:S06]  /*2000*/  BRA `(.L_x_320) ;  /* 0x0000000000b47947 */ /* 0x000fec0003800000 */
.L_x_332:
        /* <DEDUP_REMOVED lines=14> */
.L_x_346:
[----:B------:R-:W-:Y:S05]  /*20f0*/  BSYNC B0 ;  /* 0x0000000000007941 */ /* 0x000fea0003800000 */
.L_x_345:
[----:B------:R-:W-:-:S04]  /*2100*/  F2FP.BF16.F32.PACK_AB R0, RZ, R0 ;  /* 0x00000000ff00723e */ /* 0x000fc800000010ff */
[----:B------:R-:W-:Y:S01]  /*2110*/  PRMT R18, R0, 0x7610, R18 ;  /* 0x0000761000127816 */ /* 0x000fe20000000012 */
[----:B------:R-:W-:Y:S06]  /*2120*/  BRA `(.L_x_320) ;  /* 0x00000000006c7947 */ /* 0x000fec0003800000 */
.L_x_319:
        /* <DEDUP_REMOVED lines=15> */
[----:B0----5:R-:W-:Y:S05]  /*2220*/  CALL.ABS.NOINC R14 ;  /* 0x000000000e007343 */ /* 0x021fea0003c00000 */
.L_x_347:
[----:B------:R-:W-:Y:S01]  /*2230*/  PRMT R18, RZ, 0x7610, R18 ;  /* 0x00007610ff127816 */ /* 0x000fe20000000012 */
[----:B------:R-:W-:Y:S06]  /*2240*/  BRA `(.L_x_320) ;  /* 0x0000000000247947 */ /* 0x000fec0003800000 */
.L_x_344:
[----:B------:R-:W2:Y:S02]  /*2250*/  LDG.E.64 R4, desc[UR36][R4.64] ;  /* 0x0000002404047981 */ /* 0x000ea4000c1e1b00 */
[----:B--2---:R-:W0:Y:S02]  /*2260*/  I2F.U64 R0, R4 ;  /* 0x0000000400007312 */ /* 0x004e240000301000 */
[----:B0-----:R-:W-:-:S04]  /*2270*/  F2FP.BF16.F32.PACK_AB R0, RZ, R0 ;  /* 0x00000000ff00723e */ /* 0x001fc800000010ff */
[----:B------:R-:W-:Y:S01]  /*2280*/  PRMT R18, R0, 0x7610, R18 ;  /* 0x0000761000127816 */ /* 0x000fe20000000012 */
[----:B------:R-:W-:Y:S06]  /*2290*/  BRA `(.L_x_320) ;  /* 0x0000000000107947 */ /* 0x000fec0003800000 */
.L_x_343:
[----:B------:R-:W2:Y:S02]  /*22a0*/  LDG.E R4, desc[UR36][R4.64] ;  /* 0x0000002404047981 */ /* 0x000ea4000c1e1900 */
[----:B--2---:R-:W-:-:S04]  /*22b0*/  I2FP.F32.U32 R0, R4 ;  /* 0x0000000400007245 */ /* 0x004fc80000201000 */
[----:B------:R-:W-:-:S04]  /*22c0*/  F2FP.BF16.F32.PACK_AB R0, RZ, R0 ;  /* 0x00000000ff00723e */ /* 0x000fc800000010ff */
[----:B------:R-:W-:-:S07]  /*22d0*/  PRMT R18, R0, 0x7610, R18 ;  /* 0x0000761000127816 */ /* 0x000fce0000000012 */
.L_x_320:
[----:B------:R-:W-:-:S07]  /*22e0*/  VIADD R17, R17, 0x80 ;  /* 0x0000008011117836 */ /* 0x000fce0000000000 */
.L_x_314:
[----:B------:R-:W-:Y:S05]  /*22f0*/  BSYNC B6 ;  /* 0x0000000000067941 */ /* 0x000fea0003800000 */
.L_x_313:
[----:B------:R-:W-:Y:S01]  /*2300*/  ISETP.GE.AND P0, PT, R17, R16, PT ;  /* 0x000000101100720c */ /* 0x000fe20003f06270 */
[----:B------:R-:W-:Y:S01]  /*2310*/  BSSY B6, `(.L_x_348) ;  /* 0x0000113000067945 */ /* 0x000fe20003800000 */
[----:B------:R-:W-:Y:S02]  /*2320*/  PRMT R19, RZ, 0x7610, R19 ;  /* 0x00007610ff137816 */ /* 0x000fe40000000013 */
[----:B------:R-:W-:-:S09]  /*2330*/  PRMT R24, RZ, 0x7610, R24 ;  /* 0x00007610ff187816 */ /* 0x000fd20000000018 */
        /* <DEDUP_REMOVED lines=24> */
.L_x_353:
[----:B------:R-:W2:Y:S02]  /*24c0*/  LDG.E.U8 R4, desc[UR36][R4.64] ;  /* 0x0000002404047981 */ /* 0x000ea4000c1e1100 */
[----:B--2---:R-:W-:-:S04]  /*24d0*/  I2FP.F32.U32 R0, R4 ;  /* 0x0000000400007245 */ /* 0x004fc80000201000 */
[----:B------:R-:W-:-:S04]  /*24e0*/  F2FP.BF16.F32.PACK_AB R0, RZ, R0 ;  /* 0x00000000ff00723e */ /* 0x000fc800000010ff */
[----:B------:R-:W-:Y:S01]  /*24f0*/  PRMT R24, R0, 0x7610, R24 ;  /* 0x0000761000187816 */ /* 0x000fe20000000018 */
[----:B------:R-:W-:Y:S06]  /*2500*/  BRA `(.L_x_355) ;  /* 0x0000000c00c87947 */ /* 0x000fec0003800000 */
.L_x_352:
        /* <DEDUP_REMOVED lines=11> */
.L_x_357:
[----:B------:R-:W2:Y:S02]  /*25c0*/  LDG.E R4, desc[UR36][R4.64] ;  /* 0x0000002404047981 */ /* 0x000ea4000c1e1900 */
[----:B--2---:R-:W-:-:S04]  /*25d0*/  I2FP.F32.S32 R0, R4 ;  /* 0x0000000400007245 */ /* 0x004fc80000201400 */
[----:B------:R-:W-:-:S04]  /*25e0*/  F2FP.BF16.F32.PACK_AB R0, RZ, R0 ;  /* 0x00000000ff00723e */ /* 0x000fc800000010ff */
[----:B------:R-:W-:Y:S01]  /*25f0*/  PRMT R24, R0, 0x7610, R24 ;  /* 0x0000761000187816 */ /* 0x000fe20000000018 */
[----:B------:R-:W-:Y:S06]  /*2600*/  BRA `(.L_x_355) ;  /* 0x0000000c00887947 */ /* 0x000fec0003800000 */
.L_x_356:
[----:B------:R-:W2:Y:S02]  /*2610*/  LDG.E.U16 R4, desc[UR36][R4.64] ;  /* 0x0000002404047981 */ /* 0x000ea4000c1e1500 */
[----:B--2---:R-:W0:Y:S02]  /*2620*/  I2F.S16 R0, R4 ;  /* 0x0000000400007306 */ /* 0x004e240000101400 */
[----:B0-----:R-:W-:-:S04]  /*2630*/  F2FP.BF16.F32.PACK_AB R0, RZ, R0 ;  /* 0x00000000ff00723e */ /* 0x001fc800000010ff */
[----:B------:R-:W-:Y:S01]  /*2640*/  PRMT R24, R0, 0x7610, R24 ;  /* 0x0000761000187816 */ /* 0x000fe20000000018 */
[----:B------:R-:W-:Y:S06]  /*2650*/  BRA `(.L_x_355) ;  /* 0x0000000c00747947 */ /* 0x000fec0003800000 */
.L_x_351:
        /* <DEDUP_REMOVED lines=9> */
.L_x_359:
[----:B------:R-:W2:Y:S02]  /*26f0*/  LDG.E.U16 R0, desc[UR36][R4.64] ;  /* 0x0000002404007981 */ /* 0x000ea4000c1e1500 */
[----:B--2---:R-:W-:-:S05]  /*2700*/  HADD2.F32 R0, -RZ, R0.H0_H0 ;  /* 0x20000000ff007230 */ /* 0x004fca0000004100 */
[----:B------:R-:W-:-:S04]  /*2710*/  F2FP.BF16.F32.PACK_AB R0, RZ, R0 ;  /* 0x00000000ff00723e */ /* 0x000fc800000010ff */
[----:B------:R-:W-:Y:S01]  /*2720*/  PRMT R24, R0, 0x7610, R24 ;  /* 0x0000761000187816 */ /* 0x000fe20000000018 */
[----:B------:R-:W-:Y:S06]  /*2730*/  BRA `(.L_x_355) ;  /* 0x0000000c003c7947 */ /* 0x000fec0003800000 */
.L_x_358:
        /* <DEDUP_REMOVED lines=9> */
.L_x_361:
[----:B------:R-:W2:Y:S02]  /*27d0*/  LDG.E.U16 R4, desc[UR36][R4.64] ;  /* 0x0000002404047981 */ /* 0x000ea4000c1e1500 */
[----:B--2---:R-:W-:-:S05]  /*27e0*/  HADD2.F32 R0, -RZ, R4.H0_H0 ;  /* 0x20000004ff007230 */ /* 0x004fca0000004100 */
[----:B------:R-:W-:-:S04]  /*27f0*/  F2FP.BF16.F32.PACK_AB R0, RZ, R0 ;  /* 0x00000000ff00723e */ /* 0x000fc800000010ff */
[----:B------:R-:W-:Y:S01]  /*2800*/  PRMT R24, R0, 0x7610, R24 ;  /* 0x0000761000187816 */ /* 0x000fe20000000018 */
[----:B------:R-:W-:Y:S06]  /*2810*/  BRA `(.L_x_355) ;  /* 0x0000000c00047947 */ /* 0x000fec0003800000 */
.L_x_360:
        /* <DEDUP_REMOVED lines=9> */
.L_x_350:
        /* <DEDUP_REMOVED lines=14> */
.L_x_364:
        /* <DEDUP_REMOVED lines=9> */
.L_x_363:
        /* <DEDUP_REMOVED lines=28> */
.L_x_366:
        /* <DEDUP_REMOVED lines=15> */
.L_x_365:
[----:B------:R0:W5:Y:S01]  /*2cd0*/  LDG.E.U16 R24, desc[UR36][R4.64] ;  /* 0x0000002404187981 */ /* 0x000162000c1e1500 */
[----:B------:R-:W-:Y:S05]  /*2ce0*/  BRA `(.L_x_355) ;  /* 0x0000000400d07947 */ /* 0x000fea0003800000 */
.L_x_362:
        /* <DEDUP_REMOVED lines=13> */
.L_x_369:
        /* <DEDUP_REMOVED lines=21> */
.L_x_373:
[----:B------:R-:W-:Y:S05]  /*2f10*/  BSYNC B1 ;  /* 0x0000000000017941 */ /* 0x000fea0003800000 */
.L_x_372:
[----:B------:R-:W-:Y:S01]  /*2f20*/  LEA R5, R0, 0x3b800000, 0x17 ;  /* 0x3b80000000057811 */ /* 0x000fe200078eb8ff */
[----:B------:R-:W-:-:S05]  /*2f30*/  IMAD.SHL.U32 R0, R3, 0x100000, RZ ;  /* 0x0010000003007824 */ /* 0x000fca00078e00ff */
[----:B------:R-:W-:-:S07]  /*2f40*/  LOP3.LUT R0, R5, R0, R6, 0xfe, !PT ;  /* 0x0000000005007212 */ /* 0x000fce00078efe06 */
.L_x_371:
[----:B------:R-:W-:Y:S05]  /*2f50*/  BSYNC B0 ;  /* 0x0000000000007941 */ /* 0x000fea0003800000 */
.L_x_370:
[----:B------:R-:W-:-:S04]  /*2f60*/  F2FP.BF16.F32.PACK_AB R0, RZ, R0 ;  /* 0x00000000ff00723e */ /* 0x000fc800000010ff */
[----:B------:R-:W-:Y:S01]  /*2f70*/  PRMT R24, R0, 0x7610, R24 ;  /* 0x0000761000187816 */ /* 0x000fe20000000018 */
[----:B------:R-:W-:Y:S06]  /*2f80*/  BRA `(.L_x_355) ;  /* 0x0000000400287947 */ /* 0x000fec0003800000 */
.L_x_368:
        /* <DEDUP_REMOVED lines=21> */
.L_x_377:
[----:B------:R-:W-:Y:S05]  /*30e0*/  BSYNC B1 ;  /* 0x0000000000017941 */ /* 0x000fea0003800000 */
.L_x_376:
[----:B------:R-:W-:Y:S01]  /*30f0*/  LEA R5, R0, 0x37800000, 0x17 ;  /* 0x3780000000057811 */ /* 0x000fe200078eb8ff */
[----:B------:R-:W-:-:S05]  /*3100*/  IMAD.SHL.U32 R0, R3, 0x200000, RZ ;  /* 0x0020000003007824 */ /* 0x000fca00078e00ff */
[----:B------:R-:W-:-:S07]  /*3110*/  LOP3.LUT R0, R5, R0, R6, 0xfe, !PT ;  /* 0x0000000005007212 */ /* 0x000fce00078efe06 */
.L_x_375:
[----:B------:R-:W-:Y:S05]  /*3120*/  BSYNC B0 ;  /* 0x0000000000007941 */ /* 0x000fea0003800000 */
.L_x_374:
[----:B------:R-:W-:-:S04]  /*3130*/  F2FP.BF16.F32.PACK_AB R0, RZ, R0 ;  /* 0x00000000ff00723e */ /* 0x000fc800000010ff */
[----:B------:R-:W-:Y:S01]  /*3140*/  PRMT R24, R0, 0x7610, R24 ;  /* 0x0000761000187816 */ /* 0x000fe20000000018 */
[----:B------:R-:W-:Y:S06]  /*3150*/  BRA `(.L_x_355) ;  /* 0x0000000000b47947 */ /* 0x000fec0003800000 */
.L_x_367:
        /* <DEDUP_REMOVED lines=14> */
.L_x_381:
[----:B------:R-:W-:Y:S05]  /*3240*/  BSYNC B0 ;  /* 0x0000000000007941 */ /* 0x000fea0003800000 */
.L_x_380:
[----:B------:R-:W-:-:S04]  /*3250*/  F2FP.BF16.F32.PACK_AB R0, RZ, R0 ;  /* 0x00000000ff00723e */ /* 0x000fc800000010ff */
[----:B------:R-:W-:Y:S01]  /*3260*/  PRMT R24, R0, 0x7610, R24 ;  /* 0x0000761000187816 */ /* 0x000fe20000000018 */
[----:B------:R-:W-:Y:S06]  /*3270*/  BRA `(.L_x_355) ;  /* 0x00000000006c7947 */ /* 0x000fec0003800000 */
.L_x_354:
        /* <DEDUP_REMOVED lines=16> */
.L_x_382:
[----:B------:R-:W-:Y:S01]  /*3380*/  PRMT R24, RZ, 0x7610, R24 ;  /* 0x00007610ff187816 */ /* 0x000fe20000000018 */
[----:B------:R-:W-:Y:S06]  /*3390*/  BRA `(.L_x_355) ;  /* 0x0000000000247947 */ /* 0x000fec0003800000 */
.L_x_379:
[----:B------:R-:W2:Y:S02]  /*33a0*/  LDG.E.64 R4, desc[UR36][R4.64] ;  /* 0x0000002404047981 */ /* 0x000ea4000c1e1b00 */
[----:B--2---:R-:W0:Y:S02]  /*33b0*/  I2F.U64 R0, R4 ;  /* 0x0000000400007312 */ /* 0x004e240000301000 */
[----:B0-----:R-:W-:-:S04]  /*33c0*/  F2FP.BF16.F32.PACK_AB R0, RZ, R0 ;  /* 0x00000000ff00723e */ /* 0x001fc800000010ff */
[----:B------:R-:W-:Y:S01]  /*33d0*/  PRMT R24, R0, 0x7610, R24 ;  /* 0x0000761000187816 */ /* 0x000fe20000000018 */
[----:B------:R-:W-:Y:S06]  /*33e0*/  BRA `(.L_x_355) ;  /* 0x0000000000107947 */ /* 0x000fec0003800000 */
.L_x_378:
[----:B------:R-:W2:Y:S02]  /*33f0*/  LDG.E R4, desc[UR36][R4.64] ;  /* 0x0000002404047981 */ /* 0x000ea4000c1e1900 */
[----:B--2---:R-:W-:-:S04]  /*3400*/  I2FP.F32.U32 R0, R4 ;  /* 0x0000000400007245 */ /* 0x004fc80000201000 */
[----:B------:R-:W-:-:S04]  /*3410*/  F2FP.BF16.F32.PACK_AB R0, RZ, R0 ;  /* 0x00000000ff00723e */ /* 0x000fc800000010ff */
[----:B------:R-:W-:-:S07]  /*3420*/  PRMT R24, R0, 0x7610, R24 ;  /* 0x0000761000187816 */ /* 0x000fce0000000018 */
.L_x_355:
[----:B------:R-:W-:-:S07]  /*3430*/  VIADD R17, R17, 0x80 ;  /* 0x0000008011117836 */ /* 0x000fce0000000000 */
.L_x_349:
[----:B------:R-:W-:Y:S05]  /*3440*/  BSYNC B6 ;  /* 0x0000000000067941 */ /* 0x000fea0003800000 */
.L_x_348:
[----:B------:R-:W-:Y:S01]  /*3450*/  ISETP.GE.AND P0, PT, R17, R16, PT ;  /* 0x000000101100720c */ /* 0x000fe20003f06270 */
[----:B------:R-:W-:-:S12]  /*3460*/  BSSY B6, `(.L_x_383) ;  /* 0x000010f000067945 */ /* 0x000fd80003800000 */
[----:B------:R-:W-:Y:S05]  /*3470*/  @P0 BRA `(.L_x_384) ;  /* 0x0000001000340947 */ /* 0x000fea0003800000 */
[----:B0-----:R-:W0:Y:S01]  /*3480*/  LDC.64 R4, c[0x0][0x220] ;  /* 0x00008800ff047b82 */ /* 0x001e220000000a00 */
        /* <DEDUP_REMOVED lines=21> */
.L_x_388:
[----:B------:R-:W2:Y:S02]  /*35e0*/  LDG.E.U8 R4, desc[UR36][R4.64] ;  /* 0x0000002404047981 */ /* 0x000ea4000c1e1100 */
[----:B--2---:R-:W-:-:S04]  /*35f0*/  I2FP.F32.U32 R0, R4 ;  /* 0x0000000400007245 */ /* 0x004fc80000201000 */
[----:B------:R-:W-:-:S04]  /*3600*/  F2FP.BF16.F32.PACK_AB R0, RZ, R0 ;  /* 0x00000000ff00723e */ /* 0x000fc800000010ff */
[----:B------:R-:W-:Y:S01]  /*3610*/  PRMT R19, R0, 0x7610, R19 ;  /* 0x0000761000137816 */ /* 0x000fe20000000013 */
[----:B------:R-:W-:Y:S06]  /*3620*/  BRA `(.L_x_384) ;  /* 0x0000000c00c87947 */ /* 0x000fec0003800000 */
.L_x_387:
        /* <DEDUP_REMOVED lines=11> */
.L_x_391:
[----:B------:R-:W2:Y:S02]  /*36e0*/  LDG.E R4, desc[UR36][R4.64] ;  /* 0x0000002404047981 */ /* 0x000ea4000c1e1900 */
[----:B--2---:R-:W-:-:S04]  /*36f0*/  I2FP.F32.S32 R0, R4 ;  /* 0x0000000400007245 */ /* 0x004fc80000201400 */
[----:B------:R-:W-:-:S04]  /*3700*/  F2FP.BF16.F32.PACK_AB R0, RZ, R0 ;  /* 0x00000000ff00723e */ /* 0x000fc800000010ff */
[----:B------:R-:W-:Y:S01]  /*3710*/  PRMT R19, R0, 0x7610, R19 ;  /* 0x0000761000137816 */ /* 0x000fe20000000013 */
[----:B------:R-:W-:Y:S06]  /*3720*/  BRA `(.L_x_384) ;  /* 0x0000000c00887947 */ /* 0x000fec0003800000 */
.L_x_390:
[----:B------:R-:W2:Y:S02]  /*3730*/  LDG.E.U16 R4, desc[UR36][R4.64] ;  /* 0x0000002404047981 */ /* 0x000ea4000c1e1500 */
[----:B--2---:R-:W0:Y:S02]  /*3740*/  I2F.S16 R0, R4 ;  /* 0x0000000400007306 */ /* 0x004e240000101400 */
[----:B0-----:R-:W-:-:S04]  /*3750*/  F2FP.BF16.F32.PACK_AB R0, RZ, R0 ;  /* 0x00000000ff00723e */ /* 0x001fc800000010ff */
[----:B------:R-:W-:Y:S01]  /*3760*/  PRMT R19, R0, 0x7610, R19 ;  /* 0x0000761000137816 */ /* 0x000fe20000000013 */
[----:B------:R-:W-:Y:S06]  /*3770*/  BRA `(.L_x_384) ;  /* 0x0000000c00747947 */ /* 0x000fec0003800000 */
.L_x_386:
        /* <DEDUP_REMOVED lines=9> */
.L_x_393:
[----:B------:R-:W2:Y:S02]  /*3810*/  LDG.E.U16 R0, desc[UR36][R4.64] ;  /* 0x0000002404007981 */ /* 0x000ea4000c1e1500 */
[----:B--2---:R-:W-:-:S05]  /*3820*/  HADD2.F32 R0, -RZ, R0.H0_H0 ;  /* 0x20000000ff007230 */ /* 0x004fca0000004100 */
[----:B------:R-:W-:-:S04]  /*3830*/  F2FP.BF16.F32.PACK_AB R0, RZ, R0 ;  /* 0x00000000ff00723e */ /* 0x000fc800000010ff */
[----:B------:R-:W-:Y:S01]  /*3840*/  PRMT R19, R0, 0x7610, R19 ;  /* 0x0000761000137816 */ /* 0x000fe20000000013 */
[----:B------:R-:W-:Y:S06]  /*3850*/  BRA `(.L_x_384) ;  /* 0x0000000c003c7947 */ /* 0x000fec0003800000 */
.L_x_392:
        /* <DEDUP_REMOVED lines=9> */
.L_x_395:
[----:B------:R-:W2:Y:S02]  /*38f0*/  LDG.E.U16 R4, desc[UR36][R4.64] ;  /* 0x0000002404047981 */ /* 0x000ea4000c1e1500 */
[----:B--2---:R-:W-:-:S05]  /*3900*/  HADD2.F32 R0, -RZ, R4.H0_H0 ;  /* 0x20000004ff007230 */ /* 0x004fca0000004100 */
[----:B------:R-:W-:-:S04]  /*3910*/  F2FP.BF16.F32.PACK_AB R0, RZ, R0 ;  /* 0x00000000ff00723e */ /* 0x000fc800000010ff */
[----:B------:R-:W-:Y:S01]  /*3920*/  PRMT R19, R0, 0x7610, R19 ;  /* 0x0000761000137816 */ /* 0x000fe20000000013 */
[----:B------:R-:W-:Y:S06]  /*3930*/  BRA `(.L_x_384) ;  /* 0x0000000c00047947 */ /* 0x000fec0003800000 */
.L_x_394:
        /* <DEDUP_REMOVED lines=9> */
.L_x_385:
        /* <DEDUP_REMOVED lines=14> */
.L_x_398:
        /* <DEDUP_REMOVED lines=9> */
.L_x_397:
        /* <DEDUP_REMOVED lines=28> */
.L_x_400:
        /* <DEDUP_REMOVED lines=15> */
.L_x_399:
[----:B------:R1:W5:Y:S01]  /*3df0*/  LDG.E.U16 R19, desc[UR36][R4.64] ;  /* 0x0000002404137981 */ /* 0x000362000c1e1500 */
[----:B------:R-:W-:Y:S05]  /*3e00*/  BRA `(.L_x_384) ;  /* 0x0000000400d07947 */ /* 0x000fea0003800000 */
.L_x_396:
        /* <DEDUP_REMOVED lines=13> */
.L_x_403:
        /* <DEDUP_REMOVED lines=21> */
.L_x_407:
[----:B------:R-:W-:Y:S05]  /*4030*/  BSYNC B1 ;  /* 0x0000000000017941 */ /* 0x000fea0003800000 */
.L_x_406:
[----:B------:R-:W-:Y:S01]  /*4040*/  LEA R5, R0, 0x3b800000, 0x17 ;  /* 0x3b80000000057811 */ /* 0x000fe200078eb8ff */
[----:B------:R-:W-:-:S05]  /*4050*/  IMAD.SHL.U32 R0, R3, 0x100000, RZ ;  /* 0x0010000003007824 */ /* 0x000fca00078e00ff */
[----:B------:R-:W-:-:S07]  /*4060*/  LOP3.LUT R0, R5, R0, R6, 0xfe, !PT ;  /* 0x0000000005007212 */ /* 0x000fce00078efe06 */
.L_x_405:
[----:B------:R-:W-:Y:S05]  /*4070*/  BSYNC B0 ;  /* 0x0000000000007941 */ /* 0x000fea0003800000 */
.L_x_404:
[----:B------:R-:W-:-:S04]  /*4080*/  F2FP.BF16.F32.PACK_AB R0, RZ, R0 ;  /* 0x00000000ff00723e */ /* 0x000fc800000010ff */
[----:B------:R-:W-:Y:S01]  /*4090*/  PRMT R19, R0, 0x7610, R19 ;  /* 0x0000761000137816 */ /* 0x000fe20000000013 */
[----:B------:R-:W-:Y:S06]  /*40a0*/  BRA `(.L_x_384) ;  /* 0x0000000400287947 */ /* 0x000fec0003800000 */
.L_x_402:
        /* <DEDUP_REMOVED lines=21> */
.L_x_411:
[----:B------:R-:W-:Y:S05]  /*4200*/  BSYNC B1 ;  /* 0x0000000000017941 */ /* 0x000fea0003800000 */
.L_x_410:
[----:B------:R-:W-:Y:S01]  /*4210*/  LEA R5, R0, 0x37800000, 0x17 ;  /* 0x3780000000057811 */ /* 0x000fe200078eb8ff */
[----:B------:R-:W-:-:S05]  /*4220*/  IMAD.SHL.U32 R0, R3, 0x200000, RZ ;  /* 0x0020000003007824 */ /* 0x000fca00078e00ff */
[----:B------:R-:W-:-:S07]  /*4230*/  LOP3.LUT R0, R5, R0, R6, 0xfe, !PT ;  /* 0x0000000005007212 */ /* 0x000fce00078efe06 */
.L_x_409:
[----:B------:R-:W-:Y:S05]  /*4240*/  BSYNC B0 ;  /* 0x0000000000007941 */ /* 0x000fea0003800000 */
.L_x_408:
[----:B------:R-:W-:-:S04]  /*4250*/  F2FP.BF16.F32.PACK_AB R0, RZ, R0 ;  /* 0x00000000ff00723e */ /* 0x000fc800000010ff */
[----:B------:R-:W-:Y:S01]  /*4260*/  PRMT R19, R0, 0x7610, R19 ;  /* 0x0000761000137816 */ /* 0x000fe20000000013 */
[----:B------:R-:W-:Y:S06]  /*4270*/  BRA `(.L_x_384) ;  /* 0x0000000000b47947 */ /* 0x000fec0003800000 */
.L_x_401:
        /* <DEDUP_REMOVED lines=14> */
.L_x_415:
[----:B------:R-:W-:Y:S05]  /*4360*/  BSYNC B0 ;  /* 0x0000000000007941 */ /* 0x000fea0003800000 */
.L_x_414:
[----:B------:R-:W-:-:S04]  /*4370*/  F2FP.BF16.F32.PACK_AB R0, RZ, R0 ;  /* 0x00000000ff00723e */ /* 0x000fc800000010ff */
[----:B------:R-:W-:Y:S01]  /*4380*/  PRMT R19, R0, 0x7610, R19 ;  /* 0x0000761000137816 */ /* 0x000fe20000000013 */
[----:B------:R-:W-:Y:S06]  /*4390*/  BRA `(.L_x_384) ;  /* 0x00000000006c7947 */ /* 0x000fec0003800000 */
.L_x_389:
        /* <DEDUP_REMOVED lines=16> */
.L_x_416:
[----:B------:R-:W-:Y:S01]  /*44a0*/  PRMT R19, RZ, 0x7610, R19 ;  /* 0x00007610ff137816 */ /* 0x000fe20000000013 */
[----:B------:R-:W-:Y:S06]  /*44b0*/  BRA `(.L_x_384) ;  /* 0x0000000000247947 */ /* 0x000fec0003800000 */
.L_x_413:
[----:B------:R-:W2:Y:S02]  /*44c0*/  LDG.E.64 R4, desc[UR36][R4.64] ;  /* 0x0000002404047981 */ /* 0x000ea4000c1e1b00 */
[----:B--2---:R-:W0:Y:S02]  /*44d0*/  I2F.U64 R0, R4 ;  /* 0x0000000400007312 */ /* 0x004e240000301000 */
[----:B0-----:R-:W-:-:S04]  /*44e0*/  F2FP.BF16.F32.PACK_AB R0, RZ, R0 ;  /* 0x00000000ff00723e */ /* 0x001fc800000010ff */
[----:B------:R-:W-:Y:S01]  /*44f0*/  PRMT R19, R0, 0x7610, R19 ;  /* 0x0000761000137816 */ /* 0x000fe20000000013 */
[----:B------:R-:W-:Y:S06]  /*4500*/  BRA `(.L_x_384) ;  /* 0x0000000000107947 */ /* 0x000fec0003800000 */
.L_x_412:
[----:B------:R-:W2:Y:S02]  /*4510*/  LDG.E R4, desc[UR36][R4.64] ;  /* 0x0000002404047981 */ /* 0x000ea4000c1e1900 */
[----:B--2---:R-:W-:-:S04]  /*4520*/  I2FP.F32.U32 R0, R4 ;  /* 0x0000000400007245 */ /* 0x004fc80000201000 */
[----:B------:R-:W-:-:S04]  /*4530*/  F2FP.BF16.F32.PACK_AB R0, RZ, R0 ;  /* 0x00000000ff00723e */ /* 0x000fc800000010ff */
[----:B------:R-:W-:-:S07]  /*4540*/  PRMT R19, R0, 0x7610, R19 ;  /* 0x0000761000137816 */ /* 0x000fce0000000013 */
.L_x_384:
[----:B------:R-:W-:Y:S05]  /*4550*/  BSYNC B6 ;  /* 0x0000000000067941 */ /* 0x000fea0003800000 */
.L_x_383:
[----:B------:R-:W2:Y:S01]  /*4560*/  S2R R25, SR_TID.X ;  /* 0x0000000000197919 */ /* 0x000ea20000002100 */
[----:B------:R-:W3:Y:S01]  /*4570*/  LDC.U8 R17, c[0x0][0x234] ;  /* 0x00008d00ff117b82 */ /* 0x000ee20000000000 */
[----:B------:R-:W-:Y:S01]  /*4580*/  BSSY B0, `(.L_x_417) ;  /* 0x0000026000007945 */ /* 0x000fe20003800000 */
[CC--:B--2---:R-:W-:Y:S01]  /*4590*/  ISETP.GE.AND P2, PT, R25.reuse, R16.reuse, PT ;  /* 0x000000101900720c */ /* 0x0c4fe20003f46270 */
[C---:B------:R-:W-:Y:S02]  /*45a0*/  VIADD R3, R25.reuse, 0x100 ;  /* 0x0000010019037836 */ /* 0x040fe40000000000 */
[C---:B01----:R-:W-:Y:S02]  /*45b0*/  VIADD R5, R25.reuse, 0x180 ;  /* 0x0000018019057836 */ /* 0x043fe40000000000 */
[----:B------:R-:W-:Y:S01]  /*45c0*/  VIADD R23, R25, 0x80 ;  /* 0x0000008019177836 */ /* 0x000fe20000000000 */
[-C--:B------:R-:W-:Y:S02]  /*45d0*/  ISETP.GE.AND P0, PT, R3, R16.reuse, PT ;  /* 0x000000100300720c */ /* 0x080fe40003f06270 */
[----:B------:R-:W-:-:S02]  /*45e0*/  ISETP.GE.AND P1, PT, R5, R16, PT ;  /* 0x000000100500720c */ /* 0x000fc40003f26270 */
[----:B------:R-:W-:-:S03]  /*45f0*/  ISETP.GE.AND P3, PT, R23, R16, PT ;  /* 0x000000101700720c */ /* 0x000fc60003f66270 */
[----:B------:R-:W-:Y:S10]  /*4600*/  @P2 BRA `(.L_x_418) ;  /* 0x0000000000742947 */ /* 0x000ff40003800000 */
[----:B-----5:R-:W-:Y:S02]  /*4610*/  IMAD.U32 R22, R22, 0x10000, RZ ;  /* 0x0001000016167824 */ /* 0x020fe400078e00ff */
[----:B------:R-:W-:Y:S02]  /*4620*/  IMAD.MOV.U32 R0, RZ, RZ, 0x3f000000 ;  /* 0x3f000000ff007424 */ /* 0x000fe400078e00ff */
[C---:B------:R-:W-:Y:S01]  /*4630*/  FADD.FTZ R3, |R22|.reuse, -RZ ;  /* 0x800000ff16037221 */ /* 0x040fe20000010200 */
[C---:B------:R-:W-:Y:S02]  /*4640*/  FSETP.GT.FTZ.AND P4, PT, |R22|.reuse, 0.56000000238418579102, PT ;  /* 0x3f0f5c291600780b */ /* 0x040fe40003f94200 */
[----:B------:R-:W-:Y:S01]  /*4650*/  FSETP.NEU.FTZ.AND P5, PT, |R22|, 1, PT ;  /* 0x3f8000001600780b */ /* 0x000fe20003fbd200 */
[----:B------:R-:W-:-:S04]  /*4660*/  FFMA.FTZ R0, -R3, R0, 0.5 ;  /* 0x3f00000003007423 */ /* 0x000fc80000010100 */
[----:B------:R-:W0:Y:S02]  /*4670*/  MUFU.RSQ R5, R0 ;  /* 0x0000000000057308 */ /* 0x000e240000001400 */
[----:B0-----:R-:W-:Y:S01]  /*4680*/  FMUL.FTZ R4, R0, R5 ;  /* 0x0000000500047220 */ /* 0x001fe20000410000 */
[----:B------:R-:W-:-:S04]  /*4690*/  FMUL.FTZ R5, R5, 0.5 ;  /* 0x3f00000005057820 */ /* 0x000fc80000410000 */
        /* <DEDUP_REMOVED lines=17> */
[----:B------:R-:W-:-:S04]  /*47b0*/  @!P5 FFMA.FTZ R3, R5, 0.93318945169448852539, R0 ;  /* 0x3f6ee5810503d823 */ /* 0x000fc80000010000 */
[----:B------:R-:W-:-:S06]  /*47c0*/  @P4 FADD.FTZ R3, R3, R3 ;  /* 0x0000000303034221 */ /* 0x000fcc0000010000 */
[----:B------:R-:W0:Y:S02]  /*47d0*/  F2F.BF16.F32 R3, R3 ;  /* 0x0000000300037304 */ /* 0x000e240000202000 */
.L_x_418:
[----:B------:R-:W-:Y:S05]  /*47e0*/  BSYNC B0 ;  /* 0x0000000000007941 */ /* 0x000fea0003800000 */
.L_x_417:
[----:B------:R-:W-:Y:S04]  /*47f0*/  BSSY B0, `(.L_x_419) ;  /* 0x000001f000007945 */ /* 0x000fe80003800000 */
[----:B------:R-:W-:Y:S05]  /*4800*/  @P3 BRA `(.L_x_420) ;  /* 0x0000000000743947 */ /* 0x000fea0003800000 */
[----:B-----5:R-:W-:Y:S02]  /*4810*/  IMAD.U32 R18, R18, 0x10000, RZ ;  /* 0x0001000012127824 */ /* 0x020fe400078e00ff */
[----:B------:R-:W-:Y:S02]  /*4820*/  IMAD.MOV.U32 R0, RZ, RZ, 0x3f000000 ;  /* 0x3f000000ff007424 */ /* 0x000fe400078e00ff */
[C---:B------:R-:W-:Y:S01]  /*4830*/  FADD.FTZ R5, |R18|.reuse, -RZ ;  /* 0x800000ff12057221 */ /* 0x040fe20000010200 */
[C---:B------:R-:W-:Y:S02]  /*4840*/  FSETP.GT.FTZ.AND P3, PT, |R18|.reuse, 0.56000000238418579102, PT ;  /* 0x3f0f5c291200780b */ /* 0x040fe40003f74200 */
[----:B------:R-:W-:Y:S01]  /*4850*/  FSETP.NEU.FTZ.AND P4, PT, |R18|, 1, PT ;  /* 0x3f8000001200780b */ /* 0x000fe20003f9d200 */
[----:B------:R-:W-:-:S04]  /*4860*/  FFMA.FTZ R0, -R5, R0, 0.5 ;  /* 0x3f00000005007423 */ /* 0x000fc80000010100 */
[----:B------:R-:W1:Y:S02]  /*4870*/  MUFU.RSQ R7, R0 ;  /* 0x0000000000077308 */ /* 0x000e640000001400 */
[----:B-1----:R-:W-:Y:S01]  /*4880*/  FMUL.FTZ R4, R0, R7 ;  /* 0x0000000700047220 */ /* 0x002fe20000410000 */
[----:B------:R-:W-:Y:S01]  /*4890*/  FMUL.FTZ R7, R7, 0.5 ;  /* 0x3f00000007077820 */ /* 0x000fe20000410000 */
[----:B------:R-:W-:-:S03]  /*48a0*/  IMAD.MOV.U32 R0, RZ, RZ, 0x3fd774eb ;  /* 0x3fd774ebff007424 */ /* 0x000fc600078e00ff */
        /* <DEDUP_REMOVED lines=12> */
[----:B------:R-:W-:-:S04]  /*4970*/  FMUL.FTZ R4, R4, R7 ;  /* 0x0000000704047220 */ /* 0x000fc80000410000 */
[----:B------:R-:W-:-:S04]  /*4980*/  FFMA.FTZ R4, R5, R4, R5 ;  /* 0x0000000405047223 */ /* 0x000fc80000010005 */
[----:B------:R-:W-:-:S05]  /*4990*/  FADD.FTZ R5, -R4, -RZ ;  /* 0x800000ff04057221 */ /* 0x000fca0000010100 */
[----:B------:R-:W-:-:S05]  /*49a0*/  FSEL R5, R4, R5, P3 ;  /* 0x0000000504057208 */ /* 0x000fca0001800000 */
[----:B------:R-:W-:-:S04]  /*49b0*/  @!P4 FFMA.FTZ R4, R0, 0.93318945169448852539, R5 ;  /* 0x3f6ee5810004c823 */ /* 0x000fc80000010005 */
[----:B------:R-:W-:-:S04]  /*49c0*/  @P3 FADD.FTZ R4, R4, R4 ;  /* 0x0000000404043221 */ /* 0x000fc80000010000 */
[----:B------:R1:W2:Y:S03]  /*49d0*/  F2F.BF16.F32 R22, R4 ;  /* 0x0000000400167304 */ /* 0x0002a60000202000 */
.L_x_420:
[----:B------:R-:W-:Y:S05]  /*49e0*/  BSYNC B0 ;  /* 0x0000000000007941 */ /* 0x000fea0003800000 */
.L_x_419:
        /* <DEDUP_REMOVED lines=30> */
[----:B------:R4:W1:Y:S03]  /*4bd0*/  F2F.BF16.F32 R18, R4 ;  /* 0x0000000400127304 */ /* 0x0008660000202000 */
.L_x_422:
[----:B------:R-:W-:Y:S05]  /*4be0*/  BSYNC B0 ;  /* 0x0000000000007941 */ /* 0x000fea0003800000 */
.L_x_421:
[----:B------:R-:W-:Y:S04]  /*4bf0*/  BSSY B0, `(.L_x_423) ;  /* 0x000001f000007945 */ /* 0x000fe80003800000 */
[----:B------:R-:W-:Y:S05]  /*4c00*/  @P1 BRA `(.L_x_424) ;  /* 0x0000000000741947 */ /* 0x000fea0003800000 */
[----:B-----5:R-:W-:Y:S02]  /*4c10*/  IMAD.U32 R19, R19, 0x10000, RZ ;  /* 0x0001000013137824 */ /* 0x020fe400078e00ff */
[----:B------:R-:W-:Y:S02]  /*4c20*/  IMAD.MOV.U32 R5, RZ, RZ, 0x3f000000 ;  /* 0x3f000000ff057424 */ /* 0x000fe400078e00ff */
[C---:B------:R-:W-:Y:S01]  /*4c30*/  FADD.FTZ R0, |R19|.reuse, -RZ ;  /* 0x800000ff13007221 */ /* 0x040fe20000010200 */
[C---:B------:R-:W-:Y:S02]  /*4c40*/  FSETP.GT.FTZ.AND P0, PT, |R19|.reuse, 0.56000000238418579102, PT ;  /* 0x3f0f5c291300780b */ /* 0x040fe40003f14200 */
[----:B------:R-:W-:Y:S01]  /*4c50*/  FSETP.NEU.FTZ.AND P1, PT, |R19|, 1, PT ;  /* 0x3f8000001300780b */ /* 0x000fe20003f3d200 */
[----:B-1--4-:R-:W-:-:S04]  /*4c60*/  FFMA.FTZ R4, -R0, R5, 0.5 ;  /* 0x3f00000000047423 */ /* 0x012fc80000010105 */
[----:B------:R-:W1:Y:S02]  /*4c70*/  MUFU.RSQ R5, R4 ;  /* 0x0000000400057308 */ /* 0x000e640000001400 */
[----:B-1----:R-:W-:Y:S01]  /*4c80*/  FMUL.FTZ R6, R4, R5 ;  /* 0x0000000504067220 */ /* 0x002fe20000410000 */
[----:B------:R-:W-:-:S04]  /*4c90*/  FMUL.FTZ R5, R5, 0.5 ;  /* 0x3f00000005057820 */ /* 0x000fc80000410000 */
[----:B------:R-:W-:-:S04]  /*4ca0*/  FFMA.FTZ R5, -R6, R5, 0.5 ;  /* 0x3f00000006057423 */ /* 0x000fc80000010105 */
[----:B------:R-:W-:Y:S01]  /*4cb0*/  FFMA.FTZ R5, R6, R5, R6 ;  /* 0x0000000506057223 */ /* 0x000fe20000010006 */
[----:B------:R-:W-:-:S04]  /*4cc0*/  IMAD.MOV.U32 R6, RZ, RZ, 0x3d10ecef ;  /* 0x3d10ecefff067424 */ /* 0x000fc800078e00ff */
[----:B------:R-:W-:Y:S02]  /*4cd0*/  @P0 FSEL R0, R5, RZ, P1 ;  /* 0x000000ff05000208 */ /* 0x000fe40000800000 */
        /* <DEDUP_REMOVED lines=14> */
[----:B------:R-:W-:-:S04]  /*4dc0*/  @P0 FADD.FTZ R0, R0, R0 ;  /* 0x0000000000000221 */ /* 0x000fc80000010000 */
[----:B------:R1:W4:Y:S03]  /*4dd0*/  F2F.BF16.F32 R19, R0 ;  /* 0x0000000000137304 */ /* 0x0003260000202000 */
.L_x_424:
[----:B------:R-:W-:Y:S05]  /*4de0*/  BSYNC B0 ;  /* 0x0000000000007941 */ /* 0x000fea0003800000 */
.L_x_423:
[----:B------:R-:W-:Y:S04]  /*4df0*/  BSSY B6, `(.L_x_425) ;  /* 0x0000112000067945 */ /* 0x000fe80003800000 */
[----:B------:R-:W-:Y:S05]  /*4e00*/  @P2 BRA `(.L_x_426) ;  /* 0x0000001000402947 */ /* 0x000fea0003800000 */
[----:B------:R-:W0:Y:S01]  /*4e10*/  LDC.64 R8, c[0x0][0x218] ;  /* 0x00008600ff087b82 */ /* 0x000e220000000a00 */
[----:B-1-3--:R-:W-:Y:S01]  /*4e20*/  PRMT R0, R17, 0x9910, RZ ;  /* 0x0000991011007816 */ /* 0x00afe200000000ff */
        /* <DEDUP_REMOVED lines=15> */
[----:B------:R-:W-:Y:S02]  /*4f20*/  IMAD.U32 R3, R3, 0x10000, RZ ;  /* 0x0001000003037824 */ /* 0x000fe400078e00ff */
[----:B------:R-:W-:-:S04]  /*4f30*/  IMAD.MOV.U32 R25, RZ, RZ, R23 ;  /* 0x000000ffff197224 */ /* 0x000fc800078e0017 */
[----:B------:R-:W0:Y:S02]  /*4f40*/  F2I.FTZ.TRUNC.NTZ R3, R3 ;  /* 0x0000000300037305 */ /* 0x000e24000021f100 */
[----:B0-----:R0:W-:Y:S01]  /*4f50*/  STG.E.U8 desc[UR36][R8.64], R3 ;  /* 0x0000000308007986 */ /* 0x0011e2000c101124 */
[----:B------:R-:W-:Y:S05]  /*4f60*/  BRA `(.L_x_426) ;  /* 0x0000000c00e87947 */ /* 0x000fea0003800000 */
.L_x_430:
[----:B------:R-:W-:Y:S02]  /*4f70*/  IMAD.U32 R5, R3, 0x10000, RZ ;  /* 0x0001000003057824 */ /* 0x000fe400078e00ff */
[----:B------:R-:W-:-:S04]  /*4f80*/  IMAD.MOV.U32 R25, RZ, RZ, R23 ;  /* 0x000000ffff197224 */ /* 0x000fc800078e0017 */
[----:B----4-:R-:W0:Y:S02]  /*4f90*/  F2I.S64.TRUNC R4, R5 ;  /* 0x0000000500047311 */ /* 0x010e24000020d900 */
[----:B0-----:R0:W-:Y:S01]  /*4fa0*/  STG.E.U8 desc[UR36][R8.64], R4 ;  /* 0x0000000408007986 */ /* 0x0011e2000c101124 */
[----:B------:R-:W-:Y:S05]  /*4fb0*/  BRA `(.L_x_426) ;  /* 0x0000000c00d47947 */ /* 0x000fea0003800000 */
.L_x_429:
[----:B------:R-:W-:-:S13]  /*4fc0*/  ISETP.NE.AND P0, PT, R0, 0x2, PT ;  /* 0x000000020000780c */ /* 0x000fda0003f05270 */
[----:B------:R-:W-:Y:S05]  /*4fd0*/  @!P0 BRA `(.L_x_432) ;  /* 0x0000000000388947 */ /* 0x000fea0003800000 */
[----:B------:R-:W-:-:S13]  /*4fe0*/  ISETP.NE.AND P0, PT, R0, 0x3, PT ;  /* 0x000000030000780c */ /* 0x000fda0003f05270 */
[----:B------:R-:W-:Y:S05]  /*4ff0*/  @!P0 BRA `(.L_x_433) ;  /* 0x00000000001c8947 */ /* 0x000fea0003800000 */
[----:B------:R-:W-:-:S13]  /*5000*/  ISETP.NE.AND P0, PT, R0, 0x4, PT ;  /* 0x000000040000780c */ /* 0x000fda0003f05270 */
[----:B------:R-:W-:Y:S05]  /*5010*/  @P0 BRA `(.L_x_431) ;  /* 0x0000000c00500947 */ /* 0x000fea0003800000 */
[----:B----4-:R-:W-:Y:S02]  /*5020*/  IMAD.U32 R4, R3, 0x10000, RZ ;  /* 0x0001000003047824 */ /* 0x010fe400078e00ff */
[----:B------:R-:W-:-:S04]  /*5030*/  IMAD.MOV.U32 R25, RZ, RZ, R23 ;  /* 0x000000ffff197224 */ /* 0x000fc800078e0017 */
[----:B------:R-:W0:Y:S02]  /*5040*/  F2I.S64.TRUNC R4, R4 ;  /* 0x0000000400047311 */ /* 0x000e24000020d900 */
[----:B0-----:R0:W-:Y:S01]  /*5050*/  STG.E.64 desc[UR36][R8.64], R4 ;  /* 0x0000000408007986 */ /* 0x0011e2000c101b24 */
[----:B------:R-:W-:Y:S05]  /*5060*/  BRA `(.L_x_426) ;  /* 0x0000000c00a87947 */ /* 0x000fea0003800000 */
.L_x_433:
[----:B------:R-:W-:Y:S02]  /*5070*/  IMAD.U32 R3, R3, 0x10000, RZ ;  /* 0x0001000003037824 */ /* 0x000fe400078e00ff */
[----:B------:R-:W-:-:S04]  /*5080*/  IMAD.MOV.U32 R25, RZ, RZ, R23 ;  /* 0x000000ffff197224 */ /* 0x000fc800078e0017 */
[----:B------:R-:W0:Y:S02]  /*5090*/  F2I.FTZ.TRUNC.NTZ R3, R3 ;  /* 0x0000000300037305 */ /* 0x000e24000021f100 */
[----:B0-----:R0:W-:Y:S01]  /*50a0*/  STG.E desc[UR36][R8.64], R3 ;  /* 0x0000000308007986 */ /* 0x0011e2000c101924 */
[----:B------:R-:W-:Y:S05]  /*50b0*/  BRA `(.L_x_426) ;  /* 0x0000000c00947947 */ /* 0x000fea0003800000 */
.L_x_432:
[----:B------:R-:W-:Y:S02]  /*50c0*/  IMAD.U32 R3, R3, 0x10000, RZ ;  /* 0x0001000003037824 */ /* 0x000fe400078e00ff */
[----:B------:R-:W-:-:S04]  /*50d0*/  IMAD.MOV.U32 R25, RZ, RZ, R23 ;  /* 0x000000ffff197224 */ /* 0x000fc800078e0017 */
[----:B------:R-:W0:Y:S02]  /*50e0*/  F2I.FTZ.TRUNC.NTZ R3, R3 ;  /* 0x0000000300037305 */ /* 0x000e24000021f100 */
[----:B0-----:R0:W-:Y:S01]  /*50f0*/  STG.E.U16 desc[UR36][R8.64], R3 ;  /* 0x0000000308007986 */ /* 0x0011e2000c101524 */
[----:B------:R-:W-:Y:S05]  /*5100*/  BRA `(.L_x_426) ;  /* 0x0000000c00807947 */ /* 0x000fea0003800000 */
.L_x_428:
[----:B------:R-:W-:-:S13]  /*5110*/  ISETP.GT.AND P0, PT, R0, 0x6, PT ;  /* 0x000000060000780c */ /* 0x000fda0003f04270 */
[----:B------:R-:W-:Y:S05]  /*5120*/  @P0 BRA `(.L_x_434) ;  /* 0x0000000000340947 */ /* 0x000fea0003800000 */
[----:B------:R-:W-:-:S13]  /*5130*/  ISETP.NE.AND P0, PT, R0, 0x5, PT ;  /* 0x000000050000780c */ /* 0x000fda0003f05270 */
[----:B------:R-:W-:Y:S05]  /*5140*/  @!P0 BRA `(.L_x_435) ;  /* 0x0000000000188947 */ /* 0x000fea0003800000 */
[----:B------:R-:W-:-:S13]  /*5150*/  ISETP.NE.AND P0, PT, R0, 0x6, PT ;  /* 0x000000060000780c */ /* 0x000fda0003f05270 */
[----:B------:R-:W-:Y:S05]  /*5160*/  @P0 BRA `(.L_x_431) ;  /* 0x0000000800fc0947 */ /* 0x000fea0003800000 */
[----:B------:R-:W-:Y:S02]  /*5170*/  IMAD.U32 R3, R3, 0x10000, RZ ;  /* 0x0001000003037824 */ /* 0x000fe400078e00ff */
[----:B------:R-:W-:-:S03]  /*5180*/  IMAD.MOV.U32 R25, RZ, RZ, R23 ;  /* 0x000000ffff197224 */ /* 0x000fc600078e0017 */
[----:B------:R0:W-:Y:S01]  /*5190*/  STG.E desc[UR36][R8.64], R3 ;  /* 0x0000000308007986 */ /* 0x0001e2000c101924 */
[----:B------:R-:W-:Y:S05]  /*51a0*/  BRA `(.L_x_426) ;  /* 0x0000000c00587947 */ /* 0x000fea0003800000 */
.L_x_435:
[----:B------:R-:W-:Y:S02]  /*51b0*/  IMAD.U32 R0, R3, 0x10000, RZ ;  /* 0x0001000003007824 */ /* 0x000fe400078e00ff */
[----:B------:R-:W-:-:S03]  /*51c0*/  IMAD.MOV.U32 R25, RZ, RZ, R23 ;  /* 0x000000ffff197224 */ /* 0x000fc600078e0017 */
[----:B------:R-:W-:-:S05]  /*51d0*/  F2FP.F16.F32.PACK_AB R0, RZ, R0 ;  /* 0x00000000ff00723e */ /* 0x000fca00000000ff */
[----:B------:R0:W-:Y:S01]  /*51e0*/  STG.E.U16 desc[UR36][R8.64], R0 ;  /* 0x0000000008007986 */ /* 0x0001e2000c101524 */
[----:B------:R-:W-:Y:S05]  /*51f0*/  BRA `(.L_x_426) ;  /* 0x0000000c00447947 */ /* 0x000fea0003800000 */
.L_x_434:
[----:B------:R-:W-:-:S13]  /*5200*/  ISETP.NE.AND P0, PT, R0, 0x7, PT ;  /* 0x000000070000780c */ /* 0x000fda0003f05270 */
[----:B------:R-:W-:Y:S05]  /*5210*/  @!P0 BRA `(.L_x_436) ;  /* 0x00000000003c8947 */ /* 0x000fea0003800000 */
[----:B------:R-:W-:-:S13]  /*5220*/  ISETP.NE.AND P0, PT, R0, 0x8, PT ;  /* 0x000000080000780c */ /* 0x000fda0003f05270 */
[----:B------:R-:W-:Y:S05]  /*5230*/  @!P0 BRA `(.L_x_437) ;  /* 0x00000000001c8947 */ /* 0x000fea0003800000 */
[----:B------:R-:W-:-:S13]  /*5240*/  ISETP.NE.AND P0, PT, R0, 0x9, PT ;  /* 0x000000090000780c */ /* 0x000fda0003f05270 */
[----:B------:R-:W-:Y:S05]  /*5250*/  @P0 BRA `(.L_x_431) ;  /* 0x0000000800c00947 */ /* 0x000fea0003800000 */
[----:B----4-:R-:W-:Y:S02]  /*5260*/  IMAD.U32 R4, R3, 0x10000, RZ ;  /* 0x0001000003047824 */ /* 0x010fe400078e00ff */
[----:B------:R-:W-:Y:S02]  /*5270*/  IMAD.MOV.U32 R5, RZ, RZ, RZ ;  /* 0x000000ffff057224 */ /* 0x000fe400078e00ff */
[----:B------:R-:W-:-:S03]  /*5280*/  IMAD.MOV.U32 R25, RZ, RZ, R23 ;  /* 0x000000ffff197224 */ /* 0x000fc600078e0017 */
[----:B------:R0:W-:Y:S01]  /*5290*/  STG.E.64 desc[UR36][R8.64], R4 ;  /* 0x0000000408007986 */ /* 0x0001e2000c101b24 */
[----:B------:R-:W-:Y:S05]  /*52a0*/  BRA `(.L_x_426) ;  /* 0x0000000c00187947 */ /* 0x000fea0003800000 */
.L_x_437:
[----:B------:R-:W-:Y:S02]  /*52b0*/  IMAD.U32 R3, R3, 0x10000, RZ ;  /* 0x0001000003037824 */ /* 0x000fe400078e00ff */
[----:B------:R-:W-:-:S03]  /*52c0*/  IMAD.MOV.U32 R25, RZ, RZ, R23 ;  /* 0x000000ffff197224 */ /* 0x000fc600078e0017 */
[----:B------:R-:W-:-:S04]  /*52d0*/  F2FP.F16.F32.PACK_AB R3, RZ, R3 ;  /* 0x00000003ff03723e */ /* 0x000fc800000000ff */
[----:B------:R-:W-:-:S05]  /*52e0*/  PRMT R3, R3, 0x5410, RZ ;  /* 0x0000541003037816 */ /* 0x000fca00000000ff */
[----:B------:R0:W-:Y:S01]  /*52f0*/  STG.E desc[UR36][R8.64], R3 ;  /* 0x0000000308007986 */ /* 0x0001e2000c101924 */
[----:B------:R-:W-:Y:S05]  /*5300*/  BRA `(.L_x_426) ;  /* 0x0000000c00007947 */ /* 0x000fea0003800000 */
.L_x_436:
[----:B----4-:R-:W-:Y:S02]  /*5310*/  IMAD.U32 R4, R3, 0x10000, RZ ;  /* 0x0001000003047824 */ /* 0x010fe400078e00ff */
[----:B------:R-:W-:Y:S02]  /*5320*/  IMAD.MOV.U32 R25, RZ, RZ, R23 ;  /* 0x000000ffff197224 */ /* 0x000fe400078e0017 */
[----:B------:R-:W-:-:S06]  /*5330*/  FMUL.FTZ R4, R4, 1 ;  /* 0x3f80000004047820 */ /* 0x000fcc0000410000 */
[----:B------:R-:W0:Y:S02]  /*5340*/  F2F.F64.F32 R4, R4 ;  /* 0x0000000400047310 */ /* 0x000e240000201800 */
[----:B0-----:R0:W-:Y:S01]  /*5350*/  STG.E.64 desc[UR36][R8.64], R4 ;  /* 0x0000000408007986 */ /* 0x0011e2000c101b24 */
[----:B------:R-:W-:Y:S05]  /*5360*/  BRA `(.L_x_426) ;  /* 0x0000000800e87947 */ /* 0x000fea0003800000 */
.L_x_427:
        /* <DEDUP_REMOVED lines=10> */
[----:B------:R-:W-:-:S04]  /*5410*/  FSETP.NEU.FTZ.AND P0, PT, R3, RZ, PT ;  /* 0x000000ff0300720b */ /* 0x000fc80003f1d000 */
[----:B------:R-:W-:-:S05]  /*5420*/  SEL R3, RZ, 0x1, !P0 ;  /* 0x00000001ff037807 */ /* 0x000fca0004000000 */
[----:B------:R0:W-:Y:S01]  /*5430*/  STG.E.U8 desc[UR36][R8.64], R3 ;  /* 0x0000000308007986 */ /* 0x0001e2000c101124 */
[----:B------:R-:W-:Y:S05]  /*5440*/  BRA `(.L_x_426) ;  /* 0x0000000800b07947 */ /* 0x000fea0003800000 */
.L_x_440:
[----:B------:R-:W-:Y:S01]  /*5450*/  IMAD.U32 R3, R3, 0x10000, RZ ;  /* 0x0001000003037824 */ /* 0x000fe200078e00ff */
[----:B------:R-:W-:Y:S01]  /*5460*/  CS2R R6, SRZ ;  /* 0x0000000000067805 */ /* 0x000fe2000001ff00 */
[----:B------:R-:W-:Y:S02]  /*5470*/  IMAD.MOV.U32 R25, RZ, RZ, R23 ;  /* 0x000000ffff197224 */ /* 0x000fe400078e0017 */
[----:B------:R-:W-:-:S04]  /*5480*/  FMUL.FTZ R3, R3, 1 ;  /* 0x3f80000003037820 */ /* 0x000fc80000410000 */
[----:B----4-:R-:W0:Y:S02]  /*5490*/  F2F.F64.F32 R4, R3 ;  /* 0x0000000300047310 */ /* 0x010e240000201800 */
[----:B0-----:R0:W-:Y:S01]  /*54a0*/  STG.E.128 desc[UR36][R8.64], R4 ;  /* 0x0000000408007986 */ /* 0x0011e2000c101d24 */
[----:B------:R-:W-:Y:S05]  /*54b0*/  BRA `(.L_x_426) ;  /* 0x0000000800947947 */ /* 0x000fea0003800000 */
.L_x_439:
[----:B------:R-:W-:-:S13]  /*54c0*/  ISETP.NE.AND P0, PT, R0, 0xf, PT ;  /* 0x0000000f0000780c */ /* 0x000fda0003f05270 */
[----:B------:R-:W-:Y:S05]  /*54d0*/  @!P0 BRA `(.L_x_441) ;  /* 0x0000000000bc8947 */ /* 0x000fea0003800000 */
[----:B------:R-:W-:-:S13]  /*54e0*/  ISETP.NE.AND P0, PT, R0, 0x17, PT ;  /* 0x000000170000780c */ /* 0x000fda0003f05270 */
[----:B------:R-:W-:Y:S05]  /*54f0*/  @!P0 BRA `(.L_x_442) ;  /* 0x0000000000588947 */ /* 0x000fea0003800000 */
[----:B------:R-:W-:-:S13]  /*5500*/  ISETP.NE.AND P0, PT, R0, 0x18, PT ;  /* 0x000000180000780c */ /* 0x000fda0003f05270 */
[----:B------:R-:W-:Y:S05]  /*5510*/  @P0 BRA `(.L_x_431) ;  /* 0x0000000800100947 */ /* 0x000fea0003800000 */
[----:B------:R-:W-:Y:S01]  /*5520*/  IMAD.U32 R7, R3, 0x10000, RZ ;  /* 0x0001000003077824 */ /* 0x000fe200078e00ff */
        /* <DEDUP_REMOVED lines=14> */
.L_x_444:
[----:B------:R-:W-:Y:S05]  /*5610*/  BSYNC B0 ;  /* 0x0000000000007941 */ /* 0x000fea0003800000 */
.L_x_443:
[----:B------:R-:W-:Y:S01]  /*5620*/  LOP3.LUT R5, R0, R5, RZ, 0xfc, !PT ;  /* 0x0000000500057212 */ /* 0x000fe200078efcff */
[----:B------:R-:W-:-:S04]  /*5630*/  IMAD.MOV.U32 R25, RZ, RZ, R23 ;  /* 0x000000ffff197224 */ /* 0x000fc800078e0017 */
[----:B------:R0:W-:Y:S01]  /*5640*/  STG.E.U8 desc[UR36][R8.64], R5 ;  /* 0x0000000508007986 */ /* 0x0001e2000c101124 */
[----:B------:R-:W-:Y:S05]  /*5650*/  BRA `(.L_x_426) ;  /* 0x00000008002c7947 */ /* 0x000fea0003800000 */
.L_x_442:
[----:B------:R-:W-:Y:S01]  /*5660*/  IMAD.U32 R5, R3, 0x10000, RZ ;  /* 0x0001000003057824 */ /* 0x000fe200078e00ff */
        /* <DEDUP_REMOVED lines=12> */
.L_x_446:
[----:B------:R-:W-:Y:S01]  /*5730*/  IMAD.MOV.U32 R0, RZ, RZ, 0x7f ;  /* 0x0000007fff007424 */ /* 0x000fe200078e00ff */
[----:B------:R-:W-:-:S04]  /*5740*/  ISETP.GT.U32.AND P0, PT, R3, 0x7f800000, PT ;  /* 0x7f8000000300780c */ /* 0x000fc80003f04070 */
[----:B------:R-:W-:-:S09]  /*5750*/  SEL R0, R0, 0x7c, P0 ;  /* 0x0000007c00007807 */ /* 0x000fd20000000000 */
.L_x_447:
[----:B------:R-:W-:Y:S05]  /*5760*/  BSYNC B0 ;  /* 0x0000000000007941 */ /* 0x000fea0003800000 */
.L_x_445:
[----:B------:R-:W-:Y:S01]  /*5770*/  LOP3.LUT R3, R5, 0x80000000, RZ, 0xc0, !PT ;  /* 0x8000000005037812 */ /* 0x000fe200078ec0ff */
[----:B------:R-:W-:-:S03]  /*5780*/  IMAD.MOV.U32 R25, RZ, RZ, R23 ;  /* 0x000000ffff197224 */ /* 0x000fc600078e0017 */
[----:B------:R-:W-:-:S04]  /*5790*/  SHF.R.U32.HI R3, RZ, 0x18, R3 ;  /* 0x00000018ff037819 */ /* 0x000fc80000011603 */
[----:B------:R-:W-:-:S05]  /*57a0*/  LOP3.LUT R3, R0, R3, RZ, 0xfc, !PT ;  /* 0x0000000300037212 */ /* 0x000fca00078efcff */
[----:B------:R0:W-:Y:S01]  /*57b0*/  STG.E.U8 desc[UR36][R8.64], R3 ;  /* 0x0000000308007986 */ /* 0x0001e2000c101124 */
[----:B------:R-:W-:Y:S05]  /*57c0*/  BRA `(.L_x_426) ;  /* 0x0000000400d07947 */ /* 0x000fea0003800000 */
.L_x_441:
[----:B------:R0:W-:Y:S01]  /*57d0*/  STG.E.U16 desc[UR36][R8.64], R3 ;  /* 0x0000000308007986 */ /* 0x0001e2000c101524 */
[----:B------:R-:W-:Y:S01]  /*57e0*/  IMAD.MOV.U32 R25, RZ, RZ, R23 ;  /* 0x000000ffff197224 */ /* 0x000fe200078e0017 */
[----:B------:R-:W-:Y:S06]  /*57f0*/  BRA `(.L_x_426) ;  /* 0x0000000400c47947 */ /* 0x000fec0003800000 */
.L_x_438:
        /* <DEDUP_REMOVED lines=8> */
[----:B------:R-:W-:Y:S02]  /*5880*/  IMAD.U32 R3, R3, 0x10000, RZ ;  /* 0x0001000003037824 */ /* 0x000fe400078e00ff */
[----:B------:R-:W-:-:S04]  /*5890*/  IMAD.MOV.U32 R25, RZ, RZ, R23 ;  /* 0x000000ffff197224 */ /* 0x000fc800078e0017 */
[----:B------:R-:W0:Y:S02]  /*58a0*/  F2I.FTZ.U32.TRUNC.NTZ R3, R3 ;  /* 0x0000000300037305 */ /* 0x000e24000021f000 */
[----:B0-----:R0:W-:Y:S01]  /*58b0*/  STG.E.U16 desc[UR36][R8.64], R3 ;  /* 0x0000000308007986 */ /* 0x0011e2000c101524 */
[----:B------:R-:W-:Y:S05]  /*58c0*/  BRA `(.L_x_426) ;  /* 0x0000000400907947 */ /* 0x000fea0003800000 */
.L_x_450:
[----:B------:R-:W-:Y:S01]  /*58d0*/  IMAD.U32 R5, R3, 0x10000, RZ ;  /* 0x0001000003057824 */ /* 0x000fe200078e00ff */
[----:B------:R-:W-:Y:S01]  /*58e0*/  BSSY B0, `(.L_x_451) ;  /* 0x0000014000007945 */ /* 0x000fe20003800000 */
[----:B----4-:R-:W-:-:S03]  /*58f0*/  IMAD.MOV.U32 R4, RZ, RZ, 0x80 ;  /* 0x00000080ff047424 */ /* 0x010fc600078e00ff */
        /* <DEDUP_REMOVED lines=14> */
.L_x_453:
[----:B------:R-:W-:-:S04]  /*59e0*/  LOP3.LUT R3, R5, 0x80000000, RZ, 0xc0, !PT ;  /* 0x8000000005037812 */ /* 0x000fc800078ec0ff */
[----:B------:R-:W-:-:S04]  /*59f0*/  SHF.R.U32.HI R3, RZ, 0x18, R3 ;  /* 0x00000018ff037819 */ /* 0x000fc80000011603 */
[----:B------:R-:W-:-:S04]  /*5a00*/  LOP3.LUT R0, R0, R3, RZ, 0xfc, !PT ;  /* 0x0000000300007212 */ /* 0x000fc800078efcff */
[----:B------:R-:W-:-:S07]  /*5a10*/  PRMT R4, R0, 0x7610, R4 ;  /* 0x0000761000047816 */ /* 0x000fce0000000004 */
.L_x_452:
[----:B------:R-:W-:Y:S05]  /*5a20*/  BSYNC B0 ;  /* 0x0000000000007941 */ /* 0x000fea0003800000 */
.L_x_451:
[----:B------:R0:W-:Y:S01]  /*5a30*/  STG.E.U8 desc[UR36][R8.64], R4 ;  /* 0x0000000408007986 */ /* 0x0001e2000c101124 */
[----:B------:R-:W-:Y:S01]  /*5a40*/  IMAD.MOV.U32 R25, RZ, RZ, R23 ;  /* 0x000000ffff197224 */ /* 0x000fe200078e0017 */
[----:B------:R-:W-:Y:S06]  /*5a50*/  BRA `(.L_x_426) ;  /* 0x00000004002c7947 */ /* 0x000fec0003800000 */
.L_x_449:
        /* <DEDUP_REMOVED lines=17> */
.L_x_456:
[----:B------:R-:W-:-:S04]  /*5b70*/  LOP3.LUT R3, R5, 0x80000000, RZ, 0xc0, !PT ;  /* 0x8000000005037812 */ /* 0x000fc800078ec0ff */
[----:B------:R-:W-:-:S04]  /*5b80*/  SHF.R.U32.HI R3, RZ, 0x18, R3 ;  /* 0x00000018ff037819 */ /* 0x000fc80000011603 */
[----:B------:R-:W-:-:S04]  /*5b90*/  LOP3.LUT R0, R0, R3, RZ, 0xfc, !PT ;  /* 0x0000000300007212 */ /* 0x000fc800078efcff */
[----:B------:R-:W-:-:S07]  /*5ba0*/  PRMT R4, R0, 0x7610, R4 ;  /* 0x0000761000047816 */ /* 0x000fce0000000004 */
.L_x_455:
[----:B------:R-:W-:Y:S05]  /*5bb0*/  BSYNC B0 ;  /* 0x0000000000007941 */ /* 0x000fea0003800000 */
.L_x_454:
[----:B------:R0:W-:Y:S01]  /*5bc0*/  STG.E.U8 desc[UR36][R8.64], R4 ;  /* 0x0000000408007986 */ /* 0x0001e2000c101124 */
[----:B------:R-:W-:Y:S01]  /*5bd0*/  IMAD.MOV.U32 R25, RZ, RZ, R23 ;  /* 0x000000ffff197224 */ /* 0x000fe200078e0017 */
[----:B------:R-:W-:Y:S06]  /*5be0*/  BRA `(.L_x_426) ;  /* 0x0000000000c87947 */ /* 0x000fec0003800000 */
.L_x_448:
[----:B------:R-:W-:-:S13]  /*5bf0*/  ISETP.NE.AND P0, PT, R0, 0x1c, PT ;  /* 0x0000001c0000780c */ /* 0x000fda0003f05270 */
[----:B------:R-:W-:Y:S05]  /*5c00*/  @!P0 BRA `(.L_x_457) ;  /* 0x0000000000b08947 */ /* 0x000fea0003800000 */
[----:B------:R-:W-:-:S13]  /*5c10*/  ISETP.NE.AND P0, PT, R0, 0x1d, PT ;  /* 0x0000001d0000780c */ /* 0x000fda0003f05270 */
[----:B------:R-:W-:Y:S05]  /*5c20*/  @!P0 BRA `(.L_x_458) ;  /* 0x0000000000948947 */ /* 0x000fea0003800000 */
[----:B------:R-:W-:-:S13]  /*5c30*/  ISETP.NE.AND P0, PT, R0, 0x2c, PT ;  /* 0x0000002c0000780c */ /* 0x000fda0003f05270 */
[----:B------:R-:W-:Y:S05]  /*5c40*/  @P0 BRA `(.L_x_431) ;  /* 0x0000000000440947 */ /* 0x000fea0003800000 */
[----:B----4-:R-:W-:Y:S02]  /*5c50*/  IMAD.U32 R4, R3, 0x10000, RZ ;  /* 0x0001000003047824 */ /* 0x010fe400078e00ff */
[----:B------:R-:W-:-:S03]  /*5c60*/  IMAD.MOV.U32 R25, RZ, RZ, R23 ;  /* 0x000000ffff197224 */ /* 0x000fc600078e0017 */
        /* <DEDUP_REMOVED lines=15> */
.L_x_431:
[----:B------:R-:W-:Y:S01]  /*5d60*/  MOV R14, 0x0 ;  /* 0x00000000000e7802 */ /* 0x000fe20000000f00 */
[----:B------:R-:W-:Y:S01]  /*5d70*/  ULDC.64 UR4, c[0x4][0x158] ;  /* 0x0100560000047ab9 */ /* 0x000fe20000000a00 */
[----:B------:R-:W-:Y:S01]  /*5d80*/  ULDC.64 UR6, c[0x4][0x160] ;  /* 0x0100580000067ab9 */ /* 0x000fe20000000a00 */
[----:B----4-:R-:W-:Y:S02]  /*5d90*/  IMAD.U32 R4, RZ, RZ, UR4 ;  /* 0x00000004ff047e24 */ /* 0x010fe4000f8e00ff */
        /* <DEDUP_REMOVED lines=11> */
[----:B0-2--5:R-:W-:Y:S05]  /*5e50*/  CALL.ABS.NOINC R14 ;  /* 0x000000000e007343 */ /* 0x025fea0003c00000 */
.L_x_459:
[----:B------:R-:W-:Y:S01]  /*5e60*/  IMAD.MOV.U32 R25, RZ, RZ, R23 ;  /* 0x000000ffff197224 */ /* 0x000fe200078e0017 */
[----:B------:R-:W-:Y:S06]  /*5e70*/  BRA `(.L_x_426) ;  /* 0x0000000000247947 */ /* 0x000fec0003800000 */
.L_x_458:
[----:B----4-:R-:W-:Y:S02]  /*5e80*/  IMAD.U32 R4, R3, 0x10000, RZ ;  /* 0x0001000003047824 */ /* 0x010fe400078e00ff */
[----:B------:R-:W-:-:S04]  /*5e90*/  IMAD.MOV.U32 R25, RZ, RZ, R23 ;  /* 0x000000ffff197224 */ /* 0x000fc800078e0017 */
[----:B------:R-:W0:Y:S02]  /*5ea0*/  F2I.U64.TRUNC R4, R4 ;  /* 0x0000000400047311 */ /* 0x000e24000020d800 */
[----:B0-----:R0:W-:Y:S01]  /*5eb0*/  STG.E.64 desc[UR36][R8.64], R4 ;  /* 0x0000000408007986 */ /* 0x0011e2000c101b24 */
[----:B------:R-:W-:Y:S05]  /*5ec0*/  BRA `(.L_x_426) ;  /* 0x0000000000107947 */ /* 0x000fea0003800000 */
.L_x_457:
[----:B------:R-:W-:Y:S02]  /*5ed0*/  IMAD.U32 R3, R3, 0x10000, RZ ;  /* 0x0001000003037824 */ /* 0x000fe400078e00ff */
[----:B------:R-:W-:-:S04]  /*5ee0*/  IMAD.MOV.U32 R25, RZ, RZ, R23 ;  /* 0x000000ffff197224 */ /* 0x000fc800078e0017 */
[----:B------:R-:W0:Y:S02]  /*5ef0*/  F2I.FTZ.U32.TRUNC.NTZ R3, R3 ;  /* 0x0000000300037305 */ /* 0x000e24000021f000 */
[----:B0-----:R0:W-:Y:S02]  /*5f00*/  STG.E desc[UR36][R8.64], R3 ;  /* 0x0000000308007986 */ /* 0x0011e4000c101924 */
.L_x_426:
[----:B------:R-:W-:Y:S05]  /*5f10*/  BSYNC B6 ;  /* 0x0000000000067941 */ /* 0x000fea0003800000 */
.L_x_425:
[----:B------:R-:W-:Y:S01]  /*5f20*/  ISETP.GE.AND P0, PT, R25, R16, PT ;  /* 0x000000101900720c */ /* 0x000fe20003f06270 */
[----:B------:R-:W-:-:S12]  /*5f30*/  BSSY B6, `(.L_x_460) ;  /* 0x00001fc000067945 */ /* 0x000fd80003800000 */
[----:B------:R-:W-:Y:S05]  /*5f40*/  @P0 BRA `(.L_x_461) ;  /* 0x0000001c00e80947 */ /* 0x000fea0003800000 */
[----:B0-----:R-:W0:Y:S01]  /*5f50*/  LDC.64 R8, c[0x0][0x218] ;  /* 0x00008600ff087b82 */ /* 0x001e220000000a00 */
[----:B-1----:R-:W-:Y:S01]  /*5f60*/  IMAD R0, R2, 0x200, R25 ;  /* 0x0000020002007824 */ /* 0x002fe200078e0219 */
[----:B---34-:R-:W-:Y:S01]  /*5f70*/  PRMT R4, R17, 0x9910, RZ ;  /* 0x0000991011047816 */ /* 0x018fe200000000ff */
        /* <DEDUP_REMOVED lines=15> */
[----:B--2--5:R-:W-:-:S04]  /*6070*/  IMAD.U32 R22, R22, 0x10000, RZ ;  /* 0x0001000016167824 */ /* 0x024fc800078e00ff */
[----:B------:R-:W0:Y:S02]  /*6080*/  F2I.FTZ.TRUNC.NTZ R3, R22 ;  /* 0x0000001600037305 */ /* 0x000e24000021f100 */
[----:B0-----:R3:W-:Y:S01]  /*6090*/  STG.E.U8 desc[UR36][R8.64], R3 ;  /* 0x0000000308007986 */ /* 0x0017e2000c101124 */
[----:B------:R-:W-:Y:S05]  /*60a0*/  BRA `(.L_x_467) ;  /* 0x0000000c00947947 */ /* 0x000fea0003800000 */
.L_x_465:
[----:B--2--5:R-:W-:-:S06]  /*60b0*/  IMAD.U32 R5, R22, 0x10000, RZ ;  /* 0x0001000016057824 */ /* 0x024fcc00078e00ff */
[----:B------:R-:W0:Y:S02]  /*60c0*/  F2I.S64.TRUNC R4, R5 ;  /* 0x0000000500047311 */ /* 0x000e24000020d900 */
[----:B0-----:R4:W-:Y:S01]  /*60d0*/  STG.E.U8 desc[UR36][R8.64], R4 ;  /* 0x0000000408007986 */ /* 0x0019e2000c101124 */
[----:B------:R-:W-:Y:S05]  /*60e0*/  BRA `(.L_x_467) ;  /* 0x0000000c00847947 */ /* 0x000fea0003800000 */
.L_x_464:
[----:B------:R-:W-:-:S13]  /*60f0*/  ISETP.NE.AND P0, PT, R0, 0x2, PT ;  /* 0x000000020000780c */ /* 0x000fda0003f05270 */
[----:B------:R-:W-:Y:S05]  /*6100*/  @!P0 BRA `(.L_x_468) ;  /* 0x0000000000308947 */ /* 0x000fea0003800000 */
[----:B------:R-:W-:-:S13]  /*6110*/  ISETP.NE.AND P0, PT, R0, 0x3, PT ;  /* 0x000000030000780c */ /* 0x000fda0003f05270 */
[----:B------:R-:W-:Y:S05]  /*6120*/  @!P0 BRA `(.L_x_469) ;  /* 0x0000000000188947 */ /* 0x000fea0003800000 */
[----:B------:R-:W-:-:S13]  /*6130*/  ISETP.NE.AND P0, PT, R0, 0x4, PT ;  /* 0x000000040000780c */ /* 0x000fda0003f05270 */
[----:B------:R-:W-:Y:S05]  /*6140*/  @P0 BRA `(.L_x_466) ;  /* 0x0000000c000c0947 */ /* 0x000fea0003800000 */
[----:B--2--5:R-:W-:-:S06]  /*6150*/  IMAD.U32 R4, R22, 0x10000, RZ ;  /* 0x0001000016047824 */ /* 0x024fcc00078e00ff */
[----:B------:R-:W0:Y:S02]  /*6160*/  F2I.S64.TRUNC R4, R4 ;  /* 0x0000000400047311 */ /* 0x000e24000020d900 */
[----:B0-----:R1:W-:Y:S01]  /*6170*/  STG.E.64 desc[UR36][R8.64], R4 ;  /* 0x0000000408007986 */ /* 0x0013e2000c101b24 */
[----:B------:R-:W-:Y:S05]  /*6180*/  BRA `(.L_x_467) ;  /* 0x0000000c005c7947 */ /* 0x000fea0003800000 */
.L_x_469:
[----:B--2--5:R-:W-:-:S04]  /*6190*/  IMAD.U32 R22, R22, 0x10000, RZ ;  /* 0x0001000016167824 */ /* 0x024fc800078e00ff */
[----:B------:R-:W0:Y:S02]  /*61a0*/  F2I.FTZ.TRUNC.NTZ R3, R22 ;  /* 0x0000001600037305 */ /* 0x000e24000021f100 */
[----:B0-----:R2:W-:Y:S01]  /*61b0*/  STG.E desc[UR36][R8.64], R3 ;  /* 0x0000000308007986 */ /* 0x0015e2000c101924 */
[----:B------:R-:W-:Y:S05]  /*61c0*/  BRA `(.L_x_467) ;  /* 0x0000000c004c7947 */ /* 0x000fea0003800000 */
.L_x_468:
[----:B--2--5:R-:W-:-:S04]  /*61d0*/  IMAD.U32 R22, R22, 0x10000, RZ ;  /* 0x0001000016167824 */ /* 0x024fc800078e00ff */
[----:B------:R-:W0:Y:S02]  /*61e0*/  F2I.FTZ.TRUNC.NTZ R3, R22 ;  /* 0x0000001600037305 */ /* 0x000e24000021f100 */
[----:B0-----:R0:W-:Y:S01]  /*61f0*/  STG.E.U16 desc[UR36][R8.64], R3 ;  /* 0x0000000308007986 */ /* 0x0011e2000c101524 */
[----:B------:R-:W-:Y:S05]  /*6200*/  BRA `(.L_x_467) ;  /* 0x0000000c003c7947 */ /* 0x000fea0003800000 */
.L_x_463:
[----:B------:R-:W-:-:S13]  /*6210*/  ISETP.GT.AND P0, PT, R0, 0x6, PT ;  /* 0x000000060000780c */ /* 0x000fda0003f04270 */
[----:B------:R-:W-:Y:S05]  /*6220*/  @P0 BRA `(.L_x_470) ;  /* 0x00000000002c0947 */ /* 0x000fea0003800000 */
[----:B------:R-:W-:-:S13]  /*6230*/  ISETP.NE.AND P0, PT, R0, 0x5, PT ;  /* 0x000000050000780c */ /* 0x000fda0003f05270 */
[----:B------:R-:W-:Y:S05]  /*6240*/  @!P0 BRA `(.L_x_471) ;  /* 0x0000000000148947 */ /* 0x000fea0003800000 */
[----:B------:R-:W-:-:S13]  /*6250*/  ISETP.NE.AND P0, PT, R0, 0x6, PT ;  /* 0x000000060000780c */ /* 0x000fda0003f05270 */
[----:B------:R-:W-:Y:S05]  /*6260*/  @P0 BRA `(.L_x_466) ;  /* 0x0000000800c40947 */ /* 0x000fea0003800000 */
[----:B--2--5:R-:W-:-:S05]  /*6270*/  IMAD.U32 R3, R22, 0x10000, RZ ;  /* 0x0001000016037824 */ /* 0x024fca00078e00ff */
[----:B------:R0:W-:Y:S01]  /*6280*/  STG.E desc[UR36][R8.64], R3 ;  /* 0x0000000308007986 */ /* 0x0001e2000c101924 */
[----:B------:R-:W-:Y:S05]  /*6290*/  BRA `(.L_x_467) ;  /* 0x0000000c00187947 */ /* 0x000fea0003800000 */
.L_x_471:
[----:B--2--5:R-:W-:-:S05]  /*62a0*/  IMAD.U32 R0, R22, 0x10000, RZ ;  /* 0x0001000016007824 */ /* 0x024fca00078e00ff */
[----:B------:R-:W-:-:S05]  /*62b0*/  F2FP.F16.F32.PACK_AB R0, RZ, R0 ;  /* 0x00000000ff00723e */ /* 0x000fca00000000ff */
[----:B------:R0:W-:Y:S01]  /*62c0*/  STG.E.U16 desc[UR36][R8.64], R0 ;  /* 0x0000000008007986 */ /* 0x0001e2000c101524 */
[----:B------:R-:W-:Y:S05]  /*62d0*/  BRA `(.L_x_467) ;  /* 0x0000000c00087947 */ /* 0x000fea0003800000 */
.L_x_470:
[----:B------:R-:W-:-:S13]  /*62e0*/  ISETP.NE.AND P0, PT, R0, 0x7, PT ;  /* 0x000000070000780c */ /* 0x000fda0003f05270 */
[----:B------:R-:W-:Y:S05]  /*62f0*/  @!P0 BRA `(.L_x_472) ;  /* 0x0000000000348947 */ /* 0x000fea0003800000 */
[----:B------:R-:W-:-:S13]  /*6300*/  ISETP.NE.AND P0, PT, R0, 0x8, PT ;  /* 0x000000080000780c */ /* 0x000fda0003f05270 */
[----:B------:R-:W-:Y:S05]  /*6310*/  @!P0 BRA `(.L_x_473) ;  /* 0x0000000000188947 */ /* 0x000fea0003800000 */
[----:B------:R-:W-:-:S13]  /*6320*/  ISETP.NE.AND P0, PT, R0, 0x9, PT ;  /* 0x000000090000780c */ /* 0x000fda0003f05270 */
[----:B------:R-:W-:Y:S05]  /*6330*/  @P0 BRA `(.L_x_466) ;  /* 0x0000000800900947 */ /* 0x000fea0003800000 */
[----:B--2--5:R-:W-:Y:S02]  /*6340*/  IMAD.U32 R22, R22, 0x10000, RZ ;  /* 0x0001000016167824 */ /* 0x024fe400078e00ff */
[----:B------:R-:W-:-:S05]  /*6350*/  IMAD.MOV.U32 R23, RZ, RZ, RZ ;  /* 0x000000ffff177224 */ /* 0x000fca00078e00ff */
[----:B------:R0:W-:Y:S01]  /*6360*/  STG.E.64 desc[UR36][R8.64], R22 ;  /* 0x0000001608007986 */ /* 0x0001e2000c101b24 */
[----:B------:R-:W-:Y:S05]  /*6370*/  BRA `(.L_x_467) ;  /* 0x0000000800e07947 */ /* 0x000fea0003800000 */
.L_x_473:
[----:B--2--5:R-:W-:-:S05]  /*6380*/  IMAD.U32 R22, R22, 0x10000, RZ ;  /* 0x0001000016167824 */ /* 0x024fca00078e00ff */
[----:B------:R-:W-:-:S04]  /*6390*/  F2FP.F16.F32.PACK_AB R3, RZ, R22 ;  /* 0x00000016ff03723e */ /* 0x000fc800000000ff */
[----:B------:R-:W-:-:S05]  /*63a0*/  PRMT R3, R3, 0x5410, RZ ;  /* 0x0000541003037816 */ /* 0x000fca00000000ff */
[----:B------:R0:W-:Y:S01]  /*63b0*/  STG.E desc[UR36][R8.64], R3 ;  /* 0x0000000308007986 */ /* 0x0001e2000c101924 */
[----:B------:R-:W-:Y:S05]  /*63c0*/  BRA `(.L_x_467) ;  /* 0x0000000800cc7947 */ /* 0x000fea0003800000 */
.L_x_472:
[----:B--2--5:R-:W-:-:S04]  /*63d0*/  IMAD.U32 R4, R22, 0x10000, RZ ;  /* 0x0001000016047824 */ /* 0x024fc800078e00ff */
[----:B------:R-:W-:-:S06]  /*63e0*/  FMUL.FTZ R4, R4, 1 ;  /* 0x3f80000004047820 */ /* 0x000fcc0000410000 */
[----:B------:R-:W0:Y:S02]  /*63f0*/  F2F.F64.F32 R4, R4 ;  /* 0x0000000400047310 */ /* 0x000e240000201800 */
[----:B0-----:R0:W-:Y:S01]  /*6400*/  STG.E.64 desc[UR36][R8.64], R4 ;  /* 0x0000000408007986 */ /* 0x0011e2000c101b24 */
[----:B------:R-:W-:Y:S05]  /*6410*/  BRA `(.L_x_467) ;  /* 0x0000000800b87947 */ /* 0x000fea0003800000 */
.L_x_462:
        /* <DEDUP_REMOVED lines=8> */
[----:B--2--5:R-:W-:-:S05]  /*64a0*/  IMAD.U32 R22, R22, 0x10000, RZ ;  /* 0x0001000016167824 */ /* 0x024fca00078e00ff */
[----:B------:R-:W-:-:S04]  /*64b0*/  FSETP.NEU.FTZ.AND P0, PT, R22, RZ, PT ;  /* 0x000000ff1600720b */ /* 0x000fc80003f1d000 */
[----:B------:R-:W-:-:S05]  /*64c0*/  SEL R3, RZ, 0x1, !P0 ;  /* 0x00000001ff037807 */ /* 0x000fca0004000000 */
[----:B------:R0:W-:Y:S01]  /*64d0*/  STG.E.U8 desc[UR36][R8.64], R3 ;  /* 0x0000000308007986 */ /* 0x0001e2000c101124 */
[----:B------:R-:W-:Y:S05]  /*64e0*/  BRA `(.L_x_467) ;  /* 0x0000000800847947 */ /* 0x000fea0003800000 */
.L_x_476:
[----:B--2--5:R-:W-:Y:S01]  /*64f0*/  IMAD.U32 R22, R22, 0x10000, RZ ;  /* 0x0001000016167824 */ /* 0x024fe200078e00ff */
[----:B------:R-:W-:-:S03]  /*6500*/  CS2R R6, SRZ ;  /* 0x0000000000067805 */ /* 0x000fc6000001ff00 */
[----:B------:R-:W-:-:S06]  /*6510*/  FMUL.FTZ R4, R22, 1 ;  /* 0x3f80000016047820 */ /* 0x000fcc0000410000 */
[----:B------:R-:W0:Y:S02]  /*6520*/  F2F.F64.F32 R4, R4 ;  /* 0x0000000400047310 */ /* 0x000e240000201800 */
[----:B0-----:R0:W-:Y:S01]  /*6530*/  STG.E.128 desc[UR36][R8.64], R4 ;  /* 0x0000000408007986 */ /* 0x0011e2000c101d24 */
[----:B------:R-:W-:Y:S05]  /*6540*/  BRA `(.L_x_467) ;  /* 0x00000008006c7947 */ /* 0x000fea0003800000 */
.L_x_475:
[----:B------:R-:W-:-:S13]  /*6550*/  ISETP.NE.AND P0, PT, R0, 0xf, PT ;  /* 0x0000000f0000780c */ /* 0x000fda0003f05270 */
[----:B------:R-:W-:Y:S05]  /*6560*/  @!P0 BRA `(.L_x_477) ;  /* 0x0000000000b48947 */ /* 0x000fea0003800000 */
[----:B------:R-:W-:-:S13]  /*6570*/  ISETP.NE.AND P0, PT, R0, 0x17, PT ;  /* 0x000000170000780c */ /* 0x000fda0003f05270 */
[----:B------:R-:W-:Y:S05]  /*6580*/  @!P0 BRA `(.L_x_478) ;  /* 0x0000000000548947 */ /* 0x000fea0003800000 */
[----:B------:R-:W-:-:S13]  /*6590*/  ISETP.NE.AND P0, PT, R0, 0x18, PT ;  /* 0x000000180000780c */ /* 0x000fda0003f05270 */
[----:B------:R-:W-:Y:S05]  /*65a0*/  @P0 BRA `(.L_x_466) ;  /* 0x0000000400f40947 */ /* 0x000fea0003800000 */
[----:B--2--5:R-:W-:Y:S01]  /*65b0*/  IMAD.U32 R7, R22, 0x10000, RZ ;  /* 0x0001000016077824 */ /* 0x024fe200078e00ff */
        /* <DEDUP_REMOVED lines=14> */
.L_x_480:
[----:B------:R-:W-:Y:S05]  /*66a0*/  BSYNC B0 ;  /* 0x0000000000007941 */ /* 0x000fea0003800000 */
.L_x_479:
[----:B------:R-:W-:-:S05]  /*66b0*/  LOP3.LUT R5, R0, R5, RZ, 0xfc, !PT ;  /* 0x0000000500057212 */ /* 0x000fca00078efcff */
[----:B------:R0:W-:Y:S01]  /*66c0*/  STG.E.U8 desc[UR36][R8.64], R5 ;  /* 0x0000000508007986 */ /* 0x0001e2000c101124 */
[----:B------:R-:W-:Y:S05]  /*66d0*/  BRA `(.L_x_467) ;  /* 0x0000000800087947 */ /* 0x000fea0003800000 */
.L_x_478:
[----:B--2--5:R-:W-:Y:S01]  /*66e0*/  IMAD.U32 R5, R22, 0x10000, RZ ;  /* 0x0001000016057824 */ /* 0x024fe200078e00ff */
        /* <DEDUP_REMOVED lines=12> */
.L_x_482:
[----:B------:R-:W-:Y:S01]  /*67b0*/  IMAD.MOV.U32 R0, RZ, RZ, 0x7f ;  /* 0x0000007fff007424 */ /* 0x000fe200078e00ff */
[----:B------:R-:W-:-:S04]  /*67c0*/  ISETP.GT.U32.AND P0, PT, R3, 0x7f800000, PT ;  /* 0x7f8000000300780c */ /* 0x000fc80003f04070 */
[----:B------:R-:W-:-:S09]  /*67d0*/  SEL R0, R0, 0x7c, P0 ;  /* 0x0000007c00007807 */ /* 0x000fd20000000000 */
.L_x_483:
[----:B------:R-:W-:Y:S05]  /*67e0*/  BSYNC B0 ;  /* 0x0000000000007941 */ /* 0x000fea0003800000 */
.L_x_481:
[----:B------:R-:W-:-:S04]  /*67f0*/  LOP3.LUT R3, R5, 0x80000000, RZ, 0xc0, !PT ;  /* 0x8000000005037812 */ /* 0x000fc800078ec0ff */
[----:B------:R-:W-:-:S04]  /*6800*/  SHF.R.U32.HI R3, RZ, 0x18, R3 ;  /* 0x00000018ff037819 */ /* 0x000fc80000011603 */
[----:B------:R-:W-:-:S05]  /*6810*/  LOP3.LUT R3, R0, R3, RZ, 0xfc, !PT ;  /* 0x0000000300037212 */ /* 0x000fca00078efcff */
[----:B------:R0:W-:Y:S01]  /*6820*/  STG.E.U8 desc[UR36][R8.64], R3 ;  /* 0x0000000308007986 */ /* 0x0001e2000c101124 */
[----:B------:R-:W-:Y:S05]  /*6830*/  BRA `(.L_x_467) ;  /* 0x0000000400b07947 */ /* 0x000fea0003800000 */
.L_x_477:
[----:B--2--5:R0:W-:Y:S01]  /*6840*/  STG.E.U16 desc[UR36][R8.64], R22 ;  /* 0x0000001608007986 */ /* 0x0241e2000c101524 */
[----:B------:R-:W-:Y:S05]  /*6850*/  BRA `(.L_x_467) ;  /* 0x0000000400a87947 */ /* 0x000fea0003800000 */
.L_x_474:
        /* <DEDUP_REMOVED lines=8> */
[----:B--2--5:R-:W-:-:S06]  /*68e0*/  IMAD.U32 R3, R22, 0x10000, RZ ;  /* 0x0001000016037824 */ /* 0x024fcc00078e00ff */
[----:B------:R-:W0:Y:S02]  /*68f0*/  F2I.FTZ.U32.TRUNC.NTZ R3, R3 ;  /* 0x0000000300037305 */ /* 0x000e24000021f000 */
[----:B0-----:R0:W-:Y:S01]  /*6900*/  STG.E.U16 desc[UR36][R8.64], R3 ;  /* 0x0000000308007986 */ /* 0x0011e2000c101524 */
[----:B------:R-:W-:Y:S05]  /*6910*/  BRA `(.L_x_467) ;  /* 0x0000000400787947 */ /* 0x000fea0003800000 */
.L_x_486:
[----:B--2--5:R-:W-:Y:S01]  /*6920*/  IMAD.U32 R5, R22, 0x10000, RZ ;  /* 0x0001000016057824 */ /* 0x024fe200078e00ff */
        /* <DEDUP_REMOVED lines=16> */
.L_x_489:
[----:B------:R-:W-:-:S04]  /*6a30*/  LOP3.LUT R3, R5, 0x80000000, RZ, 0xc0, !PT ;  /* 0x8000000005037812 */ /* 0x000fc800078ec0ff */
[----:B------:R-:W-:-:S04]  /*6a40*/  SHF.R.U32.HI R3, RZ, 0x18, R3 ;  /* 0x00000018ff037819 */ /* 0x000fc80000011603 */
[----:B------:R-:W-:-:S04]  /*6a50*/  LOP3.LUT R0, R0, R3, RZ, 0xfc, !PT ;  /* 0x0000000300007212 */ /* 0x000fc800078efcff */
[----:B------:R-:W-:-:S07]  /*6a60*/  PRMT R4, R0, 0x7610, R4 ;  /* 0x0000761000047816 */ /* 0x000fce0000000004 */
.L_x_488:
[----:B------:R-:W-:Y:S05]  /*6a70*/  BSYNC B0 ;  /* 0x0000000000007941 */ /* 0x000fea0003800000 */
.L_x_487:
[----:B------:R0:W-:Y:S01]  /*6a80*/  STG.E.U8 desc[UR36][R8.64], R4 ;  /* 0x0000000408007986 */ /* 0x0001e2000c101124 */
[----:B------:R-:W-:Y:S05]  /*6a90*/  BRA `(.L_x_467) ;  /* 0x0000000400187947 */ /* 0x000fea0003800000 */
.L_x_485:
        /* <DEDUP_REMOVED lines=17> */
.L_x_492:
[----:B------:R-:W-:-:S04]  /*6bb0*/  LOP3.LUT R3, R5, 0x80000000, RZ, 0xc0, !PT ;  /* 0x8000000005037812 */ /* 0x000fc800078ec0ff */
[----:B------:R-:W-:-:S04]  /*6bc0*/  SHF.R.U32.HI R3, RZ, 0x18, R3 ;  /* 0x00000018ff037819 */ /* 0x000fc80000011603 */
[----:B------:R-:W-:-:S04]  /*6bd0*/  LOP3.LUT R0, R0, R3, RZ, 0xfc, !PT ;  /* 0x0000000300007212 */ /* 0x000fc800078efcff */
[----:B------:R-:W-:-:S07]  /*6be0*/  PRMT R4, R0, 0x7610, R4 ;  /* 0x0000761000047816 */ /* 0x000fce0000000004 */
.L_x_491:
[----:B------:R-:W-:Y:S05]  /*6bf0*/  BSYNC B0 ;  /* 0x0000000000007941 */ /* 0x000fea0003800000 */
.L_x_490:
[----:B------:R0:W-:Y:S01]  /*6c00*/  STG.E.U8 desc[UR36][R8.64], R4 ;  /* 0x0000000408007986 */ /* 0x0001e2000c101124 */
[----:B------:R-:W-:Y:S05]  /*6c10*/  BRA `(.L_x_467) ;  /* 0x0000000000b87947 */ /* 0x000fea0003800000 */
.L_x_484:
[----:B------:R-:W-:-:S13]  /*6c20*/  ISETP.NE.AND P0, PT, R0, 0x1c, PT ;  /* 0x0000001c0000780c */ /* 0x000fda0003f05270 */
[----:B------:R-:W-:Y:S05]  /*6c30*/  @!P0 BRA `(.L_x_493) ;  /* 0x0000000000a48947 */ /* 0x000fea0003800000 */
[----:B------:R-:W-:-:S13]  /*6c40*/  ISETP.NE.AND P0, PT, R0, 0x1d, PT ;  /* 0x0000001d0000780c */ /* 0x000fda0003f05270 */
[----:B------:R-:W-:Y:S05]  /*6c50*/  @!P0 BRA `(.L_x_494) ;  /* 0x00000000008c8947 */ /* 0x000fea0003800000 */
[----:B------:R-:W-:-:S13]  /*6c60*/  ISETP.NE.AND P0, PT, R0, 0x2c, PT ;  /* 0x0000002c0000780c */ /* 0x000fda0003f05270 */
[----:B------:R-:W-:Y:S05]  /*6c70*/  @P0 BRA `(.L_x_466) ;  /* 0x0000000000400947 */ /* 0x000fea0003800000 */
[----:B--2--5:R-:W-:-:S05]  /*6c80*/  IMAD.U32 R22, R22, 0x10000, RZ ;  /* 0x0001000016167824 */ /* 0x024fca00078e00ff */
        /* <DEDUP_REMOVED lines=15> */
.L_x_466:
        /* <DEDUP_REMOVED lines=16> */
.L_x_495:
[----:B------:R-:W-:Y:S05]  /*6e80*/  BRA `(.L_x_467) ;  /* 0x00000000001c7947 */ /* 0x000fea0003800000 */
.L_x_494:
[----:B--2--5:R-:W-:-:S06]  /*6e90*/  IMAD.U32 R4, R22, 0x10000, RZ ;  /* 0x0001000016047824 */ /* 0x024fcc00078e00ff */
[----:B------:R-:W0:Y:S02]  /*6ea0*/  F2I.U64.TRUNC R4, R4 ;  /* 0x0000000400047311 */ /* 0x000e24000020d800 */
[----:B0-----:R0:W-:Y:S01]  /*6eb0*/  STG.E.64 desc[UR36][R8.64], R4 ;  /* 0x0000000408007986 */ /* 0x0011e2000c101b24 */
[----:B------:R-:W-:Y:S05]  /*6ec0*/  BRA `(.L_x_467) ;  /* 0x00000000000c7947 */ /* 0x000fea0003800000 */
.L_x_493:
[----:B--2--5:R-:W-:-:S04]  /*6ed0*/  IMAD.U32 R22, R22, 0x10000, RZ ;  /* 0x0001000016167824 */ /* 0x024fc800078e00ff */
[----:B------:R-:W0:Y:S02]  /*6ee0*/  F2I.FTZ.U32.TRUNC.NTZ R3, R22 ;  /* 0x0000001600037305 */ /* 0x000e24000021f000 */
[----:B0-----:R0:W-:Y:S02]  /*6ef0*/  STG.E desc[UR36][R8.64], R3 ;  /* 0x0000000308007986 */ /* 0x0011e4000c101924 */
.L_x_467:
[----:B------:R-:W-:-:S05]  /*6f00*/  VIADD R25, R25, 0x80 ;  /* 0x0000008019197836 */ /* 0x000fca0000000000 */
[----:B------:R-:W-:-:S13]  /*6f10*/  ISETP.GE.AND P0, PT, R25, R16, PT ;  /* 0x000000101900720c */ /* 0x000fda0003f06270 */
[----:B------:R-:W-:Y:S05]  /*6f20*/  @P0 BRA `(.L_x_461) ;  /* 0x0000000c00f00947 */ /* 0x000fea0003800000 */
[----:B01234-:R-:W0:Y:S01]  /*6f30*/  LDC.64 R8, c[0x0][0x218] ;  /* 0x00008600ff087b82 */ /* 0x01fe220000000a00 */
        /* <DEDUP_REMOVED lines=17> */
[----:B------:R-:W-:-:S04]  /*7050*/  IMAD.U32 R18, R18, 0x10000, RZ ;  /* 0x0001000012127824 */ /* 0x000fc800078e00ff */
[----:B------:R-:W0:Y:S02]  /*7060*/  F2I.FTZ.TRUNC.NTZ R3, R18 ;  /* 0x0000001200037305 */ /* 0x000e24000021f100 */
[----:B0-----:R0:W-:Y:S01]  /*7070*/  STG.E.U8 desc[UR36][R8.64], R3 ;  /* 0x0000000308007986 */ /* 0x0011e2000c101124 */
[----:B------:R-:W-:Y:S05]  /*7080*/  BRA `(.L_x_501) ;  /* 0x0000000c00947947 */ /* 0x000fea0003800000 */
.L_x_499:
[----:B------:R-:W-:-:S06]  /*7090*/  IMAD.U32 R5, R18, 0x10000, RZ ;  /* 0x0001000012057824 */ /* 0x000fcc00078e00ff */
[----:B------:R-:W0:Y:S02]  /*70a0*/  F2I.S64.TRUNC R4, R5 ;  /* 0x0000000500047311 */ /* 0x000e24000020d900 */
[----:B0-----:R0:W-:Y:S01]  /*70b0*/  STG.E.U8 desc[UR36][R8.64], R4 ;  /* 0x0000000408007986 */ /* 0x0011e2000c101124 */
[----:B------:R-:W-:Y:S05]  /*70c0*/  BRA `(.L_x_501) ;  /* 0x0000000c00847947 */ /* 0x000fea0003800000 */
.L_x_498:
[----:B------:R-:W-:-:S13]  /*70d0*/  ISETP.NE.AND P0, PT, R0, 0x2, PT ;  /* 0x000000020000780c */ /* 0x000fda0003f05270 */
[----:B------:R-:W-:Y:S05]  /*70e0*/  @!P0 BRA `(.L_x_502) ;  /* 0x0000000000308947 */ /* 0x000fea0003800000 */
[----:B------:R-:W-:-:S13]  /*70f0*/  ISETP.NE.AND P0, PT, R0, 0x3, PT ;  /* 0x000000030000780c */ /* 0x000fda0003f05270 */
[----:B------:R-:W-:Y:S05]  /*7100*/  @!P0 BRA `(.L_x_503) ;  /* 0x0000000000188947 */ /* 0x000fea0003800000 */
[----:B------:R-:W-:-:S13]  /*7110*/  ISETP.NE.AND P0, PT, R0, 0x4, PT ;  /* 0x000000040000780c */ /* 0x000fda0003f05270 */
[----:B------:R-:W-:Y:S05]  /*7120*/  @P0 BRA `(.L_x_500) ;  /* 0x0000000c000c0947 */ /* 0x000fea0003800000 */
[----:B------:R-:W-:-:S06]  /*7130*/  IMAD.U32 R4, R18, 0x10000, RZ ;  /* 0x0001000012047824 */ /* 0x000fcc00078e00ff */
[----:B------:R-:W0:Y:S02]  /*7140*/  F2I.S64.TRUNC R4, R4 ;  /* 0x0000000400047311 */ /* 0x000e24000020d900 */
[----:B0-----:R0:W-:Y:S01]  /*7150*/  STG.E.64 desc[UR36][R8.64], R4 ;  /* 0x0000000408007986 */ /* 0x0011e2000c101b24 */
[----:B------:R-:W-:Y:S05]  /*7160*/  BRA `(.L_x_501) ;  /* 0x0000000c005c7947 */ /* 0x000fea0003800000 */
.L_x_503:
[----:B------:R-:W-:-:S04]  /*7170*/  IMAD.U32 R18, R18, 0x10000, RZ ;  /* 0x0001000012127824 */ /* 0x000fc800078e00ff */
[----:B------:R-:W0:Y:S02]  /*7180*/  F2I.FTZ.TRUNC.NTZ R3, R18 ;  /* 0x0000001200037305 */ /* 0x000e24000021f100 */
[----:B0-----:R0:W-:Y:S01]  /*7190*/  STG.E desc[UR36][R8.64], R3 ;  /* 0x0000000308007986 */ /* 0x0011e2000c101924 */
[----:B------:R-:W-:Y:S05]  /*71a0*/  BRA `(.L_x_501) ;  /* 0x0000000c004c7947 */ /* 0x000fea0003800000 */
.L_x_502:
[----:B------:R-:W-:-:S04]  /*71b0*/  IMAD.U32 R18, R18, 0x10000, RZ ;  /* 0x0001000012127824 */ /* 0x000fc800078e00ff */
[----:B------:R-:W0:Y:S02]  /*71c0*/  F2I.FTZ.TRUNC.NTZ R3, R18 ;  /* 0x0000001200037305 */ /* 0x000e24000021f100 */
[----:B0-----:R0:W-:Y:S01]  /*71d0*/  STG.E.U16 desc[UR36][R8.64], R3 ;  /* 0x0000000308007986 */ /* 0x0011e2000c101524 */
[----:B------:R-:W-:Y:S05]  /*71e0*/  BRA `(.L_x_501) ;  /* 0x0000000c003c7947 */ /* 0x000fea0003800000 */
.L_x_497:
[----:B------:R-:W-:-:S13]  /*71f0*/  ISETP.GT.AND P0, PT, R0, 0x6, PT ;  /* 0x000000060000780c */ /* 0x000fda0003f04270 */
[----:B------:R-:W-:Y:S05]  /*7200*/  @P0 BRA `(.L_x_504) ;  /* 0x00000000002c0947 */ /* 0x000fea0003800000 */
[----:B------:R-:W-:-:S13]  /*7210*/  ISETP.NE.AND P0, PT, R0, 0x5, PT ;  /* 0x000000050000780c */ /* 0x000fda0003f05270 */
[----:B------:R-:W-:Y:S05]  /*7220*/  @!P0 BRA `(.L_x_505) ;  /* 0x0000000000148947 */ /* 0x000fea0003800000 */
[----:B------:R-:W-:-:S13]  /*7230*/  ISETP.NE.AND P0, PT, R0, 0x6, PT ;  /* 0x000000060000780c */ /* 0x000fda0003f05270 */
[----:B------:R-:W-:Y:S05]  /*7240*/  @P0 BRA `(.L_x_500) ;  /* 0x0000000800c40947 */ /* 0x000fea0003800000 */
[----:B------:R-:W-:-:S05]  /*7250*/  IMAD.U32 R3, R18, 0x10000, RZ ;  /* 0x0001000012037824 */ /* 0x000fca00078e00ff */
[----:B------:R0:W-:Y:S01]  /*7260*/  STG.E desc[UR36][R8.64], R3 ;  /* 0x0000000308007986 */ /* 0x0001e2000c101924 */
[----:B------:R-:W-:Y:S05]  /*7270*/  BRA `(.L_x_501) ;  /* 0x0000000c00187947 */ /* 0x000fea0003800000 */
.L_x_505:
[----:B------:R-:W-:-:S05]  /*7280*/  IMAD.U32 R0, R18, 0x10000, RZ ;  /* 0x0001000012007824 */ /* 0x000fca00078e00ff */
[----:B------:R-:W-:-:S05]  /*7290*/  F2FP.F16.F32.PACK_AB R0, RZ, R0 ;  /* 0x00000000ff00723e */ /* 0x000fca00000000ff */
[----:B------:R0:W-:Y:S01]  /*72a0*/  STG.E.U16 desc[UR36][R8.64], R0 ;  /* 0x0000000008007986 */ /* 0x0001e2000c101524 */
[----:B------:R-:W-:Y:S05]  /*72b0*/  BRA `(.L_x_501) ;  /* 0x0000000c00087947 */ /* 0x000fea0003800000 */
.L_x_504:
[----:B------:R-:W-:-:S13]  /*72c0*/  ISETP.NE.AND P0, PT, R0, 0x7, PT ;  /* 0x000000070000780c */ /* 0x000fda0003f05270 */
[----:B------:R-:W-:Y:S05]  /*72d0*/  @!P0 BRA `(.L_x_506) ;  /* 0x0000000000348947 */ /* 0x000fea0003800000 */
[----:B------:R-:W-:-:S13]  /*72e0*/  ISETP.NE.AND P0, PT, R0, 0x8, PT ;  /* 0x000000080000780c */ /* 0x000fda0003f05270 */
[----:B------:R-:W-:Y:S05]  /*72f0*/  @!P0 BRA `(.L_x_507) ;  /* 0x0000000000188947 */ /* 0x000fea0003800000 */
[----:B------:R-:W-:-:S13]  /*7300*/  ISETP.NE.AND P0, PT, R0, 0x9, PT ;  /* 0x000000090000780c */ /* 0x000fda0003f05270 */
[----:B------:R-:W-:Y:S05]  /*7310*/  @P0 BRA `(.L_x_500) ;  /* 0x0000000800900947 */ /* 0x000fea0003800000 */
[----:B------:R-:W-:Y:S02]  /*7320*/  IMAD.U32 R4, R18, 0x10000, RZ ;  /* 0x0001000012047824 */ /* 0x000fe400078e00ff */
[----:B------:R-:W-:-:S05]  /*7330*/  IMAD.MOV.U32 R5, RZ, RZ, RZ ;  /* 0x000000ffff057224 */ /* 0x000fca00078e00ff */
[----:B------:R0:W-:Y:S01]  /*7340*/  STG.E.64 desc[UR36][R8.64], R4 ;  /* 0x0000000408007986 */ /* 0x0001e2000c101b24 */
[----:B------:R-:W-:Y:S05]  /*7350*/  BRA `(.L_x_501) ;  /* 0x0000000800e07947 */ /* 0x000fea0003800000 */
.L_x_507:
[----:B------:R-:W-:-:S05]  /*7360*/  IMAD.U32 R18, R18, 0x10000, RZ ;  /* 0x0001000012127824 */ /* 0x000fca00078e00ff */
[----:B------:R-:W-:-:S04]  /*7370*/  F2FP.F16.F32.PACK_AB R3, RZ, R18 ;  /* 0x00000012ff03723e */ /* 0x000fc800000000ff */
[----:B------:R-:W-:-:S05]  /*7380*/  PRMT R3, R3, 0x5410, RZ ;  /* 0x0000541003037816 */ /* 0x000fca00000000ff */
[----:B------:R0:W-:Y:S01]  /*7390*/  STG.E desc[UR36][R8.64], R3 ;  /* 0x0000000308007986 */ /* 0x0001e2000c101924 */
[----:B------:R-:W-:Y:S05]  /*73a0*/  BRA `(.L_x_501) ;  /* 0x0000000800cc7947 */ /* 0x000fea0003800000 */
.L_x_506:
[----:B------:R-:W-:-:S04]  /*73b0*/  IMAD.U32 R4, R18, 0x10000, RZ ;  /* 0x0001000012047824 */ /* 0x000fc800078e00ff */
[----:B------:R-:W-:-:S06]  /*73c0*/  FMUL.FTZ R4, R4, 1 ;  /* 0x3f80000004047820 */ /* 0x000fcc0000410000 */
[----:B------:R-:W0:Y:S02]  /*73d0*/  F2F.F64.F32 R4, R4 ;  /* 0x0000000400047310 */ /* 0x000e240000201800 */
[----:B0-----:R0:W-:Y:S01]  /*73e0*/  STG.E.64 desc[UR36][R8.64], R4 ;  /* 0x0000000408007986 */ /* 0x0011e2000c101b24 */
[----:B------:R-:W-:Y:S05]  /*73f0*/  BRA `(.L_x_501) ;  /* 0x0000000800b87947 */ /* 0x000fea0003800000 */
.L_x_496:
        /* <DEDUP_REMOVED lines=8> */
[----:B------:R-:W-:-:S05]  /*7480*/  IMAD.U32 R18, R18, 0x10000, RZ ;  /* 0x0001000012127824 */ /* 0x000fca00078e00ff */
[----:B------:R-:W-:-:S04]  /*7490*/  FSETP.NEU.FTZ.AND P0, PT, R18, RZ, PT ;  /* 0x000000ff1200720b */ /* 0x000fc80003f1d000 */
[----:B------:R-:W-:-:S05]  /*74a0*/  SEL R3, RZ, 0x1, !P0 ;  /* 0x00000001ff037807 */ /* 0x000fca0004000000 */
[----:B------:R0:W-:Y:S01]  /*74b0*/  STG.E.U8 desc[UR36][R8.64], R3 ;  /* 0x0000000308007986 */ /* 0x0001e2000c101124 */
[----:B------:R-:W-:Y:S05]  /*74c0*/  BRA `(.L_x_501) ;  /* 0x0000000800847947 */ /* 0x000fea0003800000 */
.L_x_510:
[----:B------:R-:W-:Y:S01]  /*74d0*/  IMAD.U32 R18, R18, 0x10000, RZ ;  /* 0x0001000012127824 */ /* 0x000fe200078e00ff */
[----:B------:R-:W-:-:S03]  /*74e0*/  CS2R R6, SRZ ;  /* 0x0000000000067805 */ /* 0x000fc6000001ff00 */
[----:B------:R-:W-:-:S06]  /*74f0*/  FMUL.FTZ R4, R18, 1 ;  /* 0x3f80000012047820 */ /* 0x000fcc0000410000 */
[----:B------:R-:W0:Y:S02]  /*7500*/  F2F.F64.F32 R4, R4 ;  /* 0x0000000400047310 */ /* 0x000e240000201800 */
[----:B0-----:R0:W-:Y:S01]  /*7510*/  STG.E.128 desc[UR36][R8.64], R4 ;  /* 0x0000000408007986 */ /* 0x0011e2000c101d24 */
[----:B------:R-:W-:Y:S05]  /*7520*/  BRA `(.L_x_501) ;  /* 0x00000008006c7947 */ /* 0x000fea0003800000 */
.L_x_509:
        /* <DEDUP_REMOVED lines=21> */
.L_x_514:
[----:B------:R-:W-:Y:S05]  /*7680*/  BSYNC B0 ;  /* 0x0000000000007941 */ /* 0x000fea0003800000 */
.L_x_513:
[----:B------:R-:W-:-:S05]  /*7690*/  LOP3.LUT R5, R0, R5, RZ, 0xfc, !PT ;  /* 0x0000000500057212 */ /* 0x000fca00078efcff */
[----:B------:R0:W-:Y:S01]  /*76a0*/  STG.E.U8 desc[UR36][R8.64], R5 ;  /* 0x0000000508007986 */ /* 0x0001e2000c101124 */
[----:B------:R-:W-:Y:S05]  /*76b0*/  BRA `(.L_x_501) ;  /* 0x0000000800087947 */ /* 0x000fea0003800000 */
.L_x_512:
        /* <DEDUP_REMOVED lines=13> */
.L_x_516:
[----:B------:R-:W-:Y:S01]  /*7790*/  IMAD.MOV.U32 R0, RZ, RZ, 0x7f ;  /* 0x0000007fff007424 */ /* 0x000fe200078e00ff */
[----:B------:R-:W-:-:S04]  /*77a0*/  ISETP.GT.U32.AND P0, PT, R3, 0x7f800000, PT ;  /* 0x7f8000000300780c */ /* 0x000fc80003f04070 */
[----:B------:R-:W-:-:S09]  /*77b0*/  SEL R0, R0, 0x7c, P0 ;  /* 0x0000007c00007807 */ /* 0x000fd20000000000 */
.L_x_517:
[----:B------:R-:W-:Y:S05]  /*77c0*/  BSYNC B0 ;  /* 0x0000000000007941 */ /* 0x000fea0003800000 */
.L_x_515:
[----:B------:R-:W-:-:S04]  /*77d0*/  LOP3.LUT R3, R5, 0x80000000, RZ, 0xc0, !PT ;  /* 0x8000000005037812 */ /* 0x000fc800078ec0ff */
[----:B------:R-:W-:-:S04]  /*77e0*/  SHF.R.U32.HI R3, RZ, 0x18, R3 ;  /* 0x00000018ff037819 */ /* 0x000fc80000011603 */
[----:B------:R-:W-:-:S05]  /*77f0*/  LOP3.LUT R3, R0, R3, RZ, 0xfc, !PT ;  /* 0x0000000300037212 */ /* 0x000fca00078efcff */
[----:B------:R0:W-:Y:S01]  /*7800*/  STG.E.U8 desc[UR36][R8.64], R3 ;  /* 0x0000000308007986 */ /* 0x0001e2000c101124 */
[----:B------:R-:W-:Y:S05]  /*7810*/  BRA `(.L_x_501) ;  /* 0x0000000400b07947 */ /* 0x000fea0003800000 */
.L_x_511:
[----:B------:R0:W-:Y:S01]  /*7820*/  STG.E.U16 desc[UR36][R8.64], R18 ;  /* 0x0000001208007986 */ /* 0x0001e2000c101524 */
[----:B------:R-:W-:Y:S05]  /*7830*/  BRA `(.L_x_501) ;  /* 0x0000000400a87947 */ /* 0x000fea0003800000 */
.L_x_508:
        /* <DEDUP_REMOVED lines=8> */
[----:B------:R-:W-:-:S06]  /*78c0*/  IMAD.U32 R3, R18, 0x10000, RZ ;  /* 0x0001000012037824 */ /* 0x000fcc00078e00ff */
[----:B------:R-:W0:Y:S02]  /*78d0*/  F2I.FTZ.U32.TRUNC.NTZ R3, R3 ;  /* 0x0000000300037305 */ /* 0x000e24000021f000 */
[----:B0-----:R4:W-:Y:S01]  /*78e0*/  STG.E.U16 desc[UR36][R8.64], R3 ;  /* 0x0000000308007986 */ /* 0x0019e2000c101524 */
[----:B------:R-:W-:Y:S05]  /*78f0*/  BRA `(.L_x_501) ;  /* 0x0000000400787947 */ /* 0x000fea0003800000 */
.L_x_520:
[----:B------:R-:W-:Y:S01]  /*7900*/  IMAD.U32 R5, R18, 0x10000, RZ ;  /* 0x0001000012057824 */ /* 0x000fe200078e00ff */
        /* <DEDUP_REMOVED lines=16> */
.L_x_523:
[----:B------:R-:W-:-:S04]  /*7a10*/  LOP3.LUT R3, R5, 0x80000000, RZ, 0xc0, !PT ;  /* 0x8000000005037812 */ /* 0x000fc800078ec0ff */
[----:B------:R-:W-:-:S04]  /*7a20*/  SHF.R.U32.HI R3, RZ, 0x18, R3 ;  /* 0x00000018ff037819 */ /* 0x000fc80000011603 */
[----:B------:R-:W-:-:S04]  /*7a30*/  LOP3.LUT R0, R0, R3, RZ, 0xfc, !PT ;  /* 0x0000000300007212 */ /* 0x000fc800078efcff */
[----:B------:R-:W-:-:S07]  /*7a40*/  PRMT R4, R0, 0x7610, R4 ;  /* 0x0000761000047816 */ /* 0x000fce0000000004 */
.L_x_522:
[----:B------:R-:W-:Y:S05]  /*7a50*/  BSYNC B0 ;  /* 0x0000000000007941 */ /* 0x000fea0003800000 */
.L_x_521:
[----:B------:R3:W-:Y:S01]  /*7a60*/  STG.E.U8 desc[UR36][R8.64], R4 ;  /* 0x0000000408007986 */ /* 0x0007e2000c101124 */
[----:B------:R-:W-:Y:S05]  /*7a70*/  BRA `(.L_x_501) ;  /* 0x0000000400187947 */ /* 0x000fea0003800000 */
.L_x_519:
        /* <DEDUP_REMOVED lines=17> */
.L_x_526:
[----:B------:R-:W-:-:S04]  /*7b90*/  LOP3.LUT R3, R5, 0x80000000, RZ, 0xc0, !PT ;  /* 0x8000000005037812 */ /* 0x000fc800078ec0ff */
[----:B------:R-:W-:-:S04]  /*7ba0*/  SHF.R.U32.HI R3, RZ, 0x18, R3 ;  /* 0x00000018ff037819 */ /* 0x000fc80000011603 */
[----:B------:R-:W-:-:S04]  /*7bb0*/  LOP3.LUT R0, R0, R3, RZ, 0xfc, !PT ;  /* 0x0000000300007212 */ /* 0x000fc800078efcff */
[----:B------:R-:W-:-:S07]  /*7bc0*/  PRMT R4, R0, 0x7610, R4 ;  /* 0x0000761000047816 */ /* 0x000fce0000000004 */
.L_x_525:
[----:B------:R-:W-:Y:S05]  /*7bd0*/  BSYNC B0 ;  /* 0x0000000000007941 */ /* 0x000fea0003800000 */
.L_x_524:
[----:B------:R0:W-:Y:S01]  /*7be0*/  STG.E.U8 desc[UR36][R8.64], R4 ;  /* 0x0000000408007986 */ /* 0x0001e2000c101124 */
[----:B------:R-:W-:Y:S05]  /*7bf0*/  BRA `(.L_x_501) ;  /* 0x0000000000b87947 */ /* 0x000fea0003800000 */
.L_x_518:
[----:B------:R-:W-:-:S13]  /*7c00*/  ISETP.NE.AND P0, PT, R0, 0x1c, PT ;  /* 0x0000001c0000780c */ /* 0x000fda0003f05270 */
[----:B------:R-:W-:Y:S05]  /*7c10*/  @!P0 BRA `(.L_x_527) ;  /* 0x0000000000a48947 */ /* 0x000fea0003800000 */
[----:B------:R-:W-:-:S13]  /*7c20*/  ISETP.NE.AND P0, PT, R0, 0x1d, PT ;  /* 0x0000001d0000780c */ /* 0x000fda0003f05270 */
[----:B------:R-:W-:Y:S05]  /*7c30*/  @!P0 BRA `(.L_x_528) ;  /* 0x00000000008c8947 */ /* 0x000fea0003800000 */
[----:B------:R-:W-:-:S13]  /*7c40*/  ISETP.NE.AND P0, PT, R0, 0x2c, PT ;  /* 0x0000002c0000780c */ /* 0x000fda0003f05270 */
[----:B------:R-:W-:Y:S05]  /*7c50*/  @P0 BRA `(.L_x_500) ;  /* 0x0000000000400947 */ /* 0x000fea0003800000 */
[----:B------:R-:W-:-:S05]  /*7c60*/  IMAD.U32 R18, R18, 0x10000, RZ ;  /* 0x0001000012127824 */ /* 0x000fca00078e00ff */
        /* <DEDUP_REMOVED lines=15> */
.L_x_500:
        /* <DEDUP_REMOVED lines=16> */
.L_x_529:
[----:B------:R-:W-:Y:S05]  /*7e60*/  BRA `(.L_x_501) ;  /* 0x00000000001c7947 */ /* 0x000fea0003800000 */
.L_x_528:
[----:B------:R-:W-:-:S06]  /*7e70*/  IMAD.U32 R4, R18, 0x10000, RZ ;  /* 0x0001000012047824 */ /* 0x000fcc00078e00ff */
[----:B------:R-:W0:Y:S02]  /*7e80*/  F2I.U64.TRUNC R4, R4 ;  /* 0x0000000400047311 */ /* 0x000e24000020d800 */
[----:B0-----:R1:W-:Y:S01]  /*7e90*/  STG.E.64 desc[UR36][R8.64], R4 ;  /* 0x0000000408007986 */ /* 0x0013e2000c101b24 */
[----:B------:R-:W-:Y:S05]  /*7ea0*/  BRA `(.L_x_501) ;  /* 0x00000000000c7947 */ /* 0x000fea0003800000 */
.L_x_527:
[----:B------:R-:W-:-:S04]  /*7eb0*/  IMAD.U32 R18, R18, 0x10000, RZ ;  /* 0x0001000012127824 */ /* 0x000fc800078e00ff */
[----:B------:R-:W0:Y:S02]  /*7ec0*/  F2I.FTZ.U32.TRUNC.NTZ R3, R18 ;  /* 0x0000001200037305 */ /* 0x000e24000021f000 */
[----:B0-----:R2:W-:Y:S02]  /*7ed0*/  STG.E desc[UR36][R8.64], R3 ;  /* 0x0000000308007986 */ /* 0x0015e4000c101924 */
.L_x_501:
[----:B------:R-:W-:-:S07]  /*7ee0*/  VIADD R25, R25, 0x80 ;  /* 0x0000008019197836 */ /* 0x000fce0000000000 */
.L_x_461:
[----:B------:R-:W-:Y:S05]  /*7ef0*/  BSYNC B6 ;  /* 0x0000000000067941 */ /* 0x000fea0003800000 */
.L_x_460:
[----:B------:R-:W-:-:S13]  /*7f00*/  ISETP.GE.AND P0, PT, R25, R16, PT ;  /* 0x000000101900720c */ /* 0x000fda0003f06270 */
[----:B------:R-:W-:Y:S05]  /*7f10*/  @P0 EXIT ;  /* 0x000000000000094d */ /* 0x000fea0003800000 */
[----:B01-34-:R-:W0:Y:S01]  /*7f20*/  LDC.64 R4, c[0x0][0x218] ;  /* 0x00008600ff047b82 */ /* 0x01be220000000a00 */
[----:B------:R-:W-:Y:S01]  /*7f30*/  PRMT R0, R17, 0x9910, RZ ;  /* 0x0000991011007816 */ /* 0x000fe200000000ff */
[----:B------:R-:W-:Y:S01]  /*7f40*/  IMAD R2, R2, 0x200, R25 ;  /* 0x0000020002027824 */ /* 0x000fe200078e0219 */
[----:B------:R-:W-:Y:S02]  /*7f50*/  ULDC UR4, c[0x0][0x238] ;  /* 0x00008e0000047ab9 */ /* 0x000fe40000000800 */
[----:B------:R-:W-:Y:S01]  /*7f60*/  ISETP.GT.AND P1, PT, R0, 0x9, PT ;  /* 0x000000090000780c */ /* 0x000fe20003f24270 */
[----:B--2---:R-:W-:-:S05]  /*7f70*/  IMAD R3, R2, UR4, RZ ;  /* 0x0000000402037c24 */ /* 0x004fca000f8e02ff */
        /* <DEDUP_REMOVED lines=11> */
[----:B-----5:R-:W-:-:S06]  /*8030*/  IMAD.U32 R19, R19, 0x10000, RZ ;  /* 0x0001000013137824 */ /* 0x020fcc00078e00ff */
[----:B------:R-:W0:Y:S02]  /*8040*/  F2I.FTZ.TRUNC.NTZ R19, R19 ;  /* 0x0000001300137305 */ /* 0x000e24000021f100 */
[----:B0-----:R-:W-:Y:S01]  /*8050*/  STG.E.U8 desc[UR36][R2.64], R19 ;  /* 0x0000001302007986 */ /* 0x001fe2000c101124 */
[----:B------:R-:W-:Y:S05]  /*8060*/  EXIT ;  /* 0x000000000000794d */ /* 0x000fea0003800000 */
.L_x_533:
[----:B-----5:R-:W-:-:S06]  /*8070*/  IMAD.U32 R5, R19, 0x10000, RZ ;  /* 0x0001000013057824 */ /* 0x020fcc00078e00ff */
[----:B------:R-:W0:Y:S02]  /*8080*/  F2I.S64.TRUNC R4, R5 ;  /* 0x0000000500047311 */ /* 0x000e24000020d900 */
[----:B0-----:R-:W-:Y:S01]  /*8090*/  STG.E.U8 desc[UR36][R2.64], R4 ;  /* 0x0000000402007986 */ /* 0x001fe2000c101124 */
[----:B------:R-:W-:Y:S05]  /*80a0*/  EXIT ;  /* 0x000000000000794d */ /* 0x000fea0003800000 */
.L_x_532:
[----:B------:R-:W-:-:S13]  /*80b0*/  ISETP.NE.AND P0, PT, R0, 0x2, PT ;  /* 0x000000020000780c */ /* 0x000fda0003f05270 */
[----:B------:R-:W-:Y:S05]  /*80c0*/  @!P0 BRA `(.L_x_535) ;  /* 0x0000000000308947 */ /* 0x000fea0003800000 */
[----:B------:R-:W-:-:S13]  /*80d0*/  ISETP.NE.AND P0, PT, R0, 0x3, PT ;  /* 0x000000030000780c */ /* 0x000fda0003f05270 */
[----:B------:R-:W-:Y:S05]  /*80e0*/  @!P0 BRA `(.L_x_536) ;  /* 0x0000000000188947 */ /* 0x000fea0003800000 */
[----:B------:R-:W-:-:S13]  /*80f0*/  ISETP.NE.AND P0, PT, R0, 0x4, PT ;  /* 0x000000040000780c */ /* 0x000fda0003f05270 */
[----:B------:R-:W-:Y:S05]  /*8100*/  @P0 BRA `(.L_x_534) ;  /* 0x0000000c000c0947 */ /* 0x000fea0003800000 */
[----:B-----5:R-:W-:-:S06]  /*8110*/  IMAD.U32 R4, R19, 0x10000, RZ ;  /* 0x0001000013047824 */ /* 0x020fcc00078e00ff */
[----:B------:R-:W0:Y:S02]  /*8120*/  F2I.S64.TRUNC R4, R4 ;  /* 0x0000000400047311 */ /* 0x000e24000020d900 */
[----:B0-----:R-:W-:Y:S01]  /*8130*/  STG.E.64 desc[UR36][R2.64], R4 ;  /* 0x0000000402007986 */ /* 0x001fe2000c101b24 */
[----:B------:R-:W-:Y:S05]  /*8140*/  EXIT ;  /* 0x000000000000794d */ /* 0x000fea0003800000 */
.L_x_536:
[----:B-----5:R-:W-:-:S06]  /*8150*/  IMAD.U32 R19, R19, 0x10000, RZ ;  /* 0x0001000013137824 */ /* 0x020fcc00078e00ff */
[----:B------:R-:W0:Y:S02]  /*8160*/  F2I.FTZ.TRUNC.NTZ R19, R19 ;  /* 0x0000001300137305 */ /* 0x000e24000021f100 */
[----:B0-----:R-:W-:Y:S01]  /*8170*/  STG.E desc[UR36][R2.64], R19 ;  /* 0x0000001302007986 */ /* 0x001fe2000c101924 */
[----:B------:R-:W-:Y:S05]  /*8180*/  EXIT ;  /* 0x000000000000794d */ /* 0x000fea0003800000 */
.L_x_535:
[----:B-----5:R-:W-:-:S06]  /*8190*/  IMAD.U32 R19, R19, 0x10000, RZ ;  /* 0x0001000013137824 */ /* 0x020fcc00078e00ff */
[----:B------:R-:W0:Y:S02]  /*81a0*/  F2I.FTZ.TRUNC.NTZ R19, R19 ;  /* 0x0000001300137305 */ /* 0x000e24000021f100 */
[----:B0-----:R-:W-:Y:S01]  /*81b0*/  STG.E.U16 desc[UR36][R2.64], R19 ;  /* 0x0000001302007986 */ /* 0x001fe2000c101524 */
[----:B------:R-:W-:Y:S05]  /*81c0*/  EXIT ;  /* 0x000000000000794d */ /* 0x000fea0003800000 */
.L_x_531:
[----:B------:R-:W-:-:S13]  /*81d0*/  ISETP.GT.AND P0, PT, R0, 0x6, PT ;  /* 0x000000060000780c */ /* 0x000fda0003f04270 */
[----:B------:R-:W-:Y:S05]  /*81e0*/  @P0 BRA `(.L_x_537) ;  /* 0x00000000002c0947 */ /* 0x000fea0003800000 */
[----:B------:R-:W-:-:S13]  /*81f0*/  ISETP.NE.AND P0, PT, R0, 0x5, PT ;  /* 0x000000050000780c */ /* 0x000fda0003f05270 */
[----:B------:R-:W-:Y:S05]  /*8200*/  @!P0 BRA `(.L_x_538) ;  /* 0x0000000000148947 */ /* 0x000fea0003800000 */
[----:B------:R-:W-:-:S13]  /*8210*/  ISETP.NE.AND P0, PT, R0, 0x6, PT ;  /* 0x000000060000780c */ /* 0x000fda0003f05270 */
[----:B------:R-:W-:Y:S05]  /*8220*/  @P0 BRA `(.L_x_534) ;  /* 0x0000000800c40947 */ /* 0x000fea0003800000 */
[----:B-----5:R-:W-:-:S05]  /*8230*/  IMAD.U32 R19, R19, 0x10000, RZ ;  /* 0x0001000013137824 */ /* 0x020fca00078e00ff */
[----:B------:R-:W-:Y:S01]  /*8240*/  STG.E desc[UR36][R2.64], R19 ;  /* 0x0000001302007986 */ /* 0x000fe2000c101924 */
[----:B------:R-:W-:Y:S05]  /*8250*/  EXIT ;  /* 0x000000000000794d */ /* 0x000fea0003800000 */
.L_x_538:
[----:B-----5:R-:W-:-:S05]  /*8260*/  IMAD.U32 R0, R19, 0x10000, RZ ;  /* 0x0001000013007824 */ /* 0x020fca00078e00ff */
[----:B------:R-:W-:-:S05]  /*8270*/  F2FP.F16.F32.PACK_AB R0, RZ, R0 ;  /* 0x00000000ff00723e */ /* 0x000fca00000000ff */
[----:B------:R-:W-:Y:S01]  /*8280*/  STG.E.U16 desc[UR36][R2.64], R0 ;  /* 0x0000000002007986 */ /* 0x000fe2000c101524 */
[----:B------:R-:W-:Y:S05]  /*8290*/  EXIT ;  /* 0x000000000000794d */ /* 0x000fea0003800000 */
.L_x_537:
[----:B------:R-:W-:-:S13]  /*82a0*/  ISETP.NE.AND P0, PT, R0, 0x7, PT ;  /* 0x000000070000780c */ /* 0x000fda0003f05270 */
[----:B------:R-:W-:Y:S05]  /*82b0*/  @!P0 BRA `(.L_x_539) ;  /* 0x0000000000348947 */ /* 0x000fea0003800000 */
[----:B------:R-:W-:-:S13]  /*82c0*/  ISETP.NE.AND P0, PT, R0, 0x8, PT ;  /* 0x000000080000780c */ /* 0x000fda0003f05270 */
[----:B------:R-:W-:Y:S05]  /*82d0*/  @!P0 BRA `(.L_x_540) ;  /* 0x0000000000188947 */ /* 0x000fea0003800000 */
[----:B------:R-:W-:-:S13]  /*82e0*/  ISETP.NE.AND P0, PT, R0, 0x9, PT ;  /* 0x000000090000780c */ /* 0x000fda0003f05270 */
[----:B------:R-:W-:Y:S05]  /*82f0*/  @P0 BRA `(.L_x_534) ;  /* 0x0000000800900947 */ /* 0x000fea0003800000 */
[----:B-----5:R-:W-:Y:S02]  /*8300*/  IMAD.U32 R4, R19, 0x10000, RZ ;  /* 0x0001000013047824 */ /* 0x020fe400078e00ff */
[----:B------:R-:W-:-:S05]  /*8310*/  IMAD.MOV.U32 R5, RZ, RZ, RZ ;  /* 0x000000ffff057224 */ /* 0x000fca00078e00ff */
[----:B------:R-:W-:Y:S01]  /*8320*/  STG.E.64 desc[UR36][R2.64], R4 ;  /* 0x0000000402007986 */ /* 0x000fe2000c101b24 */
[----:B------:R-:W-:Y:S05]  /*8330*/  EXIT ;  /* 0x000000000000794d */ /* 0x000fea0003800000 */
.L_x_540:
[----:B-----5:R-:W-:-:S05]  /*8340*/  IMAD.U32 R19, R19, 0x10000, RZ ;  /* 0x0001000013137824 */ /* 0x020fca00078e00ff */
[----:B------:R-:W-:-:S04]  /*8350*/  F2FP.F16.F32.PACK_AB R5, RZ, R19 ;  /* 0x00000013ff05723e */ /* 0x000fc800000000ff */
[----:B------:R-:W-:-:S05]  /*8360*/  PRMT R5, R5, 0x5410, RZ ;  /* 0x0000541005057816 */ /* 0x000fca00000000ff */
[----:B------:R-:W-:Y:S01]  /*8370*/  STG.E desc[UR36][R2.64], R5 ;  /* 0x0000000502007986 */ /* 0x000fe2000c101924 */
[----:B------:R-:W-:Y:S05]  /*8380*/  EXIT ;  /* 0x000000000000794d */ /* 0x000fea0003800000 */
.L_x_539:
[----:B-----5:R-:W-:-:S04]  /*8390*/  IMAD.U32 R4, R19, 0x10000, RZ ;  /* 0x0001000013047824 */ /* 0x020fc800078e00ff */
[----:B------:R-:W-:-:S06]  /*83a0*/  FMUL.FTZ R4, R4, 1 ;  /* 0x3f80000004047820 */ /* 0x000fcc0000410000 */
[----:B------:R-:W0:Y:S02]  /*83b0*/  F2F.F64.F32 R4, R4 ;  /* 0x0000000400047310 */ /* 0x000e240000201800 */
[----:B0-----:R-:W-:Y:S01]  /*83c0*/  STG.E.64 desc[UR36][R2.64], R4 ;  /* 0x0000000402007986 */ /* 0x001fe2000c101b24 */
[----:B------:R-:W-:Y:S05]  /*83d0*/  EXIT ;  /* 0x000000000000794d */ /* 0x000fea0003800000 */
.L_x_530:
        /* <DEDUP_REMOVED lines=8> */
[----:B-----5:R-:W-:-:S05]  /*8460*/  IMAD.U32 R19, R19, 0x10000, RZ ;  /* 0x0001000013137824 */ /* 0x020fca00078e00ff */
[----:B------:R-:W-:-:S04]  /*8470*/  FSETP.NEU.FTZ.AND P0, PT, R19, RZ, PT ;  /* 0x000000ff1300720b */ /* 0x000fc80003f1d000 */
[----:B------:R-:W-:-:S05]  /*8480*/  SEL R5, RZ, 0x1, !P0 ;  /* 0x00000001ff057807 */ /* 0x000fca0004000000 */
[----:B------:R-:W-:Y:S01]  /*8490*/  STG.E.U8 desc[UR36][R2.64], R5 ;  /* 0x0000000502007986 */ /* 0x000fe2000c101124 */
[----:B------:R-:W-:Y:S05]  /*84a0*/  EXIT ;  /* 0x000000000000794d */ /* 0x000fea0003800000 */
.L_x_543:
[----:B-----5:R-:W-:Y:S01]  /*84b0*/  IMAD.U32 R19, R19, 0x10000, RZ ;  /* 0x0001000013137824 */ /* 0x020fe200078e00ff */
[----:B------:R-:W-:-:S03]  /*84c0*/  CS2R R6, SRZ ;  /* 0x0000000000067805 */ /* 0x000fc6000001ff00 */
[----:B------:R-:W-:-:S06]  /*84d0*/  FMUL.FTZ R4, R19, 1 ;  /* 0x3f80000013047820 */ /* 0x000fcc0000410000 */
[----:B------:R-:W0:Y:S02]  /*84e0*/  F2F.F64.F32 R4, R4 ;  /* 0x0000000400047310 */ /* 0x000e240000201800 */
[----:B0-----:R-:W-:Y:S01]  /*84f0*/  STG.E.128 desc[UR36][R2.64], R4 ;  /* 0x0000000402007986 */ /* 0x001fe2000c101d24 */
[----:B------:R-:W-:Y:S05]  /*8500*/  EXIT ;  /* 0x000000000000794d */ /* 0x000fea0003800000 */
.L_x_542:
[----:B------:R-:W-:-:S13]  /*8510*/  ISETP.NE.AND P0, PT, R0, 0xf, PT ;  /* 0x0000000f0000780c */ /* 0x000fda0003f05270 */
[----:B------:R-:W-:Y:S05]  /*8520*/  @!P0 BRA `(.L_x_544) ;  /* 0x0000000000b48947 */ /* 0x000fea0003800000 */
[----:B------:R-:W-:-:S13]  /*8530*/  ISETP.NE.AND P0, PT, R0, 0x17, PT ;  /* 0x000000170000780c */ /* 0x000fda0003f05270 */
[----:B------:R-:W-:Y:S05]  /*8540*/  @!P0 BRA `(.L_x_545) ;  /* 0x0000000000548947 */ /* 0x000fea0003800000 */
[----:B------:R-:W-:-:S13]  /*8550*/  ISETP.NE.AND P0, PT, R0, 0x18, PT ;  /* 0x000000180000780c */ /* 0x000fda0003f05270 */
[----:B------:R-:W-:Y:S05]  /*8560*/  @P0 BRA `(.L_x_534) ;  /* 0x0000000400f40947 */ /* 0x000fea0003800000 */
[----:B-----5:R-:W-:Y:S01]  /*8570*/  IMAD.U32 R19, R19, 0x10000, RZ ;  /* 0x0001000013137824 */ /* 0x020fe200078e00ff */
        /* <DEDUP_REMOVED lines=14> */
.L_x_547:
[----:B------:R-:W-:Y:S05]  /*8660*/  BSYNC B0 ;  /* 0x0000000000007941 */ /* 0x000fea0003800000 */
.L_x_546:
[----:B------:R-:W-:-:S05]  /*8670*/  LOP3.LUT R5, R0, R5, RZ, 0xfc, !PT ;  /* 0x0000000500057212 */ /* 0x000fca00078efcff */
[----:B------:R-:W-:Y:S01]  /*8680*/  STG.E.U8 desc[UR36][R2.64], R5 ;  /* 0x0000000502007986 */ /* 0x000fe2000c101124 */
[----:B------:R-:W-:Y:S05]  /*8690*/  EXIT ;  /* 0x000000000000794d */ /* 0x000fea0003800000 */
.L_x_545:
[----:B-----5:R-:W-:Y:S01]  /*86a0*/  IMAD.U32 R19, R19, 0x10000, RZ ;  /* 0x0001000013137824 */ /* 0x020fe200078e00ff */
        /* <DEDUP_REMOVED lines=12> */
.L_x_549:
[----:B------:R-:W-:Y:S01]  /*8770*/  IMAD.MOV.U32 R0, RZ, RZ, 0x7f ;  /* 0x0000007fff007424 */ /* 0x000fe200078e00ff */
[----:B------:R-:W-:-:S04]  /*8780*/  ISETP.GT.U32.AND P0, PT, R4, 0x7f800000, PT ;  /* 0x7f8000000400780c */ /* 0x000fc80003f04070 */
[----:B------:R-:W-:-:S09]  /*8790*/  SEL R0, R0, 0x7c, P0 ;  /* 0x0000007c00007807 */ /* 0x000fd20000000000 */
.L_x_550:
[----:B------:R-:W-:Y:S05]  /*87a0*/  BSYNC B0 ;  /* 0x0000000000007941 */ /* 0x000fea0003800000 */
.L_x_548:
[----:B------:R-:W-:-:S04]  /*87b0*/  LOP3.LUT R4, R19, 0x80000000, RZ, 0xc0, !PT ;  /* 0x8000000013047812 */ /* 0x000fc800078ec0ff */
[----:B------:R-:W-:-:S04]  /*87c0*/  SHF.R.U32.HI R5, RZ, 0x18, R4 ;  /* 0x00000018ff057819 */ /* 0x000fc80000011604 */
[----:B------:R-:W-:-:S05]  /*87d0*/  LOP3.LUT R5, R0, R5, RZ, 0xfc, !PT ;  /* 0x0000000500057212 */ /* 0x000fca00078efcff */
[----:B------:R-:W-:Y:S01]  /*87e0*/  STG.E.U8 desc[UR36][R2.64], R5 ;  /* 0x0000000502007986 */ /* 0x000fe2000c101124 */
[----:B------:R-:W-:Y:S05]  /*87f0*/  EXIT ;  /* 0x000000000000794d */ /* 0x000fea0003800000 */
.L_x_544:
[----:B-----5:R-:W-:Y:S01]  /*8800*/  STG.E.U16 desc[UR36][R2.64], R19 ;  /* 0x0000001302007986 */ /* 0x020fe2000c101524 */
[----:B------:R-:W-:Y:S05]  /*8810*/  EXIT ;  /* 0x000000000000794d */ /* 0x000fea0003800000 */
.L_x_541:
        /* <DEDUP_REMOVED lines=8> */
[----:B-----5:R-:W-:-:S06]  /*88a0*/  IMAD.U32 R5, R19, 0x10000, RZ ;  /* 0x0001000013057824 */ /* 0x020fcc00078e00ff */
[----:B------:R-:W0:Y:S02]  /*88b0*/  F2I.FTZ.U32.TRUNC.NTZ R5, R5 ;  /* 0x0000000500057305 */ /* 0x000e24000021f000 */
[----:B0-----:R-:W-:Y:S01]  /*88c0*/  STG.E.U16 desc[UR36][R2.64], R5 ;  /* 0x0000000502007986 */ /* 0x001fe2000c101524 */
[----:B------:R-:W-:Y:S05]  /*88d0*/  EXIT ;  /* 0x000000000000794d */ /* 0x000fea0003800000 */
.L_x_553:
[----:B-----5:R-:W-:Y:S01]  /*88e0*/  IMAD.U32 R19, R19, 0x10000, RZ ;  /* 0x0001000013137824 */ /* 0x020fe200078e00ff */
        /* <DEDUP_REMOVED lines=12> */
[----:B------:R-:W-:-:S05]  /*89b0*/  FADD.FTZ R0, R5, 8192 ;  /* 0x4600000005007421 */ /* 0x000fca0000010000 */
[----:B------:R-:W-:Y:S02]  /*89c0*/  LOP3.LUT P0, R4, R0, 0xff, RZ, 0xc0, !PT ;  /* 0x000000ff00047812 */ /* 0x000fe4000780c0ff */
[----:B------:R-:W-:-:S11]  /*89d0*/  PRMT R0, RZ, 0x7610, R0 ;  /* 0x00007610ff007816 */ /* 0x000fd60000000000 */
[----:B------:R-:W-:Y:S05]  /*89e0*/  @!P0 BRA `(.L_x_555) ;  /* 0x0000000000108947 */ /* 0x000fea0003800000 */
.L_x_556:
[----:B------:R-:W-:-:S04]  /*89f0*/  LOP3.LUT R0, R19, 0x80000000, RZ, 0xc0, !PT ;  /* 0x8000000013007812 */ /* 0x000fc800078ec0ff */
[----:B------:R-:W-:-:S04]  /*8a00*/  SHF.R.U32.HI R5, RZ, 0x18, R0 ;  /* 0x00000018ff057819 */ /* 0x000fc80000011600 */
[----:B------:R-:W-:-:S04]  /*8a10*/  LOP3.LUT R4, R4, R5, RZ, 0xfc, !PT ;  /* 0x0000000504047212 */ /* 0x000fc800078efcff */
[----:B------:R-:W-:-:S07]  /*8a20*/  PRMT R0, R4, 0x7610, R0 ;  /* 0x0000761004007816 */ /* 0x000fce0000000000 */
.L_x_555:
[----:B------:R-:W-:Y:S05]  /*8a30*/  BSYNC B0 ;  /* 0x0000000000007941 */ /* 0x000fea0003800000 */
.L_x_554:
[----:B------:R-:W-:Y:S01]  /*8a40*/  STG.E.U8 desc[UR36][R2.64], R0 ;  /* 0x0000000002007986 */ /* 0x000fe2000c101124 */
[----:B------:R-:W-:Y:S05]  /*8a50*/  EXIT ;  /* 0x000000000000794d */ /* 0x000fea0003800000 */
.L_x_552:
        /* <DEDUP_REMOVED lines=17> */
.L_x_559:
[----:B------:R-:W-:-:S04]  /*8b70*/  LOP3.LUT R0, R19, 0x80000000, RZ, 0xc0, !PT ;  /* 0x8000000013007812 */ /* 0x000fc800078ec0ff */
[----:B------:R-:W-:-:S04]  /*8b80*/  SHF.R.U32.HI R5, RZ, 0x18, R0 ;  /* 0x00000018ff057819 */ /* 0x000fc80000011600 */
[----:B------:R-:W-:-:S04]  /*8b90*/  LOP3.LUT R4, R4, R5, RZ, 0xfc, !PT ;  /* 0x0000000504047212 */ /* 0x000fc800078efcff */
[----:B------:R-:W-:-:S07]  /*8ba0*/  PRMT R0, R4, 0x7610, R0 ;  /* 0x0000761004007816 */ /* 0x000fce0000000000 */
.L_x_558:
[----:B------:R-:W-:Y:S05]  /*8bb0*/  BSYNC B0 ;  /* 0x0000000000007941 */ /* 0x000fea0003800000 */
.L_x_557:
[----:B------:R-:W-:Y:S01]  /*8bc0*/  STG.E.U8 desc[UR36][R2.64], R0 ;  /* 0x0000000002007986 */ /* 0x000fe2000c101124 */
[----:B------:R-:W-:Y:S05]  /*8bd0*/  EXIT ;  /* 0x000000000000794d */ /* 0x000fea0003800000 */
.L_x_551:
[----:B------:R-:W-:-:S13]  /*8be0*/  ISETP.NE.AND P0, PT, R0, 0x1c, PT ;  /* 0x0000001c0000780c */ /* 0x000fda0003f05270 */
[----:B------:R-:W-:Y:S05]  /*8bf0*/  @!P0 BRA `(.L_x_560) ;  /* 0x0000000000a48947 */ /* 0x000fea0003800000 */
[----:B------:R-:W-:-:S13]  /*8c00*/  ISETP.NE.AND P0, PT, R0, 0x1d, PT ;  /* 0x0000001d0000780c */ /* 0x000fda0003f05270 */
[----:B------:R-:W-:Y:S05]  /*8c10*/  @!P0 BRA `(.L_x_561) ;  /* 0x00000000008c8947 */ /* 0x000fea0003800000 */
[----:B------:R-:W-:-:S13]  /*8c20*/  ISETP.NE.AND P0, PT, R0, 0x2c, PT ;  /* 0x0000002c0000780c */ /* 0x000fda0003f05270 */
[----:B------:R-:W-:Y:S05]  /*8c30*/  @P0 BRA `(.L_x_534) ;  /* 0x0000000000400947 */ /* 0x000fea0003800000 */
[----:B-----5:R-:W-:Y:S02]  /*8c40*/  IMAD.U32 R19, R19, 0x10000, RZ ;  /* 0x0001000013137824 */ /* 0x020fe400078e00ff */
[----:B------:R-:W-:-:S03]  /*8c50*/  IMAD.MOV.U32 R5, RZ, RZ, 0xff ;  /* 0x000000ffff057424 */ /* 0x000fc600078e00ff */
[----:B------:R-:W-:-:S04]  /*8c60*/  SHF.R.U32.HI R6, RZ, 0x17, R19 ;  /* 0x00000017ff067819 */ /* 0x000fc80000011613 */
[----:B------:R-:W-:-:S04]  /*8c70*/  LOP3.LUT R4, R6, 0xff, RZ, 0xc0, !PT ;  /* 0x000000ff06047812 */ /* 0x000fc800078ec0ff */
[----:B------:R-:W-:-:S13]  /*8c80*/  ISETP.NE.AND P2, PT, R4, 0xff, PT ;  /* 0x000000ff0400780c */ /* 0x000fda0003f45270 */
[--C-:B------:R-:W-:Y:S02]  /*8c90*/  @P2 SHF.R.U32.HI R0, RZ, 0x16, R19.reuse ;  /* 0x00000016ff002819 */ /* 0x100fe40000011613 */
[----:B------:R-:W-:Y:S02]  /*8ca0*/  @P2 LOP3.LUT P0, RZ, R4, 0x3fffff, R19, 0xf8, !PT ;  /* 0x003fffff04ff2812 */ /* 0x000fe4000780f813 */
        /* <DEDUP_REMOVED lines=9> */
.L_x_534:
[----:B------:R-:W-:Y:S01]  /*8d40*/  MOV R0, 0x0 ;  /* 0x0000000000007802 */ /* 0x000fe20000000f00 */
[----:B------:R-:W-:Y:S01]  /*8d50*/  ULDC.64 UR4, c[0x4][0x158] ;  /* 0x0100560000047ab9 */ /* 0x000fe20000000a00 */
[----:B------:R-:W-:Y:S01]  /*8d60*/  ULDC.64 UR6, c[0x4][0x70] ;  /* 0x01001c0000067ab9 */ /* 0x000fe20000000a00 */
[----:B------:R-:W-:Y:S01]  /*8d70*/  IMAD.U32 R4, RZ, RZ, UR4 ;  /* 0x00000004ff047e24 */ /* 0x000fe2000f8e00ff */
[----:B------:R0:W1:Y:S01]  /*8d80*/  LDC.64 R2, c[0x4][R0] ;  /* 0x0100000000027b82 */ /* 0x0000620000000a00 */
        /* <DEDUP_REMOVED lines=10> */
[----:B-1---5:R-:W-:Y:S05]  /*8e30*/  CALL.ABS.NOINC R2 ;  /* 0x0000000002007343 */ /* 0x022fea0003c00000 */
.L_x_562:
[----:B------:R-:W-:Y:S05]  /*8e40*/  EXIT ;  /* 0x000000000000794d */ /* 0x000fea0003800000 */
.L_x_561:
[----:B-----5:R-:W-:-:S06]  /*8e50*/  IMAD.U32 R4, R19, 0x10000, RZ ;  /* 0x0001000013047824 */ /* 0x020fcc00078e00ff */
[----:B------:R-:W0:Y:S02]  /*8e60*/  F2I.U64.TRUNC R4, R4 ;  /* 0x0000000400047311 */ /* 0x000e24000020d800 */
[----:B0-----:R-:W-:Y:S01]  /*8e70*/  STG.E.64 desc[UR36][R2.64], R4 ;  /* 0x0000000402007986 */ /* 0x001fe2000c101b24 */
[----:B------:R-:W-:Y:S05]  /*8e80*/  EXIT ;  /* 0x000000000000794d */ /* 0x000fea0003800000 */
.L_x_560:
[----:B-----5:R-:W-:-:S06]  /*8e90*/  IMAD.U32 R19, R19, 0x10000, RZ ;  /* 0x0001000013137824 */ /* 0x020fcc00078e00ff */
[----:B------:R-:W0:Y:S02]  /*8ea0*/  F2I.FTZ.U32.TRUNC.NTZ R19, R19 ;  /* 0x0000001300137305 */ /* 0x000e24000021f000 */
[----:B0-----:R-:W-:Y:S01]  /*8eb0*/  STG.E desc[UR36][R2.64], R19 ;  /* 0x0000001302007986 */ /* 0x001fe2000c101924 */
[----:B------:R-:W-:Y:S05]  /*8ec0*/  EXIT ;  /* 0x000000000000794d */ /* 0x000fea0003800000 */
.L_x_563:
        /* <DEDUP_REMOVED lines=11> */
.L_x_20096:


//--------------------- .text._ZN2at6native18elementwise_kernelILi128ELi4EZNS0_22gpu_kernel_impl_nocastIZZZNS0_16acos_kernel_cudaERNS_18TensorIteratorBaseEENKUlvE0_clEvENKUlvE2_clEvEUlN3c108BFloat16EE_EEvS4_RKT_EUliE_EEviT1_ --------------------------
	.section	.text._ZN2at6native18elementwise_kernelILi128ELi4EZNS0_22gpu_kernel_impl_nocastIZZZNS0_16acos_kernel_cudaERNS_18TensorIteratorBaseEENKUlvE0_clEvENKUlvE2_clEvEUlN3c108BFloat16EE_EEvS4_RKT_EUliE_EEviT1_,"ax",@progbits
	.align	128
        .global         _ZN2at6native18elementwise_kernelILi128ELi4EZNS0_22gpu_kernel_impl_nocastIZZZNS0_16acos_kernel_cudaERNS_18TensorIteratorBaseEENKUlvE0_clEvENKUlvE2_clEvEUlN3c108BFloat16EE_EEvS4_RKT_EUliE_EEviT1_
        .type           _ZN2at6native18elementwise_kernelILi128ELi4EZNS0_22gpu_kernel_impl_nocastIZZZNS0_16acos_kernel_cudaERNS_18TensorIteratorBaseEENKUlvE0_clEvENKUlvE2_clEvEUlN3c108BFloat16EE_EEvS4_RKT_EUliE_EEviT1_,@function
        .size           _ZN2at6native18elementwise_kernelILi128ELi4EZNS0_22gpu_kernel_impl_nocastIZZZNS0_16acos_kernel_cudaERNS_18TensorIteratorBaseEENKUlvE0_clEvENKUlvE2_clEvEUlN3c108BFloat16EE_EEvS4_RKT_EUliE_EEviT1_,(.L_x_20097 - _ZN2at6native18elementwise_kernelILi128ELi4EZNS0_22gpu_kernel_impl_nocastIZZZNS0_16acos_kernel_cudaERNS_18TensorIteratorBaseEENKUlvE0_clEvENKUlvE2_clEvEUlN3c108BFloat16EE_EEvS4_RKT_EUliE_EEviT1_)
        .other          _ZN2at6native18elementwise_kernelILi128ELi4EZNS0_22gpu_kernel_impl_nocastIZZZNS0_16acos_kernel_cudaERNS_18TensorIteratorBaseEENKUlvE0_clEvENKUlvE2_clEvEUlN3c108BFloat16EE_EEvS4_RKT_EUliE_EEviT1_,@"STO_CUDA_ENTRY STV_DEFAULT"
_ZN2at6native18elementwise_kernelILi128ELi4EZNS0_22gpu_kernel_impl_nocastIZZZNS0_16acos_kernel_cudaERNS_18TensorIteratorBaseEENKUlvE0_clEvENKUlvE2_clEvEUlN3c108BFloat16EE_EEvS4_RKT_EUliE_EEviT1_:
.text._ZN2at6native18elementwise_kernelILi128ELi4EZNS0_22gpu_kernel_impl_nocastIZZZNS0_16acos_kernel_cudaERNS_18TensorIteratorBaseEENKUlvE0_clEvENKUlvE2_clEvEUlN3c108BFloat16EE_EEvS4_RKT_EUliE_EEviT1_:
[----:B------:R-:W-:Y:S01]  /*0000*/  LDC R1, c[0x0][0x28] ;  /* 0x00000a00ff017b82 */ /* 0x000fe20000000800 */
[----:B------:R-:W0:Y:S01]  /*0010*/  S2R R0, SR_CTAID.X ;  /* 0x0000000000007919 */ /* 0x000e220000002500 */
[----:B------:R-:W-:Y:S01]  /*0020*/  ULDC UR6, c[0x0][0x210] ;  /* 0x0000840000067ab9 */ /* 0x000fe20000000800 */
[----:B------:R-:W-:Y:S01]  /*0030*/  ULDC.64 UR4, c[0x0][0x208] ;  /* 0x0000820000047ab9 */ /* 0x000fe20000000a00 */
[----:B------:R-:W-:Y:S01]  /*0040*/  BSSY B0, `(.L_x_564) ;  /* 0x0000159000007945 */ /* 0x000fe20003800000 */
[----:B------:R-:W0:Y:S02]  /*0050*/  S2R R3, SR_TID.X ;  /* 0x0000000000037919 */ /* 0x000e240000002100 */
[----:B0-----:R-:W-:-:S04]  /*0060*/  LEA R0, R0, R3, 0x9 ;  /* 0x0000000300007211 */ /* 0x001fc800078e48ff */
[----:B------:R-:W-:-:S13]  /*0070*/  ISETP.GE.AND P0, PT, R0, UR6, PT ;  /* 0x0000000600007c0c */ /* 0x000fda000bf06270 */
[----:B------:R-:W-:Y:S05]  /*0080*/  @P0 BRA `(.L_x_565) ;  /* 0x0000001400500947 */ /* 0x000fea0003800000 */
[----:B------:R-:W0:Y:S01]  /*0090*/  LDC R8, c[0x0][0x218] ;  /* 0x00008600ff087b82 */ /* 0x000e220000000800 */
[----:B------:R-:W-:Y:S02]  /*00a0*/  CS2R R2, SRZ ;  /* 0x0000000000027805 */ /* 0x000fe4000001ff00 */
[----:B0-----:R-:W-:-:S13]  /*00b0*/  ISETP.NE.AND P0, PT, R8, RZ, PT ;  /* 0x000000ff0800720c */ /* 0x001fda0003f05270 */
[----:B------:R-:W-:Y:S05]  /*00c0*/  @!P0 BRA `(.L_x_566) ;  /* 0x0000001000a88947 */ /* 0x000fea0003800000 */
[----:B------:R-:W-:Y:S01]  /*00d0*/  HFMA2.MMA R2, -RZ, RZ, 0, 0 ;  /* 0x00000000ff027435 */ /* 0x000fe200000001ff */
[----:B------:R-:W-:Y:S01]  /*00e0*/  MOV R3, R0 ;  /* 0x0000000000037202 */ /* 0x000fe20000000f00 */
[----:B------:R-:W-:Y:S01]  /*00f0*/  ULDC.64 UR8, c[0x0][0x220] ;  /* 0x0000880000087ab9 */ /* 0x000fe20000000a00 */
[----:B------:R-:W-:Y:S01]  /*0100*/  ISETP.NE.AND P0, PT, R8, 0x1, PT ;  /* 0x000000010800780c */ /* 0x000fe20003f05270 */
[----:B------:R-:W-:-:S06]  /*0110*/  ULDC UR7, c[0x0][0x21c] ;  /* 0x0000870000077ab9 */ /* 0x000fcc0000000800 */
[----:B------:R-:W-:-:S05]  /*0120*/  IMAD.HI.U32 R4, R0, UR8, R2 ;  /* 0x0000000800047c27 */ /* 0x000fca000f8e0002 */
[----:B------:R-:W-:Y:S01]  /*0130*/  SHF.R.U32.HI R5, RZ, UR9, R4 ;  /* 0x00000009ff057c19 */ /* 0x000fe20008011604 */
[----:B------:R-:W-:-:S03]  /*0140*/  ULDC.64 UR8, c[0x0][0x348] ;  /* 0x0000d20000087ab9 */ /* 0x000fc60000000a00 */
[----:B------:R-:W-:-:S05]  /*0150*/  IADD3 R3, -R5, RZ, RZ ;  /* 0x000000ff05037210 */ /* 0x000fca0007ffe1ff */
[----:B------:R-:W-:-:S04]  /*0160*/  IMAD R2, R3, UR7, R0 ;  /* 0x0000000703027c24 */ /* 0x000fc8000f8e0200 */
[C---:B------:R-:W-:Y:S02]  /*0170*/  IMAD R3, R2.reuse, UR8, RZ ;  /* 0x0000000802037c24 */ /* 0x040fe4000f8e02ff */
[----:B------:R-:W-:Y:S01]  /*0180*/  IMAD R2, R2, UR9, RZ ;  /* 0x0000000902027c24 */ /* 0x000fe2000f8e02ff */
[----:B------:R-:W-:Y:S06]  /*0190*/  @!P0 BRA `(.L_x_566) ;  /* 0x0000001000748947 */ /* 0x000fec0003800000 */
[----:B------:R-:W-:Y:S01]  /*01a0*/  MOV R4, RZ ;  /* 0x000000ff00047202 */ /* 0x000fe20000000f00 */
[----:B------:R-:W-:Y:S01]  /*01b0*/  ULDC.64 UR8, c[0x0][0x228] ;  /* 0x00008a0000087ab9 */ /* 0x000fe20000000a00 */
[----:B------:R-:W-:Y:S01]  /*01c0*/  ULDC UR7, c[0x0][0x230] ;  /* 0x00008c0000077ab9 */ /* 0x000fe20000000800 */
[----:B------:R-:W-:Y:S02]  /*01d0*/  ISETP.NE.AND P0, PT, R8, 0x2, PT ;  /* 0x000000020800780c */ /* 0x000fe40003f05270 */
[----:B------:R-:W-:-:S05]  /*01e0*/  IMAD.HI.U32 R6, R5, UR9, R4 ;  /* 0x0000000905067c27 */ /* 0x000fca000f8e0004 */
[----:B------:R-:W-:-:S04]  /*01f0*/  SHF.R.U32.HI R7, RZ, UR7, R6 ;  /* 0x00000007ff077c19 */ /* 0x000fc80008011606 */
[----:B------:R-:W-:-:S05]  /*0200*/  IADD3 R4, -R7, RZ, RZ ;  /* 0x000000ff07047210 */ /* 0x000fca0007ffe1ff */
[----:B------:R-:W-:Y:S01]  /*0210*/  IMAD R4, R4, UR8, R5 ;  /* 0x0000000804047c24 */ /* 0x000fe2000f8e0205 */
[----:B------:R-:W-:-:S03]  /*0220*/  ULDC.64 UR8, c[0x0][0x350] ;  /* 0x0000d40000087ab9 */ /* 0x000fc60000000a00 */
[C---:B------:R-:W-:Y:S02]  /*0230*/  IMAD R3, R4.reuse, UR8, R3 ;  /* 0x0000000804037c24 */ /* 0x040fe4000f8e0203 */
[----:B------:R-:W-:Y:S01]  /*0240*/  IMAD R2, R4, UR9, R2 ;  /* 0x0000000904027c24 */ /* 0x000fe2000f8e0202 */
[----:B------:R-:W-:Y:S06]  /*0250*/  @!P0 BRA `(.L_x_566) ;  /* 0x0000001000448947 */ /* 0x000fec0003800000 */
[----:B------:R-:W-:Y:S01]  /*0260*/  HFMA2.MMA R6, -RZ, RZ, 0, 0 ;  /* 0x00000000ff067435 */ /* 0x000fe200000001ff */
[----:B------:R-:W-:Y:S01]  /*0270*/  ULDC.64 UR8, c[0x0][0x238] ;  /* 0x00008e0000087ab9 */ /* 0x000fe20000000a00 */
[----:B------:R-:W-:Y:S01]  /*0280*/  ISETP.NE.AND P0, PT, R8, 0x3, PT ;  /* 0x000000030800780c */ /* 0x000fe20003f05270 */
[----:B------:R-:W-:-:S07]  /*0290*/  ULDC UR7, c[0x0][0x234] ;  /* 0x00008d0000077ab9 */ /* 0x000fce0000000800 */
        /* <DEDUP_REMOVED lines=20> */
[----:B------:R-:W-:Y:S01]  /*03e0*/  MOV R6, RZ ;  /* 0x000000ff00067202 */ /* 0x000fe20000000f00 */
[----:B------:R-:W-:Y:S01]  /*03f0*/  ULDC.64 UR8, c[0x0][0x250] ;  /* 0x0000940000087ab9 */ /* 0x000fe20000000a00 */
[----:B------:R-:W-:Y:S01]  /*0400*/  ISETP.NE.AND P0, PT, R8, 0x5, PT ;  /* 0x000000050800780c */ /* 0x000fe20003f05270 */
[----:B------:R-:W-:Y:S02]  /*0410*/  ULDC UR7, c[0x0][0x24c] ;  /* 0x0000930000077ab9 */ /* 0x000fe40000000800 */
        /* <DEDUP_REMOVED lines=224> */
[----:B------:R-:W-:Y:S01]  /*1220*/  ISETP.NE.AND P0, PT, R8, 0x18, PT ;  /* 0x000000180800780c */ /* 0x000fe20003f05270 */
[----:B------:R-:W-:Y:S01]  /*1230*/  HFMA2.MMA R4, -RZ, RZ, 0, 0 ;  /* 0x00000000ff047435 */ /* 0x000fe200000001ff */
[----:B------:R-:W-:Y:S01]  /*1240*/  ULDC.64 UR8, c[0x0][0x330] ;  /* 0x0000cc0000087ab9 */ /* 0x000fe20000000a00 */
[----:B------:R-:W-:-:S08]  /*1250*/  ULDC UR7, c[0x0][0x338] ;  /* 0x0000ce0000077ab9 */ /* 0x000fd00000000800 */
[----:B------:R-:W-:Y:S02]  /*1260*/  IMAD.HI.U32 R8, R5, UR9, R4 ;  /* 0x0000000905087c27 */ /* 0x000fe4000f8e0004 */
[----:B------:R-:W0:Y:S03]  /*1270*/  @P0 LDC.64 R12, c[0x0][0x340] ;  /* 0x0000d000ff0c0b82 */ /* 0x000e260000000a00 */
[----:B------:R-:W-:Y:S02]  /*1280*/  SHF.R.U32.HI R9, RZ, UR7, R8 ;  /* 0x00000007ff097c19 */ /* 0x000fe40008011608 */
[----:B------:R-:W-:Y:S02]  /*1290*/  @P0 MOV R8, RZ ;  /* 0x000000ff00080202 */ /* 0x000fe40000000f00 */
[C---:B------:R-:W-:Y:S01]  /*12a0*/  IADD3 R11, -R9.reuse, RZ, RZ ;  /* 0x000000ff090b7210 */ /* 0x040fe20007ffe1ff */
[----:B------:R-:W1:Y:S08]  /*12b0*/  @P0 LDC R15, c[0x0][0x33c] ;  /* 0x0000cf00ff0f0b82 */ /* 0x000e700000000800 */
[----:B------:R-:W2:Y:S01]  /*12c0*/  @P0 LDC.64 R6, c[0x0][0x408] ;  /* 0x00010200ff060b82 */ /* 0x000ea20000000a00 */
[----:B0-----:R-:W-:-:S05]  /*12d0*/  @P0 IMAD.HI.U32 R4, R9, R12, R8 ;  /* 0x0000000c09040227 */ /* 0x001fca00078e0008 */
[----:B------:R-:W-:Y:S01]  /*12e0*/  @P0 SHF.R.U32.HI R8, RZ, R13, R4 ;  /* 0x0000000dff080219 */ /* 0x000fe20000011604 */
[----:B------:R-:W-:Y:S01]  /*12f0*/  IMAD R4, R11, UR8, R5 ;  /* 0x000000080b047c24 */ /* 0x000fe2000f8e0205 */
[----:B------:R-:W-:Y:S02]  /*1300*/  ULDC.64 UR8, c[0x0][0x400] ;  /* 0x0001000000087ab9 */ /* 0x000fe40000000a00 */
[----:B------:R-:W-:Y:S01]  /*1310*/  @P0 IADD3 R8, -R8, RZ, RZ ;  /* 0x000000ff08080210 */ /* 0x000fe20007ffe1ff */
[C---:B------:R-:W-:Y:S02]  /*1320*/  IMAD R3, R4.reuse, UR8, R3 ;  /* 0x0000000804037c24 */ /* 0x040fe4000f8e0203 */
[----:B------:R-:W-:Y:S02]  /*1330*/  IMAD R2, R4, UR9, R2 ;  /* 0x0000000904027c24 */ /* 0x000fe4000f8e0202 */
[----:B-1----:R-:W-:-:S04]  /*1340*/  @P0 IMAD R8, R8, R15, R9 ;  /* 0x0000000f08080224 */ /* 0x002fc800078e0209 */
[C---:B--2---:R-:W-:Y:S02]  /*1350*/  @P0 IMAD R3, R8.reuse, R6, R3 ;  /* 0x0000000608030224 */ /* 0x044fe400078e0203 */
[----:B------:R-:W-:-:S07]  /*1360*/  @P0 IMAD R2, R8, R7, R2 ;  /* 0x0000000708020224 */ /* 0x000fce00078e0202 */
.L_x_566:
[----:B------:R-:W-:Y:S02]  /*1370*/  ULDC.64 UR8, c[0x0][0x418] ;  /* 0x0001060000087ab9 */ /* 0x000fe40000000a00 */
[----:B------:R-:W-:-:S04]  /*1380*/  IADD3 R4, P0, R2, UR8, RZ ;  /* 0x0000000802047c10 */ /* 0x000fc8000ff1e0ff */
[----:B------:R-:W-:Y:S01]  /*1390*/  IADD3.X R5, RZ, UR9, RZ, P0, !PT ;  /* 0x00000009ff057c10 */ /* 0x000fe200087fe4ff */
[----:B------:R-:W-:-:S04]  /*13a0*/  ULDC.64 UR8, c[0x0][0x410] ;  /* 0x0001040000087ab9 */ /* 0x000fc80000000a00 */
[----:B------:R0:W2:Y:S01]  /*13b0*/  LDG.E.U16 R4, desc[UR4][R4.64] ;  /* 0x0000000404047981 */ /* 0x0000a2000c1e1500 */
[----:B------:R-:W-:Y:S02]  /*13c0*/  MOV R6, 0x3f000000 ;  /* 0x3f00000000067802 */ /* 0x000fe40000000f00 */
[----:B------:R-:W-:Y:S02]  /*13d0*/  IADD3 R0, R0, 0x80, RZ ;  /* 0x0000008000007810 */ /* 0x000fe40007ffe0ff */
[----:B0-----:R-:W-:Y:S02]  /*13e0*/  MOV R5, 0x3d10ecef ;  /* 0x3d10ecef00057802 */ /* 0x001fe40000000f00 */
[----:B--2---:R-:W-:-:S04]  /*13f0*/  SHF.L.U32 R2, R4, 0x10, RZ ;  /* 0x0000001004027819 */ /* 0x004fc800000006ff */
[C---:B------:R-:W-:Y:S01]  /*1400*/  FSETP.GT.FTZ.AND P0, PT, |R2|.reuse, 0.56000000238418579102, PT ;  /* 0x3f0f5c290200780b */ /* 0x040fe20003f14200 */
[C---:B------:R-:W-:Y:S01]  /*1410*/  FADD.FTZ R7, |R2|.reuse, -RZ ;  /* 0x800000ff02077221 */ /* 0x040fe20000010200 */
[----:B------:R-:W-:-:S03]  /*1420*/  FSETP.NEU.FTZ.AND P1, PT, |R2|, 1, PT ;  /* 0x3f8000000200780b */ /* 0x000fc60003f3d200 */
[----:B------:R-:W-:-:S04]  /*1430*/  FFMA.FTZ R6, -R7, R6, 0.5 ;  /* 0x3f00000007067423 */ /* 0x000fc80000010106 */
[----:B------:R-:W0:Y:S02]  /*1440*/  MUFU.RSQ R9, R6 ;  /* 0x0000000600097308 */ /* 0x000e240000001400 */
[----:B0-----:R-:W-:Y:S01]  /*1450*/  FMUL.FTZ R8, R6, R9 ;  /* 0x0000000906087220 */ /* 0x001fe20000410000 */
[----:B------:R-:W-:-:S04]  /*1460*/  FMUL.FTZ R9, R9, 0.5 ;  /* 0x3f00000009097820 */ /* 0x000fc80000410000 */
[----:B------:R-:W-:-:S04]  /*1470*/  FFMA.FTZ R9, -R8, R9, 0.5 ;  /* 0x3f00000008097423 */ /* 0x000fc80000010109 */
[----:B------:R-:W-:-:S05]  /*1480*/  FFMA.FTZ R9, R8, R9, R8 ;  /* 0x0000000908097223 */ /* 0x000fca0000010008 */
[----:B------:R-:W-:Y:S02]  /*1490*/  @P0 FSEL R7, R9, RZ, P1 ;  /* 0x000000ff09070208 */ /* 0x000fe40000800000 */
[----:B------:R-:W-:Y:S02]  /*14a0*/  FSETP.GT.FTZ.AND P1, PT, R2, 0.56000000238418579102, PT ;  /* 0x3f0f5c290200780b */ /* 0x000fe40003f34000 */
[----:B------:R-:W-:Y:S02]  /*14b0*/  LOP3.LUT R7, R7, 0x80000000, R2, 0xb8, !PT ;  /* 0x8000000007077812 */ /* 0x000fe400078eb802 */
[----:B------:R-:W-:-:S03]  /*14c0*/  MOV R2, 0x3fd774eb ;  /* 0x3fd774eb00027802 */ /* 0x000fc60000000f00 */
        /* <DEDUP_REMOVED lines=11> */
[----:B------:R-:W-:Y:S01]  /*1580*/  @P0 FADD.FTZ R4, R4, R4 ;  /* 0x0000000404040221 */ /* 0x000fe20000010000 */
[----:B------:R-:W-:-:S04]  /*1590*/  IADD3 R2, P0, R3, UR8, RZ ;  /* 0x0000000803027c10 */ /* 0x000fc8000ff1e0ff */
[----:B------:R-:W-:Y:S01]  /*15a0*/  F2FP.BF16.F32.PACK_AB R4, RZ, R4 ;  /* 0x00000004ff04723e */ /* 0x000fe200000010ff */
[----:B------:R-:W-:-:S05]  /*15b0*/  IMAD.X R3, RZ, RZ, UR9, P0 ;  /* 0x00000009ff037e24 */ /* 0x000fca00080e06ff */
[----:B------:R0:W-:Y:S03]  /*15c0*/  STG.E.U16 desc[UR4][R2.64], R4 ;  /* 0x0000000402007986 */ /* 0x0001e6000c101504 */
.L_x_565:
[----:B------:R-:W-:Y:S05]  /*15d0*/  BSYNC B0 ;  /* 0x0000000000007941 */ /* 0x000fea0003800000 */
.L_x_564:
[----:B------:R-:W-:Y:S01]  /*15e0*/  ISETP.GE.AND P0, PT, R0, UR6, PT ;  /* 0x0000000600007c0c */ /* 0x000fe2000bf06270 */
[----:B------:R-:W-:-:S12]  /*15f0*/  BSSY B0, `(.L_x_567) ;  /* 0x00002ac000007945 */ /* 0x000fd80003800000 */
[----:B------:R-:W-:Y:S05]  /*1600*/  @P0 BRA `(.L_x_568) ;  /* 0x0000002800a80947 */ /* 0x000fea0003800000 */
[----:B------:R-:W1:Y:S01]  /*1610*/  LDC R8, c[0x0][0x218] ;  /* 0x00008600ff087b82 */ /* 0x000e620000000800 */
[----:B0-----:R-:W-:Y:S02]  /*1620*/  CS2R R2, SRZ ;  /* 0x0000000000027805 */ /* 0x001fe4000001ff00 */
[----:B-1----:R-:W-:-:S13]  /*1630*/  ISETP.NE.AND P0, PT, R8, RZ, PT ;  /* 0x000000ff0800720c */ /* 0x002fda0003f05270 */
        /* <DEDUP_REMOVED lines=242> */
[----:B------:R-:W-:Y:S01]  /*2560*/  IMAD.MOV.U32 R6, RZ, RZ, RZ ;  /* 0x000000ffff067224 */ /* 0x000fe200078e00ff */
[----:B------:R-:W-:Y:S01]  /*2570*/  ULDC.64 UR8, c[0x0][0x310] ;  /* 0x0000c40000087ab9 */ /* 0x000fe20000000a00 */
[----:B------:R-:W-:Y:S01]  /*2580*/  ISETP.NE.AND P0, PT, R8, 0x15, PT ;  /* 0x000000150800780c */ /* 0x000fe20003f05270 */
[----:B------:R-:W-:Y:S01]  /*2590*/  ULDC UR7, c[0x0][0x30c] ;  /* 0x0000c30000077ab9 */ /* 0x000fe20000000800 */
        /* <DEDUP_REMOVED lines=33> */
[----:B------:R-:W-:Y:S01]  /*27b0*/  ULDC.64 UR8, c[0x0][0x330] ;  /* 0x0000cc0000087ab9 */ /* 0x000fe20000000a00 */
[----:B------:R-:W-:Y:S01]  /*27c0*/  MOV R4, RZ ;  /* 0x000000ff00047202 */ /* 0x000fe20000000f00 */
[----:B------:R-:W-:-:S04]  /*27d0*/  ULDC UR7, c[0x0][0x338] ;  /* 0x0000ce0000077ab9 */ /* 0x000fc80000000800 */
[----:B------:R-:W-:-:S05]  /*27e0*/  IMAD.HI.U32 R8, R5, UR9, R4 ;  /* 0x0000000905087c27 */ /* 0x000fca000f8e0004 */
[----:B------:R-:W-:Y:S01]  /*27f0*/  SHF.R.U32.HI R9, RZ, UR7, R8 ;  /* 0x00000007ff097c19 */ /* 0x000fe20008011608 */
[----:B------:R-:W0:Y:S01]  /*2800*/  @P0 LDC.64 R12, c[0x0][0x340] ;  /* 0x0000d000ff0c0b82 */ /* 0x000e220000000a00 */
[----:B------:R-:W-:Y:S02]  /*2810*/  @P0 MOV R8, RZ ;  /* 0x000000ff00080202 */ /* 0x000fe40000000f00 */
[----:B------:R-:W-:-:S05]  /*2820*/  IADD3 R11, -R9, RZ, RZ ;  /* 0x000000ff090b7210 */ /* 0x000fca0007ffe1ff */
        /* <DEDUP_REMOVED lines=12> */
.L_x_569:
        /* <DEDUP_REMOVED lines=35> */
[----:B------:R-:W-:Y:S02]  /*2b20*/  F2FP.BF16.F32.PACK_AB R4, RZ, R4 ;  /* 0x00000004ff04723e */ /* 0x000fe400000010ff */
[----:B------:R-:W-:Y:S02]  /*2b30*/  IADD3.X R3, RZ, UR9, RZ, P0, !PT ;  /* 0x00000009ff037c10 */ /* 0x000fe400087fe4ff */
[----:B------:R-:W-:-:S03]  /*2b40*/  ISETP.GE.AND P0, PT, R0, UR6, PT ;  /* 0x0000000600007c0c */ /* 0x000fc6000bf06270 */
[----:B------:R1:W-:Y:S10]  /*2b50*/  STG.E.U16 desc[UR4][R2.64], R4 ;  /* 0x0000000402007986 */ /* 0x0003f4000c101504 */
[----:B------:R-:W-:Y:S05]  /*2b60*/  @P0 BRA `(.L_x_568) ;  /* 0x0000001400500947 */ /* 0x000fea0003800000 */
[----:B------:R-:W0:Y:S01]  /*2b70*/  LDC R8, c[0x0][0x218] ;  /* 0x00008600ff087b82 */ /* 0x000e220000000800 */
[----:B-1----:R-:W-:Y:S02]  /*2b80*/  CS2R R2, SRZ ;  /* 0x0000000000027805 */ /* 0x002fe4000001ff00 */
        /* <DEDUP_REMOVED lines=300> */
.L_x_570:
        /* <DEDUP_REMOVED lines=36> */
[----:B------:R-:W-:-:S05]  /*4090*/  IADD3.X R3, RZ, UR9, RZ, P0, !PT ;  /* 0x00000009ff037c10 */ /* 0x000fca00087fe4ff */
[----:B------:R2:W-:Y:S02]  /*40a0*/  STG.E.U16 desc[UR4][R2.64], R4 ;  /* 0x0000000402007986 */ /* 0x0005e4000c101504 */
.L_x_568:
[----:B------:R-:W-:Y:S05]  /*40b0*/  BSYNC B0 ;  /* 0x0000000000007941 */ /* 0x000fea0003800000 */
.L_x_567:
[----:B------:R-:W-:-:S13]  /*40c0*/  ISETP.GE.AND P0, PT, R0, UR6, PT ;  /* 0x0000000600007c0c */ /* 0x000fda000bf06270 */
[----:B------:R-:W-:Y:S05]  /*40d0*/  @P0 EXIT ;  /* 0x000000000000094d */ /* 0x000fea0003800000 */
[----:B------:R-:W3:Y:S01]  /*40e0*/  LDC R8, c[0x0][0x218] ;  /* 0x00008600ff087b82 */ /* 0x000ee20000000800 */
[----:B012---:R-:W-:Y:S02]  /*40f0*/  CS2R R2, SRZ ;  /* 0x0000000000027805 */ /* 0x007fe4000001ff00 */
[----:B---3--:R-:W-:-:S13]  /*4100*/  ISETP.NE.AND P0, PT, R8, RZ, PT ;  /* 0x000000ff0800720c */ /* 0x008fda0003f05270 */
[----:B------:R-:W-:Y:S05]  /*4110*/  @!P0 BRA `(.L_x_571) ;  /* 0x0000001000a88947 */ /* 0x000fea0003800000 */
[----:B------:R-:W-:Y:S01]  /*4120*/  HFMA2.MMA R2, -RZ, RZ, 0, 0 ;  /* 0x00000000ff027435 */ /* 0x000fe200000001ff */
[----:B------:R-:W-:Y:S01]  /*4130*/  MOV R3, R0 ;  /* 0x0000000000037202 */ /* 0x000fe20000000f00 */
[----:B------:R-:W-:Y:S01]  /*4140*/  ULDC.64 UR6, c[0x0][0x220] ;  /* 0x0000880000067ab9 */ /* 0x000fe20000000a00 */
[----:B------:R-:W-:-:S07]  /*4150*/  ISETP.NE.AND P0, PT, R8, 0x1, PT ;  /* 0x000000010800780c */ /* 0x000fce0003f05270 */
        /* <DEDUP_REMOVED lines=23> */
[----:B------:R-:W-:-:S08]  /*42d0*/  ISETP.NE.AND P0, PT, R8, 0x3, PT ;  /* 0x000000030800780c */ /* 0x000fd00003f05270 */
[----:B------:R-:W-:Y:S01]  /*42e0*/  IMAD.HI.U32 R4, R7, UR6, R6 ;  /* 0x0000000607047c27 */ /* 0x000fe2000f8e0006 */
[----:B------:R-:W-:-:S04]  /*42f0*/  ULDC UR6, c[0x0][0x234] ;  /* 0x00008d0000067ab9 */ /* 0x000fc80000000800 */
        /* <DEDUP_REMOVED lines=21> */
[----:B------:R-:W-:-:S03]  /*4450*/  ISETP.NE.AND P0, PT, R8, 0x5, PT ;  /* 0x000000050800780c */ /* 0x000fc60003f05270 */
        /* <DEDUP_REMOVED lines=231> */
[----:B------:R-:W-:Y:S01]  /*52d0*/  SHF.R.U32.HI R7, RZ, UR6, R6 ;  /* 0x00000006ff077c19 */ /* 0x000fe20008011606 */
[----:B------:R-:W-:Y:S01]  /*52e0*/  ULDC.64 UR6, c[0x0][0x400] ;  /* 0x0001000000067ab9 */ /* 0x000fe20000000a00 */
[----:B------:R-:W-:Y:S02]  /*52f0*/  @P0 MOV R6, RZ ;  /* 0x000000ff00060202 */ /* 0x000fe40000000f00 */
[----:B------:R-:W-:Y:S01]  /*5300*/  IADD3 R4, -R7, RZ, RZ ;  /* 0x000000ff07047210 */ /* 0x000fe20007ffe1ff */
[----:B------:R-:W1:Y:S04]  /*5310*/  @P0 LDC R11, c[0x0][0x33c] ;  /* 0x0000cf00ff0b0b82 */ /* 0x000e680000000800 */
[----:B------:R-:W-:-:S04]  /*5320*/  IMAD R4, R4, UR8, R5 ;  /* 0x0000000804047c24 */ /* 0x000fc8000f8e0205 */
[----:B------:R-:W2:Y:S01]  /*5330*/  @P0 LDC.64 R12, c[0x0][0x408] ;  /* 0x00010200ff0c0b82 */ /* 0x000ea20000000a00 */
[C---:B------:R-:W-:Y:S02]  /*5340*/  IMAD R3, R4.reuse, UR6, R3 ;  /* 0x0000000604037c24 */ /* 0x040fe4000f8e0203 */
[----:B------:R-:W-:Y:S02]  /*5350*/  IMAD R2, R4, UR7, R2 ;  /* 0x0000000704027c24 */ /* 0x000fe4000f8e0202 */
[----:B0-----:R-:W-:-:S05]  /*5360*/  @P0 IMAD.HI.U32 R0, R7, R8, R6 ;  /* 0x0000000807000227 */ /* 0x001fca00078e0006 */
[----:B------:R-:W-:-:S04]  /*5370*/  @P0 SHF.R.U32.HI R0, RZ, R9, R0 ;  /* 0x00000009ff000219 */ /* 0x000fc80000011600 */
[----:B------:R-:W-:-:S05]  /*5380*/  @P0 IADD3 R6, -R0, RZ, RZ ;  /* 0x000000ff00060210 */ /* 0x000fca0007ffe1ff */
[----:B-1----:R-:W-:-:S04]  /*5390*/  @P0 IMAD R6, R11, R6, R7 ;  /* 0x000000060b060224 */ /* 0x002fc800078e0207 */
[C---:B--2---:R-:W-:Y:S02]  /*53a0*/  @P0 IMAD R3, R6.reuse, R12, R3 ;  /* 0x0000000c06030224 */ /* 0x044fe400078e0203 */
[----:B------:R-:W-:-:S07]  /*53b0*/  @P0 IMAD R2, R6, R13, R2 ;  /* 0x0000000d06020224 */ /* 0x000fce00078e0202 */
.L_x_571:
[----:B------:R-:W-:Y:S02]  /*53c0*/  ULDC.64 UR6, c[0x0][0x418] ;  /* 0x0001060000067ab9 */ /* 0x000fe40000000a00 */
[----:B------:R-:W-:-:S04]  /*53d0*/  IADD3 R4, P0, R2, UR6, RZ ;  /* 0x0000000602047c10 */ /* 0x000fc8000ff1e0ff */
[----:B------:R-:W-:Y:S01]  /*53e0*/  IADD3.X R5, RZ, UR7, RZ, P0, !PT ;  /* 0x00000007ff057c10 */ /* 0x000fe200087fe4ff */
[----:B------:R-:W-:-:S04]  /*53f0*/  ULDC.64 UR6, c[0x0][0x410] ;  /* 0x0001040000067ab9 */ /* 0x000fc80000000a00 */
[----:B------:R0:W2:Y:S01]  /*5400*/  LDG.E.U16 R4, desc[UR4][R4.64] ;  /* 0x0000000404047981 */ /* 0x0000a2000c1e1500 */
[----:B------:R-:W-:Y:S02]  /*5410*/  MOV R2, 0x3f000000 ;  /* 0x3f00000000027802 */ /* 0x000fe40000000f00 */
        /* <DEDUP_REMOVED lines=30> */
[----:B------:R-:W-:Y:S01]  /*5600*/  STG.E.U16 desc[UR4][R2.64], R4 ;  /* 0x0000000402007986 */ /* 0x000fe2000c101504 */
[----:B------:R-:W-:Y:S05]  /*5610*/  EXIT ;  /* 0x000000000000794d */ /* 0x000fea0003800000 */
.L_x_572:
        /* <DEDUP_REMOVED lines=14> */
.L_x_20097:


//--------------------- .text._ZN2at6native27unrolled_elementwise_kernelIZZZNS0_16acos_kernel_cudaERNS_18TensorIteratorBaseEENKUlvE0_clEvENKUlvE2_clEvEUlN3c108BFloat16EE_St5arrayIPcLm2EELi4E23TrivialOffsetCalculatorILi1EjESD_NS0_6memory15LoadWithoutCastENSE_16StoreWithoutCastEEEviT_T0_T2_T3_T4_T5_ --------------------------
	.section	.text._ZN2at6native27unrolled_elementwise_kernelIZZZNS0_16acos_kernel_cudaERNS_18TensorIteratorBaseEENKUlvE0_clEvENKUlvE2_clEvEUlN3c108BFloat16EE_St5arrayIPcLm2EELi4E23TrivialOffsetCalculatorILi1EjESD_NS0_6memory15LoadWithoutCastENSE_16StoreWithoutCastEEEviT_T0_T2_T3_T4_T5_,"ax",@progbits
	.align	128
        .global         _ZN2at6native27unrolled_elementwise_kernelIZZZNS0_16acos_kernel_cudaERNS_18TensorIteratorBaseEENKUlvE0_clEvENKUlvE2_clEvEUlN3c108BFloat16EE_St5arrayIPcLm2EELi4E23TrivialOffsetCalculatorILi1EjESD_NS0_6memory15LoadWithoutCastENSE_16StoreWithoutCastEEEviT_T0_T2_T3_T4_T5_
        .type           _ZN2at6native27unrolled_elementwise_kernelIZZZNS0_16acos_kernel_cudaERNS_18TensorIteratorBaseEENKUlvE0_clEvENKUlvE2_clEvEUlN3c108BFloat16EE_St5arrayIPcLm2EELi4E23TrivialOffsetCalculatorILi1EjESD_NS0_6memory15LoadWithoutCastENSE_16StoreWithoutCastEEEviT_T0_T2_T3_T4_T5_,@function
        .size           _ZN2at6native27unrolled_elementwise_kernelIZZZNS0_16acos_kernel_cudaERNS_18TensorIteratorBaseEENKUlvE0_clEvENKUlvE2_clEvEUlN3c108BFloat16EE_St5arrayIPcLm2EELi4E23TrivialOffsetCalculatorILi1EjESD_NS0_6memory15LoadWithoutCastENSE_16StoreWithoutCastEEEviT_T0_T2_T3_T4_T5_,(.L_x_20098 - _ZN2at6native27unrolled_elementwise_kernelIZZZNS0_16acos_kernel_cudaERNS_18TensorIteratorBaseEENKUlvE0_clEvENKUlvE2_clEvEUlN3c108BFloat16EE_St5arrayIPcLm2EELi4E23TrivialOffsetCalculatorILi1EjESD_NS0_6memory15LoadWithoutCastENSE_16StoreWithoutCastEEEviT_T0_T2_T3_T4_T5_)
        .other          _ZN2at6native27unrolled_elementwise_kernelIZZZNS0_16acos_kernel_cudaERNS_18TensorIteratorBaseEENKUlvE0_clEvENKUlvE2_clEvEUlN3c108BFloat16EE_St5arrayIPcLm2EELi4E23TrivialOffsetCalculatorILi1EjESD_NS0_6memory15LoadWithoutCastENSE_16StoreWithoutCastEEEviT_T0_T2_T3_T4_T5_,@"STO_CUDA_ENTRY STV_DEFAULT"
_ZN2at6native27unrolled_elementwise_kernelIZZZNS0_16acos_kernel_cudaERNS_18TensorIteratorBaseEENKUlvE0_clEvENKUlvE2_clEvEUlN3c108BFloat16EE_St5arrayIPcLm2EELi4E23TrivialOffsetCalculatorILi1EjESD_NS0_6memory15LoadWithoutCastENSE_16StoreWithoutCastEEEviT_T0_T2_T3_T4_T5_:
.text._ZN2at6native27unrolled_elementwise_kernelIZZZNS0_16acos_kernel_cudaERNS_18TensorIteratorBaseEENKUlvE0_clEvENKUlvE2_clEvEUlN3c108BFloat16EE_St5arrayIPcLm2EELi4E23TrivialOffsetCalculatorILi1EjESD_NS0_6memory15LoadWithoutCastENSE_16StoreWithoutCastEEEviT_T0_T2_T3_T4_T5_:
[----:B------:R-:W-:Y:S01]  /*0000*/  LDC R1, c[0x0][0x28] ;  /* 0x00000a00ff017b82 */ /* 0x000fe20000000800 */
[----:B------:R-:W0:Y:S07]  /*0010*/  S2R R0, SR_CTAID.X ;  /* 0x0000000000007919 */ /* 0x000e2e0000002500 */
[----:B------:R-:W0:Y:S01]  /*0020*/  LDC R3, c[0x0][0x210] ;  /* 0x00008400ff037b82 */ /* 0x000e220000000800 */
[----:B------:R-:W-:Y:S01]  /*0030*/  ULDC.64 UR4, c[0x0][0x208] ;  /* 0x0000820000047ab9 */ /* 0x000fe20000000a00 */
[----:B------:R-:W1:Y:S01]  /*0040*/  S2R R5, SR_TID.X ;  /* 0x0000000000057919 */ /* 0x000e620000002100 */
[----:B0-----:R-:W-:Y:S01]  /*0050*/  IMAD R2, R0, -0x200, R3 ;  /* 0xfffffe0000027824 */ /* 0x001fe200078e0203 */
[----:B-1----:R-:W-:-:S04]  /*0060*/  MOV R3, R5 ;  /* 0x0000000500037202 */ /* 0x002fc80000000f00 */
[----:B------:R-:W-:-:S13]  /*0070*/  ISETP.GE.AND P0, PT, R5, R2, PT ;  /* 0x000000020500720c */ /* 0x000fda0003f06270 */
[----:B------:R-:W-:Y:S01]  /*0080*/  @!P0 LEA R15, R0, R3, 0x9 ;  /* 0x00000003000f8211 */ /* 0x000fe200078e48ff */
[----:B------:R-:W0:Y:S01]  /*0090*/  @!P0 LDC.64 R10, c[0x0][0x220] ;  /* 0x00008800ff0a8b82 */ /* 0x000e220000000a00 */
[----:B------:R-:W-:-:S04]  /*00a0*/  @!P0 IADD3 R3, R3, 0x80, RZ ;  /* 0x0000008003038810 */ /* 0x000fc80007ffe0ff */
[----:B------:R-:W-:-:S13]  /*00b0*/  ISETP.GE.AND P1, PT, R3, R2, PT ;  /* 0x000000020300720c */ /* 0x000fda0003f26270 */
[----:B------:R-:W-:Y:S01]  /*00c0*/  @!P1 LEA R17, R0, R3, 0x9 ;  /* 0x0000000300119211 */ /* 0x000fe200078e48ff */
[----:B------:R-:W1:Y:S01]  /*00d0*/  @!P1 LDC.64 R6, c[0x0][0x220] ;  /* 0x00008800ff069b82 */ /* 0x000e620000000a00 */
[----:B------:R-:W-:-:S04]  /*00e0*/  @!P1 IADD3 R3, R3, 0x80, RZ ;  /* 0x0000008003039810 */ /* 0x000fc80007ffe0ff */
[----:B------:R-:W-:-:S13]  /*00f0*/  ISETP.GE.AND P3, PT, R3, R2, PT ;  /* 0x000000020300720c */ /* 0x000fda0003f66270 */
[----:B------:R-:W2:Y:S01]  /*0100*/  @!P3 LDC.64 R8, c[0x0][0x220] ;  /* 0x00008800ff08bb82 */ /* 0x000ea20000000a00 */
[----:B------:R-:W-:Y:S01]  /*0110*/  @!P3 LEA R19, R0, R3, 0x9 ;  /* 0x000000030013b211 */ /* 0x000fe200078e48ff */
[----:B0-----:R-:W-:Y:S01]  /*0120*/  @!P0 IMAD.WIDE.U32 R10, R15, 0x2, R10 ;  /* 0x000000020f0a8825 */ /* 0x001fe200078e000a */
[----:B------:R-:W-:-:S03]  /*0130*/  @!P3 IADD3 R3, R3, 0x80, RZ ;  /* 0x000000800303b810 */ /* 0x000fc60007ffe0ff */
[--C-:B-1----:R-:W-:Y:S01]  /*0140*/  @!P1 IMAD.WIDE.U32 R16, R17, 0x2, R6.reuse ;  /* 0x0000000211109825 */ /* 0x102fe200078e0006 */
[----:B------:R-:W-:Y:S01]  /*0150*/  ISETP.GE.AND P2, PT, R3, R2, PT ;  /* 0x000000020300720c */ /* 0x000fe20003f46270 */
[----:B------:R-:W0:Y:S01]  /*0160*/  @!P0 LDC.64 R14, c[0x0][0x218] ;  /* 0x00008600ff0e8b82 */ /* 0x000e220000000a00 */
[----:B------:R-:W-:Y:S02]  /*0170*/  PRMT R7, RZ, 0x7610, R7 ;  /* 0x00007610ff077816 */ /* 0x000fe40000000007 */
[----:B------:R-:W-:Y:S01]  /*0180*/  PRMT R6, RZ, 0x7610, R6 ;  /* 0x00007610ff067816 */ /* 0x000fe20000000006 */
[----:B------:R-:W-:Y:S03]  /*0190*/  BSSY B0, `(.L_x_573) ;  /* 0x0000034000007945 */ /* 0x000fe60003800000 */
[----:B------:R1:W5:Y:S05]  /*01a0*/  @!P1 LDG.E.U16 R7, desc[UR4][R16.64] ;  /* 0x0000000410079981 */ /* 0x00036a000c1e1500 */
[----:B------:R-:W3:Y:S01]  /*01b0*/  @!P2 LDC.64 R12, c[0x0][0x220] ;  /* 0x00008800ff0cab82 */ /* 0x000ee20000000a00 */
[----:B------:R-:W-:Y:S01]  /*01c0*/  @!P2 LEA R3, R0, R3, 0x9 ;  /* 0x000000030003a211 */ /* 0x000fe200078e48ff */
[----:B--2---:R-:W-:Y:S01]  /*01d0*/  @!P3 IMAD.WIDE.U32 R18, R19, 0x2, R8 ;  /* 0x000000021312b825 */ /* 0x004fe200078e0008 */
[----:B------:R-:W-:-:S02]  /*01e0*/  PRMT R8, RZ, 0x7610, R8 ;  /* 0x00007610ff087816 */ /* 0x000fc40000000008 */
[----:B------:R-:W-:Y:S02]  /*01f0*/  MOV R9, R5 ;  /* 0x0000000500097202 */ /* 0x000fe40000000f00 */
[----:B------:R2:W5:Y:S04]  /*0200*/  @!P3 LDG.E.U16 R6, desc[UR4][R18.64] ;  /* 0x000000041206b981 */ /* 0x000568000c1e1500 */
[----:B------:R2:W5:Y:S01]  /*0210*/  @!P0 LDG.E.U16 R8, desc[UR4][R10.64] ;  /* 0x000000040a088981 */ /* 0x000562000c1e1500 */
[C---:B------:R-:W-:Y:S02]  /*0220*/  IADD3 R23, R9.reuse, 0x80, RZ ;  /* 0x0000008009177810 */ /* 0x040fe40007ffe0ff */
[C---:B------:R-:W-:Y:S02]  /*0230*/  IADD3 R21, R9.reuse, 0x100, RZ ;  /* 0x0000010009157810 */ /* 0x040fe40007ffe0ff */
[----:B-1----:R-:W-:-:S02]  /*0240*/  IADD3 R17, R9, 0x180, RZ ;  /* 0x0000018009117810 */ /* 0x002fc40007ffe0ff */
[----:B------:R-:W-:Y:S01]  /*0250*/  @!P0 LEA R5, R0, R5, 0x9 ;  /* 0x0000000500058211 */ /* 0x000fe200078e48ff */
[----:B---3--:R-:W-:Y:S01]  /*0260*/  @!P2 IMAD.WIDE.U32 R12, R3, 0x2, R12 ;  /* 0x00000002030ca825 */ /* 0x008fe200078e000c */
[----:B------:R-:W-:Y:S02]  /*0270*/  PRMT R3, RZ, 0x7610, R3 ;  /* 0x00007610ff037816 */ /* 0x000fe40000000003 */
[----:B------:R-:W-:Y:S01]  /*0280*/  @!P0 MOV R9, R23 ;  /* 0x0000001700098202 */ /* 0x000fe20000000f00 */
[----:B0-----:R-:W-:Y:S01]  /*0290*/  @!P0 IMAD.WIDE.U32 R4, R5, 0x2, R14 ;  /* 0x0000000205048825 */ /* 0x001fe200078e000e */
[-C--:B------:R-:W-:Y:S02]  /*02a0*/  ISETP.GE.AND P4, PT, R23, R2.reuse, PT ;  /* 0x000000021700720c */ /* 0x080fe40003f86270 */
[----:B------:R2:W5:Y:S01]  /*02b0*/  @!P2 LDG.E.U16 R3, desc[UR4][R12.64] ;  /* 0x000000040c03a981 */ /* 0x000562000c1e1500 */
[-C--:B------:R-:W-:Y:S02]  /*02c0*/  ISETP.GE.AND P1, PT, R21, R2.reuse, PT ;  /* 0x000000021500720c */ /* 0x080fe40003f26270 */
[----:B------:R-:W-:-:S02]  /*02d0*/  ISETP.GE.AND P2, PT, R17, R2, PT ;  /* 0x000000021100720c */ /* 0x000fc40003f46270 */
[----:B------:R-:W-:Y:S01]  /*02e0*/  ISETP.GE.AND P3, PT, R9, R2, PT ;  /* 0x000000020900720c */ /* 0x000fe20003f66270 */
[----:B------:R-:W-:-:S12]  /*02f0*/  @P0 BRA `(.L_x_574) ;  /* 0x0000000000740947 */ /* 0x000fd80003800000 */
[----:B--2---:R-:W-:Y:S01]  /*0300*/  HFMA2.MMA R10, -RZ, RZ, 1.75, 0 ;  /* 0x3f000000ff0a7435 */ /* 0x004fe200000001ff */
[----:B-----5:R-:W-:-:S04]  /*0310*/  SHF.L.U32 R8, R8, 0x10, RZ ;  /* 0x0000001008087819 */ /* 0x020fc800000006ff */
        /* <DEDUP_REMOVED lines=10> */
[----:B------:R-:W-:Y:S02]  /*03c0*/  MOV R13, 0x3d10ecef ;  /* 0x3d10ecef000d7802 */ /* 0x000fe40000000f00 */
[----:B------:R-:W-:Y:S02]  /*03d0*/  LOP3.LUT R11, R11, 0x80000000, R8, 0xb8, !PT ;  /* 0x800000000b0b7812 */ /* 0x000fe400078eb808 */
[----:B------:R-:W-:-:S03]  /*03e0*/  FSETP.GT.FTZ.AND P6, PT, R8, 0.56000000238418579102, PT ;  /* 0x3f0f5c290800780b */ /* 0x000fc60003fd4000 */
[----:B------:R-:W-:-:S04]  /*03f0*/  FMUL.FTZ R12, R11, R11 ;  /* 0x0000000b0b0c7220 */ /* 0x000fc80000410000 */
[----:B------:R-:W-:-:S04]  /*0400*/  FFMA.FTZ R13, R12, R13, 0.016980519518256187439 ;  /* 0x3c8b1abb0c0d7423 */ /* 0x000fc8000001000d */
[----:B------:R-:W-:-:S04]  /*0410*/  FFMA.FTZ R13, R12, R13, 0.030762933194637298584 ;  /* 0x3cfc028c0c0d7423 */ /* 0x000fc8000001000d */
[----:B------:R-:W-:-:S04]  /*0420*/  FFMA.FTZ R13, R12, R13, 0.044709417968988418579 ;  /* 0x3d3721390c0d7423 */ /* 0x000fc8000001000d */
[----:B------:R-:W-:-:S04]  /*0430*/  FFMA.FTZ R13, R12, R13, 0.074989043176174163818 ;  /* 0x3d9993db0c0d7423 */ /* 0x000fc8000001000d */
[----:B------:R-:W-:-:S04]  /*0440*/  FFMA.FTZ R13, R12, R13, 0.16666707396507263184 ;  /* 0x3e2aaac60c0d7423 */ /* 0x000fc8000001000d */
[----:B------:R-:W-:Y:S01]  /*0450*/  FMUL.FTZ R12, R12, R13 ;  /* 0x0000000d0c0c7220 */ /* 0x000fe20000410000 */
[----:B------:R-:W-:-:S03]  /*0460*/  HFMA2.MMA R13, -RZ, RZ, 1.9599609375, 20144 ;  /* 0x3fd774ebff0d7435 */ /* 0x000fc600000001ff */
[----:B------:R-:W-:-:S04]  /*0470*/  FFMA.FTZ R11, R11, R12, R11 ;  /* 0x0000000c0b0b7223 */ /* 0x000fc8000001000b */
[----:B------:R-:W-:-:S05]  /*0480*/  FADD.FTZ R8, -R11, -RZ ;  /* 0x800000ff0b087221 */ /* 0x000fca0000010100 */
[----:B------:R-:W-:-:S05]  /*0490*/  FSEL R8, R11, R8, P5 ;  /* 0x000000080b087208 */ /* 0x000fca0002800000 */
[----:B------:R-:W-:-:S04]  /*04a0*/  @!P6 FFMA.FTZ R11, R13, 0.93318945169448852539, R8 ;  /* 0x3f6ee5810d0be823 */ /* 0x000fc80000010008 */
[----:B------:R-:W-:-:S05]  /*04b0*/  @P5 FADD.FTZ R11, R11, R11 ;  /* 0x0000000b0b0b5221 */ /* 0x000fca0000010000 */
[----:B------:R-:W-:-:S07]  /*04c0*/  F2FP.BF16.F32.PACK_AB R8, RZ, R11 ;  /* 0x0000000bff08723e */ /* 0x000fce00000010ff */
.L_x_574:
[----:B------:R-:W-:Y:S05]  /*04d0*/  BSYNC B0 ;  /* 0x0000000000007941 */ /* 0x000fea0003800000 */
.L_x_573:
[----:B------:R-:W-:Y:S04]  /*04e0*/  BSSY B0, `(.L_x_575) ;  /* 0x000001f000007945 */ /* 0x000fe80003800000 */
[----:B------:R-:W-:Y:S05]  /*04f0*/  @P4 BRA `(.L_x_576) ;  /* 0x0000000000744947 */ /* 0x000fea0003800000 */
[----:B-----5:R-:W-:Y:S02]  /*0500*/  SHF.L.U32 R7, R7, 0x10, RZ ;  /* 0x0000001007077819 */ /* 0x020fe400000006ff */
[----:B--2---:R-:W-:Y:S02]  /*0510*/  MOV R11, 0x3f000000 ;  /* 0x3f000000000b7802 */ /* 0x004fe40000000f00 */
        /* <DEDUP_REMOVED lines=8> */
[----:B------:R-:W-:Y:S01]  /*05a0*/  FFMA.FTZ R12, R13, R12, R13 ;  /* 0x0000000c0d0c7223 */ /* 0x000fe2000001000d */
[----:B------:R-:W-:-:S04]  /*05b0*/  HFMA2.MMA R13, -RZ, RZ, 1.265625, -5052 ;  /* 0x3d10ecefff0d7435 */ /* 0x000fc800000001ff */
        /* <DEDUP_REMOVED lines=10> */
[----:B------:R-:W-:-:S03]  /*0660*/  MOV R12, 0x3fd774eb ;  /* 0x3fd774eb000c7802 */ /* 0x000fc60000000f00 */
[----:B------:R-:W-:-:S04]  /*0670*/  FFMA.FTZ R10, R10, R11, R10 ;  /* 0x0000000b0a0a7223 */ /* 0x000fc8000001000a */
[----:B------:R-:W-:-:S05]  /*0680*/  FADD.FTZ R7, -R10, -RZ ;  /* 0x800000ff0a077221 */ /* 0x000fca0000010100 */
[----:B------:R-:W-:-:S05]  /*0690*/  FSEL R7, R10, R7, P4 ;  /* 0x000000070a077208 */ /* 0x000fca0002000000 */
[----:B------:R-:W-:-:S04]  /*06a0*/  @!P5 FFMA.FTZ R10, R12, 0.93318945169448852539, R7 ;  /* 0x3f6ee5810c0ad823 */ /* 0x000fc80000010007 */
[----:B------:R-:W-:-:S05]  /*06b0*/  @P4 FADD.FTZ R10, R10, R10 ;  /* 0x0000000a0a0a4221 */ /* 0x000fca0000010000 */
[----:B------:R-:W-:-:S07]  /*06c0*/  F2FP.BF16.F32.PACK_AB R7, RZ, R10 ;  /* 0x0000000aff07723e */ /* 0x000fce00000010ff */
.L_x_576:
[----:B------:R-:W-:Y:S05]  /*06d0*/  BSYNC B0 ;  /* 0x0000000000007941 */ /* 0x000fea0003800000 */
.L_x_575:
[----:B------:R-:W-:Y:S04]  /*06e0*/  BSSY B0, `(.L_x_577) ;  /* 0x000001f000007945 */ /* 0x000fe80003800000 */
[----:B------:R-:W-:Y:S05]  /*06f0*/  @P1 BRA `(.L_x_578) ;  /* 0x0000000000741947 */ /* 0x000fea0003800000 */
        /* <DEDUP_REMOVED lines=29> */
.L_x_578:
[----:B------:R-:W-:Y:S05]  /*08d0*/  BSYNC B0 ;  /* 0x0000000000007941 */ /* 0x000fea0003800000 */
.L_x_577:
        /* <DEDUP_REMOVED lines=31> */
.L_x_580:
[----:B------:R-:W-:Y:S05]  /*0ad0*/  BSYNC B0 ;  /* 0x0000000000007941 */ /* 0x000fea0003800000 */
.L_x_579:
[----:B-----5:R0:W-:Y:S01]  /*0ae0*/  @!P0 STG.E.U16 desc[UR4][R4.64], R8 ;  /* 0x0000000804008986 */ /* 0x0201e2000c101504 */
[----:B------:R-:W-:Y:S04]  /*0af0*/  BSSY B0, `(.L_x_581) ;  /* 0x000000c000007945 */ /* 0x000fe80003800000 */
[----:B------:R-:W-:Y:S05]  /*0b00*/  @P3 BRA `(.L_x_582) ;  /* 0x0000000000283947 */ /* 0x000fea0003800000 */
[----:B--2---:R-:W1:Y:S01]  /*0b10*/  LDC.64 R10, c[0x0][0x218] ;  /* 0x00008600ff0a7b82 */ /* 0x004e620000000a00 */
[----:B0-----:R-:W-:Y:S02]  /*0b20*/  LEA R5, R0, R9, 0x9 ;  /* 0x0000000900057211 */ /* 0x001fe400078e48ff */
[----:B------:R-:W-:-:S04]  /*0b30*/  IADD3 R9, R9, 0x80, RZ ;  /* 0x0000008009097810 */ /* 0x000fc80007ffe0ff */
[----:B------:R-:W-:-:S13]  /*0b40*/  ISETP.GE.AND P0, PT, R9, R2, PT ;  /* 0x000000020900720c */ /* 0x000fda0003f06270 */
[----:B------:R-:W-:Y:S02]  /*0b50*/  @!P0 LEA R3, R0, R9, 0x9 ;  /* 0x0000000900038211 */ /* 0x000fe400078e48ff */
[----:B------:R-:W-:Y:S01]  /*0b60*/  @!P0 IADD3 R9, R9, 0x80, RZ ;  /* 0x0000008009098810 */ /* 0x000fe20007ffe0ff */
[----:B-1----:R-:W-:-:S04]  /*0b70*/  IMAD.WIDE.U32 R4, R5, 0x2, R10 ;  /* 0x0000000205047825 */ /* 0x002fc800078e000a */
[----:B------:R-:W-:Y:S01]  /*0b80*/  @!P0 IMAD.WIDE.U32 R10, R3, 0x2, R10 ;  /* 0x00000002030a8825 */ /* 0x000fe200078e000a */
[----:B------:R1:W-:Y:S04]  /*0b90*/  STG.E.U16 desc[UR4][R4.64], R7 ;  /* 0x0000000704007986 */ /* 0x0003e8000c101504 */
[----:B------:R1:W-:Y:S02]  /*0ba0*/  @!P0 STG.E.U16 desc[UR4][R10.64], R6 ;  /* 0x000000060a008986 */ /* 0x0003e4000c101504 */
.L_x_582:
[----:B------:R-:W-:Y:S05]  /*0bb0*/  BSYNC B0 ;  /* 0x0000000000007941 */ /* 0x000fea0003800000 */
.L_x_581:
[----:B------:R-:W-:-:S13]  /*0bc0*/  ISETP.GE.AND P0, PT, R9, R2, PT ;  /* 0x000000020900720c */ /* 0x000fda0003f06270 */
[----:B------:R-:W-:Y:S05]  /*0bd0*/  @P0 EXIT ;  /* 0x000000000000094d */ /* 0x000fea0003800000 */
[----:B------:R-:W3:Y:S01]  /*0be0*/  LDC.64 R2, c[0x0][0x218] ;  /* 0x00008600ff027b82 */ /* 0x000ee20000000a00 */
[----:B------:R-:W-:-:S05]  /*0bf0*/  LEA R9, R0, R9, 0x9 ;  /* 0x0000000900097211 */ /* 0x000fca00078e48ff */
[----:B---3--:R-:W-:-:S05]  /*0c00*/  IMAD.WIDE.U32 R2, R9, 0x2, R2 ;  /* 0x0000000209027825 */ /* 0x008fca00078e0002 */
[----:B------:R-:W-:Y:S01]  /*0c10*/  STG.E.U16 desc[UR4][R2.64], R12 ;  /* 0x0000000c02007986 */ /* 0x000fe2000c101504 */
[----:B------:R-:W-:Y:S05]  /*0c20*/  EXIT ;  /* 0x000000000000794d */ /* 0x000fea0003800000 */
.L_x_583:
        /* <DEDUP_REMOVED lines=13> */
.L_x_20098:


//--------------------- .text._ZN2at6native29vectorized_elementwise_kernelILi2EZZZNS0_16acos_kernel_cudaERNS_18TensorIteratorBaseEENKUlvE0_clEvENKUlvE2_clEvEUlN3c108BFloat16EE_St5arrayIPcLm2EEEEviT0_T1_ --------------------------
	.section	.text._ZN2at6native29vectorized_elementwise_kernelILi2EZZZNS0_16acos_kernel_cudaERNS_18TensorIteratorBaseEENKUlvE0_clEvENKUlvE2_clEvEUlN3c108BFloat16EE_St5arrayIPcLm2EEEEviT0_T1_,"ax",@progbits
	.align	128
        .global         _ZN2at6native29vectorized_elementwise_kernelILi2EZZZNS0_16acos_kernel_cudaERNS_18TensorIteratorBaseEENKUlvE0_clEvENKUlvE2_clEvEUlN3c108BFloat16EE_St5arrayIPcLm2EEEEviT0_T1_
        .type           _ZN2at6native29vectorized_elementwise_kernelILi2EZZZNS0_16acos_kernel_cudaERNS_18TensorIteratorBaseEENKUlvE0_clEvENKUlvE2_clEvEUlN3c108BFloat16EE_St5arrayIPcLm2EEEEviT0_T1_,@function
        .size           _ZN2at6native29vectorized_elementwise_kernelILi2EZZZNS0_16acos_kernel_cudaERNS_18TensorIteratorBaseEENKUlvE0_clEvENKUlvE2_clEvEUlN3c108BFloat16EE_St5arrayIPcLm2EEEEviT0_T1_,(.L_x_20099 - _ZN2at6native29vectorized_elementwise_kernelILi2EZZZNS0_16acos_kernel_cudaERNS_18TensorIteratorBaseEENKUlvE0_clEvENKUlvE2_clEvEUlN3c108BFloat16EE_St5arrayIPcLm2EEEEviT0_T1_)
        .other          _ZN2at6native29vectorized_elementwise_kernelILi2EZZZNS0_16acos_kernel_cudaERNS_18TensorIteratorBaseEENKUlvE0_clEvENKUlvE2_clEvEUlN3c108BFloat16EE_St5arrayIPcLm2EEEEviT0_T1_,@"STO_CUDA_ENTRY STV_DEFAULT"
_ZN2at6native29vectorized_elementwise_kernelILi2EZZZNS0_16acos_kernel_cudaERNS_18TensorIteratorBaseEENKUlvE0_clEvENKUlvE2_clEvEUlN3c108BFloat16EE_St5arrayIPcLm2EEEEviT0_T1_:
.text._ZN2at6native29vectorized_elementwise_kernelILi2EZZZNS0_16acos_kernel_cudaERNS_18TensorIteratorBaseEENKUlvE0_clEvENKUlvE2_clEvEUlN3c108BFloat16EE_St5arrayIPcLm2EEEEviT0_T1_:
[----:B------:R-:W-:Y:S01]  /*0000*/  LDC R1, c[0x0][0x28] ;  /* 0x00000a00ff017b82 */ /* 0x000fe20000000800 */
[----:B------:R-:W0:Y:S01]  /*0010*/  S2R R6, SR_CTAID.X ;  /* 0x0000000000067919 */ /* 0x000e220000002500 */
[----:B------:R-:W-:Y:S01]  /*0020*/  ULDC UR4, c[0x0][0x210] ;  /* 0x0000840000047ab9 */ /* 0x000fe20000000800 */
[----:B0-----:R-:W-:-:S04]  /*0030*/  SHF.L.U32 R6, R6, 0xa, RZ ;  /* 0x0000000a06067819 */ /* 0x001fc800000006ff */
[----:B------:R-:W-:Y:S01]  /*0040*/  IADD3 R0, -R6, UR4, RZ ;  /* 0x0000000406007c10 */ /* 0x000fe2000fffe1ff */
[----:B------:R-:W-:-:S03]  /*0050*/  ULDC.64 UR4, c[0x0][0x208] ;  /* 0x0000820000047ab9 */ /* 0x000fc60000000a00 */
[----:B------:R-:W-:-:S13]  /*0060*/  ISETP.GE.U32.AND P0, PT, R0, 0x400, PT ;  /* 0x000004000000780c */ /* 0x000fda0003f06070 */
[----:B------:R-:W-:Y:S05]  /*0070*/  @!P0 BRA `(.L_x_584) ;  /* 0x0000000c008c8947 */ /* 0x000fea0003800000 */
[----:B------:R-:W0:Y:S01]  /*0080*/  S2R R2, SR_TID.X ;  /* 0x0000000000027919 */ /* 0x000e220000002100 */
[----:B------:R-:W1:Y:S02]  /*0090*/  LDC.64 R4, c[0x0][0x220] ;  /* 0x00008800ff047b82 */ /* 0x000e640000000a00 */
[----:B-1----:R-:W-:-:S04]  /*00a0*/  IMAD.WIDE R4, R6, 0x2, R4 ;  /* 0x0000000206047825 */ /* 0x002fc800078e0204 */
[----:B0-----:R-:W-:-:S05]  /*00b0*/  IMAD.WIDE.U32 R10, R2, 0x4, R4 ;  /* 0x00000004020a7825 */ /* 0x001fca00078e0004 */
[----:B------:R-:W2:Y:S04]  /*00c0*/  LDG.E R9, desc[UR4][R10.64] ;  /* 0x000000040a097981 */ /* 0x000ea8000c1e1900 */
[----:B------:R-:W3:Y:S04]  /*00d0*/  LDG.E R16, desc[UR4][R10.64+0x200] ;  /* 0x000200040a107981 */ /* 0x000ee8000c1e1900 */
[----:B------:R-:W4:Y:S04]  /*00e0*/  LDG.E R12, desc[UR4][R10.64+0x400] ;  /* 0x000400040a0c7981 */ /* 0x000f28000c1e1900 */
[----:B------:R0:W5:Y:S01]  /*00f0*/  LDG.E R4, desc[UR4][R10.64+0x600] ;  /* 0x000600040a047981 */ /* 0x000162000c1e1900 */
[----:B------:R-:W-:Y:S01]  /*0100*/  HFMA2.MMA R0, -RZ, RZ, 1.75, 0 ;  /* 0x3f000000ff007435 */ /* 0x000fe200000001ff */
[----:B--2---:R-:W-:-:S02]  /*0110*/  SHF.L.U32 R8, R9, 0x10, RZ ;  /* 0x0000001009087819 */ /* 0x004fc400000006ff */
[----:B------:R-:W-:Y:S02]  /*0120*/  PRMT R9, R9, 0x7632, R9 ;  /* 0x0000763209097816 */ /* 0x000fe40000000009 */
[C---:B------:R-:W-:Y:S01]  /*0130*/  FSETP.GT.FTZ.AND P5, PT, |R8|.reuse, 0.56000000238418579102, PT ;  /* 0x3f0f5c290800780b */ /* 0x040fe20003fb4200 */
[C---:B------:R-:W-:Y:S01]  /*0140*/  FADD.FTZ R3, |R8|.reuse, -RZ ;  /* 0x800000ff08037221 */ /* 0x040fe20000010200 */
[----:B------:R-:W-:Y:S02]  /*0150*/  SHF.L.U32 R9, R9, 0x10, RZ ;  /* 0x0000001009097819 */ /* 0x000fe400000006ff */
[C---:B------:R-:W-:Y:S01]  /*0160*/  FSETP.NEU.FTZ.AND P0, PT, |R8|.reuse, 1, PT ;  /* 0x3f8000000800780b */ /* 0x040fe20003f1d200 */
[-C--:B------:R-:W-:Y:S01]  /*0170*/  FFMA.FTZ R5, -R3, R0.reuse, 0.5 ;  /* 0x3f00000003057423 */ /* 0x080fe20000010100 */
[C---:B------:R-:W-:Y:S01]  /*0180*/  FSETP.GT.FTZ.AND P3, PT, |R9|.reuse, 0.56000000238418579102, PT ;  /* 0x3f0f5c290900780b */ /* 0x040fe20003f74200 */
[----:B------:R-:W-:Y:S01]  /*0190*/  FADD.FTZ R13, |R9|, -RZ ;  /* 0x800000ff090d7221 */ /* 0x000fe20000010200 */
[----:B------:R-:W-:Y:S01]  /*01a0*/  FSETP.GT.FTZ.AND P1, PT, R8, 0.56000000238418579102, PT ;  /* 0x3f0f5c290800780b */ /* 0x000fe20003f34000 */
[----:B------:R-:W1:Y:S02]  /*01b0*/  MUFU.RSQ R14, R5 ;  /* 0x00000005000e7308 */ /* 0x000e640000001400 */
[----:B------:R-:W-:-:S06]  /*01c0*/  FFMA.FTZ R15, -R13, R0, 0.5 ;  /* 0x3f0000000d0f7423 */ /* 0x000fcc0000010100 */
[----:B0-----:R-:W0:Y:S01]  /*01d0*/  MUFU.RSQ R10, R15 ;  /* 0x0000000f000a7308 */ /* 0x001e220000001400 */
[----:B-1----:R-:W-:Y:S01]  /*01e0*/  FMUL.FTZ R7, R5, R14 ;  /* 0x0000000e05077220 */ /* 0x002fe20000410000 */
[----:B------:R-:W-:Y:S01]  /*01f0*/  FMUL.FTZ R14, R14, 0.5 ;  /* 0x3f0000000e0e7820 */ /* 0x000fe20000410000 */
[----:B---3--:R-:W-:-:S03]  /*0200*/  PRMT R5, R16, 0x7632, R5 ;  /* 0x0000763210057816 */ /* 0x008fc60000000005 */
[----:B------:R-:W-:Y:S01]  /*0210*/  FFMA.FTZ R14, -R7, R14, 0.5 ;  /* 0x3f000000070e7423 */ /* 0x000fe2000001010e */
[----:B------:R-:W-:Y:S01]  /*0220*/  SHF.L.U32 R5, R5, 0x10, RZ ;  /* 0x0000001005057819 */ /* 0x000fe200000006ff */
[----:B0-----:R-:W-:Y:S02]  /*0230*/  FMUL.FTZ R11, R15, R10 ;  /* 0x0000000a0f0b7220 */ /* 0x001fe40000410000 */
[----:B------:R-:W-:Y:S01]  /*0240*/  FFMA.FTZ R14, R7, R14, R7 ;  /* 0x0000000e070e7223 */ /* 0x000fe20000010007 */
[----:B------:R-:W-:Y:S01]  /*0250*/  SHF.L.U32 R7, R16, 0x10, RZ ;  /* 0x0000001010077819 */ /* 0x000fe200000006ff */
[----:B------:R-:W-:Y:S01]  /*0260*/  FMUL.FTZ R16, R10, 0.5 ;  /* 0x3f0000000a107820 */ /* 0x000fe20000410000 */
[----:B------:R-:W-:Y:S02]  /*0270*/  FSETP.GT.FTZ.AND P2, PT, |R5|, 0.56000000238418579102, PT ;  /* 0x3f0f5c290500780b */ /* 0x000fe40003f54200 */
[----:B------:R-:W-:Y:S01]  /*0280*/  @P5 FSEL R3, R14, RZ, P0 ;  /* 0x000000ff0e035208 */ /* 0x000fe20000000000 */
[----:B------:R-:W-:Y:S01]  /*0290*/  FADD.FTZ R10, |R7|, -RZ ;  /* 0x800000ff070a7221 */ /* 0x000fe20000010200 */
[----:B------:R-:W-:Y:S01]  /*02a0*/  FFMA.FTZ R18, -R11, R16, 0.5 ;  /* 0x3f0000000b127423 */ /* 0x000fe20000010110 */
[----:B------:R-:W-:-:S02]  /*02b0*/  FSETP.NEU.FTZ.AND P0, PT, |R9|, 1, PT ;  /* 0x3f8000000900780b */ /* 0x000fc40003f1d200 */
[----:B------:R-:W-:Y:S01]  /*02c0*/  FFMA.FTZ R19, -R10, R0, 0.5 ;  /* 0x3f0000000a137423 */ /* 0x000fe20000010100 */
[----:B------:R-:W-:Y:S01]  /*02d0*/  FFMA.FTZ R18, R11, R18, R11 ;  /* 0x000000120b127223 */ /* 0x000fe2000001000b */
[----:B------:R-:W-:Y:S01]  /*02e0*/  LOP3.LUT R14, R3, 0x80000000, R8, 0xb8, !PT ;  /* 0x80000000030e7812 */ /* 0x000fe200078eb808 */
[----:B------:R-:W-:Y:S01]  /*02f0*/  FADD.FTZ R11, |R5|, -RZ ;  /* 0x800000ff050b7221 */ /* 0x000fe20000010200 */
[----:B------:R-:W0:Y:S01]  /*0300*/  MUFU.RSQ R22, R19 ;  /* 0x0000001300167308 */ /* 0x000e220000001400 */
[----:B------:R-:W-:Y:S02]  /*0310*/  MOV R3, 0x3d10ecef ;  /* 0x3d10ecef00037802 */ /* 0x000fe40000000f00 */
[----:B------:R-:W-:Y:S01]  /*0320*/  @P3 FSEL R13, R18, RZ, P0 ;  /* 0x000000ff120d3208 */ /* 0x000fe20000000000 */
[----:B------:R-:W-:Y:S01]  /*0330*/  FFMA.FTZ R15, -R11, R0, 0.5 ;  /* 0x3f0000000b0f7423 */ /* 0x000fe20000010100 */
[----:B------:R-:W-:Y:S01]  /*0340*/  FMUL.FTZ R16, R14, R14 ;  /* 0x0000000e0e107220 */ /* 0x000fe20000410000 */
[----:B------:R-:W-:-:S02]  /*0350*/  FSETP.GT.FTZ.AND P0, PT, R9, 0.56000000238418579102, PT ;  /* 0x3f0f5c290900780b */ /* 0x000fc40003f14000 */
[----:B------:R-:W-:Y:S01]  /*0360*/  LOP3.LUT R13, R13, 0x80000000, R9, 0xb8, !PT ;  /* 0x800000000d0d7812 */ /* 0x000fe200078eb809 */
[----:B------:R-:W1:Y:S01]  /*0370*/  MUFU.RSQ R20, R15 ;  /* 0x0000000f00147308 */ /* 0x000e620000001400 */
[C---:B------:R-:W-:Y:S01]  /*0380*/  FFMA.FTZ R17, R16.reuse, R3, 0.016980519518256187439 ;  /* 0x3c8b1abb10117423 */ /* 0x040fe20000010003 */
[----:B------:R-:W-:Y:S02]  /*0390*/  FSETP.GT.FTZ.AND P4, PT, |R7|, 0.56000000238418579102, PT ;  /* 0x3f0f5c290700780b */ /* 0x000fe40003f94200 */
[----:B------:R-:W-:Y:S01]  /*03a0*/  FMUL.FTZ R18, R13, R13 ;  /* 0x0000000d0d127220 */ /* 0x000fe20000410000 */
[----:B------:R-:W-:Y:S01]  /*03b0*/  FFMA.FTZ R17, R16, R17, 0.030762933194637298584 ;  /* 0x3cfc028c10117423 */ /* 0x000fe20000010011 */
[----:B------:R-:W-:Y:S02]  /*03c0*/  FSETP.NEU.FTZ.AND P6, PT, |R7|, 1, PT ;  /* 0x3f8000000700780b */ /* 0x000fe40003fdd200 */
[----:B------:R-:W-:Y:S01]  /*03d0*/  FFMA.FTZ R9, R18, R3, 0.016980519518256187439 ;  /* 0x3c8b1abb12097423 */ /* 0x000fe20000010003 */
[----:B------:R-:W-:Y:S01]  /*03e0*/  FFMA.FTZ R17, R16, R17, 0.044709417968988418579 ;  /* 0x3d37213910117423 */ /* 0x000fe20000010011 */
[----:B0-----:R-:W-:Y:S01]  /*03f0*/  FMUL.FTZ R19, R19, R22 ;  /* 0x0000001613137220 */ /* 0x001fe20000410000 */
[----:B------:R-:W-:Y:S01]  /*0400*/  FMUL.FTZ R22, R22, 0.5 ;  /* 0x3f00000016167820 */ /* 0x000fe20000410000 */
[----:B------:R-:W-:Y:S01]  /*0410*/  FFMA.FTZ R9, R18, R9, 0.030762933194637298584 ;  /* 0x3cfc028c12097423 */ /* 0x000fe20000010009 */
[----:B------:R-:W-:-:S02]  /*0420*/  FFMA.FTZ R17, R16, R17, 0.074989043176174163818 ;  /* 0x3d9993db10117423 */ /* 0x000fc40000010011 */
[----:B------:R-:W-:Y:S01]  /*0430*/  FFMA.FTZ R22, -R19, R22, 0.5 ;  /* 0x3f00000013167423 */ /* 0x000fe20000010116 */
[----:B------:R-:W-:Y:S01]  /*0440*/  FFMA.FTZ R9, R18, R9, 0.044709417968988418579 ;  /* 0x3d37213912097423 */ /* 0x000fe20000010009 */
[----:B------:R-:W-:Y:S01]  /*0450*/  FFMA.FTZ R17, R16, R17, 0.16666707396507263184 ;  /* 0x3e2aaac610117423 */ /* 0x000fe20000010011 */
[----:B-1----:R-:W-:Y:S01]  /*0460*/  FMUL.FTZ R15, R15, R20 ;  /* 0x000000140f0f7220 */ /* 0x002fe20000410000 */
[----:B------:R-:W-:Y:S01]  /*0470*/  FMUL.FTZ R20, R20, 0.5 ;  /* 0x3f00000014147820 */ /* 0x000fe20000410000 */
[----:B------:R-:W-:Y:S01]  /*0480*/  FFMA.FTZ R22, R19, R22, R19 ;  /* 0x0000001613167223 */ /* 0x000fe20000010013 */
[----:B------:R-:W-:Y:S01]  /*0490*/  FFMA.FTZ R9, R18, R9, 0.074989043176174163818 ;  /* 0x3d9993db12097423 */ /* 0x000fe20000010009 */
[----:B------:R-:W-:Y:S01]  /*04a0*/  FMUL.FTZ R17, R16, R17 ;  /* 0x0000001110117220 */ /* 0x000fe20000410000 */
[C---:B------:R-:W-:Y:S02]  /*04b0*/  FFMA.FTZ R20, -R15.reuse, R20, 0.5 ;  /* 0x3f0000000f147423 */ /* 0x040fe40000010114 */
[----:B------:R-:W-:Y:S01]  /*04c0*/  @P4 FSEL R10, R22, RZ, P6 ;  /* 0x000000ff160a4208 */ /* 0x000fe20003000000 */
[----:B------:R-:W-:Y:S01]  /*04d0*/  FFMA.FTZ R9, R18, R9, 0.16666707396507263184 ;  /* 0x3e2aaac612097423 */ /* 0x000fe20000010009 */
[----:B------:R-:W-:Y:S01]  /*04e0*/  FFMA.FTZ R8, R14, R17, R14 ;  /* 0x000000110e087223 */ /* 0x000fe2000001000e */
[----:B------:R-:W-:Y:S01]  /*04f0*/  FFMA.FTZ R20, R15, R20, R15 ;  /* 0x000000140f147223 */ /* 0x000fe2000001000f */
[----:B------:R-:W-:Y:S01]  /*0500*/  FSETP.NEU.FTZ.AND P6, PT, |R5|, 1, PT ;  /* 0x3f8000000500780b */ /* 0x000fe20003fdd200 */
[----:B------:R-:W-:Y:S01]  /*0510*/  FMUL.FTZ R22, R18, R9 ;  /* 0x0000000912167220 */ /* 0x000fe20000410000 */
[----:B------:R-:W-:Y:S01]  /*0520*/  LOP3.LUT R14, R10, 0x80000000, R7, 0xb8, !PT ;  /* 0x800000000a0e7812 */ /* 0x000fe200078eb807 */
[----:B------:R-:W-:Y:S01]  /*0530*/  FADD.FTZ R15, -R8, -RZ ;  /* 0x800000ff080f7221 */ /* 0x000fe20000010100 */
[----:B------:R-:W-:Y:S01]  /*0540*/  HFMA2.MMA R9, -RZ, RZ, 1.9599609375, 20144 ;  /* 0x3fd774ebff097435 */ /* 0x000fe200000001ff */
[----:B------:R-:W-:Y:S01]  /*0550*/  @P2 FSEL R11, R20, RZ, P6 ;  /* 0x000000ff140b2208 */ /* 0x000fe20003000000 */
[----:B------:R-:W-:Y:S01]  /*0560*/  FFMA.FTZ R13, R13, R22, R13 ;  /* 0x000000160d0d7223 */ /* 0x000fe2000001000d */
[----:B------:R-:W-:Y:S01]  /*0570*/  FMUL.FTZ R18, R14, R14 ;  /* 0x0000000e0e127220 */ /* 0x000fe20000410000 */
[----:B------:R-:W-:-:S02]  /*0580*/  FSEL R20, R8, R15, P5 ;  /* 0x0000000f08147208 */ /* 0x000fc40002800000 */
[----:B----4-:R-:W-:Y:S01]  /*0590*/  SHF.L.U32 R10, R12, 0x10, RZ ;  /* 0x000000100c0a7819 */ /* 0x010fe200000006ff */
[----:B------:R-:W-:Y:S01]  /*05a0*/  FFMA.FTZ R15, R18, R3, 0.016980519518256187439 ;  /* 0x3c8b1abb120f7423 */ /* 0x000fe20000010003 */
[----:B------:R-:W-:Y:S01]  /*05b0*/  LOP3.LUT R16, R11, 0x80000000, R5, 0xb8, !PT ;  /* 0x800000000b107812 */ /* 0x000fe200078eb805 */
[----:B------:R-:W-:Y:S01]  /*05c0*/  FADD.FTZ R22, -R13, -RZ ;  /* 0x800000ff0d167221 */ /* 0x000fe20000010100 */
[----:B------:R-:W-:Y:S01]  /*05d0*/  @!P1 FFMA.FTZ R8, R9, 0.93318945169448852539, R20 ;  /* 0x3f6ee58109089823 */ /* 0x000fe20000010014 */
[----:B------:R-:W-:Y:S01]  /*05e0*/  FADD.FTZ R11, |R10|, -RZ ;  /* 0x800000ff0a0b7221 */ /* 0x000fe20000010200 */
[----:B------:R-:W-:Y:S01]  /*05f0*/  FFMA.FTZ R17, R18, R15, 0.030762933194637298584 ;  /* 0x3cfc028c12117423 */ /* 0x000fe2000001000f */
[----:B------:R-:W-:Y:S01]  /*0600*/  FMUL.FTZ R20, R16, R16 ;  /* 0x0000001010147220 */ /* 0x000fe20000410000 */
[----:B------:R-:W-:Y:S01]  /*0610*/  PRMT R12, R12, 0x7632, R12 ;  /* 0x000076320c0c7816 */ /* 0x000fe2000000000c */
[----:B------:R-:W-:Y:S01]  /*0620*/  FFMA.FTZ R15, -R11, R0, 0.5 ;  /* 0x3f0000000b0f7423 */ /* 0x000fe20000010100 */
[----:B------:R-:W-:Y:S01]  /*0630*/  FFMA.FTZ R17, R18, R17, 0.044709417968988418579 ;  /* 0x3d37213912117423 */ /* 0x000fe20000010011 */
[----:B------:R-:W-:Y:S01]  /*0640*/  FFMA.FTZ R19, R20, R3, 0.016980519518256187439 ;  /* 0x3c8b1abb14137423 */ /* 0x000fe20000010003 */
[----:B------:R-:W-:Y:S01]  /*0650*/  FSEL R24, R13, R22, P3 ;  /* 0x000000160d187208 */ /* 0x000fe20001800000 */
[----:B------:R-:W-:Y:S01]  /*0660*/  @P5 FADD.FTZ R8, R8, R8 ;  /* 0x0000000808085221 */ /* 0x000fe20000010000 */
[----:B------:R-:W0:Y:S01]  /*0670*/  MUFU.RSQ R22, R15 ;  /* 0x0000000f00167308 */ /* 0x000e220000001400 */
[----:B------:R-:W-:Y:S01]  /*0680*/  FFMA.FTZ R17, R18, R17, 0.074989043176174163818 ;  /* 0x3d9993db12117423 */ /* 0x000fe20000010011 */
[----:B------:R-:W-:Y:S01]  /*0690*/  FFMA.FTZ R19, R20, R19, 0.030762933194637298584 ;  /* 0x3cfc028c14137423 */ /* 0x000fe20000010013 */
[----:B------:R-:W-:Y:S01]  /*06a0*/  SHF.L.U32 R12, R12, 0x10, RZ ;  /* 0x000000100c0c7819 */ /* 0x000fe200000006ff */
[----:B------:R-:W-:Y:S01]  /*06b0*/  @!P0 FFMA.FTZ R13, R9, 0.93318945169448852539, R24 ;  /* 0x3f6ee581090d8823 */ /* 0x000fe20000010018 */
[----:B------:R-:W-:Y:S01]  /*06c0*/  FFMA.FTZ R17, R18, R17, 0.16666707396507263184 ;  /* 0x3e2aaac612117423 */ /* 0x000fe20000010011 */
[----:B------:R-:W-:Y:S01]  /*06d0*/  FFMA.FTZ R21, R20, R19, 0.044709417968988418579 ;  /* 0x3d37213914157423 */ /* 0x000fe20000010013 */
[----:B------:R-:W-:Y:S01]  /*06e0*/  FSETP.GT.FTZ.AND P1, PT, R7, 0.56000000238418579102, PT ;  /* 0x3f0f5c290700780b */ /* 0x000fe20003f34000 */
[----:B------:R-:W-:Y:S01]  /*06f0*/  FADD.FTZ R7, |R12|, -RZ ;  /* 0x800000ff0c077221 */ /* 0x000fe20000010200 */
[----:B------:R-:W-:Y:S01]  /*0700*/  FMUL.FTZ R19, R18, R17 ;  /* 0x0000001112137220 */ /* 0x000fe20000410000 */
[----:B------:R-:W-:Y:S01]  /*0710*/  FFMA.FTZ R21, R20, R21, 0.074989043176174163818 ;  /* 0x3d9993db14157423 */ /* 0x000fe20000010015 */
[----:B------:R-:W-:Y:S01]  /*0720*/  FSETP.GT.FTZ.AND P6, PT, R5, 0.56000000238418579102, PT ;  /* 0x3f0f5c290500780b */ /* 0x000fe20003fd4000 */
[----:B------:R-:W-:Y:S01]  /*0730*/  FFMA.FTZ R17, -R7, R0, 0.5 ;  /* 0x3f00000007117423 */ /* 0x000fe20000010100 */
[----:B------:R-:W-:Y:S01]  /*0740*/  FFMA.FTZ R5, R14, R19, R14 ;  /* 0x000000130e057223 */ /* 0x000fe2000001000e */
[----:B------:R-:W-:Y:S01]  /*0750*/  FFMA.FTZ R21, R20, R21, 0.16666707396507263184 ;  /* 0x3e2aaac614157423 */ /* 0x000fe20000010015 */
[----:B-----5:R-:W-:Y:S01]  /*0760*/  SHF.L.U32 R14, R4, 0x10, RZ ;  /* 0x00000010040e7819 */ /* 0x020fe200000006ff */
[----:B------:R-:W1:Y:S01]  /*0770*/  MUFU.RSQ R18, R17 ;  /* 0x0000001100127308 */ /* 0x000e620000001400 */
[----:B0-----:R-:W-:Y:S01]  /*0780*/  FMUL.FTZ R19, R22, 0.5 ;  /* 0x3f00000016137820 */ /* 0x001fe20000410000 */
[----:B------:R-:W-:Y:S01]  /*0790*/  FMUL.FTZ R21, R20, R21 ;  /* 0x0000001514157220 */ /* 0x000fe20000410000 */
[----:B------:R-:W-:Y:S01]  /*07a0*/  FMUL.FTZ R20, R15, R22 ;  /* 0x000000160f147220 */ /* 0x000fe20000410000 */
[----:B------:R-:W-:Y:S01]  /*07b0*/  FADD.FTZ R15, |R14|, -RZ ;  /* 0x800000ff0e0f7221 */ /* 0x000fe20000010200 */
[----:B------:R-:W-:Y:S01]  /*07c0*/  FADD.FTZ R24, -R5, -RZ ;  /* 0x800000ff05187221 */ /* 0x000fe20000010100 */
[----:B------:R-:W-:Y:S01]  /*07d0*/  FSETP.GT.FTZ.AND P0, PT, |R10|, 0.56000000238418579102, PT ;  /* 0x3f0f5c290a00780b */ /* 0x000fe20003f14200 */
[----:B------:R-:W-:Y:S01]  /*07e0*/  FFMA.FTZ R23, -R20, R19, 0.5 ;  /* 0x3f00000014177423 */ /* 0x000fe20000010113 */
[----:B------:R-:W-:Y:S01]  /*07f0*/  FFMA.FTZ R19, -R15, R0, 0.5 ;  /* 0x3f0000000f137423 */ /* 0x000fe20000010100 */
[----:B------:R-:W-:Y:S01]  /*0800*/  FFMA.FTZ R16, R16, R21, R16 ;  /* 0x0000001510107223 */ /* 0x000fe20000010010 */
[----:B------:R-:W-:Y:S01]  /*0810*/  FSEL R24, R5, R24, P4 ;  /* 0x0000001805187208 */ /* 0x000fe20002000000 */
[----:B------:R-:W-:Y:S01]  /*0820*/  FFMA.FTZ R23, R20, R23, R20 ;  /* 0x0000001714177223 */ /* 0x000fe20000010014 */
[----:B------:R-:W-:Y:S01]  /*0830*/  PRMT R4, R4, 0x7632, R4 ;  /* 0x0000763204047816 */ /* 0x000fe20000000004 */
[----:B------:R-:W0:Y:S01]  /*0840*/  MUFU.RSQ R20, R19 ;  /* 0x0000001300147308 */ /* 0x000e220000001400 */
[----:B------:R-:W-:Y:S01]  /*0850*/  FADD.FTZ R21, -R16, -RZ ;  /* 0x800000ff10157221 */ /* 0x000fe20000010100 */
[----:B------:R-:W-:Y:S01]  /*0860*/  @!P1 FFMA.FTZ R5, R9, 0.93318945169448852539, R24 ;  /* 0x3f6ee58109059823 */ /* 0x000fe20000010018 */
[----:B------:R-:W-:Y:S01]  /*0870*/  SHF.L.U32 R4, R4, 0x10, RZ ;  /* 0x0000001004047819 */ /* 0x000fe200000006ff */
[----:B-1----:R-:W-:Y:S01]  /*0880*/  FMUL.FTZ R22, R17, R18 ;  /* 0x0000001211167220 */ /* 0x002fe20000410000 */
[----:B------:R-:W-:Y:S01]  /*0890*/  FMUL.FTZ R17, R18, 0.5 ;  /* 0x3f00000012117820 */ /* 0x000fe20000410000 */
[----:B------:R-:W-:Y:S01]  /*08a0*/  FSETP.NEU.FTZ.AND P1, PT, |R10|, 1, PT ;  /* 0x3f8000000a00780b */ /* 0x000fe20003f3d200 */
[----:B------:R-:W-:Y:S01]  /*08b0*/  @P4 FADD.FTZ R5, R5, R5 ;  /* 0x0000000505054221 */ /* 0x000fe20000010000 */
[----:B------:R-:W-:Y:S01]  /*08c0*/  FSEL R18, R16, R21, P2 ;  /* 0x0000001510127208 */ /* 0x000fe20001000000 */
[----:B------:R-:W-:Y:S01]  /*08d0*/  FFMA.FTZ R21, -R22, R17, 0.5 ;  /* 0x3f00000016157423 */ /* 0x000fe20000010111 */
[----:B------:R-:W-:Y:S01]  /*08e0*/  @P0 FSEL R11, R23, RZ, P1 ;  /* 0x000000ff170b0208 */ /* 0x000fe20000800000 */
[----:B------:R-:W-:Y:S01]  /*08f0*/  FADD.FTZ R17, |R4|, -RZ ;  /* 0x800000ff04117221 */ /* 0x000fe20000010200 */
[----:B------:R-:W-:Y:S01]  /*0900*/  FSETP.GT.FTZ.AND P1, PT, |R12|, 0.56000000238418579102, PT ;  /* 0x3f0f5c290c00780b */ /* 0x000fe20003f34200 */
[----:B------:R-:W-:Y:S01]  /*0910*/  @!P6 FFMA.FTZ R16, R9, 0.93318945169448852539, R18 ;  /* 0x3f6ee5810910e823 */ /* 0x000fe20000010012 */
[----:B------:R-:W-:Y:S01]  /*0920*/  FFMA.FTZ R18, R22, R21, R22 ;  /* 0x0000001516127223 */ /* 0x000fe20000010016 */
[----:B------:R-:W-:Y:S01]  /*0930*/  FFMA.FTZ R22, -R17, R0, 0.5 ;  /* 0x3f00000011167423 */ /* 0x000fe20000010100 */
[----:B------:R-:W-:Y:S01]  /*0940*/  LOP3.LUT R11, R11, 0x80000000, R10, 0xb8, !PT ;  /* 0x800000000b0b7812 */ /* 0x000fe200078eb80a */
[----:B0-----:R-:W-:Y:S01]  /*0950*/  FMUL.FTZ R23, R19, R20 ;  /* 0x0000001413177220 */ /* 0x001fe20000410000 */
[----:B------:R-:W-:Y:S01]  /*0960*/  FSETP.NEU.FTZ.AND P6, PT, |R12|, 1, PT ;  /* 0x3f8000000c00780b */ /* 0x000fe20003fdd200 */
[----:B------:R-:W0:Y:S01]  /*0970*/  MUFU.RSQ R19, R22 ;  /* 0x0000001600137308 */ /* 0x000e220000001400 */
[----:B------:R-:W-:Y:S01]  /*0980*/  FMUL.FTZ R20, R20, 0.5 ;  /* 0x3f00000014147820 */ /* 0x000fe20000410000 */
[----:B------:R-:W-:Y:S01]  /*0990*/  FMUL.FTZ R0, R11, R11 ;  /* 0x0000000b0b007220 */ /* 0x000fe20000410000 */
[----:B------:R-:W-:Y:S01]  /*09a0*/  FSETP.GT.FTZ.AND P5, PT, |R14|, 0.56000000238418579102, PT ;  /* 0x3f0f5c290e00780b */ /* 0x000fe20003fb4200 */
[----:B------:R-:W-:Y:S01]  /*09b0*/  @P3 FADD.FTZ R13, R13, R13 ;  /* 0x0000000d0d0d3221 */ /* 0x000fe20000010000 */
[C---:B------:R-:W-:Y:S01]  /*09c0*/  FFMA.FTZ R20, -R23.reuse, R20, 0.5 ;  /* 0x3f00000017147423 */ /* 0x040fe20000010114 */
[----:B------:R-:W-:Y:S01]  /*09d0*/  FFMA.FTZ R21, R0, R3, 0.016980519518256187439 ;  /* 0x3c8b1abb00157423 */ /* 0x000fe20000010003 */
[----:B------:R-:W-:Y:S01]  /*09e0*/  @P1 FSEL R7, R18, RZ, P6 ;  /* 0x000000ff12071208 */ /* 0x000fe20003000000 */
[----:B------:R-:W-:Y:S01]  /*09f0*/  @P2 FADD.FTZ R16, R16, R16 ;  /* 0x0000001010102221 */ /* 0x000fe20000010000 */
[----:B------:R-:W-:Y:S01]  /*0a00*/  FFMA.FTZ R20, R23, R20, R23 ;  /* 0x0000001417147223 */ /* 0x000fe20000010017 */
[----:B------:R-:W-:Y:S01]  /*0a10*/  FFMA.FTZ R21, R0, R21, 0.030762933194637298584 ;  /* 0x3cfc028c00157423 */ /* 0x000fe20000010015 */
[----:B------:R-:W-:-:S02]  /*0a20*/  LOP3.LUT R7, R7, 0x80000000, R12, 0xb8, !PT ;  /* 0x8000000007077812 */ /* 0x000fc400078eb80c */
[----:B------:R-:W-:Y:S01]  /*0a30*/  FSETP.NEU.FTZ.AND P6, PT, |R14|, 1, PT ;  /* 0x3f8000000e00780b */ /* 0x000fe20003fdd200 */
[----:B------:R-:W-:Y:S01]  /*0a40*/  FFMA.FTZ R21, R0, R21, 0.044709417968988418579 ;  /* 0x3d37213900157423 */ /* 0x000fe20000010015 */
[----:B------:R-:W-:Y:S01]  /*0a50*/  FSETP.GT.FTZ.AND P4, PT, |R4|, 0.56000000238418579102, PT ;  /* 0x3f0f5c290400780b */ /* 0x000fe20003f94200 */
[----:B------:R-:W-:Y:S01]  /*0a60*/  FMUL.FTZ R18, R7, R7 ;  /* 0x0000000707127220 */ /* 0x000fe20000410000 */
[----:B0-----:R-:W-:Y:S01]  /*0a70*/  FMUL.FTZ R22, R22, R19 ;  /* 0x0000001316167220 */ /* 0x001fe20000410000 */
[----:B------:R-:W-:Y:S01]  /*0a80*/  FFMA.FTZ R21, R0, R21, 0.074989043176174163818 ;  /* 0x3d9993db00157423 */ /* 0x000fe20000010015 */
[----:B------:R-:W-:Y:S01]  /*0a90*/  FMUL.FTZ R19, R19, 0.5 ;  /* 0x3f00000013137820 */ /* 0x000fe20000410000 */
[----:B------:R-:W-:Y:S01]  /*0aa0*/  FFMA.FTZ R23, R18, R3, 0.016980519518256187439 ;  /* 0x3c8b1abb12177423 */ /* 0x000fe20000010003 */
[----:B------:R-:W-:Y:S01]  /*0ab0*/  @P5 FSEL R15, R20, RZ, P6 ;  /* 0x000000ff140f5208 */ /* 0x000fe20003000000 */
[----:B------:R-:W-:Y:S01]  /*0ac0*/  FFMA.FTZ R21, R0, R21, 0.16666707396507263184 ;  /* 0x3e2aaac600157423 */ /* 0x000fe20000010015 */
[----:B------:R-:W-:Y:S01]  /*0ad0*/  FFMA.FTZ R19, -R22, R19, 0.5 ;  /* 0x3f00000016137423 */ /* 0x000fe20000010113 */
[----:B------:R-:W-:Y:S01]  /*0ae0*/  FFMA.FTZ R23, R18, R23, 0.030762933194637298584 ;  /* 0x3cfc028c12177423 */ /* 0x000fe20000010017 */
[----:B------:R-:W-:Y:S01]  /*0af0*/  LOP3.LUT R15, R15, 0x80000000, R14, 0xb8, !PT ;  /* 0x800000000f0f7812 */ /* 0x000fe200078eb80e */
[----:B------:R-:W-:Y:S01]  /*0b00*/  FMUL.FTZ R0, R0, R21 ;  /* 0x0000001500007220 */ /* 0x000fe20000410000 */
[----:B------:R-:W-:Y:S01]  /*0b10*/  FFMA.FTZ R19, R22, R19, R22 ;  /* 0x0000001316137223 */ /* 0x000fe20000010016 */
[----:B------:R-:W-:Y:S01]  /*0b20*/  FFMA.FTZ R23, R18, R23, 0.044709417968988418579 ;  /* 0x3d37213912177423 */ /* 0x000fe20000010017 */
[----:B------:R-:W-:Y:S01]  /*0b30*/  FSETP.NEU.FTZ.AND P6, PT, |R4|, 1, PT ;  /* 0x3f8000000400780b */ /* 0x000fe20003fdd200 */
[----:B------:R-:W-:Y:S01]  /*0b40*/  FFMA.FTZ R11, R11, R0, R11 ;  /* 0x000000000b0b7223 */ /* 0x000fe2000001000b */
[----:B------:R-:W-:Y:S01]  /*0b50*/  FMUL.FTZ R0, R15, R15 ;  /* 0x0000000f0f007220 */ /* 0x000fe20000410000 */
[----:B------:R-:W-:Y:S01]  /*0b60*/  FFMA.FTZ R23, R18, R23, 0.074989043176174163818 ;  /* 0x3d9993db12177423 */ /* 0x000fe20000010017 */
[----:B------:R-:W-:-:S02]  /*0b70*/  @P4 FSEL R17, R19, RZ, P6 ;  /* 0x000000ff13114208 */ /* 0x000fc40003000000 */
[----:B------:R-:W-:Y:S01]  /*0b80*/  FSETP.GT.FTZ.AND P6, PT, R10, 0.56000000238418579102, PT ;  /* 0x3f0f5c290a00780b */ /* 0x000fe20003fd4000 */
[----:B------:R-:W-:Y:S01]  /*0b90*/  FFMA.FTZ R23, R18, R23, 0.16666707396507263184 ;  /* 0x3e2aaac612177423 */ /* 0x000fe20000010017 */
[----:B------:R-:W-:Y:S01]  /*0ba0*/  FFMA.FTZ R19, R0, R3, 0.016980519518256187439 ;  /* 0x3c8b1abb00137423 */ /* 0x000fe20000010003 */
[----:B------:R-:W-:Y:S01]  /*0bb0*/  FADD.FTZ R10, -R11, -RZ ;  /* 0x800000ff0b0a7221 */ /* 0x000fe20000010100 */
[----:B------:R-:W-:Y:S01]  /*0bc0*/  LOP3.LUT R17, R17, 0x80000000, R4, 0xb8, !PT ;  /* 0x8000000011117812 */ /* 0x000fe200078eb804 */
[----:B------:R-:W-:Y:S01]  /*0bd0*/  FMUL.FTZ R18, R18, R23 ;  /* 0x0000001712127220 */ /* 0x000fe20000410000 */
[C---:B------:R-:W-:Y:S01]  /*0be0*/  FFMA.FTZ R19, R0.reuse, R19, 0.030762933194637298584 ;  /* 0x3cfc028c00137423 */ /* 0x040fe20000010013 */
[----:B------:R-:W-:Y:S02]  /*0bf0*/  F2FP.BF16.F32.PACK_AB R13, R13, R8 ;  /* 0x000000080d0d723e */ /* 0x000fe400000010ff */
[----:B------:R-:W-:Y:S01]  /*0c00*/  FSEL R20, R11, R10, P0 ;  /* 0x0000000a0b147208 */ /* 0x000fe20000000000 */
[----:B------:R-:W-:Y:S01]  /*0c10*/  FFMA.FTZ R10, R7, R18, R7 ;  /* 0x00000012070a7223 */ /* 0x000fe20000010007 */
[----:B------:R-:W-:Y:S01]  /*0c20*/  FFMA.FTZ R19, R0, R19, 0.044709417968988418579 ;  /* 0x3d37213900137423 */ /* 0x000fe20000010013 */
[----:B------:R-:W-:Y:S01]  /*0c30*/  FMUL.FTZ R18, R17, R17 ;  /* 0x0000001111127220 */ /* 0x000fe20000410000 */
[----:B------:R-:W-:Y:S01]  /*0c40*/  F2FP.BF16.F32.PACK_AB R5, R16, R5 ;  /* 0x000000051005723e */ /* 0x000fe200000010ff */
[----:B------:R-:W-:Y:S01]  /*0c50*/  @!P6 FFMA.FTZ R11, R9, 0.93318945169448852539, R20 ;  /* 0x3f6ee581090be823 */ /* 0x000fe20000010014 */
[----:B------:R-:W-:Y:S01]  /*0c60*/  FSETP.GT.FTZ.AND P6, PT, R12, 0.56000000238418579102, PT ;  /* 0x3f0f5c290c00780b */ /* 0x000fe20003fd4000 */
[----:B------:R-:W-:Y:S01]  /*0c70*/  FFMA.FTZ R19, R0, R19, 0.074989043176174163818 ;  /* 0x3d9993db00137423 */ /* 0x000fe20000010013 */
[----:B------:R-:W-:Y:S01]  /*0c80*/  FFMA.FTZ R7, R18, R3, 0.016980519518256187439 ;  /* 0x3c8b1abb12077423 */ /* 0x000fe20000010003 */
[----:B------:R-:W-:Y:S01]  /*0c90*/  FADD.FTZ R3, -R10, -RZ ;  /* 0x800000ff0a037221 */ /* 0x000fe20000010100 */
[----:B------:R-:W-:Y:S01]  /*0ca0*/  @P0 FADD.FTZ R11, R11, R11 ;  /* 0x0000000b0b0b0221 */ /* 0x000fe20000010000 */
[----:B------:R-:W-:Y:S01]  /*0cb0*/  FFMA.FTZ R19, R0, R19, 0.16666707396507263184 ;  /* 0x3e2aaac600137423 */ /* 0x000fe20000010013 */
[----:B------:R-:W-:-:S02]  /*0cc0*/  FFMA.FTZ R7, R18, R7, 0.030762933194637298584 ;  /* 0x3cfc028c12077423 */ /* 0x000fc40000010007 */
[----:B------:R-:W-:Y:S01]  /*0cd0*/  FSEL R12, R10, R3, P1 ;  /* 0x000000030a0c7208 */ /* 0x000fe20000800000 */
[----:B------:R-:W-:Y:S01]  /*0ce0*/  FMUL.FTZ R0, R0, R19 ;  /* 0x0000001300007220 */ /* 0x000fe20000410000 */
[----:B------:R-:W-:-:S03]  /*0cf0*/  FFMA.FTZ R7, R18, R7, 0.044709417968988418579 ;  /* 0x3d37213912077423 */ /* 0x000fc60000010007 */
[----:B------:R-:W-:Y:S01]  /*0d00*/  @!P6 FFMA.FTZ R10, R9, 0.93318945169448852539, R12 ;  /* 0x3f6ee581090ae823 */ /* 0x000fe2000001000c */
[----:B------:R-:W-:Y:S01]  /*0d10*/  FFMA.FTZ R0, R15, R0, R15 ;  /* 0x000000000f007223 */ /* 0x000fe2000001000f */
[----:B------:R-:W-:Y:S01]  /*0d20*/  FSETP.GT.FTZ.AND P6, PT, R14, 0.56000000238418579102, PT ;  /* 0x3f0f5c290e00780b */ /* 0x000fe20003fd4000 */
[----:B------:R-:W-:Y:S01]  /*0d30*/  FFMA.FTZ R7, R18, R7, 0.074989043176174163818 ;  /* 0x3d9993db12077423 */ /* 0x000fe20000010007 */
[----:B------:R-:W0:Y:S01]  /*0d40*/  LDC.64 R14, c[0x0][0x218] ;  /* 0x00008600ff0e7b82 */ /* 0x000e220000000a00 */
[----:B------:R-:W-:Y:S01]  /*0d50*/  FADD.FTZ R3, -R0, -RZ ;  /* 0x800000ff00037221 */ /* 0x000fe20000010100 */
[----:B------:R-:W-:Y:S01]  /*0d60*/  @P1 FADD.FTZ R10, R10, R10 ;  /* 0x0000000a0a0a1221 */ /* 0x000fe20000010000 */
[----:B------:R-:W-:-:S03]  /*0d70*/  FFMA.FTZ R7, R18, R7, 0.16666707396507263184 ;  /* 0x3e2aaac612077423 */ /* 0x000fc60000010007 */
[----:B------:R-:W-:Y:S01]  /*0d80*/  FSEL R12, R0, R3, P5 ;  /* 0x00000003000c7208 */ /* 0x000fe20002800000 */
[----:B------:R-:W-:Y:S01]  /*0d90*/  FMUL.FTZ R18, R18, R7 ;  /* 0x0000000712127220 */ /* 0x000fe20000410000 */
[----:B------:R-:W-:-:S03]  /*0da0*/  F2FP.BF16.F32.PACK_AB R11, R10, R11 ;  /* 0x0000000b0a0b723e */ /* 0x000fc600000010ff */
[----:B------:R-:W-:Y:S01]  /*0db0*/  FFMA.FTZ R17, R17, R18, R17 ;  /* 0x0000001211117223 */ /* 0x000fe20000010011 */
[----:B------:R-:W-:Y:S01]  /*0dc0*/  @!P6 FFMA.FTZ R0, R9, 0.93318945169448852539, R12 ;  /* 0x3f6ee5810900e823 */ /* 0x000fe2000001000c */
[----:B------:R-:W-:Y:S02]  /*0dd0*/  FSETP.GT.FTZ.AND P6, PT, R4, 0.56000000238418579102, PT ;  /* 0x3f0f5c290400780b */ /* 0x000fe40003fd4000 */
[----:B------:R-:W-:Y:S01]  /*0de0*/  FADD.FTZ R4, -R17, -RZ ;  /* 0x800000ff11047221 */ /* 0x000fe20000010100 */
[----:B------:R-:W-:-:S04]  /*0df0*/  @P5 FADD.FTZ R0, R0, R0 ;  /* 0x0000000000005221 */ /* 0x000fc80000010000 */
[----:B------:R-:W-:Y:S01]  /*0e00*/  FSEL R4, R17, R4, P4 ;  /* 0x0000000411047208 */ /* 0x000fe20002000000 */
[----:B0-----:R-:W-:-:S05]  /*0e10*/  IMAD.WIDE.U32 R14, R6, 0x2, R14 ;  /* 0x00000002060e7825 */ /* 0x001fca00078e000e */
[----:B------:R-:W-:-:S04]  /*0e20*/  @!P6 FFMA.FTZ R17, R9, 0.93318945169448852539, R4 ;  /* 0x3f6ee5810911e823 */ /* 0x000fc80000010004 */
[----:B------:R-:W-:Y:S01]  /*0e30*/  @P4 FADD.FTZ R17, R17, R17 ;  /* 0x0000001111114221 */ /* 0x000fe20000010000 */
[----:B------:R-:W-:-:S04]  /*0e40*/  IMAD.WIDE R14, R2, 0x4, R14 ;  /* 0x00000004020e7825 */ /* 0x000fc800078e020e */
[----:B------:R-:W-:Y:S01]  /*0e50*/  F2FP.BF16.F32.PACK_AB R17, R17, R0 ;  /* 0x000000001111723e */ /* 0x000fe200000010ff */
[----:B------:R-:W-:Y:S04]  /*0e60*/  STG.E desc[UR4][R14.64], R13 ;  /* 0x0000000d0e007986 */ /* 0x000fe8000c101904 */
[----:B------:R-:W-:Y:S04]  /*0e70*/  STG.E desc[UR4][R14.64+0x200], R5 ;  /* 0x000200050e007986 */ /* 0x000fe8000c101904 */
[----:B------:R-:W-:Y:S04]  /*0e80*/  STG.E desc[UR4][R14.64+0x400], R11 ;  /* 0x0004000b0e007986 */ /* 0x000fe8000c101904 */
[----:B------:R-:W-:Y:S01]  /*0e90*/  STG.E desc[UR4][R14.64+0x600], R17 ;  /* 0x000600110e007986 */ /* 0x000fe2000c101904 */
[----:B------:R-:W-:Y:S05]  /*0ea0*/  EXIT ;  /* 0x000000000000794d */ /* 0x000fea0003800000 */
.L_x_584:
[----:B------:R-:W0:Y:S01]  /*0eb0*/  S2R R11, SR_TID.X ;  /* 0x00000000000b7919 */ /* 0x000e220000002100 */
[----:B------:R-:W-:Y:S02]  /*0ec0*/  PRMT R9, RZ, 0x7610, R9 ;  /* 0x00007610ff097816 */ /* 0x000fe40000000009 */
[----:B0-----:R-:W-:Y:S02]  /*0ed0*/  ISETP.GE.AND P0, PT, R11, R0, PT ;  /* 0x000000000b00720c */ /* 0x001fe40003f06270 */
[----:B------:R-:W-:-:S11]  /*0ee0*/  MOV R23, R11 ;  /* 0x0000000b00177202 */ /* 0x000fd60000000f00 */
[----:B------:R-:W-:Y:S02]  /*0ef0*/  @!P0 IADD3 R10, R6, R23, RZ ;  /* 0x00000017060a8210 */ /* 0x000fe40007ffe0ff */
[----:B------:R-:W-:-:S04]  /*0f00*/  @!P0 IADD3 R23, R23, 0x80, RZ ;  /* 0x0000008017178810 */ /* 0x000fc80007ffe0ff */
[----:B------:R-:W-:-:S13]  /*0f10*/  ISETP.GE.AND P6, PT, R23, R0, PT ;  /* 0x000000001700720c */ /* 0x000fda0003fc6270 */
[----:B------:R-:W-:Y:S01]  /*0f20*/  @!P6 IADD3 R27, R6, R23, RZ ;  /* 0x00000017061be210 */ /* 0x000fe20007ffe0ff */
[----:B------:R-:W0:Y:S01]  /*0f30*/  @!P6 LDC.64 R4, c[0x0][0x220] ;  /* 0x00008800ff04eb82 */ /* 0x000e220000000a00 */
[----:B------:R-:W-:-:S04]  /*0f40*/  @!P6 IADD3 R23, R23, 0x80, RZ ;  /* 0x000000801717e810 */ /* 0x000fc80007ffe0ff */
[----:B------:R-:W-:-:S13]  /*0f50*/  ISETP.GE.AND P5, PT, R23, R0, PT ;  /* 0x000000001700720c */ /* 0x000fda0003fa6270 */
[----:B------:R-:W-:Y:S01]  /*0f60*/  @!P5 IADD3 R29, R6, R23, RZ ;  /* 0x00000017061dd210 */ /* 0x000fe20007ffe0ff */
[----:B------:R-:W1:Y:S01]  /*0f70*/  @!P5 LDC.64 R2, c[0x0][0x220] ;  /* 0x00008800ff02db82 */ /* 0x000e620000000a00 */
[----:B------:R-:W-:-:S04]  /*0f80*/  @!P5 IADD3 R23, R23, 0x80, RZ ;  /* 0x000000801717d810 */ /* 0x000fc80007ffe0ff */
[----:B------:R-:W-:Y:S01]  /*0f90*/  ISETP.GE.AND P4, PT, R23, R0, PT ;  /* 0x000000001700720c */ /* 0x000fe20003f86270 */
[----:B0-----:R-:W-:-:S05]  /*0fa0*/  @!P6 IMAD.WIDE.U32 R26, R27, 0x2, R4 ;  /* 0x000000021b1ae825 */ /* 0x001fca00078e0004 */
[----:B------:R-:W5:Y:S07]  /*0fb0*/  @!P6 LDG.E.U16 R9, desc[UR4][R26.64] ;  /* 0x000000041a09e981 */ /* 0x000f6e000c1e1500 */
[----:B------:R-:W-:Y:S01]  /*0fc0*/  @!P4 IADD3 R7, R6, R23, RZ ;  /* 0x000000170607c210 */ /* 0x000fe20007ffe0ff */
[----:B------:R-:W0:Y:S01]  /*0fd0*/  @!P4 LDC.64 R16, c[0x0][0x220] ;  /* 0x00008800ff10cb82 */ /* 0x000e220000000a00 */
[----:B------:R-:W-:-:S04]  /*0fe0*/  @!P4 IADD3 R23, R23, 0x80, RZ ;  /* 0x000000801717c810 */ /* 0x000fc80007ffe0ff */
[----:B------:R-:W-:-:S13]  /*0ff0*/  ISETP.GE.AND P3, PT, R23, R0, PT ;  /* 0x000000001700720c */ /* 0x000fda0003f66270 */
[----:B------:R-:W-:Y:S01]  /*1000*/  @!P3 IADD3 R25, R6, R23, RZ ;  /* 0x000000170619b210 */ /* 0x000fe20007ffe0ff */
[----:B-1----:R-:W-:Y:S01]  /*1010*/  @!P5 IMAD.WIDE.U32 R28, R29, 0x2, R2 ;  /* 0x000000021d1cd825 */ /* 0x002fe200078e0002 */
[----:B------:R-:W-:Y:S01]  /*1020*/  @!P3 IADD3 R23, R23, 0x80, RZ ;  /* 0x000000801717b810 */ /* 0x000fe20007ffe0ff */
[----:B------:R-:W1:Y:S03]  /*1030*/  @!P3 LDC.64 R12, c[0x0][0x220] ;  /* 0x00008800ff0cbb82 */ /* 0x000e660000000a00 */
[----:B------:R-:W-:-:S13]  /*1040*/  ISETP.GE.AND P2, PT, R23, R0, PT ;  /* 0x000000001700720c */ /* 0x000fda0003f46270 */
[----:B------:R-:W-:Y:S01]  /*1050*/  @!P2 IADD3 R21, R6, R23, RZ ;  /* 0x000000170615a210 */ /* 0x000fe20007ffe0ff */
[----:B------:R-:W2:Y:S01]  /*1060*/  @!P2 LDC.64 R14, c[0x0][0x220] ;  /* 0x00008800ff0eab82 */ /* 0x000ea20000000a00 */
[----:B------:R-:W-:-:S04]  /*1070*/  @!P2 IADD3 R23, R23, 0x80, RZ ;  /* 0x000000801717a810 */ /* 0x000fc80007ffe0ff */
[----:B------:R-:W-:-:S13]  /*1080*/  ISETP.GE.AND P1, PT, R23, R0, PT ;  /* 0x000000001700720c */ /* 0x000fda0003f26270 */
[----:B------:R-:W-:Y:S01]  /*1090*/  @!P1 IADD3 R19, R6, R23, RZ ;  /* 0x0000001706139210 */ /* 0x000fe20007ffe0ff */
[----:B------:R-:W3:Y:S01]  /*10a0*/  @!P1 LDC.64 R4, c[0x0][0x220] ;  /* 0x00008800ff049b82 */ /* 0x000ee20000000a00 */
[----:B------:R-:W-:-:S04]  /*10b0*/  @!P1 IADD3 R23, R23, 0x80, RZ ;  /* 0x0000008017179810 */ /* 0x000fc80007ffe0ff */
[----:B------:R-:W-:-:S13]  /*10c0*/  ISETP.GE.AND P6, PT, R23, R0, PT ;  /* 0x000000001700720c */ /* 0x000fda0003fc6270 */
[----:B------:R-:W4:Y:S01]  /*10d0*/  @!P6 LDC.64 R2, c[0x0][0x220] ;  /* 0x00008800ff02eb82 */ /* 0x000f220000000a00 */
[----:B------:R-:W-:-:S05]  /*10e0*/  @!P6 IADD3 R23, R6, R23, RZ ;  /* 0x000000170617e210 */ /* 0x000fca0007ffe0ff */
[----:B----4-:R-:W-:Y:S02]  /*10f0*/  @!P6 IMAD.WIDE.U32 R2, R23, 0x2, R2 ;  /* 0x000000021702e825 */ /* 0x010fe400078e0002 */
[----:B------:R-:W4:Y:S02]  /*1100*/  @!P0 LDC.64 R22, c[0x0][0x220] ;  /* 0x00008800ff168b82 */ /* 0x000f240000000a00 */
[----:B----4-:R-:W-:Y:S01]  /*1110*/  @!P0 IMAD.WIDE.U32 R22, R10, 0x2, R22 ;  /* 0x000000020a168825 */ /* 0x010fe200078e0016 */
[----:B------:R-:W-:-:S06]  /*1120*/  PRMT R10, RZ, 0x7610, R10 ;  /* 0x00007610ff0a7816 */ /* 0x000fcc000000000a */
[----:B------:R-:W5:Y:S01]  /*1130*/  @!P0 LDG.E.U16 R10, desc[UR4][R22.64] ;  /* 0x00000004160a8981 */ /* 0x000f62000c1e1500 */
[----:B0-----:R-:W-:Y:S01]  /*1140*/  @!P4 IMAD.WIDE.U32 R16, R7, 0x2, R16 ;  /* 0x000000020710c825 */ /* 0x001fe200078e0010 */
[----:B------:R-:W-:-:S06]  /*1150*/  PRMT R7, RZ, 0x7610, R7 ;  /* 0x00007610ff077816 */ /* 0x000fcc0000000007 */
[----:B------:R0:W5:Y:S01]  /*1160*/  @!P4 LDG.E.U16 R7, desc[UR4][R16.64] ;  /* 0x000000041007c981 */ /* 0x000162000c1e1500 */
[----:B--2---:R-:W-:Y:S01]  /*1170*/  @!P2 IMAD.WIDE.U32 R14, R21, 0x2, R14 ;  /* 0x00000002150ea825 */ /* 0x004fe200078e000e */
[----:B0-----:R-:W0:Y:S01]  /*1180*/  @!P0 LDC.64 R16, c[0x0][0x218] ;  /* 0x00008600ff108b82 */ /* 0x001e220000000a00 */
[----:B------:R-:W-:Y:S02]  /*1190*/  PRMT R21, RZ, 0x7610, R21 ;  /* 0x00007610ff157816 */ /* 0x000fe40000000015 */
[----:B-1----:R-:W-:Y:S01]  /*11a0*/  @!P3 IMAD.WIDE.U32 R12, R25, 0x2, R12 ;  /* 0x00000002190cb825 */ /* 0x002fe200078e000c */
[----:B------:R-:W-:Y:S02]  /*11b0*/  PRMT R20, RZ, 0x7610, R20 ;  /* 0x00007610ff147816 */ /* 0x000fe40000000014 */
[----:B------:R-:W-:Y:S01]  /*11c0*/  PRMT R8, RZ, 0x7610, R8 ;  /* 0x00007610ff087816 */ /* 0x000fe20000000008 */
[----:B---3--:R-:W-:Y:S01]  /*11d0*/  @!P1 IMAD.WIDE.U32 R4, R19, 0x2, R4 ;  /* 0x0000000213049825 */ /* 0x008fe200078e0004 */
[----:B------:R-:W-:Y:S01]  /*11e0*/  PRMT R19, RZ, 0x7610, R19 ;  /* 0x00007610ff137816 */ /* 0x000fe20000000013 */
[----:B------:R1:W5:Y:S01]  /*11f0*/  @!P3 LDG.E.U16 R21, desc[UR4][R12.64] ;  /* 0x000000040c15b981 */ /* 0x000362000c1e1500 */
[----:B------:R-:W-:Y:S01]  /*1200*/  PRMT R18, RZ, 0x7610, R18 ;  /* 0x00007610ff127816 */ /* 0x000fe20000000012 */
[----:B------:R-:W-:Y:S01]  /*1210*/  BSSY B0, `(.L_x_585) ;  /* 0x000002b000007945 */ /* 0x000fe20003800000 */
[C---:B------:R-:W-:Y:S01]  /*1220*/  IADD3 R25, R11.reuse, 0x100, RZ ;  /* 0x000001000b197810 */ /* 0x040fe20007ffe0ff */
[----:B------:R2:W5:Y:S04]  /*1230*/  @!P2 LDG.E.U16 R20, desc[UR4][R14.64] ;  /* 0x000000040e14a981 */ /* 0x000568000c1e1500 */
[----:B------:R-:W5:Y:S01]  /*1240*/  @!P5 LDG.E.U16 R8, desc[UR4][R28.64] ;  /* 0x000000041c08d981 */ /* 0x000f62000c1e1500 */
[----:B-1----:R-:W-:-:S03]  /*1250*/  IADD3 R13, R11, 0x180, RZ ;  /* 0x000001800b0d7810 */ /* 0x002fc60007ffe0ff */
[----:B------:R1:W5:Y:S01]  /*1260*/  @!P1 LDG.E.U16 R19, desc[UR4][R4.64] ;  /* 0x0000000404139981 */ /* 0x000362000c1e1500 */
[----:B--2---:R-:W-:-:S03]  /*1270*/  IADD3 R15, R11, 0x200, RZ ;  /* 0x000002000b0f7810 */ /* 0x004fc60007ffe0ff */
[----:B------:R2:W5:Y:S01]  /*1280*/  @!P6 LDG.E.U16 R18, desc[UR4][R2.64] ;  /* 0x000000040212e981 */ /* 0x000562000c1e1500 */
[-C--:B------:R-:W-:Y:S02]  /*1290*/  ISETP.GE.AND P5, PT, R25, R0.reuse, PT ;  /* 0x000000001900720c */ /* 0x080fe40003fa6270 */
[-C--:B------:R-:W-:Y:S02]  /*12a0*/  ISETP.GE.AND P1, PT, R13, R0.reuse, PT ;  /* 0x000000000d00720c */ /* 0x080fe40003f26270 */
[----:B------:R-:W-:Y:S02]  /*12b0*/  ISETP.GE.AND P2, PT, R15, R0, PT ;  /* 0x000000000f00720c */ /* 0x000fe40003f46270 */
[C---:B-1----:R-:W-:Y:S02]  /*12c0*/  IADD3 R5, R11.reuse, 0x280, RZ ;  /* 0x000002800b057810 */ /* 0x042fe40007ffe0ff */
[----:B--2---:R-:W-:Y:S01]  /*12d0*/  IADD3 R3, R11, 0x80, RZ ;  /* 0x000000800b037810 */ /* 0x004fe20007ffe0ff */
[----:B------:R-:W-:Y:S08]  /*12e0*/  @P0 BRA `(.L_x_586) ;  /* 0x0000000000740947 */ /* 0x000ff00003800000 */
[----:B------:R-:W-:Y:S01]  /*12f0*/  HFMA2.MMA R4, -RZ, RZ, 1.75, 0 ;  /* 0x3f000000ff047435 */ /* 0x000fe200000001ff */
[----:B-----5:R-:W-:-:S04]  /*1300*/  SHF.L.U32 R2, R10, 0x10, RZ ;  /* 0x000000100a027819 */ /* 0x020fc800000006ff */
[C---:B------:R-:W-:Y:S01]  /*1310*/  FSETP.GT.FTZ.AND P3, PT, |R2|.reuse, 0.56000000238418579102, PT ;  /* 0x3f0f5c290200780b */ /* 0x040fe20003f74200 */
[C---:B------:R-:W-:Y:S01]  /*1320*/  FADD.FTZ R13, |R2|.reuse, -RZ ;  /* 0x800000ff020d7221 */ /* 0x040fe20000010200 */
[----:B------:R-:W-:-:S03]  /*1330*/  FSETP.NEU.FTZ.AND P4, PT, |R2|, 1, PT ;  /* 0x3f8000000200780b */ /* 0x000fc60003f9d200 */
[----:B------:R-:W-:-:S04]  /*1340*/  FFMA.FTZ R4, -R13, R4, 0.5 ;  /* 0x3f0000000d047423 */ /* 0x000fc80000010104 */
[----:B------:R-:W1:Y:S02]  /*1350*/  MUFU.RSQ R15, R4 ;  /* 0x00000004000f7308 */ /* 0x000e640000001400 */
[----:B-1----:R-:W-:Y:S01]  /*1360*/  FMUL.FTZ R10, R4, R15 ;  /* 0x0000000f040a7220 */ /* 0x002fe20000410000 */
[----:B------:R-:W-:-:S04]  /*1370*/  FMUL.FTZ R15, R15, 0.5 ;  /* 0x3f0000000f0f7820 */ /* 0x000fc80000410000 */
[----:B------:R-:W-:-:S04]  /*1380*/  FFMA.FTZ R15, -R10, R15, 0.5 ;  /* 0x3f0000000a0f7423 */ /* 0x000fc8000001010f */
[----:B------:R-:W-:-:S05]  /*1390*/  FFMA.FTZ R15, R10, R15, R10 ;  /* 0x0000000f0a0f7223 */ /* 0x000fca000001000a */
[----:B------:R-:W-:Y:S02]  /*13a0*/  @P3 FSEL R13, R15, RZ, P4 ;  /* 0x000000ff0f0d3208 */ /* 0x000fe40002000000 */
[----:B------:R-:W-:Y:S02]  /*13b0*/  MOV R15, 0x3d10ecef ;  /* 0x3d10ecef000f7802 */ /* 0x000fe40000000f00 */
[----:B------:R-:W-:Y:S02]  /*13c0*/  LOP3.LUT R13, R13, 0x80000000, R2, 0xb8, !PT ;  /* 0x800000000d0d7812 */ /* 0x000fe400078eb802 */
[----:B------:R-:W-:Y:S01]  /*13d0*/  FSETP.GT.FTZ.AND P4, PT, R2, 0.56000000238418579102, PT ;  /* 0x3f0f5c290200780b */ /* 0x000fe20003f94000 */
[----:B------:R-:W-:Y:S02]  /*13e0*/  HFMA2.MMA R2, -RZ, RZ, 1.9599609375, 20144 ;  /* 0x3fd774ebff027435 */ /* 0x000fe400000001ff */
        /* <DEDUP_REMOVED lines=11> */
[----:B------:R-:W-:-:S05]  /*14a0*/  @P3 FADD.FTZ R10, R10, R10 ;  /* 0x0000000a0a0a3221 */ /* 0x000fca0000010000 */
[----:B------:R-:W-:-:S07]  /*14b0*/  F2FP.BF16.F32.PACK_AB R2, RZ, R10 ;  /* 0x0000000aff02723e */ /* 0x000fce00000010ff */
.L_x_586:
[----:B------:R-:W-:Y:S05]  /*14c0*/  BSYNC B0 ;  /* 0x0000000000007941 */ /* 0x000fea0003800000 */
.L_x_585:
[-C--:B------:R-:W-:Y:S01]  /*14d0*/  ISETP.GE.AND P4, PT, R3, R0.reuse, PT ;  /* 0x000000000300720c */ /* 0x080fe20003f86270 */
[----:B------:R-:W-:Y:S01]  /*14e0*/  BSSY B0, `(.L_x_587) ;  /* 0x0000021000007945 */ /* 0x000fe20003800000 */
[----:B------:R-:W-:Y:S02]  /*14f0*/  ISETP.GE.AND P3, PT, R5, R0, PT ;  /* 0x000000000500720c */ /* 0x000fe40003f66270 */
[----:B------:R-:W-:-:S09]  /*1500*/  IADD3 R5, R11, 0x300, RZ ;  /* 0x000003000b057810 */ /* 0x000fd20007ffe0ff */
[----:B------:R-:W-:Y:S05]  /*1510*/  @P4 BRA `(.L_x_588) ;  /* 0x0000000000744947 */ /* 0x000fea0003800000 */
[----:B-----5:R-:W-:Y:S02]  /*1520*/  SHF.L.U32 R9, R9, 0x10, RZ ;  /* 0x0000001009097819 */ /* 0x020fe400000006ff */
[----:B------:R-:W-:Y:S02]  /*1530*/  MOV R13, 0x3f000000 ;  /* 0x3f000000000d7802 */ /* 0x000fe40000000f00 */
[C---:B------:R-:W-:Y:S01]  /*1540*/  FSETP.GT.FTZ.AND P4, PT, |R9|.reuse, 0.56000000238418579102, PT ;  /* 0x3f0f5c290900780b */ /* 0x040fe20003f94200 */
[C---:B------:R-:W-:Y:S01]  /*1550*/  FADD.FTZ R4, |R9|.reuse, -RZ ;  /* 0x800000ff09047221 */ /* 0x040fe20000010200 */
[----:B------:R-:W-:-:S03]  /*1560*/  FSETP.NEU.FTZ.AND P6, PT, |R9|, 1, PT ;  /* 0x3f8000000900780b */ /* 0x000fc60003fdd200 */
[----:B------:R-:W-:-:S04]  /*1570*/  FFMA.FTZ R10, -R4, R13, 0.5 ;  /* 0x3f000000040a7423 */ /* 0x000fc8000001010d */
[----:B------:R-:W1:Y:S02]  /*1580*/  MUFU.RSQ R13, R10 ;  /* 0x0000000a000d7308 */ /* 0x000e640000001400 */
[----:B-1----:R-:W-:Y:S01]  /*1590*/  FMUL.FTZ R12, R10, R13 ;  /* 0x0000000d0a0c7220 */ /* 0x002fe20000410000 */
[----:B------:R-:W-:Y:S01]  /*15a0*/  FMUL.FTZ R13, R13, 0.5 ;  /* 0x3f0000000d0d7820 */ /* 0x000fe20000410000 */
[----:B------:R-:W-:-:S03]  /*15b0*/  MOV R10, 0x3fd774eb ;  /* 0x3fd774eb000a7802 */ /* 0x000fc60000000f00 */
[----:B------:R-:W-:-:S04]  /*15c0*/  FFMA.FTZ R13, -R12, R13, 0.5 ;  /* 0x3f0000000c0d7423 */ /* 0x000fc8000001010d */
[----:B------:R-:W-:-:S05]  /*15d0*/  FFMA.FTZ R13, R12, R13, R12 ;  /* 0x0000000d0c0d7223 */ /* 0x000fca000001000c */
[----:B------:R-:W-:Y:S01]  /*15e0*/  @P4 FSEL R4, R13, RZ, P6 ;  /* 0x000000ff0d044208 */ /* 0x000fe20003000000 */
[----:B------:R-:W-:Y:S01]  /*15f0*/  HFMA2.MMA R13, -RZ, RZ, 1.265625, -5052 ;  /* 0x3d10ecefff0d7435 */ /* 0x000fe200000001ff */
        /* <DEDUP_REMOVED lines=15> */
.L_x_588:
[----:B------:R-:W-:Y:S05]  /*16f0*/  BSYNC B0 ;  /* 0x0000000000007941 */ /* 0x000fea0003800000 */
.L_x_587:
[----:B------:R-:W-:Y:S01]  /*1700*/  BSSY B0, `(.L_x_589) ;  /* 0x0000021000007945 */ /* 0x000fe20003800000 */
[----:B------:R-:W-:Y:S02]  /*1710*/  ISETP.GE.AND P4, PT, R5, R0, PT ;  /* 0x000000000500720c */ /* 0x000fe40003f86270 */
[----:B-----5:R-:W-:Y:S01]  /*1720*/  IADD3 R9, R11, 0x380, RZ ;  /* 0x000003800b097810 */ /* 0x020fe20007ffe0ff */
[----:B------:R-:W-:Y:S10]  /*1730*/  @P5 BRA `(.L_x_590) ;  /* 0x0000000000745947 */ /* 0x000ff40003800000 */
[----:B------:R-:W-:Y:S01]  /*1740*/  HFMA2.MMA R10, -RZ, RZ, 1.75, 0 ;  /* 0x3f000000ff0a7435 */ /* 0x000fe200000001ff */
[----:B------:R-:W-:-:S04]  /*1750*/  SHF.L.U32 R8, R8, 0x10, RZ ;  /* 0x0000001008087819 */ /* 0x000fc800000006ff */
        /* <DEDUP_REMOVED lines=27> */
.L_x_590:
[----:B------:R-:W-:Y:S05]  /*1910*/  BSYNC B0 ;  /* 0x0000000000007941 */ /* 0x000fea0003800000 */
.L_x_589:
[----:B------:R-:W-:Y:S01]  /*1920*/  ISETP.GE.AND P5, PT, R9, R0, PT ;  /* 0x000000000900720c */ /* 0x000fe20003fa6270 */
[----:B------:R-:W-:Y:S01]  /*1930*/  BSSY B0, `(.L_x_591) ;  /* 0x0000021000007945 */ /* 0x000fe20003800000 */
[----:B------:R-:W-:-:S05]  /*1940*/  @!P0 IADD3 R9, R6, R11, RZ ;  /* 0x0000000b06098210 */ /* 0x000fca0007ffe0ff */
[----:B0-----:R-:W-:Y:S01]  /*1950*/  @!P0 IMAD.WIDE.U32 R16, R9, 0x2, R16 ;  /* 0x0000000209108825 */ /* 0x001fe200078e0010 */
[----:B------:R-:W-:Y:S06]  /*1960*/  @P1 BRA `(.L_x_592) ;  /* 0x0000000000741947 */ /* 0x000fec0003800000 */
[----:B------:R-:W-:Y:S02]  /*1970*/  SHF.L.U32 R7, R7, 0x10, RZ ;  /* 0x0000001007077819 */ /* 0x000fe400000006ff */
[----:B------:R-:W-:Y:S02]  /*1980*/  MOV R9, 0x3f000000 ;  /* 0x3f00000000097802 */ /* 0x000fe40000000f00 */
        /* <DEDUP_REMOVED lines=27> */
.L_x_592:
[----:B------:R-:W-:Y:S05]  /*1b40*/  BSYNC B0 ;  /* 0x0000000000007941 */ /* 0x000fea0003800000 */
.L_x_591:
[----:B------:R-:W-:Y:S04]  /*1b50*/  BSSY B0, `(.L_x_593) ;  /* 0x000001f000007945 */ /* 0x000fe80003800000 */
[----:B------:R-:W-:Y:S05]  /*1b60*/  @P2 BRA `(.L_x_594) ;  /* 0x0000000000742947 */ /* 0x000fea0003800000 */
[----:B------:R-:W-:Y:S01]  /*1b70*/  HFMA2.MMA R9, -RZ, RZ, 1.75, 0 ;  /* 0x3f000000ff097435 */ /* 0x000fe200000001ff */
[----:B------:R-:W-:-:S04]  /*1b80*/  SHF.L.U32 R21, R21, 0x10, RZ ;  /* 0x0000001015157819 */ /* 0x000fc800000006ff */
        /* <DEDUP_REMOVED lines=27> */
.L_x_594:
[----:B------:R-:W-:Y:S05]  /*1d40*/  BSYNC B0 ;  /* 0x0000000000007941 */ /* 0x000fea0003800000 */
.L_x_593:
[----:B------:R-:W-:Y:S04]  /*1d50*/  BSSY B0, `(.L_x_595) ;  /* 0x000001f000007945 */ /* 0x000fe80003800000 */
[----:B------:R-:W-:Y:S05]  /*1d60*/  @P3 BRA `(.L_x_596) ;  /* 0x0000000000743947 */ /* 0x000fea0003800000 */
        /* <DEDUP_REMOVED lines=29> */
.L_x_596:
[----:B------:R-:W-:Y:S05]  /*1f40*/  BSYNC B0 ;  /* 0x0000000000007941 */ /* 0x000fea0003800000 */
.L_x_595:
        /* <DEDUP_REMOVED lines=13> */
[----:B------:R-:W-:-:S04]  /*2020*/  MOV R14, 0x3d10ecef ;  /* 0x3d10ecef000e7802 */ /* 0x000fc80000000f00 */
        /* <DEDUP_REMOVED lines=17> */
.L_x_598:
[----:B------:R-:W-:Y:S05]  /*2140*/  BSYNC B0 ;  /* 0x0000000000007941 */ /* 0x000fea0003800000 */
.L_x_597:
        /* <DEDUP_REMOVED lines=24> */
[----:B------:R-:W-:Y:S01]  /*22d0*/  FFMA.FTZ R12, R13, R14, R13 ;  /* 0x0000000e0d0c7223 */ /* 0x000fe2000001000d */
[----:B------:R-:W-:-:S03]  /*22e0*/  MOV R14, 0x3fd774eb ;  /* 0x3fd774eb000e7802 */ /* 0x000fc60000000f00 */
[----:B------:R-:W-:-:S05]  /*22f0*/  FADD.FTZ R13, -R12, -RZ ;  /* 0x800000ff0c0d7221 */ /* 0x000fca0000010100 */
[----:B------:R-:W-:-:S05]  /*2300*/  FSEL R13, R12, R13, P1 ;  /* 0x0000000d0c0d7208 */ /* 0x000fca0000800000 */
[----:B------:R-:W-:-:S04]  /*2310*/  @!P2 FFMA.FTZ R12, R14, 0.93318945169448852539, R13 ;  /* 0x3f6ee5810e0ca823 */ /* 0x000fc8000001000d */
[----:B------:R-:W-:-:S05]  /*2320*/  @P1 FADD.FTZ R12, R12, R12 ;  /* 0x0000000c0c0c1221 */ /* 0x000fca0000010000 */
[----:B------:R-:W-:-:S07]  /*2330*/  F2FP.BF16.F32.PACK_AB R12, RZ, R12 ;  /* 0x0000000cff0c723e */ /* 0x000fce00000010ff */
.L_x_600:
[----:B------:R-:W-:Y:S05]  /*2340*/  BSYNC B0 ;  /* 0x0000000000007941 */ /* 0x000fea0003800000 */
.L_x_599:
[----:B------:R-:W-:Y:S01]  /*2350*/  @!P0 MOV R11, R3 ;  /* 0x00000003000b8202 */ /* 0x000fe20000000f00 */
[----:B------:R0:W-:Y:S01]  /*2360*/  @!P0 STG.E.U16 desc[UR4][R16.64], R2 ;  /* 0x0000000210008986 */ /* 0x0001e2000c101504 */
[----:B------:R-:W-:Y:S04]  /*2370*/  BSSY B0, `(.L_x_601) ;  /* 0x000002d000007945 */ /* 0x000fe80003800000 */
[----:B------:R-:W-:Y:S01]  /*2380*/  BSSY B1, `(.L_x_602) ;  /* 0x0000025000017945 */ /* 0x000fe20003800000 */
[----:B------:R-:W-:-:S13]  /*2390*/  ISETP.GE.AND P0, PT, R11, R0, PT ;  /* 0x000000000b00720c */ /* 0x000fda0003f06270 */
[----:B0-----:R-:W-:Y:S05]  /*23a0*/  @P0 BRA `(.L_x_603) ;  /* 0x0000000000300947 */ /* 0x001fea0003800000 */
[----:B------:R-:W0:Y:S01]  /*23b0*/  LDC.64 R2, c[0x0][0x218] ;  /* 0x00008600ff027b82 */ /* 0x000e220000000a00 */
[----:B------:R-:W-:Y:S02]  /*23c0*/  IADD3 R13, R6, R11, RZ ;  /* 0x0000000b060d7210 */ /* 0x000fe40007ffe0ff */
[----:B------:R-:W-:-:S04]  /*23d0*/  IADD3 R11, R11, 0x80, RZ ;  /* 0x000000800b0b7810 */ /* 0x000fc80007ffe0ff */
[----:B------:R-:W-:Y:S01]  /*23e0*/  ISETP.GE.AND P0, PT, R11, R0, PT ;  /* 0x000000000b00720c */ /* 0x000fe20003f06270 */
[----:B0-----:R-:W-:-:S05]  /*23f0*/  IMAD.WIDE.U32 R2, R13, 0x2, R2 ;  /* 0x000000020d027825 */ /* 0x001fca00078e0002 */
[----:B------:R0:W-:Y:S07]  /*2400*/  STG.E.U16 desc[UR4][R2.64], R4 ;  /* 0x0000000402007986 */ /* 0x0001ee000c101504 */
[----:B------:R-:W-:Y:S05]  /*2410*/  @P0 BRA `(.L_x_604) ;  /* 0x0000000000300947 */ /* 0x000fea0003800000 */
[----:B0-----:R-:W0:Y:S01]  /*2420*/  LDC.64 R2, c[0x0][0x218] ;  /* 0x00008600ff027b82 */ /* 0x001e220000000a00 */
[----:B------:R-:W-:Y:S02]  /*2430*/  IADD3 R13, R6, R11, RZ ;  /* 0x0000000b060d7210 */ /* 0x000fe40007ffe0ff */
[----:B------:R-:W-:-:S03]  /*2440*/  IADD3 R11, R11, 0x80, RZ ;  /* 0x000000800b0b7810 */ /* 0x000fc60007ffe0ff */
[----:B0-----:R-:W-:-:S05]  /*2450*/  IMAD.WIDE.U32 R2, R13, 0x2, R2 ;  /* 0x000000020d027825 */ /* 0x001fca00078e0002 */
[----:B------:R0:W-:Y:S02]  /*2460*/  STG.E.U16 desc[UR4][R2.64], R5 ;  /* 0x0000000502007986 */ /* 0x0001e4000c101504 */
.L_x_603:
[----:B------:R-:W-:-:S13]  /*2470*/  ISETP.GE.AND P0, PT, R11, R0, PT ;  /* 0x000000000b00720c */ /* 0x000fda0003f06270 */
[----:B------:R-:W-:Y:S05]  /*2480*/  @P0 BRA `(.L_x_605) ;  /* 0x0000000000300947 */ /* 0x000fea0003800000 */
[----:B0-----:R-:W0:Y:S01]  /*2490*/  LDC.64 R2, c[0x0][0x218] ;  /* 0x00008600ff027b82 */ /* 0x001e220000000a00 */
[----:B------:R-:W-:Y:S02]  /*24a0*/  IADD3 R5, R6, R11, RZ ;  /* 0x0000000b06057210 */ /* 0x000fe40007ffe0ff */
[----:B------:R-:W-:-:S03]  /*24b0*/  IADD3 R11, R11, 0x80, RZ ;  /* 0x000000800b0b7810 */ /* 0x000fc60007ffe0ff */
[----:B0-----:R-:W-:-:S05]  /*24c0*/  IMAD.WIDE.U32 R2, R5, 0x2, R2 ;  /* 0x0000000205027825 */ /* 0x001fca00078e0002 */
[----:B------:R1:W-:Y:S02]  /*24d0*/  STG.E.U16 desc[UR4][R2.64], R7 ;  /* 0x0000000702007986 */ /* 0x0003e4000c101504 */
.L_x_604:
[----:B------:R-:W-:-:S13]  /*24e0*/  ISETP.GE.AND P0, PT, R11, R0, PT ;  /* 0x000000000b00720c */ /* 0x000fda0003f06270 */
[----:B------:R-:W-:Y:S05]  /*24f0*/  @P0 BRA `(.L_x_606) ;  /* 0x0000000000340947 */ /* 0x000fea0003800000 */
[----:B01----:R-:W0:Y:S01]  /*2500*/  LDC.64 R2, c[0x0][0x218] ;  /* 0x00008600ff027b82 */ /* 0x003e220000000a00 */
[----:B------:R-:W-:Y:S02]  /*2510*/  IADD3 R5, R6, R11, RZ ;  /* 0x0000000b06057210 */ /* 0x000fe40007ffe0ff */
[----:B------:R-:W-:-:S03]  /*2520*/  IADD3 R11, R11, 0x80, RZ ;  /* 0x000000800b0b7810 */ /* 0x000fc60007ffe0ff */
[----:B0-----:R-:W-:-:S05]  /*2530*/  IMAD.WIDE.U32 R2, R5, 0x2, R2 ;  /* 0x0000000205027825 */ /* 0x001fca00078e0002 */
[----:B------:R1:W-:Y:S02]  /*2540*/  STG.E.U16 desc[UR4][R2.64], R8 ;  /* 0x0000000802007986 */ /* 0x0003e4000c101504 */
.L_x_605:
[----:B------:R-:W-:-:S13]  /*2550*/  ISETP.GE.AND P0, PT, R11, R0, PT ;  /* 0x000000000b00720c */ /* 0x000fda0003f06270 */
[----:B------:R-:W-:Y:S05]  /*2560*/  @P0 BREAK B1 ;  /* 0x0000000000010942 */ /* 0x000fea0003800000 */
[----:B------:R-:W-:Y:S05]  /*2570*/  @P0 BRA `(.L_x_607) ;  /* 0x0000000000300947 */ /* 0x000fea0003800000 */
[----:B01----:R-:W0:Y:S01]  /*2580*/  LDC.64 R2, c[0x0][0x218] ;  /* 0x00008600ff027b82 */ /* 0x003e220000000a00 */
[----:B------:R-:W-:Y:S02]  /*2590*/  IADD3 R5, R6, R11, RZ ;  /* 0x0000000b06057210 */ /* 0x000fe40007ffe0ff */
[----:B------:R-:W-:-:S03]  /*25a0*/  IADD3 R11, R11, 0x80, RZ ;  /* 0x000000800b0b7810 */ /* 0x000fc60007ffe0ff */
[----:B0-----:R-:W-:-:S05]  /*25b0*/  IMAD.WIDE.U32 R2, R5, 0x2, R2 ;  /* 0x0000000205027825 */ /* 0x001fca00078e0002 */
[----:B------:R2:W-:Y:S02]  /*25c0*/  STG.E.U16 desc[UR4][R2.64], R9 ;  /* 0x0000000902007986 */ /* 0x0005e4000c101504 */
.L_x_606:
[----:B------:R-:W-:Y:S05]  /*25d0*/  BSYNC B1 ;  /* 0x0000000000017941 */ /* 0x000fea0003800000 */
.L_x_602:
[----:B------:R-:W-:-:S13]  /*25e0*/  ISETP.GE.AND P0, PT, R11, R0, PT ;  /* 0x000000000b00720c */ /* 0x000fda0003f06270 */
[----:B012---:R-:W0:Y:S01]  /*25f0*/  @!P0 LDC.64 R2, c[0x0][0x218] ;  /* 0x00008600ff028b82 */ /* 0x007e220000000a00 */
[----:B------:R-:W-:Y:S02]  /*2600*/  @!P0 IADD3 R5, R6, R11, RZ ;  /* 0x0000000b06058210 */ /* 0x000fe40007ffe0ff */
[----:B------:R-:W-:-:S03]  /*2610*/  @!P0 IADD3 R11, R11, 0x80, RZ ;  /* 0x000000800b0b8810 */ /* 0x000fc60007ffe0ff */
[----:B0-----:R-:W-:-:S05]  /*2620*/  @!P0 IMAD.WIDE.U32 R2, R5, 0x2, R2 ;  /* 0x0000000205028825 */ /* 0x001fca00078e0002 */
[----:B------:R2:W-:Y:S02]  /*2630*/  @!P0 STG.E.U16 desc[UR4][R2.64], R10 ;  /* 0x0000000a02008986 */ /* 0x0005e4000c101504 */
.L_x_607:
[----:B------:R-:W-:Y:S05]  /*2640*/  BSYNC B0 ;  /* 0x0000000000007941 */ /* 0x000fea0003800000 */
.L_x_601:
[----:B------:R-:W-:Y:S05]  /*2650*/  WARPSYNC.ALL ;  /* 0x0000000000007948 */ /* 0x000fea0003800000 */
[----:B------:R-:W-:-:S13]  /*2660*/  ISETP.GE.AND P0, PT, R11, R0, PT ;  /* 0x000000000b00720c */ /* 0x000fda0003f06270 */
[----:B------:R-:W-:Y:S05]  /*2670*/  @P0 EXIT ;  /* 0x000000000000094d */ /* 0x000fea0003800000 */
[----:B012---:R-:W0:Y:S01]  /*2680*/  LDC.64 R2, c[0x0][0x218] ;  /* 0x00008600ff027b82 */ /* 0x007e220000000a00 */
[----:B------:R-:W-:-:S05]  /*2690*/  IADD3 R11, R6, R11, RZ ;  /* 0x0000000b060b7210 */ /* 0x000fca0007ffe0ff */
[----:B0-----:R-:W-:-:S05]  /*26a0*/  IMAD.WIDE.U32 R2, R11, 0x2, R2 ;  /* 0x000000020b027825 */ /* 0x001fca00078e0002 */
[----:B------:R-:W-:Y:S01]  /*26b0*/  STG.E.U16 desc[UR4][R2.64], R12 ;  /* 0x0000000c02007986 */ /* 0x000fe2000c101504 */
[----:B------:R-:W-:Y:S05]  /*26c0*/  EXIT ;  /* 0x000000000000794d */ /* 0x000fea0003800000 */
.L_x_608:
        /* <DEDUP_REMOVED lines=11> */
.L_x_20099:


//--------------------- .text._ZN2at6native29vectorized_elementwise_kernelILi4EZZZNS0_16acos_kernel_cudaERNS_18TensorIteratorBaseEENKUlvE0_clEvENKUlvE2_clEvEUlN3c108BFloat16EE_St5arrayIPcLm2EEEEviT0_T1_ --------------------------
	.section	.text._ZN2at6native29vectorized_elementwise_kernelILi4EZZZNS0_16acos_kernel_cudaERNS_18TensorIteratorBaseEENKUlvE0_clEvENKUlvE2_clEvEUlN3c108BFloat16EE_St5arrayIPcLm2EEEEviT0_T1_,"ax",@progbits
	.align	128
        .global         _ZN2at6native29vectorized_elementwise_kernelILi4EZZZNS0_16acos_kernel_cudaERNS_18TensorIteratorBaseEENKUlvE0_clEvENKUlvE2_clEvEUlN3c108BFloat16EE_St5arrayIPcLm2EEEEviT0_T1_
        .type           _ZN2at6native29vectorized_elementwise_kernelILi4EZZZNS0_16acos_kernel_cudaERNS_18TensorIteratorBaseEENKUlvE0_clEvENKUlvE2_clEvEUlN3c108BFloat16EE_St5arrayIPcLm2EEEEviT0_T1_,@function
        .size           _ZN2at6native29vectorized_elementwise_kernelILi4EZZZNS0_16acos_kernel_cudaERNS_18TensorIteratorBaseEENKUlvE0_clEvENKUlvE2_clEvEUlN3c108BFloat16EE_St5arrayIPcLm2EEEEviT0_T1_,(.L_x_20100 - _ZN2at6native29vectorized_elementwise_kernelILi4EZZZNS0_16acos_kernel_cudaERNS_18TensorIteratorBaseEENKUlvE0_clEvENKUlvE2_clEvEUlN3c108BFloat16EE_St5arrayIPcLm2EEEEviT0_T1_)
        .other          _ZN2at6native29vectorized_elementwise_kernelILi4EZZZNS0_16acos_kernel_cudaERNS_18TensorIteratorBaseEENKUlvE0_clEvENKUlvE2_clEvEUlN3c108BFloat16EE_St5arrayIPcLm2EEEEviT0_T1_,@"STO_CUDA_ENTRY STV_DEFAULT"
_ZN2at6native29vectorized_elementwise_kernelILi4EZZZNS0_16acos_kernel_cudaERNS_18TensorIteratorBaseEENKUlvE0_clEvENKUlvE2_clEvEUlN3c108BFloat16EE_St5arrayIPcLm2EEEEviT0_T1_:
.text._ZN2at6native29vectorized_elementwise_kernelILi4EZZZNS0_16acos_kernel_cudaERNS_18TensorIteratorBaseEENKUlvE0_clEvENKUlvE2_clEvEUlN3c108BFloat16EE_St5arrayIPcLm2EEEEviT0_T1_:
        /* <DEDUP_REMOVED lines=12> */
[----:B------:R-:W2:Y:S04]  /*00c0*/  LDG.E.64 R6, desc[UR4][R10.64] ;  /* 0x000000040a067981 */ /* 0x000ea8000c1e1b00 */
[----:B------:R0:W3:Y:S01]  /*00d0*/  LDG.E.64 R2, desc[UR4][R10.64+0x400] ;  /* 0x000400040a027981 */ /* 0x0000e2000c1e1b00 */
[----:B------:R-:W-:Y:S01]  /*00e0*/  HFMA2.MMA R4, -RZ, RZ, 1.75, 0 ;  /* 0x3f000000ff047435 */ /* 0x000fe200000001ff */
[C---:B--2---:R-:W-:Y:S02]  /*00f0*/  SHF.L.U32 R8, R6.reuse, 0x10, RZ ;  /* 0x0000001006087819 */ /* 0x044fe400000006ff */
[----:B0-----:R-:W-:Y:S02]  /*0100*/  PRMT R10, R6, 0x7632, R10 ;  /* 0x00007632060a7816 */ /* 0x001fe4000000000a */
[C---:B------:R-:W-:Y:S01]  /*0110*/  FSETP.GT.FTZ.AND P1, PT, |R8|.reuse, 0.56000000238418579102, PT ;  /* 0x3f0f5c290800780b */ /* 0x040fe20003f34200 */
[C---:B------:R-:W-:Y:S01]  /*0120*/  FADD.FTZ R17, |R8|.reuse, -RZ ;  /* 0x800000ff08117221 */ /* 0x040fe20000010200 */
[----:B------:R-:W-:-:S02]  /*0130*/  FSETP.NEU.FTZ.AND P0, PT, |R8|, 1, PT ;  /* 0x3f8000000800780b */ /* 0x000fc40003f1d200 */
[----:B------:R-:W-:Y:S01]  /*0140*/  SHF.L.U32 R10, R10, 0x10, RZ ;  /* 0x000000100a0a7819 */ /* 0x000fe200000006ff */
[----:B------:R-:W-:Y:S01]  /*0150*/  FFMA.FTZ R12, -R17, R4, 0.5 ;  /* 0x3f000000110c7423 */ /* 0x000fe20000010104 */
[----:B------:R-:W-:Y:S02]  /*0160*/  MOV R6, 0x3d10ecef ;  /* 0x3d10ecef00067802 */ /* 0x000fe40000000f00 */
[----:B------:R-:W-:Y:S01]  /*0170*/  FSETP.GT.FTZ.AND P3, PT, |R10|, 0.56000000238418579102, PT ;  /* 0x3f0f5c290a00780b */ /* 0x000fe20003f74200 */
[----:B------:R-:W0:Y:S01]  /*0180*/  MUFU.RSQ R9, R12 ;  /* 0x0000000c00097308 */ /* 0x000e220000001400 */
[----:B------:R-:W-:Y:S01]  /*0190*/  FSETP.GT.FTZ.AND P5, PT, R8, 0.56000000238418579102, PT ;  /* 0x3f0f5c290800780b */ /* 0x000fe20003fb4000 */
[----:B0-----:R-:W-:Y:S01]  /*01a0*/  FMUL.FTZ R13, R12, R9 ;  /* 0x000000090c0d7220 */ /* 0x001fe20000410000 */
[----:B------:R-:W-:Y:S01]  /*01b0*/  FMUL.FTZ R14, R9, 0.5 ;  /* 0x3f000000090e7820 */ /* 0x000fe20000410000 */
[C---:B------:R-:W-:Y:S02]  /*01c0*/  SHF.L.U32 R9, R7.reuse, 0x10, RZ ;  /* 0x0000001007097819 */ /* 0x040fe400000006ff */
[----:B------:R-:W-:Y:S01]  /*01d0*/  PRMT R12, R7, 0x7632, R12 ;  /* 0x00007632070c7816 */ /* 0x000fe2000000000c */
[----:B------:R-:W-:Y:S01]  /*01e0*/  FFMA.FTZ R14, -R13, R14, 0.5 ;  /* 0x3f0000000d0e7423 */ /* 0x000fe2000001010e */
[C---:B------:R-:W-:Y:S01]  /*01f0*/  FSETP.GT.FTZ.AND P4, PT, |R9|.reuse, 0.56000000238418579102, PT ;  /* 0x3f0f5c290900780b */ /* 0x040fe20003f94200 */
[----:B------:R-:W-:Y:S01]  /*0200*/  FADD.FTZ R11, |R9|, -RZ ;  /* 0x800000ff090b7221 */ /* 0x000fe20000010200 */
[----:B------:R-:W-:Y:S01]  /*0210*/  SHF.L.U32 R12, R12, 0x10, RZ ;  /* 0x000000100c0c7819 */ /* 0x000fe200000006ff */
[----:B------:R-:W-:Y:S01]  /*0220*/  FFMA.FTZ R14, R13, R14, R13 ;  /* 0x0000000e0d0e7223 */ /* 0x000fe2000001000d */
[----:B------:R-:W-:Y:S01]  /*0230*/  FADD.FTZ R13, |R10|, -RZ ;  /* 0x800000ff0a0d7221 */ /* 0x000fe20000010200 */
[-C--:B------:R-:W-:Y:S01]  /*0240*/  FFMA.FTZ R20, -R11, R4.reuse, 0.5 ;  /* 0x3f0000000b147423 */ /* 0x080fe20000010104 */
[C---:B------:R-:W-:Y:S01]  /*0250*/  FSETP.GT.FTZ.AND P2, PT, |R12|.reuse, 0.56000000238418579102, PT ;  /* 0x3f0f5c290c00780b */ /* 0x040fe20003f54200 */
[----:B------:R-:W-:Y:S01]  /*0260*/  FADD.FTZ R15, |R12|, -RZ ;  /* 0x800000ff0c0f7221 */ /* 0x000fe20000010200 */
[----:B------:R-:W-:Y:S01]  /*0270*/  @P1 FSEL R17, R14, RZ, P0 ;  /* 0x000000ff0e111208 */ /* 0x000fe20000000000 */
[----:B------:R-:W0:Y:S01]  /*0280*/  MUFU.RSQ R23, R20 ;  /* 0x0000001400177308 */ /* 0x000e220000001400 */
[----:B------:R-:W-:Y:S01]  /*0290*/  FFMA.FTZ R19, -R13, R4, 0.5 ;  /* 0x3f0000000d137423 */ /* 0x000fe20000010104 */
[----:B------:R-:W-:-:S02]  /*02a0*/  FSETP.NEU.FTZ.AND P0, PT, |R9|, 1, PT ;  /* 0x3f8000000900780b */ /* 0x000fc40003f1d200 */
[----:B------:R-:W-:Y:S01]  /*02b0*/  LOP3.LUT R17, R17, 0x80000000, R8, 0xb8, !PT ;  /* 0x8000000011117812 */ /* 0x000fe200078eb808 */
[----:B------:R-:W-:Y:S01]  /*02c0*/  HFMA2.MMA R8, -RZ, RZ, 1.9599609375, 20144 ;  /* 0x3fd774ebff087435 */ /* 0x000fe200000001ff */
[----:B------:R-:W-:Y:S02]  /*02d0*/  FSETP.NEU.FTZ.AND P6, PT, |R12|, 1, PT ;  /* 0x3f8000000c00780b */ /* 0x000fe40003fdd200 */
[----:B------:R-:W1:Y:S01]  /*02e0*/  MUFU.RSQ R16, R19 ;  /* 0x0000001300107308 */ /* 0x000e620000001400 */
[----:B------:R-:W-:-:S04]  /*02f0*/  FMUL.FTZ R7, R17, R17 ;  /* 0x0000001111077220 */ /* 0x000fc80000410000 */
[----:B------:R-:W-:-:S04]  /*0300*/  FFMA.FTZ R14, R7, R6, 0.016980519518256187439 ;  /* 0x3c8b1abb070e7423 */ /* 0x000fc80000010006 */
[----:B------:R-:W-:Y:S01]  /*0310*/  FFMA.FTZ R18, R7, R14, 0.030762933194637298584 ;  /* 0x3cfc028c07127423 */ /* 0x000fe2000001000e */
[----:B------:R-:W-:Y:S01]  /*0320*/  FFMA.FTZ R14, -R15, R4, 0.5 ;  /* 0x3f0000000f0e7423 */ /* 0x000fe20000010104 */
[----:B0-----:R-:W-:Y:S01]  /*0330*/  FMUL.FTZ R20, R20, R23 ;  /* 0x0000001714147220 */ /* 0x001fe20000410000 */
[----:B------:R-:W-:Y:S01]  /*0340*/  FMUL.FTZ R23, R23, 0.5 ;  /* 0x3f00000017177820 */ /* 0x000fe20000410000 */
[C---:B------:R-:W-:Y:S01]  /*0350*/  FFMA.FTZ R18, R7.reuse, R18, 0.044709417968988418579 ;  /* 0x3d37213907127423 */ /* 0x040fe20000010012 */
[----:B------:R-:W0:Y:S02]  /*0360*/  MUFU.RSQ R21, R14 ;  /* 0x0000000e00157308 */ /* 0x000e240000001400 */
[----:B------:R-:W-:Y:S01]  /*0370*/  FFMA.FTZ R23, -R20, R23, 0.5 ;  /* 0x3f00000014177423 */ /* 0x000fe20000010117 */
[----:B------:R-:W-:Y:S01]  /*0380*/  FFMA.FTZ R18, R7, R18, 0.074989043176174163818 ;  /* 0x3d9993db07127423 */ /* 0x000fe20000010012 */
[----:B-1----:R-:W-:Y:S01]  /*0390*/  FMUL.FTZ R19, R19, R16 ;  /* 0x0000001013137220 */ /* 0x002fe20000410000 */
[----:B------:R-:W-:Y:S01]  /*03a0*/  FMUL.FTZ R16, R16, 0.5 ;  /* 0x3f00000010107820 */ /* 0x000fe20000410000 */
[----:B------:R-:W-:Y:S01]  /*03b0*/  FFMA.FTZ R23, R20, R23, R20 ;  /* 0x0000001714177223 */ /* 0x000fe20000010014 */
[----:B------:R-:W-:-:S02]  /*03c0*/  FFMA.FTZ R18, R7, R18, 0.16666707396507263184 ;  /* 0x3e2aaac607127423 */ /* 0x000fc40000010012 */
[----:B------:R-:W-:Y:S02]  /*03d0*/  FFMA.FTZ R16, -R19, R16, 0.5 ;  /* 0x3f00000013107423 */ /* 0x000fe40000010110 */
[----:B------:R-:W-:Y:S01]  /*03e0*/  FMUL.FTZ R18, R7, R18 ;  /* 0x0000001207127220 */ /* 0x000fe20000410000 */
[----:B------:R-:W-:Y:S01]  /*03f0*/  @P4 FSEL R11, R23, RZ, P0 ;  /* 0x000000ff170b4208 */ /* 0x000fe20000000000 */
[----:B------:R-:W-:Y:S01]  /*0400*/  FFMA.FTZ R19, R19, R16, R19 ;  /* 0x0000001013137223 */ /* 0x000fe20000010013 */
[----:B------:R-:W-:Y:S01]  /*0410*/  FSETP.NEU.FTZ.AND P0, PT, |R10|, 1, PT ;  /* 0x3f8000000a00780b */ /* 0x000fe20003f1d200 */
[----:B------:R-:W-:Y:S01]  /*0420*/  FFMA.FTZ R7, R17, R18, R17 ;  /* 0x0000001211077223 */ /* 0x000fe20000010011 */
[----:B------:R-:W-:Y:S01]  /*0430*/  LOP3.LUT R16, R11, 0x80000000, R9, 0xb8, !PT ;  /* 0x800000000b107812 */ /* 0x000fe200078eb809 */
[----:B0-----:R-:W-:Y:S01]  /*0440*/  FMUL.FTZ R14, R14, R21 ;  /* 0x000000150e0e7220 */ /* 0x001fe20000410000 */
[----:B------:R-:W-:Y:S01]  /*0450*/  FMUL.FTZ R21, R21, 0.5 ;  /* 0x3f00000015157820 */ /* 0x000fe20000410000 */
[----:B------:R-:W-:-:S02]  /*0460*/  @P3 FSEL R13, R19, RZ, P0 ;  /* 0x000000ff130d3208 */ /* 0x000fc40000000000 */
[----:B------:R-:W-:Y:S01]  /*0470*/  FMUL.FTZ R19, R16, R16 ;  /* 0x0000001010137220 */ /* 0x000fe20000410000 */
[C---:B------:R-:W-:Y:S01]  /*0480*/  FFMA.FTZ R21, -R14.reuse, R21, 0.5 ;  /* 0x3f0000000e157423 */ /* 0x040fe20000010115 */
[----:B------:R-:W-:Y:S02]  /*0490*/  LOP3.LUT R17, R13, 0x80000000, R10, 0xb8, !PT ;  /* 0x800000000d117812 */ /* 0x000fe400078eb80a */
[----:B------:R-:W-:Y:S01]  /*04a0*/  FSETP.GT.FTZ.AND P0, PT, R9, 0.56000000238418579102, PT ;  /* 0x3f0f5c290900780b */ /* 0x000fe20003f14000 */
[----:B------:R-:W-:Y:S01]  /*04b0*/  FFMA.FTZ R21, R14, R21, R14 ;  /* 0x000000150e157223 */ /* 0x000fe2000001000e */
[----:B------:R-:W-:Y:S01]  /*04c0*/  FADD.FTZ R14, -R7, -RZ ;  /* 0x800000ff070e7221 */ /* 0x000fe20000010100 */
[----:B------:R-:W-:Y:S01]  /*04d0*/  FMUL.FTZ R13, R17, R17 ;  /* 0x00000011110d7220 */ /* 0x000fe20000410000 */
[----:B---3--:R-:W-:Y:S02]  /*04e0*/  PRMT R9, R2, 0x7632, R9 ;  /* 0x0000763202097816 */ /* 0x008fe40000000009 */
[----:B------:R-:W-:-:S02]  /*04f0*/  @P2 FSEL R15, R21, RZ, P6 ;  /* 0x000000ff150f2208 */ /* 0x000fc40003000000 */
[----:B------:R-:W-:Y:S01]  /*0500*/  FSEL R11, R7, R14, P1 ;  /* 0x0000000e070b7208 */ /* 0x000fe20000800000 */
[----:B------:R-:W-:Y:S01]  /*0510*/  FFMA.FTZ R14, R19, R6, 0.016980519518256187439 ;  /* 0x3c8b1abb130e7423 */ /* 0x000fe20000010006 */
[----:B------:R-:W-:Y:S02]  /*0520*/  LOP3.LUT R18, R15, 0x80000000, R12, 0xb8, !PT ;  /* 0x800000000f127812 */ /* 0x000fe400078eb80c */
[----:B------:R-:W-:Y:S01]  /*0530*/  FSETP.GT.FTZ.AND P6, PT, R12, 0.56000000238418579102, PT ;  /* 0x3f0f5c290c00780b */ /* 0x000fe20003fd4000 */
[C---:B------:R-:W-:Y:S01]  /*0540*/  FFMA.FTZ R14, R19.reuse, R14, 0.030762933194637298584 ;  /* 0x3cfc028c130e7423 */ /* 0x040fe2000001000e */
[----:B------:R-:W-:Y:S01]  /*0550*/  @!P5 FFMA.FTZ R7, R8, 0.93318945169448852539, R11 ;  /* 0x3f6ee5810807d823 */ /* 0x000fe2000001000b */
[----:B------:R-:W-:Y:S01]  /*0560*/  FSETP.GT.FTZ.AND P5, PT, R10, 0.56000000238418579102, PT ;  /* 0x3f0f5c290a00780b */ /* 0x000fe20003fb4000 */
[----:B------:R-:W-:Y:S01]  /*0570*/  FMUL.FTZ R15, R18, R18 ;  /* 0x00000012120f7220 */ /* 0x000fe20000410000 */
[----:B------:R-:W-:Y:S01]  /*0580*/  FFMA.FTZ R14, R19, R14, 0.044709417968988418579 ;  /* 0x3d372139130e7423 */ /* 0x000fe2000001000e */
[-C--:B------:R-:W-:Y:S01]  /*0590*/  FFMA.FTZ R10, R13, R6.reuse, 0.016980519518256187439 ;  /* 0x3c8b1abb0d0a7423 */ /* 0x080fe20000010006 */
[----:B------:R-:W-:Y:S01]  /*05a0*/  SHF.L.U32 R2, R2, 0x10, RZ ;  /* 0x0000001002027819 */ /* 0x000fe200000006ff */
[----:B------:R-:W-:Y:S01]  /*05b0*/  FFMA.FTZ R12, R15, R6, 0.016980519518256187439 ;  /* 0x3c8b1abb0f0c7423 */ /* 0x000fe20000010006 */
[----:B------:R-:W-:Y:S01]  /*05c0*/  FFMA.FTZ R14, R19, R14, 0.074989043176174163818 ;  /* 0x3d9993db130e7423 */ /* 0x000fe2000001000e */
[----:B------:R-:W-:Y:S01]  /*05d0*/  FFMA.FTZ R10, R13, R10, 0.030762933194637298584 ;  /* 0x3cfc028c0d0a7423 */ /* 0x000fe2000001000a */
[----:B------:R-:W-:Y:S01]  /*05e0*/  SHF.L.U32 R9, R9, 0x10, RZ ;  /* 0x0000001009097819 */ /* 0x000fe200000006ff */
[----:B------:R-:W-:Y:S01]  /*05f0*/  FFMA.FTZ R12, R15, R12, 0.030762933194637298584 ;  /* 0x3cfc028c0f0c7423 */ /* 0x000fe2000001000c */
[----:B------:R-:W-:Y:S01]  /*0600*/  FFMA.FTZ R14, R19, R14, 0.16666707396507263184 ;  /* 0x3e2aaac6130e7423 */ /* 0x000fe2000001000e */
[----:B------:R-:W-:Y:S01]  /*0610*/  FFMA.FTZ R10, R13, R10, 0.044709417968988418579 ;  /* 0x3d3721390d0a7423 */ /* 0x000fe2000001000a */
[----:B------:R-:W-:Y:S01]  /*0620*/  FADD.FTZ R11, |R2|, -RZ ;  /* 0x800000ff020b7221 */ /* 0x000fe20000010200 */
[----:B------:R-:W-:Y:S01]  /*0630*/  @P1 FADD.FTZ R7, R7, R7 ;  /* 0x0000000707071221 */ /* 0x000fe20000010000 */
[----:B------:R-:W-:Y:S01]  /*0640*/  FMUL.FTZ R21, R19, R14 ;  /* 0x0000000e13157220 */ /* 0x000fe20000410000 */
[----:B------:R-:W-:Y:S01]  /*0650*/  FFMA.FTZ R14, R15, R12, 0.044709417968988418579 ;  /* 0x3d3721390f0e7423 */ /* 0x000fe2000001000c */
[----:B------:R-:W-:Y:S01]  /*0660*/  FFMA.FTZ R12, R13, R10, 0.074989043176174163818 ;  /* 0x3d9993db0d0c7423 */ /* 0x000fe2000001000a */
[----:B------:R-:W-:Y:S01]  /*0670*/  FFMA.FTZ R19, -R11, R4, 0.5 ;  /* 0x3f0000000b137423 */ /* 0x000fe20000010104 */
[----:B------:R-:W-:Y:S01]  /*0680*/  FADD.FTZ R10, |R9|, -RZ ;  /* 0x800000ff090a7221 */ /* 0x000fe20000010200 */
[----:B------:R-:W-:Y:S01]  /*0690*/  FFMA.FTZ R22, R15, R14, 0.074989043176174163818 ;  /* 0x3d9993db0f167423 */ /* 0x000fe2000001000e */
[----:B------:R-:W-:Y:S01]  /*06a0*/  FFMA.FTZ R14, R13, R12, 0.16666707396507263184 ;  /* 0x3e2aaac60d0e7423 */ /* 0x000fe2000001000c */
[----:B------:R-:W0:Y:S01]  /*06b0*/  MUFU.RSQ R20, R19 ;  /* 0x0000001300147308 */ /* 0x000e220000001400 */
[----:B------:R-:W-:Y:S01]  /*06c0*/  SHF.L.U32 R12, R3, 0x10, RZ ;  /* 0x00000010030c7819 */ /* 0x000fe200000006ff */
[----:B------:R-:W-:Y:S01]  /*06d0*/  FFMA.FTZ R24, R15, R22, 0.16666707396507263184 ;  /* 0x3e2aaac60f187423 */ /* 0x000fe20000010016 */
[----:B------:R-:W-:Y:S01]  /*06e0*/  FMUL.FTZ R22, R13, R14 ;  /* 0x0000000e0d167220 */ /* 0x000fe20000410000 */
[----:B------:R-:W-:Y:S01]  /*06f0*/  FFMA.FTZ R13, R16, R21, R16 ;  /* 0x00000015100d7223 */ /* 0x000fe20000010010 */
[----:B------:R-:W-:Y:S01]  /*0700*/  FFMA.FTZ R14, -R10, R4, 0.5 ;  /* 0x3f0000000a0e7423 */ /* 0x000fe20000010104 */
[----:B------:R-:W-:Y:S01]  /*0710*/  FMUL.FTZ R23, R15, R24 ;  /* 0x000000180f177220 */ /* 0x000fe20000410000 */
[----:B------:R-:W-:Y:S01]  /*0720*/  FFMA.FTZ R16, R17, R22, R17 ;  /* 0x0000001611107223 */ /* 0x000fe20000010011 */
[----:B------:R-:W-:Y:S01]  /*0730*/  FADD.FTZ R24, -R13, -RZ ;  /* 0x800000ff0d187221 */ /* 0x000fe20000010100 */
[----:B------:R-:W-:Y:S01]  /*0740*/  PRMT R3, R3, 0x7632, R3 ;  /* 0x0000763203037816 */ /* 0x000fe20000000003 */
[----:B------:R-:W1:Y:S01]  /*0750*/  MUFU.RSQ R21, R14 ;  /* 0x0000000e00157308 */ /* 0x000e620000001400 */
[----:B------:R-:W-:Y:S01]  /*0760*/  FADD.FTZ R17, -R16, -RZ ;  /* 0x800000ff10117221 */ /* 0x000fe20000010100 */
[----:B------:R-:W-:Y:S01]  /*0770*/  FADD.FTZ R15, |R12|, -RZ ;  /* 0x800000ff0c0f7221 */ /* 0x000fe20000010200 */
[----:B------:R-:W-:Y:S01]  /*0780*/  FSEL R25, R13, R24, P4 ;  /* 0x000000180d197208 */ /* 0x000fe20002000000 */
[----:B------:R-:W-:Y:S01]  /*0790*/  FFMA.FTZ R18, R18, R23, R18 ;  /* 0x0000001712127223 */ /* 0x000fe20000010012 */
[----:B------:R-:W-:Y:S01]  /*07a0*/  SHF.L.U32 R3, R3, 0x10, RZ ;  /* 0x0000001003037819 */ /* 0x000fe200000006ff */
[----:B------:R-:W-:Y:S01]  /*07b0*/  FFMA.FTZ R22, -R15, R4, 0.5 ;  /* 0x3f0000000f167423 */ /* 0x000fe20000010104 */
[----:B0-----:R-:W-:Y:S01]  /*07c0*/  FMUL.FTZ R24, R19, R20 ;  /* 0x0000001413187220 */ /* 0x001fe20000410000 */
[----:B------:R-:W-:Y:S01]  /*07d0*/  FSEL R19, R16, R17, P3 ;  /* 0x0000001110137208 */ /* 0x000fe20001800000 */
[----:B------:R-:W-:Y:S01]  /*07e0*/  @!P0 FFMA.FTZ R13, R8, 0.93318945169448852539, R25 ;  /* 0x3f6ee581080d8823 */ /* 0x000fe20000010019 */
[----:B------:R-:W-:Y:S01]  /*07f0*/  FMUL.FTZ R27, R20, 0.5 ;  /* 0x3f000000141b7820 */ /* 0x000fe20000410000 */
[----:B------:R-:W-:Y:S01]  /*0800*/  FADD.FTZ R17, |R3|, -RZ ;  /* 0x800000ff03117221 */ /* 0x000fe20000010200 */
[----:B------:R-:W-:Y:S01]  /*0810*/  FSETP.GT.FTZ.AND P0, PT, |R2|, 0.56000000238418579102, PT ;  /* 0x3f0f5c290200780b */ /* 0x000fe20003f14200 */
[----:B------:R-:W0:Y:S01]  /*0820*/  MUFU.RSQ R23, R22 ;  /* 0x0000001600177308 */ /* 0x000e220000001400 */
[----:B------:R-:W-:Y:S01]  /*0830*/  FFMA.FTZ R27, -R24, R27, 0.5 ;  /* 0x3f000000181b7423 */ /* 0x000fe2000001011b */
[----:B------:R-:W-:Y:S01]  /*0840*/  FFMA.FTZ R4, -R17, R4, 0.5 ;  /* 0x3f00000011047423 */ /* 0x000fe20000010104 */
[----:B------:R-:W-:Y:S01]  /*0850*/  @!P5 FFMA.FTZ R16, R8, 0.93318945169448852539, R19 ;  /* 0x3f6ee5810810d823 */ /* 0x000fe20000010013 */
[----:B------:R-:W-:Y:S01]  /*0860*/  FSETP.NEU.FTZ.AND P5, PT, |R2|, 1, PT ;  /* 0x3f8000000200780b */ /* 0x000fe20003fbd200 */
[----:B------:R-:W-:Y:S01]  /*0870*/  FFMA.FTZ R27, R24, R27, R24 ;  /* 0x0000001b181b7223 */ /* 0x000fe20000010018 */
[----:B-1----:R-:W-:Y:S01]  /*0880*/  FMUL.FTZ R14, R14, R21 ;  /* 0x000000150e0e7220 */ /* 0x002fe20000410000 */
[----:B------:R-:W-:Y:S01]  /*0890*/  FMUL.FTZ R25, R21, 0.5 ;  /* 0x3f00000015197820 */ /* 0x000fe20000410000 */
[----:B------:R-:W1:Y:S01]  /*08a0*/  MUFU.RSQ R19, R4 ;  /* 0x0000000400137308 */ /* 0x000e620000001400 */
[----:B------:R-:W-:Y:S01]  /*08b0*/  FADD.FTZ R21, -R18, -RZ ;  /* 0x800000ff12157221 */ /* 0x000fe20000010100 */
[----:B------:R-:W-:Y:S01]  /*08c0*/  FSETP.GT.FTZ.AND P1, PT, |R9|, 0.56000000238418579102, PT ;  /* 0x3f0f5c290900780b */ /* 0x000fe20003f34200 */
[----:B------:R-:W-:Y:S01]  /*08d0*/  FFMA.FTZ R25, -R14, R25, 0.5 ;  /* 0x3f0000000e197423 */ /* 0x000fe20000010119 */
[----:B------:R-:W-:Y:S01]  /*08e0*/  @P0 FSEL R11, R27, RZ, P5 ;  /* 0x000000ff1b0b0208 */ /* 0x000fe20002800000 */
[----:B------:R-:W-:Y:S01]  /*08f0*/  @P4 FADD.FTZ R13, R13, R13 ;  /* 0x0000000d0d0d4221 */ /* 0x000fe20000010000 */
[----:B------:R-:W-:Y:S01]  /*0900*/  FSEL R21, R18, R21, P2 ;  /* 0x0000001512157208 */ /* 0x000fe20001000000 */
[----:B------:R-:W-:Y:S01]  /*0910*/  FFMA.FTZ R25, R14, R25, R14 ;  /* 0x000000190e197223 */ /* 0x000fe2000001000e */
[----:B------:R-:W-:Y:S01]  /*0920*/  LOP3.LUT R11, R11, 0x80000000, R2, 0xb8, !PT ;  /* 0x800000000b0b7812 */ /* 0x000fe200078eb802 */
[----:B0-----:R-:W-:Y:S01]  /*0930*/  FMUL.FTZ R22, R22, R23 ;  /* 0x0000001716167220 */ /* 0x001fe20000410000 */
[----:B------:R-:W-:Y:S01]  /*0940*/  FMUL.FTZ R23, R23, 0.5 ;  /* 0x3f00000017177820 */ /* 0x000fe20000410000 */
[----:B------:R-:W-:Y:S01]  /*0950*/  @!P6 FFMA.FTZ R18, R8, 0.93318945169448852539, R21 ;  /* 0x3f6ee5810812e823 */ /* 0x000fe20000010015 */
[----:B------:R-:W-:Y:S01]  /*0960*/  FSETP.NEU.FTZ.AND P5, PT, |R9|, 1, PT ;  /* 0x3f8000000900780b */ /* 0x000fe20003fbd200 */
[----:B------:R-:W-:Y:S01]  /*0970*/  FMUL.FTZ R21, R11, R11 ;  /* 0x0000000b0b157220 */ /* 0x000fe20000410000 */
[----:B------:R-:W-:Y:S01]  /*0980*/  FSETP.GT.FTZ.AND P6, PT, |R12|, 0.56000000238418579102, PT ;  /* 0x3f0f5c290c00780b */ /* 0x000fe20003fd4200 */
[----:B------:R-:W-:Y:S01]  /*0990*/  FFMA.FTZ R23, -R22, R23, 0.5 ;  /* 0x3f00000016177423 */ /* 0x000fe20000010117 */
[----:B------:R-:W-:Y:S01]  /*09a0*/  @P1 FSEL R10, R25, RZ, P5 ;  /* 0x000000ff190a1208 */ /* 0x000fe20002800000 */
[----:B-1----:R-:W-:Y:S01]  /*09b0*/  FMUL.FTZ R14, R4, R19 ;  /* 0x00000013040e7220 */ /* 0x002fe20000410000 */
[----:B------:R-:W-:Y:S01]  /*09c0*/  FFMA.FTZ R4, R21, R6, 0.016980519518256187439 ;  /* 0x3c8b1abb15047423 */ /* 0x000fe20000010006 */
[----:B------:R-:W-:Y:S01]  /*09d0*/  FFMA.FTZ R23, R22, R23, R22 ;  /* 0x0000001716177223 */ /* 0x000fe20000010016 */
[----:B------:R-:W-:Y:S01]  /*09e0*/  FMUL.FTZ R19, R19, 0.5 ;  /* 0x3f00000013137820 */ /* 0x000fe20000410000 */
[----:B------:R-:W-:Y:S01]  /*09f0*/  LOP3.LUT R10, R10, 0x80000000, R9, 0xb8, !PT ;  /* 0x800000000a0a7812 */ /* 0x000fe200078eb809 */
[----:B------:R-:W-:Y:S01]  /*0a00*/  FFMA.FTZ R4, R21, R4, 0.030762933194637298584 ;  /* 0x3cfc028c15047423 */ /* 0x000fe20000010004 */
[----:B------:R-:W-:Y:S01]  /*0a10*/  FSETP.NEU.FTZ.AND P5, PT, |R12|, 1, PT ;  /* 0x3f8000000c00780b */ /* 0x000fe20003fbd200 */
[----:B------:R-:W-:Y:S01]  /*0a20*/  FFMA.FTZ R25, -R14, R19, 0.5 ;  /* 0x3f0000000e197423 */ /* 0x000fe20000010113 */
[----:B------:R-:W-:Y:S01]  /*0a30*/  FSETP.GT.FTZ.AND P4, PT, |R3|, 0.56000000238418579102, PT ;  /* 0x3f0f5c290300780b */ /* 0x000fe20003f94200 */
[----:B------:R-:W-:Y:S01]  /*0a40*/  FFMA.FTZ R4, R21, R4, 0.044709417968988418579 ;  /* 0x3d37213915047423 */ /* 0x000fe20000010004 */
[----:B------:R-:W-:Y:S01]  /*0a50*/  FMUL.FTZ R19, R10, R10 ;  /* 0x0000000a0a137220 */ /* 0x000fe20000410000 */
[----:B------:R-:W-:Y:S01]  /*0a60*/  @P6 FSEL R15, R23, RZ, P5 ;  /* 0x000000ff170f6208 */ /* 0x000fe20002800000 */
[----:B------:R-:W-:Y:S01]  /*0a70*/  FFMA.FTZ R25, R14, R25, R14 ;  /* 0x000000190e197223 */ /* 0x000fe2000001000e */
[----:B------:R-:W-:Y:S01]  /*0a80*/  FFMA.FTZ R4, R21, R4, 0.074989043176174163818 ;  /* 0x3d9993db15047423 */ /* 0x000fe20000010004 */
[----:B------:R-:W-:Y:S01]  /*0a90*/  FFMA.FTZ R14, R19, R6, 0.016980519518256187439 ;  /* 0x3c8b1abb130e7423 */ /* 0x000fe20000010006 */
[----:B------:R-:W-:Y:S01]  /*0aa0*/  LOP3.LUT R15, R15, 0x80000000, R12, 0xb8, !PT ;  /* 0x800000000f0f7812 */ /* 0x000fe200078eb80c */
[----:B------:R-:W-:Y:S01]  /*0ab0*/  @P3 FADD.FTZ R16, R16, R16 ;  /* 0x0000001010103221 */ /* 0x000fe20000010000 */
[----:B------:R-:W-:Y:S01]  /*0ac0*/  FFMA.FTZ R4, R21, R4, 0.16666707396507263184 ;  /* 0x3e2aaac615047423 */ /* 0x000fe20000010004 */
[----:B------:R-:W-:Y:S01]  /*0ad0*/  FSETP.NEU.FTZ.AND P5, PT, |R3|, 1, PT ;  /* 0x3f8000000300780b */ /* 0x000fe20003fbd200 */
[----:B------:R-:W-:Y:S01]  /*0ae0*/  FFMA.FTZ R14, R19, R14, 0.030762933194637298584 ;  /* 0x3cfc028c130e7423 */ /* 0x000fe2000001000e */
[----:B------:R-:W-:Y:S01]  /*0af0*/  FMUL.FTZ R23, R15, R15 ;  /* 0x0000000f0f177220 */ /* 0x000fe20000410000 */
[----:B------:R-:W-:Y:S01]  /*0b00*/  FMUL.FTZ R4, R21, R4 ;  /* 0x0000000415047220 */ /* 0x000fe20000410000 */
[----:B------:R-:W-:Y:S01]  /*0b10*/  @P4 FSEL R17, R25, RZ, P5 ;  /* 0x000000ff19114208 */ /* 0x000fe20002800000 */
[----:B------:R-:W-:Y:S01]  /*0b20*/  FFMA.FTZ R14, R19, R14, 0.044709417968988418579 ;  /* 0x3d372139130e7423 */ /* 0x000fe2000001000e */
[----:B------:R-:W-:Y:S01]  /*0b30*/  FSETP.GT.FTZ.AND P5, PT, R2, 0.56000000238418579102, PT ;  /* 0x3f0f5c290200780b */ /* 0x000fe20003fb4000 */
[----:B------:R-:W-:Y:S01]  /*0b40*/  FFMA.FTZ R2, R23, R6, 0.016980519518256187439 ;  /* 0x3c8b1abb17027423 */ /* 0x000fe20000010006 */
[----:B------:R-:W-:Y:S01]  /*0b50*/  FFMA.FTZ R11, R11, R4, R11 ;  /* 0x000000040b0b7223 */ /* 0x000fe2000001000b */
[----:B------:R-:W-:Y:S01]  /*0b60*/  FFMA.FTZ R14, R19, R14, 0.074989043176174163818 ;  /* 0x3d9993db130e7423 */ /* 0x000fe2000001000e */
[----:B------:R-:W-:Y:S01]  /*0b70*/  LOP3.LUT R17, R17, 0x80000000, R3, 0xb8, !PT ;  /* 0x8000000011117812 */ /* 0x000fe200078eb803 */
[----:B------:R-:W-:Y:S01]  /*0b80*/  FFMA.FTZ R4, R23, R2, 0.030762933194637298584 ;  /* 0x3cfc028c17047423 */ /* 0x000fe20000010002 */
[----:B------:R-:W-:Y:S01]  /*0b90*/  FADD.FTZ R2, -R11, -RZ ;  /* 0x800000ff0b027221 */ /* 0x000fe20000010100 */
[----:B------:R-:W-:Y:S01]  /*0ba0*/  FFMA.FTZ R14, R19, R14, 0.16666707396507263184 ;  /* 0x3e2aaac6130e7423 */ /* 0x000fe2000001000e */
[----:B------:R-:W-:Y:S01]  /*0bb0*/  @P2 FADD.FTZ R18, R18, R18 ;  /* 0x0000001212122221 */ /* 0x000fe20000010000 */
[----:B------:R-:W-:-:S02]  /*0bc0*/  FFMA.FTZ R4, R23, R4, 0.044709417968988418579 ;  /* 0x3d37213917047423 */ /* 0x000fc40000010004 */
[----:B------:R-:W-:Y:S01]  /*0bd0*/  FSEL R21, R11, R2, P0 ;  /* 0x000000020b157208 */ /* 0x000fe20000000000 */
[----:B------:R-:W-:Y:S01]  /*0be0*/  FMUL.FTZ R25, R19, R14 ;  /* 0x0000000e13197220 */ /* 0x000fe20000410000 */
[----:B------:R-:W-:Y:S01]  /*0bf0*/  FMUL.FTZ R19, R17, R17 ;  /* 0x0000001111137220 */ /* 0x000fe20000410000 */
[----:B------:R-:W-:Y:S01]  /*0c00*/  FFMA.FTZ R4, R23, R4, 0.074989043176174163818 ;  /* 0x3d9993db17047423 */ /* 0x000fe20000010004 */
[----:B------:R-:W-:Y:S01]  /*0c10*/  F2FP.BF16.F32.PACK_AB R13, R18, R13 ;  /* 0x0000000d120d723e */ /* 0x000fe200000010ff */
[----:B------:R-:W-:Y:S01]  /*0c20*/  FFMA.FTZ R10, R10, R25, R10 ;  /* 0x000000190a0a7223 */ /* 0x000fe2000001000a */
[----:B------:R-:W-:Y:S01]  /*0c30*/  @!P5 FFMA.FTZ R11, R8, 0.93318945169448852539, R21 ;  /* 0x3f6ee581080bd823 */ /* 0x000fe20000010015 */
[----:B------:R-:W-:Y:S01]  /*0c40*/  FSETP.GT.FTZ.AND P5, PT, R9, 0.56000000238418579102, PT ;  /* 0x3f0f5c290900780b */ /* 0x000fe20003fb4000 */
[----:B------:R-:W-:Y:S01]  /*0c50*/  FFMA.FTZ R6, R19, R6, 0.016980519518256187439 ;  /* 0x3c8b1abb13067423 */ /* 0x000fe20000010006 */
[----:B------:R-:W-:Y:S01]  /*0c60*/  FADD.FTZ R9, -R10, -RZ ;  /* 0x800000ff0a097221 */ /* 0x000fe20000010100 */
[----:B------:R-:W-:Y:S01]  /*0c70*/  FFMA.FTZ R4, R23, R4, 0.16666707396507263184 ;  /* 0x3e2aaac617047423 */ /* 0x000fe20000010004 */
[----:B------:R-:W-:Y:S01]  /*0c80*/  @P0 FADD.FTZ R11, R11, R11 ;  /* 0x0000000b0b0b0221 */ /* 0x000fe20000010000 */
[----:B------:R-:W-:-:S02]  /*0c90*/  FFMA.FTZ R6, R19, R6, 0.030762933194637298584 ;  /* 0x3cfc028c13067423 */ /* 0x000fc40000010006 */
[----:B------:R-:W-:Y:S01]  /*0ca0*/  FSEL R9, R10, R9, P1 ;  /* 0x000000090a097208 */ /* 0x000fe20000800000 */
[----:B------:R-:W-:Y:S01]  /*0cb0*/  FMUL.FTZ R4, R23, R4 ;  /* 0x0000000417047220 */ /* 0x000fe20000410000 */
[----:B------:R-:W-:-:S03]  /*0cc0*/  FFMA.FTZ R6, R19, R6, 0.044709417968988418579 ;  /* 0x3d37213913067423 */ /* 0x000fc60000010006 */
[----:B------:R-:W-:Y:S01]  /*0cd0*/  FFMA.FTZ R2, R15, R4, R15 ;  /* 0x000000040f027223 */ /* 0x000fe2000001000f */
[----:B------:R-:W-:Y:S01]  /*0ce0*/  @!P5 FFMA.FTZ R10, R8, 0.93318945169448852539, R9 ;  /* 0x3f6ee581080ad823 */ /* 0x000fe20000010009 */
[----:B------:R-:W-:Y:S01]  /*0cf0*/  FSETP.GT.FTZ.AND P5, PT, R12, 0.56000000238418579102, PT ;  /* 0x3f0f5c290c00780b */ /* 0x000fe20003fb4000 */
[C---:B------:R-:W-:Y:S01]  /*0d00*/  FFMA.FTZ R6, R19.reuse, R6, 0.074989043176174163818 ;  /* 0x3d9993db13067423 */ /* 0x040fe20000010006 */
[----:B------:R-:W-:Y:S01]  /*0d10*/  FADD.FTZ R9, -R2, -RZ ;  /* 0x800000ff02097221 */ /* 0x000fe20000010100 */
[----:B------:R-:W0:Y:S01]  /*0d20*/  LDC.64 R14, c[0x0][0x218] ;  /* 0x00008600ff0e7b82 */ /* 0x000e220000000a00 */
[----:B------:R-:W-:Y:S01]  /*0d30*/  @P1 FADD.FTZ R10, R10, R10 ;  /* 0x0000000a0a0a1221 */ /* 0x000fe20000010000 */
[C---:B------:R-:W-:Y:S01]  /*0d40*/  FFMA.FTZ R6, R19.reuse, R6, 0.16666707396507263184 ;  /* 0x3e2aaac613067423 */ /* 0x040fe20000010006 */
[----:B------:R-:W-:Y:S02]  /*0d50*/  F2FP.BF16.F32.PACK_AB R12, R16, R7 ;  /* 0x00000007100c723e */ /* 0x000fe400000010ff */
        /* <DEDUP_REMOVED lines=14> */
[----:B------:R-:W-:Y:S04]  /*0e40*/  STG.E.64 desc[UR4][R14.64], R12 ;  /* 0x0000000c0e007986 */ /* 0x000fe8000c101b04 */
[----:B------:R-:W-:Y:S01]  /*0e50*/  STG.E.64 desc[UR4][R14.64+0x400], R10 ;  /* 0x0004000a0e007986 */ /* 0x000fe2000c101b04 */
[----:B------:R-:W-:Y:S05]  /*0e60*/  EXIT ;  /* 0x000000000000794d */ /* 0x000fea0003800000 */
.L_x_609:
        /* <DEDUP_REMOVED lines=97> */
.L_x_611:
[----:B------:R-:W-:Y:S05]  /*1480*/  BSYNC B0 ;  /* 0x0000000000007941 */ /* 0x000fea0003800000 */
.L_x_610:
        /* <DEDUP_REMOVED lines=34> */
.L_x_613:
[----:B------:R-:W-:Y:S05]  /*16b0*/  BSYNC B0 ;  /* 0x0000000000007941 */ /* 0x000fea0003800000 */
.L_x_612:
        /* <DEDUP_REMOVED lines=33> */
.L_x_615:
[----:B------:R-:W-:Y:S05]  /*18d0*/  BSYNC B0 ;  /* 0x0000000000007941 */ /* 0x000fea0003800000 */
.L_x_614:
        /* <DEDUP_REMOVED lines=34> */
.L_x_617:
[----:B------:R-:W-:Y:S05]  /*1b00*/  BSYNC B0 ;  /* 0x0000000000007941 */ /* 0x000fea0003800000 */
.L_x_616:
        /* <DEDUP_REMOVED lines=31> */
.L_x_619:
[----:B------:R-:W-:Y:S05]  /*1d00*/  BSYNC B0 ;  /* 0x0000000000007941 */ /* 0x000fea0003800000 */
.L_x_618:
        /* <DEDUP_REMOVED lines=31> */
.L_x_621:
[----:B------:R-:W-:Y:S05]  /*1f00*/  BSYNC B0 ;  /* 0x0000000000007941 */ /* 0x000fea0003800000 */
.L_x_620:
        /* <DEDUP_REMOVED lines=31> */
.L_x_623:
[----:B------:R-:W-:Y:S05]  /*2100*/  BSYNC B0 ;  /* 0x0000000000007941 */ /* 0x000fea0003800000 */
.L_x_622:
        /* <DEDUP_REMOVED lines=31> */
.L_x_625:
[----:B------:R-:W-:Y:S05]  /*2300*/  BSYNC B0 ;  /* 0x0000000000007941 */ /* 0x000fea0003800000 */
.L_x_624:
        /* <DEDUP_REMOVED lines=18> */
.L_x_628:
[----:B------:R-:W-:-:S13]  /*2430*/  ISETP.GE.AND P0, PT, R11, R6, PT ;  /* 0x000000060b00720c */ /* 0x000fda0003f06270 */
[----:B------:R-:W-:Y:S05]  /*2440*/  @P0 BRA `(.L_x_630) ;  /* 0x0000000000300947 */ /* 0x000fea0003800000 */
[----:B0-----:R-:W0:Y:S01]  /*2450*/  LDC.64 R2, c[0x0][0x218] ;  /* 0x00008600ff027b82 */ /* 0x001e220000000a00 */
[----:B------:R-:W-:Y:S02]  /*2460*/  IADD3 R5, R0, R11, RZ ;  /* 0x0000000b00057210 */ /* 0x000fe40007ffe0ff */
[----:B------:R-:W-:-:S03]  /*2470*/  IADD3 R11, R11, 0x80, RZ ;  /* 0x000000800b0b7810 */ /* 0x000fc60007ffe0ff */
[----:B0-----:R-:W-:-:S05]  /*2480*/  IMAD.WIDE.U32 R2, R5, 0x2, R2 ;  /* 0x0000000205027825 */ /* 0x001fca00078e0002 */
[----:B------:R1:W-:Y:S02]  /*2490*/  STG.E.U16 desc[UR4][R2.64], R7 ;  /* 0x0000000702007986 */ /* 0x0003e4000c101504 */
.L_x_629:
[----:B------:R-:W-:-:S13]  /*24a0*/  ISETP.GE.AND P0, PT, R11, R6, PT ;  /* 0x000000060b00720c */ /* 0x000fda0003f06270 */
[----:B------:R-:W-:Y:S05]  /*24b0*/  @P0 BRA `(.L_x_631) ;  /* 0x0000000000340947 */ /* 0x000fea0003800000 */
[----:B01----:R-:W0:Y:S01]  /*24c0*/  LDC.64 R2, c[0x0][0x218] ;  /* 0x00008600ff027b82 */ /* 0x003e220000000a00 */
[----:B------:R-:W-:Y:S02]  /*24d0*/  IADD3 R5, R0, R11, RZ ;  /* 0x0000000b00057210 */ /* 0x000fe40007ffe0ff */
[----:B------:R-:W-:-:S03]  /*24e0*/  IADD3 R11, R11, 0x80, RZ ;  /* 0x000000800b0b7810 */ /* 0x000fc60007ffe0ff */
[----:B0-----:R-:W-:-:S05]  /*24f0*/  IMAD.WIDE.U32 R2, R5, 0x2, R2 ;  /* 0x0000000205027825 */ /* 0x001fca00078e0002 */
[----:B------:R1:W-:Y:S02]  /*2500*/  STG.E.U16 desc[UR4][R2.64], R8 ;  /* 0x0000000802007986 */ /* 0x0003e4000c101504 */
.L_x_630:
        /* <DEDUP_REMOVED lines=8> */
.L_x_631:
[----:B------:R-:W-:Y:S05]  /*2590*/  BSYNC B1 ;  /* 0x0000000000017941 */ /* 0x000fea0003800000 */
.L_x_627:
[----:B------:R-:W-:-:S13]  /*25a0*/  ISETP.GE.AND P0, PT, R11, R6, PT ;  /* 0x000000060b00720c */ /* 0x000fda0003f06270 */
[----:B012---:R-:W0:Y:S01]  /*25b0*/  @!P0 LDC.64 R2, c[0x0][0x218] ;  /* 0x00008600ff028b82 */ /* 0x007e220000000a00 */
[----:B------:R-:W-:Y:S02]  /*25c0*/  @!P0 IADD3 R5, R0, R11, RZ ;  /* 0x0000000b00058210 */ /* 0x000fe40007ffe0ff */
[----:B------:R-:W-:-:S03]  /*25d0*/  @!P0 IADD3 R11, R11, 0x80, RZ ;  /* 0x000000800b0b8810 */ /* 0x000fc60007ffe0ff */
[----:B0-----:R-:W-:-:S05]  /*25e0*/  @!P0 IMAD.WIDE.U32 R2, R5, 0x2, R2 ;  /* 0x0000000205028825 */ /* 0x001fca00078e0002 */
[----:B------:R2:W-:Y:S02]  /*25f0*/  @!P0 STG.E.U16 desc[UR4][R2.64], R10 ;  /* 0x0000000a02008986 */ /* 0x0005e4000c101504 */
.L_x_632:
[----:B------:R-:W-:Y:S05]  /*2600*/  BSYNC B0 ;  /* 0x0000000000007941 */ /* 0x000fea0003800000 */
.L_x_626:
        /* <DEDUP_REMOVED lines=8> */
.L_x_633:
        /* <DEDUP_REMOVED lines=15> */
.L_x_20100:


//--------------------- .text._ZN2at6native29vectorized_elementwise_kernelILi8EZZZNS0_16acos_kernel_cudaERNS_18TensorIteratorBaseEENKUlvE0_clEvENKUlvE2_clEvEUlN3c108BFloat16EE_St5arrayIPcLm2EEEEviT0_T1_ --------------------------
	.section	.text._ZN2at6native29vectorized_elementwise_kernelILi8EZZZNS0_16acos_kernel_cudaERNS_18TensorIteratorBaseEENKUlvE0_clEvENKUlvE2_clEvEUlN3c108BFloat16EE_St5arrayIPcLm2EEEEviT0_T1_,"ax",@progbits
	.align	128
        .global         _ZN2at6native29vectorized_elementwise_kernelILi8EZZZNS0_16acos_kernel_cudaERNS_18TensorIteratorBaseEENKUlvE0_clEvENKUlvE2_clEvEUlN3c108BFloat16EE_St5arrayIPcLm2EEEEviT0_T1_
        .type           _ZN2at6native29vectorized_elementwise_kernelILi8EZZZNS0_16acos_kernel_cudaERNS_18TensorIteratorBaseEENKUlvE0_clEvENKUlvE2_clEvEUlN3c108BFloat16EE_St5arrayIPcLm2EEEEviT0_T1_,@function
        .size           _ZN2at6native29vectorized_elementwise_kernelILi8EZZZNS0_16acos_kernel_cudaERNS_18TensorIteratorBaseEENKUlvE0_clEvENKUlvE2_clEvEUlN3c108BFloat16EE_St5arrayIPcLm2EEEEviT0_T1_,(.L_x_20101 - _ZN2at6native29vectorized_elementwise_kernelILi8EZZZNS0_16acos_kernel_cudaERNS_18TensorIteratorBaseEENKUlvE0_clEvENKUlvE2_clEvEUlN3c108BFloat16EE_St5arrayIPcLm2EEEEviT0_T1_)
        .other          _ZN2at6native29vectorized_elementwise_kernelILi8EZZZNS0_16acos_kernel_cudaERNS_18TensorIteratorBaseEENKUlvE0_clEvENKUlvE2_clEvEUlN3c108BFloat16EE_St5arrayIPcLm2EEEEviT0_T1_,@"STO_CUDA_ENTRY STV_DEFAULT"
_ZN2at6native29vectorized_elementwise_kernelILi8EZZZNS0_16acos_kernel_cudaERNS_18TensorIteratorBaseEENKUlvE0_clEvENKUlvE2_clEvEUlN3c108BFloat16EE_St5arrayIPcLm2EEEEviT0_T1_:
.text._ZN2at6native29vectorized_elementwise_kernelILi8EZZZNS0_16acos_kernel_cudaERNS_18TensorIteratorBaseEENKUlvE0_clEvENKUlvE2_clEvEUlN3c108BFloat16EE_St5arrayIPcLm2EEEEviT0_T1_:
        /* <DEDUP_REMOVED lines=11> */
[----:B0-----:R-:W-:-:S06]  /*00b0*/  IMAD.WIDE.U32 R4, R2, 0x10, R4 ;  /* 0x0000001002047825 */ /* 0x001fcc00078e0004 */
[----:B------:R-:W2:Y:S01]  /*00c0*/  LDG.E.128 R4, desc[UR4][R4.64] ;  /* 0x0000000404047981 */ /* 0x000ea2000c1e1d00 */
[----:B------:R-:W-:Y:S01]  /*00d0*/  HFMA2.MMA R3, -RZ, RZ, 1.75, 0 ;  /* 0x3f000000ff037435 */ /* 0x000fe200000001ff */
[C---:B--2---:R-:W-:Y:S02]  /*00e0*/  SHF.L.U32 R8, R4.reuse, 0x10, RZ ;  /* 0x0000001004087819 */ /* 0x044fe400000006ff */
[----:B------:R-:W-:Y:S02]  /*00f0*/  PRMT R17, R4, 0x7632, R17 ;  /* 0x0000763204117816 */ /* 0x000fe40000000011 */
[C---:B------:R-:W-:Y:S01]  /*0100*/  FSETP.GT.FTZ.AND P1, PT, |R8|.reuse, 0.56000000238418579102, PT ;  /* 0x3f0f5c290800780b */ /* 0x040fe20003f34200 */
[----:B------:R-:W-:Y:S01]  /*0110*/  FADD.FTZ R10, |R8|, -RZ ;  /* 0x800000ff080a7221 */ /* 0x000fe20000010200 */
[----:B------:R-:W-:Y:S02]  /*0120*/  SHF.L.U32 R17, R17, 0x10, RZ ;  /* 0x0000001011117819 */ /* 0x000fe400000006ff */
[----:B------:R-:W-:Y:S01]  /*0130*/  SHF.L.U32 R13, R5, 0x10, RZ ;  /* 0x00000010050d7819 */ /* 0x000fe200000006ff */
[----:B------:R-:W-:Y:S01]  /*0140*/  FFMA.FTZ R9, -R10, R3, 0.5 ;  /* 0x3f0000000a097423 */ /* 0x000fe20000010103 */
[----:B------:R-:W-:Y:S01]  /*0150*/  FSETP.NEU.FTZ.AND P0, PT, |R8|, 1, PT ;  /* 0x3f8000000800780b */ /* 0x000fe20003f1d200 */
[----:B------:R-:W-:Y:S01]  /*0160*/  FADD.FTZ R14, |R17|, -RZ ;  /* 0x800000ff110e7221 */ /* 0x000fe20000010200 */
[----:B------:R-:W-:Y:S01]  /*0170*/  MOV R4, 0x3d10ecef ;  /* 0x3d10ecef00047802 */ /* 0x000fe20000000f00 */
[----:B------:R-:W0:Y:S01]  /*0180*/  MUFU.RSQ R12, R9 ;  /* 0x00000009000c7308 */ /* 0x000e220000001400 */
[C---:B------:R-:W-:Y:S01]  /*0190*/  FADD.FTZ R16, |R13|.reuse, -RZ ;  /* 0x800000ff0d107221 */ /* 0x040fe20000010200 */
[----:B------:R-:W-:-:S02]  /*01a0*/  FSETP.GT.FTZ.AND P4, PT, |R13|, 0.56000000238418579102, PT ;  /* 0x3f0f5c290d00780b */ /* 0x000fc40003f94200 */
[----:B------:R-:W-:Y:S01]  /*01b0*/  FSETP.GT.FTZ.AND P3, PT, |R17|, 0.56000000238418579102, PT ;  /* 0x3f0f5c291100780b */ /* 0x000fe20003f74200 */
[-C--:B------:R-:W-:Y:S01]  /*01c0*/  FFMA.FTZ R20, -R16, R3.reuse, 0.5 ;  /* 0x3f00000010147423 */ /* 0x080fe20000010103 */
[----:B------:R-:W-:Y:S02]  /*01d0*/  FSETP.NEU.FTZ.AND P6, PT, |R13|, 1, PT ;  /* 0x3f8000000d00780b */ /* 0x000fe40003fdd200 */
[----:B------:R-:W-:Y:S01]  /*01e0*/  FSETP.NEU.FTZ.AND P5, PT, |R17|, 1, PT ;  /* 0x3f8000001100780b */ /* 0x000fe20003fbd200 */
[----:B------:R-:W1:Y:S01]  /*01f0*/  MUFU.RSQ R15, R20 ;  /* 0x00000014000f7308 */ /* 0x000e620000001400 */
[----:B0-----:R-:W-:Y:S01]  /*0200*/  FMUL.FTZ R11, R9, R12 ;  /* 0x0000000c090b7220 */ /* 0x001fe20000410000 */
[----:B------:R-:W-:Y:S01]  /*0210*/  FMUL.FTZ R12, R12, 0.5 ;  /* 0x3f0000000c0c7820 */ /* 0x000fe20000410000 */
[----:B------:R-:W-:-:S03]  /*0220*/  FFMA.FTZ R9, -R14, R3, 0.5 ;  /* 0x3f0000000e097423 */ /* 0x000fc60000010103 */
[C---:B------:R-:W-:Y:S02]  /*0230*/  FFMA.FTZ R12, -R11.reuse, R12, 0.5 ;  /* 0x3f0000000b0c7423 */ /* 0x040fe4000001010c */
[----:B------:R-:W0:Y:S02]  /*0240*/  MUFU.RSQ R24, R9 ;  /* 0x0000000900187308 */ /* 0x000e240000001400 */
[--C-:B------:R-:W-:Y:S01]  /*0250*/  FFMA.FTZ R12, R11, R12, R11.reuse ;  /* 0x0000000c0b0c7223 */ /* 0x100fe2000001000b */
[----:B------:R-:W-:Y:S01]  /*0260*/  PRMT R11, R5, 0x7632, R11 ;  /* 0x00007632050b7816 */ /* 0x000fe2000000000b */
[----:B-1----:R-:W-:Y:S01]  /*0270*/  FMUL.FTZ R20, R20, R15 ;  /* 0x0000000f14147220 */ /* 0x002fe20000410000 */
[----:B------:R-:W-:Y:S02]  /*0280*/  FMUL.FTZ R15, R15, 0.5 ;  /* 0x3f0000000f0f7820 */ /* 0x000fe40000410000 */
[----:B------:R-:W-:Y:S02]  /*0290*/  @P1 FSEL R10, R12, RZ, P0 ;  /* 0x000000ff0c0a1208 */ /* 0x000fe40000000000 */
[----:B------:R-:W-:Y:S01]  /*02a0*/  SHF.L.U32 R11, R11, 0x10, RZ ;  /* 0x000000100b0b7819 */ /* 0x000fe200000006ff */
[----:B------:R-:W-:Y:S01]  /*02b0*/  FFMA.FTZ R15, -R20, R15, 0.5 ;  /* 0x3f000000140f7423 */ /* 0x000fe2000001010f */
[----:B------:R-:W-:-:S02]  /*02c0*/  LOP3.LUT R10, R10, 0x80000000, R8, 0xb8, !PT ;  /* 0x800000000a0a7812 */ /* 0x000fc400078eb808 */
[----:B------:R-:W-:Y:S01]  /*02d0*/  FSETP.GT.FTZ.AND P0, PT, R8, 0.56000000238418579102, PT ;  /* 0x3f0f5c290800780b */ /* 0x000fe20003f14000 */
[----:B------:R-:W-:Y:S01]  /*02e0*/  FFMA.FTZ R20, R20, R15, R20 ;  /* 0x0000000f14147223 */ /* 0x000fe20000010014 */
[----:B------:R-:W-:Y:S01]  /*02f0*/  PRMT R15, R6, 0x7632, R15 ;  /* 0x00007632060f7816 */ /* 0x000fe2000000000f */
[----:B------:R-:W-:Y:S01]  /*0300*/  FMUL.FTZ R5, R10, R10 ;  /* 0x0000000a0a057220 */ /* 0x000fe20000410000 */
[----:B0-----:R-:W-:Y:S01]  /*0310*/  FMUL.FTZ R9, R9, R24 ;  /* 0x0000001809097220 */ /* 0x001fe20000410000 */
[----:B------:R-:W-:Y:S01]  /*0320*/  FMUL.FTZ R24, R24, 0.5 ;  /* 0x3f00000018187820 */ /* 0x000fe20000410000 */
[----:B------:R-:W-:Y:S01]  /*0330*/  HFMA2.MMA R8, -RZ, RZ, 1.9599609375, 20144 ;  /* 0x3fd774ebff087435 */ /* 0x000fe200000001ff */
[----:B------:R-:W-:Y:S01]  /*0340*/  FFMA.FTZ R12, R5, R4, 0.016980519518256187439 ;  /* 0x3c8b1abb050c7423 */ /* 0x000fe20000010004 */
[----:B------:R-:W-:Y:S01]  /*0350*/  FSETP.GT.FTZ.AND P2, PT, |R11|, 0.56000000238418579102, PT ;  /* 0x3f0f5c290b00780b */ /* 0x000fe20003f54200 */
[----:B------:R-:W-:Y:S01]  /*0360*/  FFMA.FTZ R24, -R9, R24, 0.5 ;  /* 0x3f00000009187423 */ /* 0x000fe20000010118 */
[----:B------:R-:W-:Y:S01]  /*0370*/  @P4 FSEL R16, R20, RZ, P6 ;  /* 0x000000ff14104208 */ /* 0x000fe20003000000 */
[----:B------:R-:W-:Y:S01]  /*0380*/  FFMA.FTZ R18, R5, R12, 0.030762933194637298584 ;  /* 0x3cfc028c05127423 */ /* 0x000fe2000001000c */
[----:B------:R-:W-:Y:S01]  /*0390*/  FADD.FTZ R12, |R11|, -RZ ;  /* 0x800000ff0b0c7221 */ /* 0x000fe20000010200 */
[----:B------:R-:W-:Y:S01]  /*03a0*/  FFMA.FTZ R21, R9, R24, R9 ;  /* 0x0000001809157223 */ /* 0x000fe20000010009 */
[----:B------:R-:W-:Y:S01]  /*03b0*/  SHF.L.U32 R9, R6, 0x10, RZ ;  /* 0x0000001006097819 */ /* 0x000fe200000006ff */
[----:B------:R-:W-:Y:S01]  /*03c0*/  FFMA.FTZ R22, R5, R18, 0.044709417968988418579 ;  /* 0x3d37213905167423 */ /* 0x000fe20000010012 */
[----:B------:R-:W-:Y:S01]  /*03d0*/  FFMA.FTZ R18, -R12, R3, 0.5 ;  /* 0x3f0000000c127423 */ /* 0x000fe20000010103 */
[----:B------:R-:W-:-:S02]  /*03e0*/  LOP3.LUT R16, R16, 0x80000000, R13, 0xb8, !PT ;  /* 0x8000000010107812 */ /* 0x000fc400078eb80d */
[----:B------:R-:W-:Y:S01]  /*03f0*/  FFMA.FTZ R22, R5, R22, 0.074989043176174163818 ;  /* 0x3d9993db05167423 */ /* 0x000fe20000010016 */
[----:B------:R-:W0:Y:S01]  /*0400*/  MUFU.RSQ R19, R18 ;  /* 0x0000001200137308 */ /* 0x000e220000001400 */
[----:B------:R-:W-:Y:S01]  /*0410*/  FADD.FTZ R6, |R9|, -RZ ;  /* 0x800000ff09067221 */ /* 0x000fe20000010200 */
[----:B------:R-:W-:Y:S01]  /*0420*/  @P3 FSEL R14, R21, RZ, P5 ;  /* 0x000000ff150e3208 */ /* 0x000fe20002800000 */
[----:B------:R-:W-:Y:S01]  /*0430*/  FFMA.FTZ R22, R5, R22, 0.16666707396507263184 ;  /* 0x3e2aaac605167423 */ /* 0x000fe20000010016 */
[----:B------:R-:W-:Y:S02]  /*0440*/  FSETP.NEU.FTZ.AND P6, PT, |R11|, 1, PT ;  /* 0x3f8000000b00780b */ /* 0x000fe40003fdd200 */
[----:B------:R-:W-:Y:S01]  /*0450*/  FSETP.GT.FTZ.AND P5, PT, R17, 0.56000000238418579102, PT ;  /* 0x3f0f5c291100780b */ /* 0x000fe20003fb4000 */
[----:B------:R-:W-:Y:S01]  /*0460*/  FMUL.FTZ R5, R5, R22 ;  /* 0x0000001605057220 */ /* 0x000fe20000410000 */
[----:B------:R-:W-:Y:S01]  /*0470*/  FFMA.FTZ R22, -R6, R3, 0.5 ;  /* 0x3f00000006167423 */ /* 0x000fe20000010103 */
[----:B------:R-:W-:-:S02]  /*0480*/  SHF.L.U32 R15, R15, 0x10, RZ ;  /* 0x000000100f0f7819 */ /* 0x000fc400000006ff */
[--C-:B------:R-:W-:Y:S01]  /*0490*/  FFMA.FTZ R5, R10, R5, R10.reuse ;  /* 0x000000050a057223 */ /* 0x100fe2000001000a */
[C---:B------:R-:W-:Y:S02]  /*04a0*/  PRMT R10, R7.reuse, 0x7632, R10 ;  /* 0x00007632070a7816 */ /* 0x040fe4000000000a */
[----:B------:R-:W-:Y:S02]  /*04b0*/  SHF.L.U32 R7, R7, 0x10, RZ ;  /* 0x0000001007077819 */ /* 0x000fe400000006ff */
[----:B------:R-:W-:Y:S01]  /*04c0*/  SHF.L.U32 R10, R10, 0x10, RZ ;  /* 0x000000100a0a7819 */ /* 0x000fe200000006ff */
[----:B0-----:R-:W-:Y:S01]  /*04d0*/  FMUL.FTZ R24, R18, R19 ;  /* 0x0000001312187220 */ /* 0x001fe20000410000 */
[----:B------:R-:W-:Y:S01]  /*04e0*/  FMUL.FTZ R23, R19, 0.5 ;  /* 0x3f00000013177820 */ /* 0x000fe20000410000 */
[----:B------:R-:W-:Y:S01]  /*04f0*/  FADD.FTZ R18, -R5, -RZ ;  /* 0x800000ff05127221 */ /* 0x000fe20000010100 */
[----:B------:R-:W0:Y:S02]  /*0500*/  MUFU.RSQ R19, R22 ;  /* 0x0000001600137308 */ /* 0x000e240000001400 */
[----:B------:R-:W-:-:S02]  /*0510*/  FFMA.FTZ R25, -R24, R23, 0.5 ;  /* 0x3f00000018197423 */ /* 0x000fc40000010117 */
[----:B------:R-:W-:Y:S02]  /*0520*/  FSEL R23, R5, R18, P1 ;  /* 0x0000001205177208 */ /* 0x000fe40000800000 */
[----:B------:R-:W-:Y:S01]  /*0530*/  FFMA.FTZ R25, R24, R25, R24 ;  /* 0x0000001918197223 */ /* 0x000fe20000010018 */
[----:B------:R-:W-:Y:S02]  /*0540*/  LOP3.LUT R18, R14, 0x80000000, R17, 0xb8, !PT ;  /* 0x800000000e127812 */ /* 0x000fe400078eb811 */
[----:B------:R-:W-:Y:S01]  /*0550*/  @!P0 FFMA.FTZ R5, R8, 0.93318945169448852539, R23 ;  /* 0x3f6ee58108058823 */ /* 0x000fe20000010017 */
[----:B------:R-:W-:Y:S01]  /*0560*/  FSETP.GT.FTZ.AND P0, PT, R13, 0.56000000238418579102, PT ;  /* 0x3f0f5c290d00780b */ /* 0x000fe20003f14000 */
[----:B------:R-:W-:Y:S01]  /*0570*/  FMUL.FTZ R13, R16, R16 ;  /* 0x00000010100d7220 */ /* 0x000fe20000410000 */
[----:B------:R-:W-:Y:S01]  /*0580*/  @P2 FSEL R12, R25, RZ, P6 ;  /* 0x000000ff190c2208 */ /* 0x000fe20003000000 */
[----:B------:R-:W-:Y:S01]  /*0590*/  FMUL.FTZ R21, R18, R18 ;  /* 0x0000001212157220 */ /* 0x000fe20000410000 */
[----:B------:R-:W-:Y:S01]  /*05a0*/  FSETP.GT.FTZ.AND P6, PT, R11, 0.56000000238418579102, PT ;  /* 0x3f0f5c290b00780b */ /* 0x000fe20003fd4000 */
[-C--:B------:R-:W-:Y:S01]  /*05b0*/  FFMA.FTZ R14, R13, R4.reuse, 0.016980519518256187439 ;  /* 0x3c8b1abb0d0e7423 */ /* 0x080fe20000010004 */
[----:B------:R-:W-:Y:S01]  /*05c0*/  LOP3.LUT R17, R12, 0x80000000, R11, 0xb8, !PT ;  /* 0x800000000c117812 */ /* 0x000fe200078eb80b */
[----:B0-----:R-:W-:Y:S01]  /*05d0*/  FMUL.FTZ R22, R22, R19 ;  /* 0x0000001316167220 */ /* 0x001fe20000410000 */
[----:B------:R-:W-:Y:S01]  /*05e0*/  FMUL.FTZ R19, R19, 0.5 ;  /* 0x3f00000013137820 */ /* 0x000fe20000410000 */
[----:B------:R-:W-:Y:S01]  /*05f0*/  FFMA.FTZ R12, R21, R4, 0.016980519518256187439 ;  /* 0x3c8b1abb150c7423 */ /* 0x000fe20000010004 */
[----:B------:R-:W-:Y:S01]  /*0600*/  FFMA.FTZ R14, R13, R14, 0.030762933194637298584 ;  /* 0x3cfc028c0d0e7423 */ /* 0x000fe2000001000e */
[----:B------:R-:W-:Y:S01]  /*0610*/  @P1 FADD.FTZ R5, R5, R5 ;  /* 0x0000000505051221 */ /* 0x000fe20000010000 */
[C---:B------:R-:W-:Y:S01]  /*0620*/  FFMA.FTZ R11, -R22.reuse, R19, 0.5 ;  /* 0x3f000000160b7423 */ /* 0x040fe20000010113 */
[----:B------:R-:W-:Y:S01]  /*0630*/  FMUL.FTZ R19, R17, R17 ;  /* 0x0000001111137220 */ /* 0x000fe20000410000 */
[----:B------:R-:W-:Y:S01]  /*0640*/  FFMA.FTZ R12, R21, R12, 0.030762933194637298584 ;  /* 0x3cfc028c150c7423 */ /* 0x000fe2000001000c */
[----:B------:R-:W-:Y:S01]  /*0650*/  FFMA.FTZ R14, R13, R14, 0.044709417968988418579 ;  /* 0x3d3721390d0e7423 */ /* 0x000fe2000001000e */
[----:B------:R-:W-:Y:S01]  /*0660*/  FFMA.FTZ R11, R22, R11, R22 ;  /* 0x0000000b160b7223 */ /* 0x000fe20000010016 */
[----:B------:R-:W-:Y:S01]  /*0670*/  FFMA.FTZ R22, R19, R4, 0.016980519518256187439 ;  /* 0x3c8b1abb13167423 */ /* 0x000fe20000010004 */
[----:B------:R-:W-:Y:S01]  /*0680*/  FFMA.FTZ R12, R21, R12, 0.044709417968988418579 ;  /* 0x3d372139150c7423 */ /* 0x000fe2000001000c */
[----:B------:R-:W-:Y:S01]  /*0690*/  FFMA.FTZ R20, R13, R14, 0.074989043176174163818 ;  /* 0x3d9993db0d147423 */ /* 0x000fe2000001000e */
[----:B------:R-:W-:Y:S01]  /*06a0*/  FSETP.GT.FTZ.AND P1, PT, |R15|, 0.56000000238418579102, PT ;  /* 0x3f0f5c290f00780b */ /* 0x000fe20003f34200 */
[----:B------:R-:W-:Y:S01]  /*06b0*/  FFMA.FTZ R22, R19, R22, 0.030762933194637298584 ;  /* 0x3cfc028c13167423 */ /* 0x000fe20000010016 */
[----:B------:R-:W-:Y:S01]  /*06c0*/  FFMA.FTZ R14, R21, R12, 0.074989043176174163818 ;  /* 0x3d9993db150e7423 */ /* 0x000fe2000001000c */
[----:B------:R-:W-:Y:S01]  /*06d0*/  FFMA.FTZ R20, R13, R20, 0.16666707396507263184 ;  /* 0x3e2aaac60d147423 */ /* 0x000fe20000010014 */
[----:B------:R-:W-:Y:S01]  /*06e0*/  FADD.FTZ R12, |R7|, -RZ ;  /* 0x800000ff070c7221 */ /* 0x000fe20000010200 */
[----:B------:R-:W-:Y:S01]  /*06f0*/  FFMA.FTZ R22, R19, R22, 0.044709417968988418579 ;  /* 0x3d37213913167423 */ /* 0x000fe20000010016 */
[----:B------:R-:W-:Y:S01]  /*0700*/  FFMA.FTZ R14, R21, R14, 0.16666707396507263184 ;  /* 0x3e2aaac6150e7423 */ /* 0x000fe2000001000e */
[----:B------:R-:W-:Y:S01]  /*0710*/  FMUL.FTZ R23, R13, R20 ;  /* 0x000000140d177220 */ /* 0x000fe20000410000 */
[----:B------:R-:W-:Y:S01]  /*0720*/  FFMA.FTZ R20, -R12, R3, 0.5 ;  /* 0x3f0000000c147423 */ /* 0x000fe20000010103 */
[----:B------:R-:W-:Y:S01]  /*0730*/  FFMA.FTZ R22, R19, R22, 0.074989043176174163818 ;  /* 0x3d9993db13167423 */ /* 0x000fe20000010016 */
[----:B------:R-:W-:Y:S01]  /*0740*/  FMUL.FTZ R21, R21, R14 ;  /* 0x0000000e15157220 */ /* 0x000fe20000410000 */
[----:B------:R-:W-:Y:S01]  /*0750*/  FADD.FTZ R14, |R15|, -RZ ;  /* 0x800000ff0f0e7221 */ /* 0x000fe20000010200 */
[----:B------:R-:W-:Y:S01]  /*0760*/  FFMA.FTZ R16, R16, R23, R16 ;  /* 0x0000001710107223 */ /* 0x000fe20000010010 */
[C---:B------:R-:W-:Y:S01]  /*0770*/  FFMA.FTZ R22, R19.reuse, R22, 0.16666707396507263184 ;  /* 0x3e2aaac613167423 */ /* 0x040fe20000010016 */
[----:B------:R-:W-:Y:S01]  /*0780*/  FFMA.FTZ R18, R18, R21, R18 ;  /* 0x0000001512127223 */ /* 0x000fe20000010012 */
[----:B------:R-:W-:Y:S01]  /*0790*/  FFMA.FTZ R21, -R14, R3, 0.5 ;  /* 0x3f0000000e157423 */ /* 0x000fe20000010103 */
[----:B------:R-:W-:Y:S01]  /*07a0*/  FADD.FTZ R23, -R16, -RZ ;  /* 0x800000ff10177221 */ /* 0x000fe20000010100 */
[----:B------:R-:W0:Y:S01]  /*07b0*/  MUFU.RSQ R13, R20 ;  /* 0x00000014000d7308 */ /* 0x000e220000001400 */
[----:B------:R-:W-:Y:S01]  /*07c0*/  FMUL.FTZ R24, R19, R22 ;  /* 0x0000001613187220 */ /* 0x000fe20000410000 */
[----:B------:R-:W-:-:S02]  /*07d0*/  FADD.FTZ R19, -R18, -RZ ;  /* 0x800000ff12137221 */ /* 0x000fc40000010100 */
[----:B------:R-:W-:Y:S01]  /*07e0*/  FSEL R25, R16, R23, P4 ;  /* 0x0000001710197208 */ /* 0x000fe20002000000 */
[----:B------:R-:W-:Y:S02]  /*07f0*/  FFMA.FTZ R17, R17, R24, R17 ;  /* 0x0000001811117223 */ /* 0x000fe40000010011 */
[----:B------:R-:W-:Y:S01]  /*0800*/  FSEL R23, R18, R19, P3 ;  /* 0x0000001312177208 */ /* 0x000fe20001800000 */
[----:B------:R-:W1:Y:S01]  /*0810*/  MUFU.RSQ R22, R21 ;  /* 0x0000001500167308 */ /* 0x000e620000001400 */
[----:B------:R-:W-:Y:S01]  /*0820*/  @!P0 FFMA.FTZ R16, R8, 0.93318945169448852539, R25 ;  /* 0x3f6ee58108108823 */ /* 0x000fe20000010019 */
[----:B------:R-:W-:Y:S01]  /*0830*/  FADD.FTZ R19, |R10|, -RZ ;  /* 0x800000ff0a137221 */ /* 0x000fe20000010200 */
[C---:B------:R-:W-:Y:S01]  /*0840*/  FSETP.GT.FTZ.AND P0, PT, |R9|.reuse, 0.56000000238418579102, PT ;  /* 0x3f0f5c290900780b */ /* 0x040fe20003f14200 */
[----:B------:R-:W-:Y:S01]  /*0850*/  @!P5 FFMA.FTZ R18, R8, 0.93318945169448852539, R23 ;  /* 0x3f6ee5810812d823 */ /* 0x000fe20000010017 */
[----:B------:R-:W-:Y:S01]  /*0860*/  FSETP.NEU.FTZ.AND P5, PT, |R9|, 1, PT ;  /* 0x3f8000000900780b */ /* 0x000fe20003fbd200 */
[----:B------:R-:W-:Y:S01]  /*0870*/  FFMA.FTZ R3, -R19, R3, 0.5 ;  /* 0x3f00000013037423 */ /* 0x000fe20000010103 */
[----:B------:R-:W-:Y:S01]  /*0880*/  @P4 FADD.FTZ R16, R16, R16 ;  /* 0x0000001010104221 */ /* 0x000fe20000010000 */
[----:B------:R-:W-:Y:S01]  /*0890*/  FSETP.GT.FTZ.AND P4, PT, |R10|, 0.56000000238418579102, PT ;  /* 0x3f0f5c290a00780b */ /* 0x000fe20003f94200 */
[----:B0-----:R-:W-:Y:S01]  /*08a0*/  FMUL.FTZ R23, R20, R13 ;  /* 0x0000000d14177220 */ /* 0x001fe20000410000 */
[----:B------:R-:W-:Y:S01]  /*08b0*/  FMUL.FTZ R26, R13, 0.5 ;  /* 0x3f0000000d1a7820 */ /* 0x000fe20000410000 */
[----:B------:R-:W0:Y:S01]  /*08c0*/  MUFU.RSQ R20, R3 ;  /* 0x0000000300147308 */ /* 0x000e220000001400 */
[----:B------:R-:W-:-:S02]  /*08d0*/  @P3 FADD.FTZ R18, R18, R18 ;  /* 0x0000001212123221 */ /* 0x000fc40000010000 */
[----:B------:R-:W-:Y:S02]  /*08e0*/  FFMA.FTZ R26, -R23, R26, 0.5 ;  /* 0x3f000000171a7423 */ /* 0x000fe4000001011a */
[----:B------:R-:W-:Y:S01]  /*08f0*/  @P0 FSEL R6, R11, RZ, P5 ;  /* 0x000000ff0b060208 */ /* 0x000fe20002800000 */
[----:B-1----:R-:W-:Y:S01]  /*0900*/  FMUL.FTZ R21, R21, R22 ;  /* 0x0000001615157220 */ /* 0x002fe20000410000 */
[----:B------:R-:W-:Y:S01]  /*0910*/  FMUL.FTZ R24, R22, 0.5 ;  /* 0x3f00000016187820 */ /* 0x000fe20000410000 */
[----:B------:R-:W-:Y:S01]  /*0920*/  FADD.FTZ R22, -R17, -RZ ;  /* 0x800000ff11167221 */ /* 0x000fe20000010100 */
[----:B------:R-:W-:Y:S01]  /*0930*/  LOP3.LUT R6, R6, 0x80000000, R9, 0xb8, !PT ;  /* 0x8000000006067812 */ /* 0x000fe200078eb809 */
[----:B------:R-:W-:Y:S01]  /*0940*/  FFMA.FTZ R26, R23, R26, R23 ;  /* 0x0000001a171a7223 */ /* 0x000fe20000010017 */
[----:B------:R-:W-:Y:S01]  /*0950*/  FFMA.FTZ R24, -R21, R24, 0.5 ;  /* 0x3f00000015187423 */ /* 0x000fe20000010118 */
[----:B------:R-:W-:Y:S02]  /*0960*/  FSETP.NEU.FTZ.AND P5, PT, |R15|, 1, PT ;  /* 0x3f8000000f00780b */ /* 0x000fe40003fbd200 */
[----:B------:R-:W-:Y:S01]  /*0970*/  FSEL R11, R17, R22, P2 ;  /* 0x00000016110b7208 */ /* 0x000fe20001000000 */
[----:B------:R-:W-:Y:S01]  /*0980*/  FFMA.FTZ R24, R21, R24, R21 ;  /* 0x0000001815187223 */ /* 0x000fe20000010015 */
[----:B0-----:R-:W-:Y:S01]  /*0990*/  FMUL.FTZ R13, R3, R20 ;  /* 0x00000014030d7220 */ /* 0x001fe20000410000 */
[----:B------:R-:W-:-:S02]  /*09a0*/  FMUL.FTZ R22, R20, 0.5 ;  /* 0x3f00000014167820 */ /* 0x000fc40000410000 */
[----:B------:R-:W-:Y:S01]  /*09b0*/  @!P6 FFMA.FTZ R17, R8, 0.93318945169448852539, R11 ;  /* 0x3f6ee5810811e823 */ /* 0x000fe2000001000b */
[----:B------:R-:W-:Y:S01]  /*09c0*/  FMUL.FTZ R11, R6, R6 ;  /* 0x00000006060b7220 */ /* 0x000fe20000410000 */
[----:B------:R-:W-:Y:S01]  /*09d0*/  FSETP.GT.FTZ.AND P6, PT, |R7|, 0.56000000238418579102, PT ;  /* 0x3f0f5c290700780b */ /* 0x000fe20003fd4200 */
[----:B------:R-:W-:Y:S01]  /*09e0*/  FFMA.FTZ R22, -R13, R22, 0.5 ;  /* 0x3f0000000d167423 */ /* 0x000fe20000010116 */
[----:B------:R-:W-:Y:S01]  /*09f0*/  @P1 FSEL R14, R24, RZ, P5 ;  /* 0x000000ff180e1208 */ /* 0x000fe20002800000 */
[----:B------:R-:W-:Y:S01]  /*0a00*/  FFMA.FTZ R20, R11, R4, 0.016980519518256187439 ;  /* 0x3c8b1abb0b147423 */ /* 0x000fe20000010004 */
[----:B------:R-:W-:Y:S01]  /*0a10*/  FSETP.NEU.FTZ.AND P5, PT, |R7|, 1, PT ;  /* 0x3f8000000700780b */ /* 0x000fe20003fbd200 */
[----:B------:R-:W-:Y:S01]  /*0a20*/  FFMA.FTZ R13, R13, R22, R13 ;  /* 0x000000160d0d7223 */ /* 0x000fe2000001000d */
[----:B------:R-:W-:Y:S01]  /*0a30*/  LOP3.LUT R14, R14, 0x80000000, R15, 0xb8, !PT ;  /* 0x800000000e0e7812 */ /* 0x000fe200078eb80f */
[----:B------:R-:W-:Y:S01]  /*0a40*/  FFMA.FTZ R20, R11, R20, 0.030762933194637298584 ;  /* 0x3cfc028c0b147423 */ /* 0x000fe20000010014 */
[----:B------:R-:W-:-:S03]  /*0a50*/  @P2 FADD.FTZ R17, R17, R17 ;  /* 0x0000001111112221 */ /* 0x000fc60000010000 */
[C---:B------:R-:W-:Y:S01]  /*0a60*/  FFMA.FTZ R20, R11.reuse, R20, 0.044709417968988418579 ;  /* 0x3d3721390b147423 */ /* 0x040fe20000010014 */
[----:B------:R-:W-:Y:S01]  /*0a70*/  FMUL.FTZ R3, R14, R14 ;  /* 0x0000000e0e037220 */ /* 0x000fe20000410000 */
[----:B------:R-:W-:Y:S02]  /*0a80*/  @P6 FSEL R12, R26, RZ, P5 ;  /* 0x000000ff1a0c6208 */ /* 0x000fe40002800000 */
[----:B------:R-:W-:Y:S01]  /*0a90*/  FFMA.FTZ R20, R11, R20, 0.074989043176174163818 ;  /* 0x3d9993db0b147423 */ /* 0x000fe20000010014 */
[----:B------:R-:W-:Y:S01]  /*0aa0*/  FFMA.FTZ R22, R3, R4, 0.016980519518256187439 ;  /* 0x3c8b1abb03167423 */ /* 0x000fe20000010004 */
[----:B------:R-:W-:Y:S02]  /*0ab0*/  FSETP.NEU.FTZ.AND P5, PT, |R10|, 1, PT ;  /* 0x3f8000000a00780b */ /* 0x000fe40003fbd200 */
[----:B------:R-:W-:Y:S01]  /*0ac0*/  FFMA.FTZ R20, R11, R20, 0.16666707396507263184 ;  /* 0x3e2aaac60b147423 */ /* 0x000fe20000010014 */
[----:B------:R-:W-:Y:S01]  /*0ad0*/  LOP3.LUT R12, R12, 0x80000000, R7, 0xb8, !PT ;  /* 0x800000000c0c7812 */ /* 0x000fe200078eb807 */
[----:B------:R-:W-:Y:S01]  /*0ae0*/  FFMA.FTZ R22, R3, R22, 0.030762933194637298584 ;  /* 0x3cfc028c03167423 */ /* 0x000fe20000010016 */
[----:B------:R-:W-:Y:S01]  /*0af0*/  @P4 FSEL R19, R13, RZ, P5 ;  /* 0x000000ff0d134208 */ /* 0x000fe20002800000 */
[----:B------:R-:W-:Y:S01]  /*0b00*/  FMUL.FTZ R11, R11, R20 ;  /* 0x000000140b0b7220 */ /* 0x000fe20000410000 */
[----:B------:R-:W-:Y:S01]  /*0b10*/  FSETP.GT.FTZ.AND P5, PT, R9, 0.56000000238418579102, PT ;  /* 0x3f0f5c290900780b */ /* 0x000fe20003fb4000 */
[----:B------:R-:W-:Y:S01]  /*0b20*/  FFMA.FTZ R22, R3, R22, 0.044709417968988418579 ;  /* 0x3d37213903167423 */ /* 0x000fe20000010016 */
[----:B------:R-:W-:Y:S01]  /*0b30*/  FMUL.FTZ R13, R12, R12 ;  /* 0x0000000c0c0d7220 */ /* 0x000fe20000410000 */
[----:B------:R-:W-:Y:S01]  /*0b40*/  FFMA.FTZ R6, R6, R11, R6 ;  /* 0x0000000b06067223 */ /* 0x000fe20000010006 */
[----:B------:R-:W-:Y:S01]  /*0b50*/  LOP3.LUT R19, R19, 0x80000000, R10, 0xb8, !PT ;  /* 0x8000000013137812 */ /* 0x000fe200078eb80a */
[----:B------:R-:W-:Y:S01]  /*0b60*/  FFMA.FTZ R22, R3, R22, 0.074989043176174163818 ;  /* 0x3d9993db03167423 */ /* 0x000fe20000010016 */
[----:B------:R-:W-:Y:S01]  /*0b70*/  FFMA.FTZ R20, R13, R4, 0.016980519518256187439 ;  /* 0x3c8b1abb0d147423 */ /* 0x000fe20000010004 */
[----:B------:R-:W-:-:S02]  /*0b80*/  FADD.FTZ R11, -R6, -RZ ;  /* 0x800000ff060b7221 */ /* 0x000fc40000010100 */
[----:B------:R-:W-:Y:S01]  /*0b90*/  FFMA.FTZ R22, R3, R22, 0.16666707396507263184 ;  /* 0x3e2aaac603167423 */ /* 0x000fe20000010016 */
[----:B------:R-:W-:Y:S01]  /*0ba0*/  FFMA.FTZ R20, R13, R20, 0.030762933194637298584 ;  /* 0x3cfc028c0d147423 */ /* 0x000fe20000010014 */
[----:B------:R-:W-:Y:S01]  /*0bb0*/  FMUL.FTZ R9, R19, R19 ;  /* 0x0000001313097220 */ /* 0x000fe20000410000 */
[----:B------:R-:W-:Y:S01]  /*0bc0*/  FSEL R11, R6, R11, P0 ;  /* 0x0000000b060b7208 */ /* 0x000fe20000000000 */
[----:B------:R-:W-:Y:S01]  /*0bd0*/  FMUL.FTZ R3, R3, R22 ;  /* 0x0000001603037220 */ /* 0x000fe20000410000 */
[----:B------:R-:W-:Y:S01]  /*0be0*/  FFMA.FTZ R20, R13, R20, 0.044709417968988418579 ;  /* 0x3d3721390d147423 */ /* 0x000fe20000010014 */
[----:B------:R-:W-:Y:S02]  /*0bf0*/  FFMA.FTZ R4, R9, R4, 0.016980519518256187439 ;  /* 0x3c8b1abb09047423 */ /* 0x000fe40000010004 */
[----:B------:R-:W-:Y:S01]  /*0c00*/  FFMA.FTZ R3, R14, R3, R14 ;  /* 0x000000030e037223 */ /* 0x000fe2000001000e */
[----:B------:R-:W-:Y:S01]  /*0c10*/  FFMA.FTZ R20, R13, R20, 0.074989043176174163818 ;  /* 0x3d9993db0d147423 */ /* 0x000fe20000010014 */
[----:B------:R-:W-:Y:S01]  /*0c20*/  @!P5 FFMA.FTZ R6, R8, 0.93318945169448852539, R11 ;  /* 0x3f6ee5810806d823 */ /* 0x000fe2000001000b */
[----:B------:R-:W-:Y:S01]  /*0c30*/  FSETP.GT.FTZ.AND P5, PT, R15, 0.56000000238418579102, PT ;  /* 0x3f0f5c290f00780b */ /* 0x000fe20003fb4000 */
[----:B------:R-:W-:Y:S01]  /*0c40*/  FFMA.FTZ R14, R9, R4, 0.030762933194637298584 ;  /* 0x3cfc028c090e7423 */ /* 0x000fe20000010004 */
[----:B------:R-:W-:Y:S01]  /*0c50*/  FFMA.FTZ R20, R13, R20, 0.16666707396507263184 ;  /* 0x3e2aaac60d147423 */ /* 0x000fe20000010014 */
[----:B------:R-:W-:Y:S01]  /*0c60*/  FADD.FTZ R4, -R3, -RZ ;  /* 0x800000ff03047221 */ /* 0x000fe20000010100 */
[----:B------:R-:W-:Y:S01]  /*0c70*/  @P0 FADD.FTZ R6, R6, R6 ;  /* 0x0000000606060221 */ /* 0x000fe20000010000 */
[----:B------:R-:W-:Y:S01]  /*0c80*/  FFMA.FTZ R14, R9, R14, 0.044709417968988418579 ;  /* 0x3d372139090e7423 */ /* 0x000fe2000001000e */
[----:B------:R-:W-:-:S02]  /*0c90*/  FMUL.FTZ R11, R13, R20 ;  /* 0x000000140d0b7220 */ /* 0x000fc40000410000 */
[----:B------:R-:W-:Y:S01]  /*0ca0*/  FSEL R13, R3, R4, P1 ;  /* 0x00000004030d7208 */ /* 0x000fe20000800000 */
[----:B------:R-:W-:Y:S01]  /*0cb0*/  FFMA.FTZ R14, R9, R14, 0.074989043176174163818 ;  /* 0x3d9993db090e7423 */ /* 0x000fe2000001000e */
[----:B------:R-:W-:-:S03]  /*0cc0*/  FFMA.FTZ R11, R12, R11, R12 ;  /* 0x0000000b0c0b7223 */ /* 0x000fc6000001000c */
[----:B------:R-:W-:Y:S01]  /*0cd0*/  @!P5 FFMA.FTZ R3, R8, 0.93318945169448852539, R13 ;  /* 0x3f6ee5810803d823 */ /* 0x000fe2000001000d */
[----:B------:R-:W-:Y:S01]  /*0ce0*/  FSETP.GT.FTZ.AND P5, PT, R7, 0.56000000238418579102, PT ;  /* 0x3f0f5c290700780b */ /* 0x000fe20003fb4000 */
[----:B------:R-:W-:Y:S01]  /*0cf0*/  FADD.FTZ R4, -R11, -RZ ;  /* 0x800000ff0b047221 */ /* 0x000fe20000010100 */
[----:B------:R-:W-:Y:S01]  /*0d00*/  FFMA.FTZ R14, R9, R14, 0.16666707396507263184 ;  /* 0x3e2aaac6090e7423 */ /* 0x000fe2000001000e */
[----:B------:R-:W0:Y:S01]  /*0d10*/  LDC.64 R12, c[0x0][0x218] ;  /* 0x00008600ff0c7b82 */ /* 0x000e220000000a00 */
[----:B------:R-:W-:Y:S02]  /*0d20*/  @P1 FADD.FTZ R3, R3, R3 ;  /* 0x0000000303031221 */ /* 0x000fe40000010000 */
[----:B------:R-:W-:Y:S01]  /*0d30*/  FSEL R7, R11, R4, P6 ;  /* 0x000000040b077208 */ /* 0x000fe20003000000 */
[----:B------:R-:W-:Y:S01]  /*0d40*/  FMUL.FTZ R14, R9, R14 ;  /* 0x0000000e090e7220 */ /* 0x000fe20000410000 */
[----:B------:R-:W-:Y:S02]  /*0d50*/  F2FP.BF16.F32.PACK_AB R4, R18, R5 ;  /* 0x000000051204723e */ /* 0x000fe400000010ff */
[----:B------:R-:W-:Y:S01]  /*0d60*/  F2FP.BF16.F32.PACK_AB R5, R17, R16 ;  /* 0x000000101105723e */ /* 0x000fe200000010ff */
[----:B------:R-:W-:Y:S01]  /*0d70*/  FFMA.FTZ R14, R19, R14, R19 ;  /* 0x0000000e130e7223 */ /* 0x000fe20000010013 */
[----:B------:R-:W-:Y:S01]  /*0d80*/  F2FP.BF16.F32.PACK_AB R6, R3, R6 ;  /* 0x000000060306723e */ /* 0x000fe200000010ff */
[----:B------:R-:W-:Y:S01]  /*0d90*/  @!P5 FFMA.FTZ R11, R8, 0.93318945169448852539, R7 ;  /* 0x3f6ee581080bd823 */ /* 0x000fe20000010007 */
[----:B------:R-:W-:Y:S01]  /*0da0*/  FSETP.GT.FTZ.AND P5, PT, R10, 0.56000000238418579102, PT ;  /* 0x3f0f5c290a00780b */ /* 0x000fe20003fb4000 */
[----:B------:R-:W-:-:S02]  /*0db0*/  FADD.FTZ R7, -R14, -RZ ;  /* 0x800000ff0e077221 */ /* 0x000fc40000010100 */
[----:B------:R-:W-:-:S03]  /*0dc0*/  @P6 FADD.FTZ R11, R11, R11 ;  /* 0x0000000b0b0b6221 */ /* 0x000fc60000010000 */
[----:B------:R-:W-:-:S07]  /*0dd0*/  FSEL R7, R14, R7, P4 ;  /* 0x000000070e077208 */ /* 0x000fce0002000000 */
[----:B------:R-:W-:Y:S01]  /*0de0*/  @!P5 FFMA.FTZ R14, R8, 0.93318945169448852539, R7 ;  /* 0x3f6ee581080ed823 */ /* 0x000fe20000010007 */
[----:B0-----:R-:W-:-:S04]  /*0df0*/  IMAD.WIDE.U32 R12, R0, 0x2, R12 ;  /* 0x00000002000c7825 */ /* 0x001fc800078e000c */
[----:B------:R-:W-:Y:S01]  /*0e00*/  @P4 FADD.FTZ R14, R14, R14 ;  /* 0x0000000e0e0e4221 */ /* 0x000fe20000010000 */
[----:B------:R-:W-:-:S04]  /*0e10*/  IMAD.WIDE R12, R2, 0x10, R12 ;  /* 0x00000010020c7825 */ /* 0x000fc800078e020c */
[----:B------:R-:W-:-:S05]  /*0e20*/  F2FP.BF16.F32.PACK_AB R7, R14, R11 ;  /* 0x0000000b0e07723e */ /* 0x000fca00000010ff */
[----:B------:R-:W-:Y:S01]  /*0e30*/  STG.E.128 desc[UR4][R12.64], R4 ;  /* 0x000000040c007986 */ /* 0x000fe2000c101d04 */
[----:B------:R-:W-:Y:S05]  /*0e40*/  EXIT ;  /* 0x000000000000794d */ /* 0x000fea0003800000 */
.L_x_634:
        /* <DEDUP_REMOVED lines=97> */
.L_x_636:
[----:B------:R-:W-:Y:S05]  /*1460*/  BSYNC B0 ;  /* 0x0000000000007941 */ /* 0x000fea0003800000 */
.L_x_635:
        /* <DEDUP_REMOVED lines=34> */
.L_x_638:
[----:B------:R-:W-:Y:S05]  /*1690*/  BSYNC B0 ;  /* 0x0000000000007941 */ /* 0x000fea0003800000 */
.L_x_637:
        /* <DEDUP_REMOVED lines=33> */
.L_x_640:
[----:B------:R-:W-:Y:S05]  /*18b0*/  BSYNC B0 ;  /* 0x0000000000007941 */ /* 0x000fea0003800000 */
.L_x_639:
        /* <DEDUP_REMOVED lines=34> */
.L_x_642:
[----:B------:R-:W-:Y:S05]  /*1ae0*/  BSYNC B0 ;  /* 0x0000000000007941 */ /* 0x000fea0003800000 */
.L_x_641:
        /* <DEDUP_REMOVED lines=31> */
.L_x_644:
[----:B------:R-:W-:Y:S05]  /*1ce0*/  BSYNC B0 ;  /* 0x0000000000007941 */ /* 0x000fea0003800000 */
.L_x_643:
        /* <DEDUP_REMOVED lines=31> */
.L_x_646:
[----:B------:R-:W-:Y:S05]  /*1ee0*/  BSYNC B0 ;  /* 0x0000000000007941 */ /* 0x000fea0003800000 */
.L_x_645:
        /* <DEDUP_REMOVED lines=31> */
.L_x_648:
[----:B------:R-:W-:Y:S05]  /*20e0*/  BSYNC B0 ;  /* 0x0000000000007941 */ /* 0x000fea0003800000 */
.L_x_647:
        /* <DEDUP_REMOVED lines=31> */
.L_x_650:
[----:B------:R-:W-:Y:S05]  /*22e0*/  BSYNC B0 ;  /* 0x0000000000007941 */ /* 0x000fea0003800000 */
.L_x_649:
        /* <DEDUP_REMOVED lines=18> */
.L_x_653:
[----:B------:R-:W-:-:S13]  /*2410*/  ISETP.GE.AND P0, PT, R11, R6, PT ;  /* 0x000000060b00720c */ /* 0x000fda0003f06270 */
[----:B------:R-:W-:Y:S05]  /*2420*/  @P0 BRA `(.L_x_655) ;  /* 0x0000000000300947 */ /* 0x000fea0003800000 */
[----:B0-----:R-:W0:Y:S01]  /*2430*/  LDC.64 R2, c[0x0][0x218] ;  /* 0x00008600ff027b82 */ /* 0x001e220000000a00 */
[----:B------:R-:W-:Y:S02]  /*2440*/  IADD3 R5, R0, R11, RZ ;  /* 0x0000000b00057210 */ /* 0x000fe40007ffe0ff */
[----:B------:R-:W-:-:S03]  /*2450*/  IADD3 R11, R11, 0x80, RZ ;  /* 0x000000800b0b7810 */ /* 0x000fc60007ffe0ff */
[----:B0-----:R-:W-:-:S05]  /*2460*/  IMAD.WIDE.U32 R2, R5, 0x2, R2 ;  /* 0x0000000205027825 */ /* 0x001fca00078e0002 */
[----:B------:R1:W-:Y:S02]  /*2470*/  STG.E.U16 desc[UR4][R2.64], R7 ;  /* 0x0000000702007986 */ /* 0x0003e4000c101504 */
.L_x_654:
[----:B------:R-:W-:-:S13]  /*2480*/  ISETP.GE.AND P0, PT, R11, R6, PT ;  /* 0x000000060b00720c */ /* 0x000fda0003f06270 */
[----:B------:R-:W-:Y:S05]  /*2490*/  @P0 BRA `(.L_x_656) ;  /* 0x0000000000340947 */ /* 0x000fea0003800000 */
[----:B01----:R-:W0:Y:S01]  /*24a0*/  LDC.64 R2, c[0x0][0x218] ;  /* 0x00008600ff027b82 */ /* 0x003e220000000a00 */
[----:B------:R-:W-:Y:S02]  /*24b0*/  IADD3 R5, R0, R11, RZ ;  /* 0x0000000b00057210 */ /* 0x000fe40007ffe0ff */
[----:B------:R-:W-:-:S03]  /*24c0*/  IADD3 R11, R11, 0x80, RZ ;  /* 0x000000800b0b7810 */ /* 0x000fc60007ffe0ff */
[----:B0-----:R-:W-:-:S05]  /*24d0*/  IMAD.WIDE.U32 R2, R5, 0x2, R2 ;  /* 0x0000000205027825 */ /* 0x001fca00078e0002 */
[----:B------:R1:W-:Y:S02]  /*24e0*/  STG.E.U16 desc[UR4][R2.64], R8 ;  /* 0x0000000802007986 */ /* 0x0003e4000c101504 */
.L_x_655:
        /* <DEDUP_REMOVED lines=8> */
.L_x_656:
[----:B------:R-:W-:Y:S05]  /*2570*/  BSYNC B1 ;  /* 0x0000000000017941 */ /* 0x000fea0003800000 */
.L_x_652:
[----:B------:R-:W-:-:S13]  /*2580*/  ISETP.GE.AND P0, PT, R11, R6, PT ;  /* 0x000000060b00720c */ /* 0x000fda0003f06270 */
[----:B012---:R-:W0:Y:S01]  /*2590*/  @!P0 LDC.64 R2, c[0x0][0x218] ;  /* 0x00008600ff028b82 */ /* 0x007e220000000a00 */
[----:B------:R-:W-:Y:S02]  /*25a0*/  @!P0 IADD3 R5, R0, R11, RZ ;  /* 0x0000000b00058210 */ /* 0x000fe40007ffe0ff */
[----:B------:R-:W-:-:S03]  /*25b0*/  @!P0 IADD3 R11, R11, 0x80, RZ ;  /* 0x000000800b0b8810 */ /* 0x000fc60007ffe0ff */
[----:B0-----:R-:W-:-:S05]  /*25c0*/  @!P0 IMAD.WIDE.U32 R2, R5, 0x2, R2 ;  /* 0x0000000205028825 */ /* 0x001fca00078e0002 */
[----:B------:R2:W-:Y:S02]  /*25d0*/  @!P0 STG.E.U16 desc[UR4][R2.64], R10 ;  /* 0x0000000a02008986 */ /* 0x0005e4000c101504 */
.L_x_657:
[----:B------:R-:W-:Y:S05]  /*25e0*/  BSYNC B0 ;  /* 0x0000000000007941 */ /* 0x000fea0003800000 */
.L_x_651:
        /* <DEDUP_REMOVED lines=8> */
.L_x_658:
        /* <DEDUP_REMOVED lines=9> */
.L_x_20101:


//--------------------- .text._ZN2at6native18elementwise_kernelILi128ELi4EZNS0_15gpu_kernel_implIZZZNS0_16acos_kernel_cudaERNS_18TensorIteratorBaseEENKUlvE0_clEvENKUlvE1_clEvEUlN3c104HalfEE_EEvS4_RKT_EUliE_EEviT1_ --------------------------
	.section	.text._ZN2at6native18elementwise_kernelILi128ELi4EZNS0_15gpu_kernel_implIZZZNS0_16acos_kernel_cudaERNS_18TensorIteratorBaseEENKUlvE0_clEvENKUlvE1_clEvEUlN3c104HalfEE_EEvS4_RKT_EUliE_EEviT1_,"ax",@progbits
	.align	128
        .global         _ZN2at6native18elementwise_kernelILi128ELi4EZNS0_15gpu_kernel_implIZZZNS0_16acos_kernel_cudaERNS_18TensorIteratorBaseEENKUlvE0_clEvENKUlvE1_clEvEUlN3c104HalfEE_EEvS4_RKT_EUliE_EEviT1_
        .type           _ZN2at6native18elementwise_kernelILi128ELi4EZNS0_15gpu_kernel_implIZZZNS0_16acos_kernel_cudaERNS_18TensorIteratorBaseEENKUlvE0_clEvENKUlvE1_clEvEUlN3c104HalfEE_EEvS4_RKT_EUliE_EEviT1_,@function
        .size           _ZN2at6native18elementwise_kernelILi128ELi4EZNS0_15gpu_kernel_implIZZZNS0_16acos_kernel_cudaERNS_18TensorIteratorBaseEENKUlvE0_clEvENKUlvE1_clEvEUlN3c104HalfEE_EEvS4_RKT_EUliE_EEviT1_,(.L_x_20102 - _ZN2at6native18elementwise_kernelILi128ELi4EZNS0_15gpu_kernel_implIZZZNS0_16acos_kernel_cudaERNS_18TensorIteratorBaseEENKUlvE0_clEvENKUlvE1_clEvEUlN3c104HalfEE_EEvS4_RKT_EUliE_EEviT1_)
        .other          _ZN2at6native18elementwise_kernelILi128ELi4EZNS0_15gpu_kernel_implIZZZNS0_16acos_kernel_cudaERNS_18TensorIteratorBaseEENKUlvE0_clEvENKUlvE1_clEvEUlN3c104HalfEE_EEvS4_RKT_EUliE_EEviT1_,@"STO_CUDA_ENTRY STV_DEFAULT"
_ZN2at6native18elementwise_kernelILi128ELi4EZNS0_15gpu_kernel_implIZZZNS0_16acos_kernel_cudaERNS_18TensorIteratorBaseEENKUlvE0_clEvENKUlvE1_clEvEUlN3c104HalfEE_EEvS4_RKT_EUliE_EEviT1_:
.text._ZN2at6native18elementwise_kernelILi128ELi4EZNS0_15gpu_kernel_implIZZZNS0_16acos_kernel_cudaERNS_18TensorIteratorBaseEENKUlvE0_clEvENKUlvE1_clEvEUlN3c104HalfEE_EEvS4_RKT_EUliE_EEviT1_:
        /* <DEDUP_REMOVED lines=315> */
.L_x_661:
        /* <DEDUP_REMOVED lines=20> */
[----:B0-----:R-:W-:Y:S01]  /*14f0*/  F2FP.F16.F32.PACK_AB R0, RZ, R0 ;  /* 0x00000000ff00723e */ /* 0x001fe200000000ff */
[----:B------:R-:W-:Y:S06]  /*1500*/  BRA `(.L_x_667) ;  /* 0x0000000c00987947 */ /* 0x000fec0003800000 */
.L_x_665:
[----:B------:R-:W2:Y:S02]  /*1510*/  LDG.E.U8 R2, desc[UR36][R2.64] ;  /* 0x0000002402027981 */ /* 0x000ea4000c1e1100 */
[----:B--2---:R-:W-:-:S04]  /*1520*/  I2FP.F32.U32 R0, R2 ;  /* 0x0000000200007245 */ /* 0x004fc80000201000 */
[----:B------:R-:W-:Y:S01]  /*1530*/  F2FP.F16.F32.PACK_AB R0, RZ, R0 ;  /* 0x00000000ff00723e */ /* 0x000fe200000000ff */
[----:B------:R-:W-:Y:S06]  /*1540*/  BRA `(.L_x_667) ;  /* 0x0000000c00887947 */ /* 0x000fec0003800000 */
.L_x_664:
        /* <DEDUP_REMOVED lines=8> */
[----:B0-----:R-:W-:Y:S01]  /*15d0*/  F2FP.F16.F32.PACK_AB R0, RZ, R0 ;  /* 0x00000000ff00723e */ /* 0x001fe200000000ff */
[----:B------:R-:W-:Y:S06]  /*15e0*/  BRA `(.L_x_667) ;  /* 0x0000000c00607947 */ /* 0x000fec0003800000 */
.L_x_669:
[----:B------:R-:W2:Y:S02]  /*15f0*/  LDG.E R2, desc[UR36][R2.64] ;  /* 0x0000002402027981 */ /* 0x000ea4000c1e1900 */
[----:B--2---:R-:W-:-:S04]  /*1600*/  I2FP.F32.S32 R0, R2 ;  /* 0x0000000200007245 */ /* 0x004fc80000201400 */
[----:B------:R-:W-:Y:S01]  /*1610*/  F2FP.F16.F32.PACK_AB R0, RZ, R0 ;  /* 0x00000000ff00723e */ /* 0x000fe200000000ff */
[----:B------:R-:W-:Y:S06]  /*1620*/  BRA `(.L_x_667) ;  /* 0x0000000c00507947 */ /* 0x000fec0003800000 */
.L_x_668:
[----:B------:R-:W2:Y:S02]  /*1630*/  LDG.E.U16 R2, desc[UR36][R2.64] ;  /* 0x0000002402027981 */ /* 0x000ea4000c1e1500 */
[----:B--2---:R-:W0:Y:S02]  /*1640*/  I2F.S16 R0, R2 ;  /* 0x0000000200007306 */ /* 0x004e240000101400 */
[----:B0-----:R-:W-:Y:S01]  /*1650*/  F2FP.F16.F32.PACK_AB R0, RZ, R0 ;  /* 0x00000000ff00723e */ /* 0x001fe200000000ff */
[----:B------:R-:W-:Y:S06]  /*1660*/  BRA `(.L_x_667) ;  /* 0x0000000c00407947 */ /* 0x000fec0003800000 */
.L_x_663:
[----:B------:R-:W-:-:S13]  /*1670*/  ISETP.GT.AND P0, PT, R4, 0x6, PT ;  /* 0x000000060400780c */ /* 0x000fda0003f04270 */
[----:B------:R-:W-:Y:S05]  /*1680*/  @P0 BRA `(.L_x_670) ;  /* 0x0000000000240947 */ /* 0x000fea0003800000 */
[----:B------:R-:W-:-:S13]  /*1690*/  ISETP.NE.AND P0, PT, R4, 0x5, PT ;  /* 0x000000050400780c */ /* 0x000fda0003f05270 */
[----:B------:R-:W-:Y:S05]  /*16a0*/  @!P0 BRA `(.L_x_671) ;  /* 0x0000000000148947 */ /* 0x000fea0003800000 */
[----:B------:R-:W-:-:S13]  /*16b0*/  ISETP.NE.AND P0, PT, R4, 0x6, PT ;  /* 0x000000060400780c */ /* 0x000fda0003f05270 */
[----:B------:R-:W-:Y:S05]  /*16c0*/  @P0 BRA `(.L_x_666) ;  /* 0x0000000800c40947 */ /* 0x000fea0003800000 */
[----:B------:R-:W2:Y:S02]  /*16d0*/  LDG.E R2, desc[UR36][R2.64] ;  /* 0x0000002402027981 */ /* 0x000ea4000c1e1900 */
[----:B--2---:R-:W-:Y:S01]  /*16e0*/  F2FP.F16.F32.PACK_AB R0, RZ, R2 ;  /* 0x00000002ff00723e */ /* 0x004fe200000000ff */
[----:B------:R-:W-:Y:S06]  /*16f0*/  BRA `(.L_x_667) ;  /* 0x0000000c001c7947 */ /* 0x000fec0003800000 */
.L_x_671:
[----:B------:R0:W5:Y:S01]  /*1700*/  LDG.E.U16 R0, desc[UR36][R2.64] ;  /* 0x0000002402007981 */ /* 0x000162000c1e1500 */
[----:B------:R-:W-:Y:S05]  /*1710*/  BRA `(.L_x_667) ;  /* 0x0000000c00147947 */ /* 0x000fea0003800000 */
.L_x_670:
[----:B------:R-:W-:-:S13]  /*1720*/  ISETP.NE.AND P0, PT, R4, 0x7, PT ;  /* 0x000000070400780c */ /* 0x000fda0003f05270 */
[----:B------:R-:W-:Y:S05]  /*1730*/  @!P0 BRA `(.L_x_672) ;  /* 0x0000000000248947 */ /* 0x000fea0003800000 */
[----:B------:R-:W-:-:S13]  /*1740*/  ISETP.NE.AND P0, PT, R4, 0x8, PT ;  /* 0x000000080400780c */ /* 0x000fda0003f05270 */
[----:B------:R-:W-:Y:S05]  /*1750*/  @!P0 BRA `(.L_x_673) ;  /* 0x0000000000148947 */ /* 0x000fea0003800000 */
[----:B------:R-:W-:-:S13]  /*1760*/  ISETP.NE.AND P0, PT, R4, 0x9, PT ;  /* 0x000000090400780c */ /* 0x000fda0003f05270 */
[----:B------:R-:W-:Y:S05]  /*1770*/  @P0 BRA `(.L_x_666) ;  /* 0x0000000800980947 */ /* 0x000fea0003800000 */
[----:B------:R-:W2:Y:S02]  /*1780*/  LDG.E R2, desc[UR36][R2.64] ;  /* 0x0000002402027981 */ /* 0x000ea4000c1e1900 */
[----:B--2---:R-:W-:Y:S01]  /*1790*/  F2FP.F16.F32.PACK_AB R0, RZ, R2 ;  /* 0x00000002ff00723e */ /* 0x004fe200000000ff */
[----:B------:R-:W-:Y:S06]  /*17a0*/  BRA `(.L_x_667) ;  /* 0x0000000800f07947 */ /* 0x000fec0003800000 */
.L_x_673:
[----:B------:R1:W5:Y:S01]  /*17b0*/  LDG.E.U16 R0, desc[UR36][R2.64] ;  /* 0x0000002402007981 */ /* 0x000362000c1e1500 */
[----:B------:R-:W-:Y:S05]  /*17c0*/  BRA `(.L_x_667) ;  /* 0x0000000800e87947 */ /* 0x000fea0003800000 */
.L_x_672:
[----:B------:R-:W2:Y:S01]  /*17d0*/  LDG.E.64 R2, desc[UR36][R2.64] ;  /* 0x0000002402027981 */ /* 0x000ea2000c1e1b00 */
[----:B------:R-:W-:Y:S01]  /*17e0*/  UMOV UR4, 0xf0000000 ;  /* 0xf000000000047882 */ /* 0x000fe20000000000 */
[----:B------:R-:W-:Y:S01]  /*17f0*/  UMOV UR5, 0x380fffff ;  /* 0x380fffff00057882 */ /* 0x000fe20000000000 */
[----:B--2---:R-:W0:Y:S01]  /*1800*/  F2F.F32.F64 R0, R2 ;  /* 0x0000000200007310 */ /* 0x004e220000301000 */
[----:B------:R-:W-:-:S14]  /*1810*/  DSETP.GEU.AND P0, PT, |R2|, UR4, PT ;  /* 0x0000000402007e2a */ /* 0x000fdc000bf0e200 */
[----:B0-----:R-:W-:-:S05]  /*1820*/  @!P0 FMUL R0, R0, 1.175494350822287508e-38 ;  /* 0x0080000000008820 */ /* 0x001fca0000400000 */
[----:B------:R-:W-:Y:S01]  /*1830*/  F2FP.F16.F32.PACK_AB R0, RZ, R0 ;  /* 0x00000000ff00723e */ /* 0x000fe200000000ff */
[----:B------:R-:W-:Y:S06]  /*1840*/  BRA `(.L_x_667) ;  /* 0x0000000800c87947 */ /* 0x000fec0003800000 */
.L_x_662:
        /* <DEDUP_REMOVED lines=11> */
[----:B------:R-:W-:Y:S01]  /*1900*/  F2FP.F16.F32.PACK_AB R0, RZ, R0 ;  /* 0x00000000ff00723e */ /* 0x000fe200000000ff */
[----:B------:R-:W-:Y:S06]  /*1910*/  BRA `(.L_x_667) ;  /* 0x0000000800947947 */ /* 0x000fec0003800000 */
.L_x_676:
        /* <DEDUP_REMOVED lines=8> */
.L_x_675:
        /* <DEDUP_REMOVED lines=25> */
[----:B------:R-:W-:-:S04]  /*1b30*/  F2FP.F16.F32.PACK_AB R5, RZ, R5 ;  /* 0x00000005ff05723e */ /* 0x000fc800000000ff */
[----:B------:R-:W-:Y:S01]  /*1b40*/  PRMT R0, R5, 0x7610, R0 ;  /* 0x0000761005007816 */ /* 0x000fe20000000000 */
[----:B------:R-:W-:Y:S06]  /*1b50*/  BRA `(.L_x_667) ;  /* 0x0000000800047947 */ /* 0x000fec0003800000 */
.L_x_678:
[----:B------:R-:W2:Y:S02]  /*1b60*/  LDG.E.U8 R2, desc[UR36][R2.64] ;  /* 0x0000002402027981 */ /* 0x000ea4000c1e1100 */
[C---:B--2---:R-:W-:Y:S02]  /*1b70*/  IMAD.SHL.U32 R0, R2.reuse, 0x2000000, RZ ;  /* 0x0200000002007824 */ /* 0x044fe400078e00ff */
[----:B------:R-:W-:-:S03]  /*1b80*/  IMAD.SHL.U32 R5, R2, 0x1000000, RZ ;  /* 0x0100000002057824 */ /* 0x000fc600078e00ff */
[----:B------:R-:W-:-:S13]  /*1b90*/  ISETP.GE.U32.AND P0, PT, R0, 0x8000000, PT ;  /* 0x080000000000780c */ /* 0x000fda0003f06070 */
[C---:B------:R-:W-:Y:S01]  /*1ba0*/  @!P0 SHF.L.U32 R0, R2.reuse, 0x8, RZ ;  /* 0x0000000802008819 */ /* 0x040fe200000006ff */
[----:B------:R-:W-:-:S03]  /*1bb0*/  @P0 IMAD.SHL.U32 R4, R2, 0x200000, RZ ;  /* 0x0020000002040824 */ /* 0x000fc600078e00ff */
[----:B------:R-:W-:Y:S02]  /*1bc0*/  @!P0 LOP3.LUT R0, R0, 0x7f00, RZ, 0xc0, !PT ;  /* 0x00007f0000008812 */ /* 0x000fe400078ec0ff */
[----:B------:R-:W-:Y:S02]  /*1bd0*/  @P0 LOP3.LUT R4, R4, 0x70000000, RZ, 0xfc, !PT ;  /* 0x7000000004040812 */ /* 0x000fe400078efcff */
[----:B------:R-:W-:-:S03]  /*1be0*/  @!P0 LOP3.LUT R0, R0, 0x3f000000, RZ, 0xfc, !PT ;  /* 0x3f00000000008812 */ /* 0x000fc600078efcff */
[----:B------:R-:W-:Y:S02]  /*1bf0*/  @P0 FMUL.FTZ R4, R4, 1.9259299443872358531e-34 ;  /* 0x0780000004040820 */ /* 0x000fe40000410000 */
[----:B------:R-:W-:-:S05]  /*1c00*/  @!P0 FADD.FTZ R4, R0, -0.5 ;  /* 0xbf00000000048421 */ /* 0x000fca0000010000 */
[----:B------:R-:W-:-:S04]  /*1c10*/  LOP3.LUT R4, R4, 0x80000000, R5, 0xf8, !PT ;  /* 0x8000000004047812 */ /* 0x000fc800078ef805 */
[----:B------:R-:W-:-:S04]  /*1c20*/  F2FP.F16.F32.PACK_AB R4, RZ, R4 ;  /* 0x00000004ff04723e */ /* 0x000fc800000000ff */
[----:B------:R-:W-:Y:S01]  /*1c30*/  PRMT R0, R4, 0x7610, R0 ;  /* 0x0000761004007816 */ /* 0x000fe20000000000 */
[----:B------:R-:W-:Y:S06]  /*1c40*/  BRA `(.L_x_667) ;  /* 0x0000000400c87947 */ /* 0x000fec0003800000 */
.L_x_677:
[----:B------:R-:W2:Y:S02]  /*1c50*/  LDG.E.U16 R0, desc[UR36][R2.64] ;  /* 0x0000002402007981 */ /* 0x000ea4000c1e1500 */
[----:B--2---:R-:W-:-:S05]  /*1c60*/  IMAD.U32 R0, R0, 0x10000, RZ ;  /* 0x0001000000007824 */ /* 0x004fca00078e00ff */
[----:B------:R-:W-:Y:S01]  /*1c70*/  F2FP.F16.F32.PACK_AB R0, RZ, R0 ;  /* 0x00000000ff00723e */ /* 0x000fe200000000ff */
[----:B------:R-:W-:Y:S06]  /*1c80*/  BRA `(.L_x_667) ;  /* 0x0000000400b87947 */ /* 0x000fec0003800000 */
.L_x_674:
        /* <DEDUP_REMOVED lines=10> */
[----:B------:R-:W-:Y:S01]  /*1d30*/  F2FP.F16.F32.PACK_AB R0, RZ, R0 ;  /* 0x00000000ff00723e */ /* 0x000fe200000000ff */
[----:B------:R-:W-:Y:S06]  /*1d40*/  BRA `(.L_x_667) ;  /* 0x0000000400887947 */ /* 0x000fec0003800000 */
.L_x_681:
        /* <DEDUP_REMOVED lines=21> */
.L_x_685:
[----:B------:R-:W-:Y:S05]  /*1ea0*/  BSYNC B1 ;  /* 0x0000000000017941 */ /* 0x000fea0003800000 */
.L_x_684:
[----:B------:R-:W-:Y:S01]  /*1eb0*/  LEA R3, R0, 0x3b800000, 0x17 ;  /* 0x3b80000000037811 */ /* 0x000fe200078eb8ff */
[----:B------:R-:W-:-:S05]  /*1ec0*/  IMAD.SHL.U32 R0, R2, 0x100000, RZ ;  /* 0x0010000002007824 */ /* 0x000fca00078e00ff */
[----:B------:R-:W-:-:S07]  /*1ed0*/  LOP3.LUT R0, R3, R0, R4, 0xfe, !PT ;  /* 0x0000000003007212 */ /* 0x000fce00078efe04 */
.L_x_683:
[----:B------:R-:W-:Y:S05]  /*1ee0*/  BSYNC B0 ;  /* 0x0000000000007941 */ /* 0x000fea0003800000 */
.L_x_682:
[----:B------:R-:W-:Y:S01]  /*1ef0*/  F2FP.F16.F32.PACK_AB R0, RZ, R0 ;  /* 0x00000000ff00723e */ /* 0x000fe200000000ff */
[----:B------:R-:W-:Y:S06]  /*1f00*/  BRA `(.L_x_667) ;  /* 0x0000000400187947 */ /* 0x000fec0003800000 */
.L_x_680:
        /* <DEDUP_REMOVED lines=21> */
.L_x_689:
[----:B------:R-:W-:Y:S05]  /*2060*/  BSYNC B1 ;  /* 0x0000000000017941 */ /* 0x000fea0003800000 */
.L_x_688:
[----:B------:R-:W-:Y:S01]  /*2070*/  LEA R3, R0, 0x37800000, 0x17 ;  /* 0x3780000000037811 */ /* 0x000fe200078eb8ff */
[----:B------:R-:W-:-:S05]  /*2080*/  IMAD.SHL.U32 R0, R2, 0x200000, RZ ;  /* 0x0020000002007824 */ /* 0x000fca00078e00ff */
[----:B------:R-:W-:-:S07]  /*2090*/  LOP3.LUT R0, R3, R0, R4, 0xfe, !PT ;  /* 0x0000000003007212 */ /* 0x000fce00078efe04 */
.L_x_687:
[----:B------:R-:W-:Y:S05]  /*20a0*/  BSYNC B0 ;  /* 0x0000000000007941 */ /* 0x000fea0003800000 */
.L_x_686:
[----:B------:R-:W-:Y:S01]  /*20b0*/  F2FP.F16.F32.PACK_AB R0, RZ, R0 ;  /* 0x00000000ff00723e */ /* 0x000fe200000000ff */
[----:B------:R-:W-:Y:S06]  /*20c0*/  BRA `(.L_x_667) ;  /* 0x0000000000a87947 */ /* 0x000fec0003800000 */
.L_x_679:
        /* <DEDUP_REMOVED lines=14> */
.L_x_693:
[----:B------:R-:W-:Y:S05]  /*21b0*/  BSYNC B0 ;  /* 0x0000000000007941 */ /* 0x000fea0003800000 */
.L_x_692:
[----:B------:R-:W-:Y:S01]  /*21c0*/  F2FP.F16.F32.PACK_AB R0, RZ, R0 ;  /* 0x00000000ff00723e */ /* 0x000fe200000000ff */
[----:B------:R-:W-:Y:S06]  /*21d0*/  BRA `(.L_x_667) ;  /* 0x0000000000647947 */ /* 0x000fec0003800000 */
.L_x_666:
        /* <DEDUP_REMOVED lines=16> */
.L_x_694:
[----:B------:R-:W-:Y:S01]  /*22e0*/  PRMT R0, RZ, 0x7610, R0 ;  /* 0x00007610ff007816 */ /* 0x000fe20000000000 */
[----:B------:R-:W-:Y:S06]  /*22f0*/  BRA `(.L_x_667) ;  /* 0x00000000001c7947 */ /* 0x000fec0003800000 */
.L_x_691:
[----:B------:R-:W2:Y:S02]  /*2300*/  LDG.E.64 R2, desc[UR36][R2.64] ;  /* 0x0000002402027981 */ /* 0x000ea4000c1e1b00 */
[----:B--2---:R-:W0:Y:S02]  /*2310*/  I2F.U64 R0, R2 ;  /* 0x0000000200007312 */ /* 0x004e240000301000 */
[----:B0-----:R-:W-:Y:S01]  /*2320*/  F2FP.F16.F32.PACK_AB R0, RZ, R0 ;  /* 0x00000000ff00723e */ /* 0x001fe200000000ff */
[----:B------:R-:W-:Y:S06]  /*2330*/  BRA `(.L_x_667) ;  /* 0x00000000000c7947 */ /* 0x000fec0003800000 */
.L_x_690:
[----:B------:R-:W2:Y:S02]  /*2340*/  LDG.E R2, desc[UR36][R2.64] ;  /* 0x0000002402027981 */ /* 0x000ea4000c1e1900 */
[----:B--2---:R-:W-:-:S04]  /*2350*/  I2FP.F32.U32 R0, R2 ;  /* 0x0000000200007245 */ /* 0x004fc80000201000 */
[----:B------:R-:W-:-:S07]  /*2360*/  F2FP.F16.F32.PACK_AB R0, RZ, R0 ;  /* 0x00000000ff00723e */ /* 0x000fce00000000ff */
.L_x_667:
[----:B-----5:R-:W-:Y:S01]  /*2370*/  HADD2.F32 R0, -RZ, R0.H0_H0 ;  /* 0x20000000ff007230 */ /* 0x020fe20000004100 */
[----:B------:R-:W2:Y:S01]  /*2380*/  LDC.U8 R6, c[0x0][0x421] ;  /* 0x00010840ff067b82 */ /* 0x000ea20000000000 */
[----:B01----:R-:W-:-:S03]  /*2390*/  IMAD.MOV.U32 R2, RZ, RZ, 0x3f000000 ;  /* 0x3f000000ff027424 */ /* 0x003fc600078e00ff */
[C---:B------:R-:W-:Y:S01]  /*23a0*/  FADD.FTZ R3, |R0|.reuse, -RZ ;  /* 0x800000ff00037221 */ /* 0x040fe20000010200 */
[C---:B------:R-:W-:Y:S02]  /*23b0*/  FSETP.GT.FTZ.AND P0, PT, |R0|.reuse, 0.56000000238418579102, PT ;  /* 0x3f0f5c290000780b */ /* 0x040fe40003f14200 */
[----:B------:R-:W-:Y:S01]  /*23c0*/  FSETP.NEU.FTZ.AND P1, PT, |R0|, 1, PT ;  /* 0x3f8000000000780b */ /* 0x000fe20003f3d200 */
[----:B------:R-:W-:-:S04]  /*23d0*/  FFMA.FTZ R2, -R3, R2, 0.5 ;  /* 0x3f00000003027423 */ /* 0x000fc80000010102 */
[----:B------:R-:W0:Y:S02]  /*23e0*/  MUFU.RSQ R5, R2 ;  /* 0x0000000200057308 */ /* 0x000e240000001400 */
[----:B0-----:R-:W-:Y:S01]  /*23f0*/  FMUL.FTZ R4, R2, R5 ;  /* 0x0000000502047220 */ /* 0x001fe20000410000 */
[----:B------:R-:W-:Y:S01]  /*2400*/  FMUL.FTZ R5, R5, 0.5 ;  /* 0x3f00000005057820 */ /* 0x000fe20000410000 */
[----:B--2---:R-:W-:-:S03]  /*2410*/  PRMT R2, R6, 0x9910, RZ ;  /* 0x0000991006027816 */ /* 0x004fc600000000ff */
        /* <DEDUP_REMOVED lines=18> */
[----:B------:R-:W-:-:S03]  /*2540*/  ISETP.GT.AND P1, PT, R2, 0x9, PT ;  /* 0x000000090200780c */ /* 0x000fc60003f24270 */
[----:B------:R-:W-:-:S05]  /*2550*/  @P0 FADD.FTZ R3, R3, R3 ;  /* 0x0000000303030221 */ /* 0x000fca0000010000 */
[----:B------:R-:W-:-:S05]  /*2560*/  F2FP.F16.F32.PACK_AB R0, RZ, R3 ;  /* 0x00000003ff00723e */ /* 0x000fca00000000ff */
        /* <DEDUP_REMOVED lines=9> */
[----:B------:R-:W-:-:S04]  /*2600*/  HADD2.F32 R0, -RZ, R0.H0_H0 ;  /* 0x20000000ff007230 */ /* 0x000fc80000004100 */
[----:B------:R-:W0:Y:S02]  /*2610*/  F2I.FTZ.TRUNC.NTZ R3, R0 ;  /* 0x0000000000037305 */ /* 0x000e24000021f100 */
[----:B0-----:R4:W-:Y:S01]  /*2620*/  STG.E.U8 desc[UR36][R16.64], R3 ;  /* 0x0000000310007986 */ /* 0x0019e2000c101124 */
[----:B------:R-:W-:Y:S05]  /*2630*/  BRA `(.L_x_700) ;  /* 0x0000000c00947947 */ /* 0x000fea0003800000 */
.L_x_698:
[----:B------:R-:W-:-:S06]  /*2640*/  HADD2.F32 R3, -RZ, R0.H0_H0 ;  /* 0x20000000ff037230 */ /* 0x000fcc0000004100 */
[----:B------:R-:W0:Y:S02]  /*2650*/  F2I.S64.TRUNC R2, R3 ;  /* 0x0000000300027311 */ /* 0x000e24000020d900 */
[----:B0-----:R3:W-:Y:S01]  /*2660*/  STG.E.U8 desc[UR36][R16.64], R2 ;  /* 0x0000000210007986 */ /* 0x0017e2000c101124 */
[----:B------:R-:W-:Y:S05]  /*2670*/  BRA `(.L_x_700) ;  /* 0x0000000c00847947 */ /* 0x000fea0003800000 */
.L_x_697:
[----:B------:R-:W-:-:S13]  /*2680*/  ISETP.NE.AND P0, PT, R2, 0x2, PT ;  /* 0x000000020200780c */ /* 0x000fda0003f05270 */
[----:B------:R-:W-:Y:S05]  /*2690*/  @!P0 BRA `(.L_x_701) ;  /* 0x0000000000308947 */ /* 0x000fea0003800000 */
[----:B------:R-:W-:-:S13]  /*26a0*/  ISETP.NE.AND P0, PT, R2, 0x3, PT ;  /* 0x000000030200780c */ /* 0x000fda0003f05270 */
[----:B------:R-:W-:Y:S05]  /*26b0*/  @!P0 BRA `(.L_x_702) ;  /* 0x0000000000188947 */ /* 0x000fea0003800000 */
[----:B------:R-:W-:-:S13]  /*26c0*/  ISETP.NE.AND P0, PT, R2, 0x4, PT ;  /* 0x000000040200780c */ /* 0x000fda0003f05270 */
[----:B------:R-:W-:Y:S05]  /*26d0*/  @P0 BRA `(.L_x_699) ;  /* 0x0000000c000c0947 */ /* 0x000fea0003800000 */
[----:B------:R-:W-:-:S06]  /*26e0*/  HADD2.F32 R2, -RZ, R0.H0_H0 ;  /* 0x20000000ff027230 */ /* 0x000fcc0000004100 */
[----:B------:R-:W0:Y:S02]  /*26f0*/  F2I.S64.TRUNC R2, R2 ;  /* 0x0000000200027311 */ /* 0x000e24000020d900 */
[----:B0-----:R0:W-:Y:S01]  /*2700*/  STG.E.64 desc[UR36][R16.64], R2 ;  /* 0x0000000210007986 */ /* 0x0011e2000c101b24 */
[----:B------:R-:W-:Y:S05]  /*2710*/  BRA `(.L_x_700) ;  /* 0x0000000c005c7947 */ /* 0x000fea0003800000 */
.L_x_702:
[----:B------:R-:W-:-:S04]  /*2720*/  HADD2.F32 R0, -RZ, R0.H0_H0 ;  /* 0x20000000ff007230 */ /* 0x000fc80000004100 */
[----:B------:R-:W0:Y:S02]  /*2730*/  F2I.FTZ.TRUNC.NTZ R3, R0 ;  /* 0x0000000000037305 */ /* 0x000e24000021f100 */
[----:B0-----:R1:W-:Y:S01]  /*2740*/  STG.E desc[UR36][R16.64], R3 ;  /* 0x0000000310007986 */ /* 0x0013e2000c101924 */
[----:B------:R-:W-:Y:S05]  /*2750*/  BRA `(.L_x_700) ;  /* 0x0000000c004c7947 */ /* 0x000fea0003800000 */
.L_x_701:
[----:B------:R-:W-:-:S04]  /*2760*/  HADD2.F32 R0, -RZ, R0.H0_H0 ;  /* 0x20000000ff007230 */ /* 0x000fc80000004100 */
[----:B------:R-:W0:Y:S02]  /*2770*/  F2I.FTZ.TRUNC.NTZ R3, R0 ;  /* 0x0000000000037305 */ /* 0x000e24000021f100 */
[----:B0-----:R2:W-:Y:S01]  /*2780*/  STG.E.U16 desc[UR36][R16.64], R3 ;  /* 0x0000000310007986 */ /* 0x0015e2000c101524 */
[----:B------:R-:W-:Y:S05]  /*2790*/  BRA `(.L_x_700) ;  /* 0x0000000c003c7947 */ /* 0x000fea0003800000 */
.L_x_696:
[----:B------:R-:W-:-:S13]  /*27a0*/  ISETP.GT.AND P0, PT, R2, 0x6, PT ;  /* 0x000000060200780c */ /* 0x000fda0003f04270 */
[----:B------:R-:W-:Y:S05]  /*27b0*/  @P0 BRA `(.L_x_703) ;  /* 0x0000000000240947 */ /* 0x000fea0003800000 */
[----:B------:R-:W-:-:S13]  /*27c0*/  ISETP.NE.AND P0, PT, R2, 0x5, PT ;  /* 0x000000050200780c */ /* 0x000fda0003f05270 */
[----:B------:R-:W-:Y:S05]  /*27d0*/  @!P0 BRA `(.L_x_704) ;  /* 0x0000000000148947 */ /* 0x000fea0003800000 */
[----:B------:R-:W-:-:S13]  /*27e0*/  ISETP.NE.AND P0, PT, R2, 0x6, PT ;  /* 0x000000060200780c */ /* 0x000fda0003f05270 */
[----:B------:R-:W-:Y:S05]  /*27f0*/  @P0 BRA `(.L_x_699) ;  /* 0x0000000800c40947 */ /* 0x000fea0003800000 */
[----:B------:R-:W-:-:S05]  /*2800*/  HADD2.F32 R3, -RZ, R0.H0_H0 ;  /* 0x20000000ff037230 */ /* 0x000fca0000004100 */
[----:B------:R0:W-:Y:S01]  /*2810*/  STG.E desc[UR36][R16.64], R3 ;  /* 0x0000000310007986 */ /* 0x0001e2000c101924 */
[----:B------:R-:W-:Y:S05]  /*2820*/  BRA `(.L_x_700) ;  /* 0x0000000c00187947 */ /* 0x000fea0003800000 */
.L_x_704:
[----:B------:R0:W-:Y:S01]  /*2830*/  STG.E.U16 desc[UR36][R16.64], R0 ;  /* 0x0000000010007986 */ /* 0x0001e2000c101524 */
[----:B------:R-:W-:Y:S05]  /*2840*/  BRA `(.L_x_700) ;  /* 0x0000000c00107947 */ /* 0x000fea0003800000 */
.L_x_703:
[----:B------:R-:W-:-:S13]  /*2850*/  ISETP.NE.AND P0, PT, R2, 0x7, PT ;  /* 0x000000070200780c */ /* 0x000fda0003f05270 */
[----:B------:R-:W-:Y:S05]  /*2860*/  @!P0 BRA `(.L_x_705) ;  /* 0x0000000000348947 */ /* 0x000fea0003800000 */
[----:B------:R-:W-:-:S13]  /*2870*/  ISETP.NE.AND P0, PT, R2, 0x8, PT ;  /* 0x000000080200780c */ /* 0x000fda0003f05270 */
[----:B------:R-:W-:Y:S05]  /*2880*/  @!P0 BRA `(.L_x_706) ;  /* 0x0000000000188947 */ /* 0x000fea0003800000 */
[----:B------:R-:W-:-:S13]  /*2890*/  ISETP.NE.AND P0, PT, R2, 0x9, PT ;  /* 0x000000090200780c */ /* 0x000fda0003f05270 */
[----:B------:R-:W-:Y:S05]  /*28a0*/  @P0 BRA `(.L_x_699) ;  /* 0x0000000800980947 */ /* 0x000fea0003800000 */
[----:B------:R-:W-:Y:S02]  /*28b0*/  HADD2.F32 R2, -RZ, R0.H0_H0 ;  /* 0x20000000ff027230 */ /* 0x000fe40000004100 */
[----:B------:R-:W-:-:S05]  /*28c0*/  IMAD.MOV.U32 R3, RZ, RZ, RZ ;  /* 0x000000ffff037224 */ /* 0x000fca00078e00ff */
[----:B------:R0:W-:Y:S01]  /*28d0*/  STG.E.64 desc[UR36][R16.64], R2 ;  /* 0x0000000210007986 */ /* 0x0001e2000c101b24 */
[----:B------:R-:W-:Y:S05]  /*28e0*/  BRA `(.L_x_700) ;  /* 0x0000000800e87947 */ /* 0x000fea0003800000 */
.L_x_706:
[----:B------:R-:W-:-:S05]  /*28f0*/  HADD2.F32 R0, -RZ, R0.H0_H0 ;  /* 0x20000000ff007230 */ /* 0x000fca0000004100 */
[----:B------:R-:W-:-:S04]  /*2900*/  F2FP.F16.F32.PACK_AB R0, RZ, R0 ;  /* 0x00000000ff00723e */ /* 0x000fc800000000ff */
[----:B------:R-:W-:-:S05]  /*2910*/  PRMT R0, R0, 0x5410, RZ ;  /* 0x0000541000007816 */ /* 0x000fca00000000ff */
[----:B------:R0:W-:Y:S01]  /*2920*/  STG.E desc[UR36][R16.64], R0 ;  /* 0x0000000010007986 */ /* 0x0001e2000c101924 */
[----:B------:R-:W-:Y:S05]  /*2930*/  BRA `(.L_x_700) ;  /* 0x0000000800d47947 */ /* 0x000fea0003800000 */
.L_x_705:
[----:B------:R-:W-:-:S05]  /*2940*/  HADD2.F32 R2, -RZ, R0.H0_H0 ;  /* 0x20000000ff027230 */ /* 0x000fca0000004100 */
[----:B------:R-:W-:-:S06]  /*2950*/  FMUL.FTZ R2, R2, 1 ;  /* 0x3f80000002027820 */ /* 0x000fcc0000410000 */
[----:B------:R-:W0:Y:S02]  /*2960*/  F2F.F64.F32 R2, R2 ;  /* 0x0000000200027310 */ /* 0x000e240000201800 */
[----:B0-----:R0:W-:Y:S01]  /*2970*/  STG.E.64 desc[UR36][R16.64], R2 ;  /* 0x0000000210007986 */ /* 0x0011e2000c101b24 */
[----:B------:R-:W-:Y:S05]  /*2980*/  BRA `(.L_x_700) ;  /* 0x0000000800c07947 */ /* 0x000fea0003800000 */
.L_x_695:
        /* <DEDUP_REMOVED lines=8> */
[----:B------:R-:W-:-:S05]  /*2a10*/  HADD2.F32 R0, -RZ, R0.H0_H0 ;  /* 0x20000000ff007230 */ /* 0x000fca0000004100 */
[----:B------:R-:W-:-:S04]  /*2a20*/  FSETP.NEU.FTZ.AND P0, PT, R0, RZ, PT ;  /* 0x000000ff0000720b */ /* 0x000fc80003f1d000 */
[----:B------:R-:W-:-:S05]  /*2a30*/  SEL R3, RZ, 0x1, !P0 ;  /* 0x00000001ff037807 */ /* 0x000fca0004000000 */
[----:B------:R0:W-:Y:S01]  /*2a40*/  STG.E.U8 desc[UR36][R16.64], R3 ;  /* 0x0000000310007986 */ /* 0x0001e2000c101124 */
[----:B------:R-:W-:Y:S05]  /*2a50*/  BRA `(.L_x_700) ;  /* 0x00000008008c7947 */ /* 0x000fea0003800000 */
.L_x_709:
[----:B------:R-:W-:Y:S01]  /*2a60*/  HADD2.F32 R0, -RZ, R0.H0_H0 ;  /* 0x20000000ff007230 */ /* 0x000fe20000004100 */
[----:B------:R-:W-:-:S04]  /*2a70*/  CS2R R6, SRZ ;  /* 0x0000000000067805 */ /* 0x000fc8000001ff00 */
[----:B------:R-:W-:-:S04]  /*2a80*/  FMUL.FTZ R0, R0, 1 ;  /* 0x3f80000000007820 */ /* 0x000fc80000410000 */
[----:B------:R-:W0:Y:S02]  /*2a90*/  F2F.F64.F32 R4, R0 ;  /* 0x0000000000047310 */ /* 0x000e240000201800 */
[----:B0-----:R0:W-:Y:S01]  /*2aa0*/  STG.E.128 desc[UR36][R16.64], R4 ;  /* 0x0000000410007986 */ /* 0x0011e2000c101d24 */
[----:B------:R-:W-:Y:S05]  /*2ab0*/  BRA `(.L_x_700) ;  /* 0x0000000800747947 */ /* 0x000fea0003800000 */
.L_x_708:
[----:B------:R-:W-:-:S13]  /*2ac0*/  ISETP.NE.AND P0, PT, R2, 0xf, PT ;  /* 0x0000000f0200780c */ /* 0x000fda0003f05270 */
[----:B------:R-:W-:Y:S05]  /*2ad0*/  @!P0 BRA `(.L_x_710) ;  /* 0x0000000000b48947 */ /* 0x000fea0003800000 */
[----:B------:R-:W-:-:S13]  /*2ae0*/  ISETP.NE.AND P0, PT, R2, 0x17, PT ;  /* 0x000000170200780c */ /* 0x000fda0003f05270 */
[----:B------:R-:W-:Y:S05]  /*2af0*/  @!P0 BRA `(.L_x_711) ;  /* 0x0000000000548947 */ /* 0x000fea0003800000 */
[----:B------:R-:W-:-:S13]  /*2b00*/  ISETP.NE.AND P0, PT, R2, 0x18, PT ;  /* 0x000000180200780c */ /* 0x000fda0003f05270 */
[----:B------:R-:W-:Y:S05]  /*2b10*/  @P0 BRA `(.L_x_699) ;  /* 0x0000000400fc0947 */ /* 0x000fea0003800000 */
[----:B------:R-:W-:Y:S01]  /*2b20*/  HADD2.F32 R5, -RZ, R0.H0_H0 ;  /* 0x20000000ff057230 */ /* 0x000fe20000004100 */
        /* <DEDUP_REMOVED lines=14> */
.L_x_713:
[----:B------:R-:W-:Y:S05]  /*2c10*/  BSYNC B0 ;  /* 0x0000000000007941 */ /* 0x000fea0003800000 */
.L_x_712:
[----:B------:R-:W-:-:S05]  /*2c20*/  LOP3.LUT R3, R0, R3, RZ, 0xfc, !PT ;  /* 0x0000000300037212 */ /* 0x000fca00078efcff */
[----:B------:R0:W-:Y:S01]  /*2c30*/  STG.E.U8 desc[UR36][R16.64], R3 ;  /* 0x0000000310007986 */ /* 0x0001e2000c101124 */
[----:B------:R-:W-:Y:S05]  /*2c40*/  BRA `(.L_x_700) ;  /* 0x0000000800107947 */ /* 0x000fea0003800000 */
.L_x_711:
[----:B------:R-:W-:Y:S01]  /*2c50*/  HADD2.F32 R3, -RZ, R0.H0_H0 ;  /* 0x20000000ff037230 */ /* 0x000fe20000004100 */
        /* <DEDUP_REMOVED lines=12> */
.L_x_715:
[----:B------:R-:W-:Y:S01]  /*2d20*/  IMAD.MOV.U32 R0, RZ, RZ, 0x7f ;  /* 0x0000007fff007424 */ /* 0x000fe200078e00ff */
[----:B------:R-:W-:-:S04]  /*2d30*/  ISETP.GT.U32.AND P0, PT, R2, 0x7f800000, PT ;  /* 0x7f8000000200780c */ /* 0x000fc80003f04070 */
[----:B------:R-:W-:-:S09]  /*2d40*/  SEL R0, R0, 0x7c, P0 ;  /* 0x0000007c00007807 */ /* 0x000fd20000000000 */
.L_x_716:
[----:B------:R-:W-:Y:S05]  /*2d50*/  BSYNC B0 ;  /* 0x0000000000007941 */ /* 0x000fea0003800000 */
.L_x_714:
[----:B------:R-:W-:-:S04]  /*2d60*/  LOP3.LUT R2, R3, 0x80000000, RZ, 0xc0, !PT ;  /* 0x8000000003027812 */ /* 0x000fc800078ec0ff */
[----:B------:R-:W-:-:S04]  /*2d70*/  SHF.R.U32.HI R3, RZ, 0x18, R2 ;  /* 0x00000018ff037819 */ /* 0x000fc80000011602 */
[----:B------:R-:W-:-:S05]  /*2d80*/  LOP3.LUT R3, R0, R3, RZ, 0xfc, !PT ;  /* 0x0000000300037212 */ /* 0x000fca00078efcff */
[----:B------:R0:W-:Y:S01]  /*2d90*/  STG.E.U8 desc[UR36][R16.64], R3 ;  /* 0x0000000310007986 */ /* 0x0001e2000c101124 */
[----:B------:R-:W-:Y:S05]  /*2da0*/  BRA `(.L_x_700) ;  /* 0x0000000400b87947 */ /* 0x000fea0003800000 */
.L_x_710:
[----:B------:R-:W-:-:S05]  /*2db0*/  HADD2.F32 R0, -RZ, R0.H0_H0 ;  /* 0x20000000ff007230 */ /* 0x000fca0000004100 */
[----:B------:R-:W-:-:S05]  /*2dc0*/  F2FP.BF16.F32.PACK_AB R0, RZ, R0 ;  /* 0x00000000ff00723e */ /* 0x000fca00000010ff */
[----:B------:R0:W-:Y:S01]  /*2dd0*/  STG.E.U16 desc[UR36][R16.64], R0 ;  /* 0x0000000010007986 */ /* 0x0001e2000c101524 */
[----:B------:R-:W-:Y:S05]  /*2de0*/  BRA `(.L_x_700) ;  /* 0x0000000400a87947 */ /* 0x000fea0003800000 */
.L_x_707:
        /* <DEDUP_REMOVED lines=8> */
[----:B------:R-:W-:-:S06]  /*2e70*/  HADD2.F32 R3, -RZ, R0.H0_H0 ;  /* 0x20000000ff037230 */ /* 0x000fcc0000004100 */
[----:B------:R-:W0:Y:S02]  /*2e80*/  F2I.FTZ.U32.TRUNC.NTZ R3, R3 ;  /* 0x0000000300037305 */ /* 0x000e24000021f000 */
[----:B0-----:R0:W-:Y:S01]  /*2e90*/  STG.E.U16 desc[UR36][R16.64], R3 ;  /* 0x0000000310007986 */ /* 0x0011e2000c101524 */
[----:B------:R-:W-:Y:S05]  /*2ea0*/  BRA `(.L_x_700) ;  /* 0x0000000400787947 */ /* 0x000fea0003800000 */
.L_x_719:
[----:B------:R-:W-:Y:S01]  /*2eb0*/  HADD2.F32 R3, -RZ, R0.H0_H0 ;  /* 0x20000000ff037230 */ /* 0x000fe20000004100 */
        /* <DEDUP_REMOVED lines=16> */
.L_x_722:
[----:B------:R-:W-:-:S04]  /*2fc0*/  LOP3.LUT R2, R3, 0x80000000, RZ, 0xc0, !PT ;  /* 0x8000000003027812 */ /* 0x000fc800078ec0ff */
[----:B------:R-:W-:-:S04]  /*2fd0*/  SHF.R.U32.HI R3, RZ, 0x18, R2 ;  /* 0x00000018ff037819 */ /* 0x000fc80000011602 */
[----:B------:R-:W-:-:S04]  /*2fe0*/  LOP3.LUT R0, R0, R3, RZ, 0xfc, !PT ;  /* 0x0000000300007212 */ /* 0x000fc800078efcff */
[----:B------:R-:W-:-:S07]  /*2ff0*/  PRMT R8, R0, 0x7610, R8 ;  /* 0x0000761000087816 */ /* 0x000fce0000000008 */
.L_x_721:
[----:B------:R-:W-:Y:S05]  /*3000*/  BSYNC B0 ;  /* 0x0000000000007941 */ /* 0x000fea0003800000 */
.L_x_720:
[----:B------:R0:W-:Y:S01]  /*3010*/  STG.E.U8 desc[UR36][R16.64], R8 ;  /* 0x0000000810007986 */ /* 0x0001e2000c101124 */
[----:B------:R-:W-:Y:S05]  /*3020*/  BRA `(.L_x_700) ;  /* 0x0000000400187947 */ /* 0x000fea0003800000 */
.L_x_718:
        /* <DEDUP_REMOVED lines=17> */
.L_x_725:
[----:B------:R-:W-:-:S04]  /*3140*/  LOP3.LUT R2, R3, 0x80000000, RZ, 0xc0, !PT ;  /* 0x8000000003027812 */ /* 0x000fc800078ec0ff */
[----:B------:R-:W-:-:S04]  /*3150*/  SHF.R.U32.HI R3, RZ, 0x18, R2 ;  /* 0x00000018ff037819 */ /* 0x000fc80000011602 */
[----:B------:R-:W-:-:S04]  /*3160*/  LOP3.LUT R0, R0, R3, RZ, 0xfc, !PT ;  /* 0x0000000300007212 */ /* 0x000fc800078efcff */
[----:B------:R-:W-:-:S07]  /*3170*/  PRMT R8, R0, 0x7610, R8 ;  /* 0x0000761000087816 */ /* 0x000fce0000000008 */
.L_x_724:
[----:B------:R-:W-:Y:S05]  /*3180*/  BSYNC B0 ;  /* 0x0000000000007941 */ /* 0x000fea0003800000 */
.L_x_723:
[----:B------:R0:W-:Y:S01]  /*3190*/  STG.E.U8 desc[UR36][R16.64], R8 ;  /* 0x0000000810007986 */ /* 0x0001e2000c101124 */
[----:B------:R-:W-:Y:S05]  /*31a0*/  BRA `(.L_x_700) ;  /* 0x0000000000b87947 */ /* 0x000fea0003800000 */
.L_x_717:
[----:B------:R-:W-:-:S13]  /*31b0*/  ISETP.NE.AND P0, PT, R2, 0x1c, PT ;  /* 0x0000001c0200780c */ /* 0x000fda0003f05270 */
[----:B------:R-:W-:Y:S05]  /*31c0*/  @!P0 BRA `(.L_x_726) ;  /* 0x0000000000a48947 */ /* 0x000fea0003800000 */
[----:B------:R-:W-:-:S13]  /*31d0*/  ISETP.NE.AND P0, PT, R2, 0x1d, PT ;  /* 0x0000001d0200780c */ /* 0x000fda0003f05270 */
[----:B------:R-:W-:Y:S05]  /*31e0*/  @!P0 BRA `(.L_x_727) ;  /* 0x00000000008c8947 */ /* 0x000fea0003800000 */
[----:B------:R-:W-:-:S13]  /*31f0*/  ISETP.NE.AND P0, PT, R2, 0x2c, PT ;  /* 0x0000002c0200780c */ /* 0x000fda0003f05270 */
[----:B------:R-:W-:Y:S05]  /*3200*/  @P0 BRA `(.L_x_699) ;  /* 0x0000000000400947 */ /* 0x000fea0003800000 */
[----:B------:R-:W-:-:S05]  /*3210*/  HADD2.F32 R3, -RZ, R0.H0_H0 ;  /* 0x20000000ff037230 */ /* 0x000fca0000004100 */
        /* <DEDUP_REMOVED lines=15> */
.L_x_699:
        /* <DEDUP_REMOVED lines=16> */
.L_x_728:
[----:B------:R-:W-:Y:S05]  /*3410*/  BRA `(.L_x_700) ;  /* 0x00000000001c7947 */ /* 0x000fea0003800000 */
.L_x_727:
[----:B------:R-:W-:-:S06]  /*3420*/  HADD2.F32 R2, -RZ, R0.H0_H0 ;  /* 0x20000000ff027230 */ /* 0x000fcc0000004100 */
[----:B------:R-:W0:Y:S02]  /*3430*/  F2I.U64.TRUNC R2, R2 ;  /* 0x0000000200027311 */ /* 0x000e24000020d800 */
[----:B0-----:R0:W-:Y:S01]  /*3440*/  STG.E.64 desc[UR36][R16.64], R2 ;  /* 0x0000000210007986 */ /* 0x0011e2000c101b24 */
[----:B------:R-:W-:Y:S05]  /*3450*/  BRA `(.L_x_700) ;  /* 0x00000000000c7947 */ /* 0x000fea0003800000 */
.L_x_726:
[----:B------:R-:W-:-:S04]  /*3460*/  HADD2.F32 R0, -RZ, R0.H0_H0 ;  /* 0x20000000ff007230 */ /* 0x000fc80000004100 */
[----:B------:R-:W0:Y:S02]  /*3470*/  F2I.FTZ.U32.TRUNC.NTZ R3, R0 ;  /* 0x0000000000037305 */ /* 0x000e24000021f000 */
[----:B0-----:R0:W-:Y:S02]  /*3480*/  STG.E desc[UR36][R16.64], R3 ;  /* 0x0000000310007986 */ /* 0x0011e4000c101924 */
.L_x_700:
[----:B------:R-:W-:-:S04]  /*3490*/  IMAD R18, R23, 0x200, R18 ;  /* 0x0000020017127824 */ /* 0x000fc800078e0212 */
[----:B------:R-:W-:-:S07]  /*34a0*/  VIADD R19, R18, 0x80 ;  /* 0x0000008012137836 */ /* 0x000fce0000000000 */
.L_x_660:
[----:B------:R-:W-:Y:S05]  /*34b0*/  BSYNC B6 ;  /* 0x0000000000067941 */ /* 0x000fea0003800000 */
.L_x_659:
        /* <DEDUP_REMOVED lines=307> */
.L_x_731:
        /* <DEDUP_REMOVED lines=22> */
.L_x_735:
[----:B------:R-:W2:Y:S02]  /*4950*/  LDG.E.U8 R2, desc[UR36][R2.64] ;  /* 0x0000002402027981 */ /* 0x000ea4000c1e1100 */
[----:B--2---:R-:W-:-:S04]  /*4960*/  I2FP.F32.U32 R0, R2 ;  /* 0x0000000200007245 */ /* 0x004fc80000201000 */
[----:B------:R-:W-:Y:S01]  /*4970*/  F2FP.F16.F32.PACK_AB R0, RZ, R0 ;  /* 0x00000000ff00723e */ /* 0x000fe200000000ff */
[----:B------:R-:W-:Y:S06]  /*4980*/  BRA `(.L_x_737) ;  /* 0x0000000c00887947 */ /* 0x000fec0003800000 */
.L_x_734:
        /* <DEDUP_REMOVED lines=10> */
.L_x_739:
[----:B------:R-:W2:Y:S02]  /*4a30*/  LDG.E R2, desc[UR36][R2.64] ;  /* 0x0000002402027981 */ /* 0x000ea4000c1e1900 */
[----:B--2---:R-:W-:-:S04]  /*4a40*/  I2FP.F32.S32 R0, R2 ;  /* 0x0000000200007245 */ /* 0x004fc80000201400 */
[----:B------:R-:W-:Y:S01]  /*4a50*/  F2FP.F16.F32.PACK_AB R0, RZ, R0 ;  /* 0x00000000ff00723e */ /* 0x000fe200000000ff */
[----:B------:R-:W-:Y:S06]  /*4a60*/  BRA `(.L_x_737) ;  /* 0x0000000c00507947 */ /* 0x000fec0003800000 */
.L_x_738:
[----:B------:R-:W2:Y:S02]  /*4a70*/  LDG.E.U16 R2, desc[UR36][R2.64] ;  /* 0x0000002402027981 */ /* 0x000ea4000c1e1500 */
[----:B--2---:R-:W0:Y:S02]  /*4a80*/  I2F.S16 R0, R2 ;  /* 0x0000000200007306 */ /* 0x004e240000101400 */
[----:B0-----:R-:W-:Y:S01]  /*4a90*/  F2FP.F16.F32.PACK_AB R0, RZ, R0 ;  /* 0x00000000ff00723e */ /* 0x001fe200000000ff */
[----:B------:R-:W-:Y:S06]  /*4aa0*/  BRA `(.L_x_737) ;  /* 0x0000000c00407947 */ /* 0x000fec0003800000 */
.L_x_733:
        /* <DEDUP_REMOVED lines=9> */
.L_x_741:
[----:B------:R0:W5:Y:S01]  /*4b40*/  LDG.E.U16 R0, desc[UR36][R2.64] ;  /* 0x0000002402007981 */ /* 0x000162000c1e1500 */
[----:B------:R-:W-:Y:S05]  /*4b50*/  BRA `(.L_x_737) ;  /* 0x0000000c00147947 */ /* 0x000fea0003800000 */
.L_x_740:
        /* <DEDUP_REMOVED lines=9> */
.L_x_743:
[----:B------:R1:W5:Y:S01]  /*4bf0*/  LDG.E.U16 R0, desc[UR36][R2.64] ;  /* 0x0000002402007981 */ /* 0x000362000c1e1500 */
[----:B------:R-:W-:Y:S05]  /*4c00*/  BRA `(.L_x_737) ;  /* 0x0000000800e87947 */ /* 0x000fea0003800000 */
.L_x_742:
        /* <DEDUP_REMOVED lines=8> */
.L_x_732:
        /* <DEDUP_REMOVED lines=13> */
.L_x_746:
        /* <DEDUP_REMOVED lines=8> */
.L_x_745:
        /* <DEDUP_REMOVED lines=28> */
.L_x_748:
[----:B------:R-:W2:Y:S02]  /*4fa0*/  LDG.E.U8 R2, desc[UR36][R2.64] ;  /* 0x0000002402027981 */ /* 0x000ea4000c1e1100 */
[C---:B--2---:R-:W-:Y:S02]  /*4fb0*/  IMAD.SHL.U32 R0, R2.reuse, 0x2000000, RZ ;  /* 0x0200000002007824 */ /* 0x044fe400078e00ff */
[----:B------:R-:W-:-:S03]  /*4fc0*/  IMAD.SHL.U32 R5, R2, 0x1000000, RZ ;  /* 0x0100000002057824 */ /* 0x000fc600078e00ff */
[----:B------:R-:W-:-:S13]  /*4fd0*/  ISETP.GE.U32.AND P0, PT, R0, 0x8000000, PT ;  /* 0x080000000000780c */ /* 0x000fda0003f06070 */
[C---:B------:R-:W-:Y:S01]  /*4fe0*/  @!P0 IMAD.SHL.U32 R0, R2.reuse, 0x100, RZ ;  /* 0x0000010002008824 */ /* 0x040fe200078e00ff */
[----:B------:R-:W-:-:S04]  /*4ff0*/  @P0 SHF.L.U32 R4, R2, 0x15, RZ ;  /* 0x0000001502040819 */ /* 0x000fc800000006ff */
        /* <DEDUP_REMOVED lines=9> */
.L_x_747:
[----:B------:R-:W2:Y:S02]  /*5090*/  LDG.E.U16 R0, desc[UR36][R2.64] ;  /* 0x0000002402007981 */ /* 0x000ea4000c1e1500 */
[----:B--2---:R-:W-:-:S05]  /*50a0*/  IMAD.U32 R0, R0, 0x10000, RZ ;  /* 0x0001000000007824 */ /* 0x004fca00078e00ff */
[----:B------:R-:W-:Y:S01]  /*50b0*/  F2FP.F16.F32.PACK_AB R0, RZ, R0 ;  /* 0x00000000ff00723e */ /* 0x000fe200000000ff */
[----:B------:R-:W-:Y:S06]  /*50c0*/  BRA `(.L_x_737) ;  /* 0x0000000400b87947 */ /* 0x000fec0003800000 */
.L_x_744:
        /* <DEDUP_REMOVED lines=12> */
.L_x_751:
        /* <DEDUP_REMOVED lines=21> */
.L_x_755:
[----:B------:R-:W-:Y:S05]  /*52e0*/  BSYNC B1 ;  /* 0x0000000000017941 */ /* 0x000fea0003800000 */
.L_x_754:
[----:B------:R-:W-:Y:S01]  /*52f0*/  LEA R3, R0, 0x3b800000, 0x17 ;  /* 0x3b80000000037811 */ /* 0x000fe200078eb8ff */
[----:B------:R-:W-:-:S05]  /*5300*/  IMAD.SHL.U32 R0, R2, 0x100000, RZ ;  /* 0x0010000002007824 */ /* 0x000fca00078e00ff */
[----:B------:R-:W-:-:S07]  /*5310*/  LOP3.LUT R0, R3, R0, R4, 0xfe, !PT ;  /* 0x0000000003007212 */ /* 0x000fce00078efe04 */
.L_x_753:
[----:B------:R-:W-:Y:S05]  /*5320*/  BSYNC B0 ;  /* 0x0000000000007941 */ /* 0x000fea0003800000 */
.L_x_752:
[----:B------:R-:W-:Y:S01]  /*5330*/  F2FP.F16.F32.PACK_AB R0, RZ, R0 ;  /* 0x00000000ff00723e */ /* 0x000fe200000000ff */
[----:B------:R-:W-:Y:S06]  /*5340*/  BRA `(.L_x_737) ;  /* 0x0000000400187947 */ /* 0x000fec0003800000 */
.L_x_750:
        /* <DEDUP_REMOVED lines=21> */
.L_x_759:
[----:B------:R-:W-:Y:S05]  /*54a0*/  BSYNC B1 ;  /* 0x0000000000017941 */ /* 0x000fea0003800000 */
.L_x_758:
[----:B------:R-:W-:Y:S01]  /*54b0*/  LEA R3, R0, 0x37800000, 0x17 ;  /* 0x3780000000037811 */ /* 0x000fe200078eb8ff */
[----:B------:R-:W-:-:S05]  /*54c0*/  IMAD.SHL.U32 R0, R2, 0x200000, RZ ;  /* 0x0020000002007824 */ /* 0x000fca00078e00ff */
[----:B------:R-:W-:-:S07]  /*54d0*/  LOP3.LUT R0, R3, R0, R4, 0xfe, !PT ;  /* 0x0000000003007212 */ /* 0x000fce00078efe04 */
.L_x_757:
[----:B------:R-:W-:Y:S05]  /*54e0*/  BSYNC B0 ;  /* 0x0000000000007941 */ /* 0x000fea0003800000 */
.L_x_756:
[----:B------:R-:W-:Y:S01]  /*54f0*/  F2FP.F16.F32.PACK_AB R0, RZ, R0 ;  /* 0x00000000ff00723e */ /* 0x000fe200000000ff */
[----:B------:R-:W-:Y:S06]  /*5500*/  BRA `(.L_x_737) ;  /* 0x0000000000a87947 */ /* 0x000fec0003800000 */
.L_x_749:
        /* <DEDUP_REMOVED lines=14> */
.L_x_763:
[----:B------:R-:W-:Y:S05]  /*55f0*/  BSYNC B0 ;  /* 0x0000000000007941 */ /* 0x000fea0003800000 */
.L_x_762:
[----:B------:R-:W-:Y:S01]  /*5600*/  F2FP.F16.F32.PACK_AB R0, RZ, R0 ;  /* 0x00000000ff00723e */ /* 0x000fe200000000ff */
[----:B------:R-:W-:Y:S06]  /*5610*/  BRA `(.L_x_737) ;  /* 0x0000000000647947 */ /* 0x000fec0003800000 */
.L_x_736:
        /* <DEDUP_REMOVED lines=16> */
.L_x_764:
[----:B------:R-:W-:Y:S01]  /*5720*/  PRMT R0, RZ, 0x7610, R0 ;  /* 0x00007610ff007816 */ /* 0x000fe20000000000 */
[----:B------:R-:W-:Y:S06]  /*5730*/  BRA `(.L_x_737) ;  /* 0x00000000001c7947 */ /* 0x000fec0003800000 */
.L_x_761:
[----:B------:R-:W2:Y:S02]  /*5740*/  LDG.E.64 R2, desc[UR36][R2.64] ;  /* 0x0000002402027981 */ /* 0x000ea4000c1e1b00 */
[----:B--2---:R-:W0:Y:S02]  /*5750*/  I2F.U64 R0, R2 ;  /* 0x0000000200007312 */ /* 0x004e240000301000 */
[----:B0-----:R-:W-:Y:S01]  /*5760*/  F2FP.F16.F32.PACK_AB R0, RZ, R0 ;  /* 0x00000000ff00723e */ /* 0x001fe200000000ff */
[----:B------:R-:W-:Y:S06]  /*5770*/  BRA `(.L_x_737) ;  /* 0x00000000000c7947 */ /* 0x000fec0003800000 */
.L_x_760:
[----:B------:R-:W2:Y:S02]  /*5780*/  LDG.E R2, desc[UR36][R2.64] ;  /* 0x0000002402027981 */ /* 0x000ea4000c1e1900 */
[----:B--2---:R-:W-:-:S04]  /*5790*/  I2FP.F32.U32 R0, R2 ;  /* 0x0000000200007245 */ /* 0x004fc80000201000 */
[----:B------:R-:W-:-:S07]  /*57a0*/  F2FP.F16.F32.PACK_AB R0, RZ, R0 ;  /* 0x00000000ff00723e */ /* 0x000fce00000000ff */
.L_x_737:
        /* <DEDUP_REMOVED lines=45> */
.L_x_768:
[----:B------:R-:W-:-:S06]  /*5a80*/  HADD2.F32 R3, -RZ, R0.H0_H0 ;  /* 0x20000000ff037230 */ /* 0x000fcc0000004100 */
[----:B------:R-:W0:Y:S02]  /*5a90*/  F2I.S64.TRUNC R2, R3 ;  /* 0x0000000300027311 */ /* 0x000e24000020d900 */
[----:B0-----:R0:W-:Y:S01]  /*5aa0*/  STG.E.U8 desc[UR36][R16.64], R2 ;  /* 0x0000000210007986 */ /* 0x0011e2000c101124 */
[----:B------:R-:W-:Y:S05]  /*5ab0*/  BRA `(.L_x_770) ;  /* 0x0000000c00847947 */ /* 0x000fea0003800000 */
.L_x_767:
        /* <DEDUP_REMOVED lines=10> */
.L_x_772:
[----:B------:R-:W-:-:S04]  /*5b60*/  HADD2.F32 R0, -RZ, R0.H0_H0 ;  /* 0x20000000ff007230 */ /* 0x000fc80000004100 */
[----:B------:R-:W0:Y:S02]  /*5b70*/  F2I.FTZ.TRUNC.NTZ R3, R0 ;  /* 0x0000000000037305 */ /* 0x000e24000021f100 */
[----:B0-----:R0:W-:Y:S01]  /*5b80*/  STG.E desc[UR36][R16.64], R3 ;  /* 0x0000000310007986 */ /* 0x0011e2000c101924 */
[----:B------:R-:W-:Y:S05]  /*5b90*/  BRA `(.L_x_770) ;  /* 0x0000000c004c7947 */ /* 0x000fea0003800000 */
.L_x_771:
[----:B------:R-:W-:-:S04]  /*5ba0*/  HADD2.F32 R0, -RZ, R0.H0_H0 ;  /* 0x20000000ff007230 */ /* 0x000fc80000004100 */
[----:B------:R-:W0:Y:S02]  /*5bb0*/  F2I.FTZ.TRUNC.NTZ R3, R0 ;  /* 0x0000000000037305 */ /* 0x000e24000021f100 */
[----:B0-----:R0:W-:Y:S01]  /*5bc0*/  STG.E.U16 desc[UR36][R16.64], R3 ;  /* 0x0000000310007986 */ /* 0x0011e2000c101524 */
[----:B------:R-:W-:Y:S05]  /*5bd0*/  BRA `(.L_x_770) ;  /* 0x0000000c003c7947 */ /* 0x000fea0003800000 */
.L_x_766:
        /* <DEDUP_REMOVED lines=9> */
.L_x_774:
[----:B------:R0:W-:Y:S01]  /*5c70*/  STG.E.U16 desc[UR36][R16.64], R0 ;  /* 0x0000000010007986 */ /* 0x0001e2000c101524 */
[----:B------:R-:W-:Y:S05]  /*5c80*/  BRA `(.L_x_770) ;  /* 0x0000000c00107947 */ /* 0x000fea0003800000 */
.L_x_773:
        /* <DEDUP_REMOVED lines=10> */
.L_x_776:
[----:B------:R-:W-:-:S05]  /*5d30*/  HADD2.F32 R0, -RZ, R0.H0_H0 ;  /* 0x20000000ff007230 */ /* 0x000fca0000004100 */
[----:B------:R-:W-:-:S04]  /*5d40*/  F2FP.F16.F32.PACK_AB R0, RZ, R0 ;  /* 0x00000000ff00723e */ /* 0x000fc800000000ff */
[----:B------:R-:W-:-:S05]  /*5d50*/  PRMT R0, R0, 0x5410, RZ ;  /* 0x0000541000007816 */ /* 0x000fca00000000ff */
[----:B------:R0:W-:Y:S01]  /*5d60*/  STG.E desc[UR36][R16.64], R0 ;  /* 0x0000000010007986 */ /* 0x0001e2000c101924 */
[----:B------:R-:W-:Y:S05]  /*5d70*/  BRA `(.L_x_770) ;  /* 0x0000000800d47947 */ /* 0x000fea0003800000 */
.L_x_775:
[----:B------:R-:W-:-:S05]  /*5d80*/  HADD2.F32 R2, -RZ, R0.H0_H0 ;  /* 0x20000000ff027230 */ /* 0x000fca0000004100 */
[----:B------:R-:W-:-:S06]  /*5d90*/  FMUL.FTZ R2, R2, 1 ;  /* 0x3f80000002027820 */ /* 0x000fcc0000410000 */
[----:B------:R-:W0:Y:S02]  /*5da0*/  F2F.F64.F32 R2, R2 ;  /* 0x0000000200027310 */ /* 0x000e240000201800 */
[----:B0-----:R0:W-:Y:S01]  /*5db0*/  STG.E.64 desc[UR36][R16.64], R2 ;  /* 0x0000000210007986 */ /* 0x0011e2000c101b24 */
[----:B------:R-:W-:Y:S05]  /*5dc0*/  BRA `(.L_x_770) ;  /* 0x0000000800c07947 */ /* 0x000fea0003800000 */
.L_x_765:
        /* <DEDUP_REMOVED lines=13> */
.L_x_779:
[----:B------:R-:W-:Y:S01]  /*5ea0*/  HADD2.F32 R0, -RZ, R0.H0_H0 ;  /* 0x20000000ff007230 */ /* 0x000fe20000004100 */
[----:B------:R-:W-:-:S04]  /*5eb0*/  CS2R R6, SRZ ;  /* 0x0000000000067805 */ /* 0x000fc8000001ff00 */
[----:B------:R-:W-:-:S04]  /*5ec0*/  FMUL.FTZ R0, R0, 1 ;  /* 0x3f80000000007820 */ /* 0x000fc80000410000 */
[----:B------:R-:W0:Y:S02]  /*5ed0*/  F2F.F64.F32 R4, R0 ;  /* 0x0000000000047310 */ /* 0x000e240000201800 */
[----:B0-----:R0:W-:Y:S01]  /*5ee0*/  STG.E.128 desc[UR36][R16.64], R4 ;  /* 0x0000000410007986 */ /* 0x0011e2000c101d24 */
[----:B------:R-:W-:Y:S05]  /*5ef0*/  BRA `(.L_x_770) ;  /* 0x0000000800747947 */ /* 0x000fea0003800000 */
.L_x_778:
        /* <DEDUP_REMOVED lines=21> */
.L_x_783:
[----:B------:R-:W-:Y:S05]  /*6050*/  BSYNC B0 ;  /* 0x0000000000007941 */ /* 0x000fea0003800000 */
.L_x_782:
[----:B------:R-:W-:-:S05]  /*6060*/  LOP3.LUT R3, R0, R3, RZ, 0xfc, !PT ;  /* 0x0000000300037212 */ /* 0x000fca00078efcff */
[----:B------:R0:W-:Y:S01]  /*6070*/  STG.E.U8 desc[UR36][R16.64], R3 ;  /* 0x0000000310007986 */ /* 0x0001e2000c101124 */
[----:B------:R-:W-:Y:S05]  /*6080*/  BRA `(.L_x_770) ;  /* 0x0000000800107947 */ /* 0x000fea0003800000 */
.L_x_781:
        /* <DEDUP_REMOVED lines=13> */
.L_x_785:
[----:B------:R-:W-:Y:S01]  /*6160*/  IMAD.MOV.U32 R0, RZ, RZ, 0x7f ;  /* 0x0000007fff007424 */ /* 0x000fe200078e00ff */
[----:B------:R-:W-:-:S04]  /*6170*/  ISETP.GT.U32.AND P0, PT, R2, 0x7f800000, PT ;  /* 0x7f8000000200780c */ /* 0x000fc80003f04070 */
[----:B------:R-:W-:-:S09]  /*6180*/  SEL R0, R0, 0x7c, P0 ;  /* 0x0000007c00007807 */ /* 0x000fd20000000000 */
.L_x_786:
[----:B------:R-:W-:Y:S05]  /*6190*/  BSYNC B0 ;  /* 0x0000000000007941 */ /* 0x000fea0003800000 */
.L_x_784:
[----:B------:R-:W-:-:S04]  /*61a0*/  LOP3.LUT R2, R3, 0x80000000, RZ, 0xc0, !PT ;  /* 0x8000000003027812 */ /* 0x000fc800078ec0ff */
[----:B------:R-:W-:-:S04]  /*61b0*/  SHF.R.U32.HI R3, RZ, 0x18, R2 ;  /* 0x00000018ff037819 */ /* 0x000fc80000011602 */
[----:B------:R-:W-:-:S05]  /*61c0*/  LOP3.LUT R3, R0, R3, RZ, 0xfc, !PT ;  /* 0x0000000300037212 */ /* 0x000fca00078efcff */
[----:B------:R0:W-:Y:S01]  /*61d0*/  STG.E.U8 desc[UR36][R16.64], R3 ;  /* 0x0000000310007986 */ /* 0x0001e2000c101124 */
[----:B------:R-:W-:Y:S05]  /*61e0*/  BRA `(.L_x_770) ;  /* 0x0000000400b87947 */ /* 0x000fea0003800000 */
.L_x_780:
[----:B------:R-:W-:-:S05]  /*61f0*/  HADD2.F32 R0, -RZ, R0.H0_H0 ;  /* 0x20000000ff007230 */ /* 0x000fca0000004100 */
[----:B------:R-:W-:-:S05]  /*6200*/  F2FP.BF16.F32.PACK_AB R0, RZ, R0 ;  /* 0x00000000ff00723e */ /* 0x000fca00000010ff */
[----:B------:R0:W-:Y:S01]  /*6210*/  STG.E.U16 desc[UR36][R16.64], R0 ;  /* 0x0000000010007986 */ /* 0x0001e2000c101524 */
[----:B------:R-:W-:Y:S05]  /*6220*/  BRA `(.L_x_770) ;  /* 0x0000000400a87947 */ /* 0x000fea0003800000 */
.L_x_777:
        /* <DEDUP_REMOVED lines=12> */
.L_x_789:
        /* <DEDUP_REMOVED lines=17> */
.L_x_792:
[----:B------:R-:W-:-:S04]  /*6400*/  LOP3.LUT R2, R3, 0x80000000, RZ, 0xc0, !PT ;  /* 0x8000000003027812 */ /* 0x000fc800078ec0ff */
[----:B------:R-:W-:-:S04]  /*6410*/  SHF.R.U32.HI R3, RZ, 0x18, R2 ;  /* 0x00000018ff037819 */ /* 0x000fc80000011602 */
[----:B------:R-:W-:-:S04]  /*6420*/  LOP3.LUT R0, R0, R3, RZ, 0xfc, !PT ;  /* 0x0000000300007212 */ /* 0x000fc800078efcff */
[----:B------:R-:W-:-:S07]  /*6430*/  PRMT R8, R0, 0x7610, R8 ;  /* 0x0000761000087816 */ /* 0x000fce0000000008 */
.L_x_791:
[----:B------:R-:W-:Y:S05]  /*6440*/  BSYNC B0 ;  /* 0x0000000000007941 */ /* 0x000fea0003800000 */
.L_x_790:
[----:B------:R3:W-:Y:S01]  /*6450*/  STG.E.U8 desc[UR36][R16.64], R8 ;  /* 0x0000000810007986 */ /* 0x0007e2000c101124 */
[----:B------:R-:W-:Y:S05]  /*6460*/  BRA `(.L_x_770) ;  /* 0x0000000400187947 */ /* 0x000fea0003800000 */
.L_x_788:
        /* <DEDUP_REMOVED lines=17> */
.L_x_795:
[----:B------:R-:W-:-:S04]  /*6580*/  LOP3.LUT R2, R3, 0x80000000, RZ, 0xc0, !PT ;  /* 0x8000000003027812 */ /* 0x000fc800078ec0ff */
[----:B------:R-:W-:-:S04]  /*6590*/  SHF.R.U32.HI R3, RZ, 0x18, R2 ;  /* 0x00000018ff037819 */ /* 0x000fc80000011602 */
[----:B------:R-:W-:-:S04]  /*65a0*/  LOP3.LUT R0, R0, R3, RZ, 0xfc, !PT ;  /* 0x0000000300007212 */ /* 0x000fc800078efcff */
[----:B------:R-:W-:-:S07]  /*65b0*/  PRMT R8, R0, 0x7610, R8 ;  /* 0x0000761000087816 */ /* 0x000fce0000000008 */
.L_x_794:
[----:B------:R-:W-:Y:S05]  /*65c0*/  BSYNC B0 ;  /* 0x0000000000007941 */ /* 0x000fea0003800000 */
.L_x_793:
[----:B------:R0:W-:Y:S01]  /*65d0*/  STG.E.U8 desc[UR36][R16.64], R8 ;  /* 0x0000000810007986 */ /* 0x0001e2000c101124 */
[----:B------:R-:W-:Y:S05]  /*65e0*/  BRA `(.L_x_770) ;  /* 0x0000000000b87947 */ /* 0x000fea0003800000 */
.L_x_787:
        /* <DEDUP_REMOVED lines=22> */
.L_x_769:
        /* <DEDUP_REMOVED lines=16> */
.L_x_798:
[----:B------:R-:W-:Y:S05]  /*6850*/  BRA `(.L_x_770) ;  /* 0x00000000001c7947 */ /* 0x000fea0003800000 */
.L_x_797:
[----:B------:R-:W-:-:S06]  /*6860*/  HADD2.F32 R2, -RZ, R0.H0_H0 ;  /* 0x20000000ff027230 */ /* 0x000fcc0000004100 */
[----:B------:R-:W0:Y:S02]  /*6870*/  F2I.U64.TRUNC R2, R2 ;  /* 0x0000000200027311 */ /* 0x000e24000020d800 */
[----:B0-----:R2:W-:Y:S01]  /*6880*/  STG.E.64 desc[UR36][R16.64], R2 ;  /* 0x0000000210007986 */ /* 0x0015e2000c101b24 */
[----:B------:R-:W-:Y:S05]  /*6890*/  BRA `(.L_x_770) ;  /* 0x00000000000c7947 */ /* 0x000fea0003800000 */
.L_x_796:
[----:B------:R-:W-:-:S04]  /*68a0*/  HADD2.F32 R0, -RZ, R0.H0_H0 ;  /* 0x20000000ff007230 */ /* 0x000fc80000004100 */
[----:B------:R-:W0:Y:S02]  /*68b0*/  F2I.FTZ.U32.TRUNC.NTZ R3, R0 ;  /* 0x0000000000037305 */ /* 0x000e24000021f000 */
[----:B0-----:R0:W-:Y:S02]  /*68c0*/  STG.E desc[UR36][R16.64], R3 ;  /* 0x0000000310007986 */ /* 0x0011e4000c101924 */
.L_x_770:
[----:B------:R-:W-:-:S07]  /*68d0*/  VIADD R19, R19, 0x80 ;  /* 0x0000008013137836 */ /* 0x000fce0000000000 */
.L_x_730:
[----:B------:R-:W-:Y:S05]  /*68e0*/  BSYNC B6 ;  /* 0x0000000000067941 */ /* 0x000fea0003800000 */
.L_x_729:
        /* <DEDUP_REMOVED lines=307> */
.L_x_801:
        /* <DEDUP_REMOVED lines=22> */
.L_x_805:
[----:B------:R-:W2:Y:S02]  /*7d80*/  LDG.E.U8 R2, desc[UR36][R2.64] ;  /* 0x0000002402027981 */ /* 0x000ea4000c1e1100 */
[----:B--2---:R-:W-:-:S04]  /*7d90*/  I2FP.F32.U32 R0, R2 ;  /* 0x0000000200007245 */ /* 0x004fc80000201000 */
[----:B------:R-:W-:Y:S01]  /*7da0*/  F2FP.F16.F32.PACK_AB R0, RZ, R0 ;  /* 0x00000000ff00723e */ /* 0x000fe200000000ff */
[----:B------:R-:W-:Y:S06]  /*7db0*/  BRA `(.L_x_807) ;  /* 0x0000000c00887947 */ /* 0x000fec0003800000 */
.L_x_804:
        /* <DEDUP_REMOVED lines=10> */
.L_x_809:
[----:B------:R-:W2:Y:S02]  /*7e60*/  LDG.E R2, desc[UR36][R2.64] ;  /* 0x0000002402027981 */ /* 0x000ea4000c1e1900 */
[----:B--2---:R-:W-:-:S04]  /*7e70*/  I2FP.F32.S32 R0, R2 ;  /* 0x0000000200007245 */ /* 0x004fc80000201400 */
[----:B------:R-:W-:Y:S01]  /*7e80*/  F2FP.F16.F32.PACK_AB R0, RZ, R0 ;  /* 0x00000000ff00723e */ /* 0x000fe200000000ff */
[----:B------:R-:W-:Y:S06]  /*7e90*/  BRA `(.L_x_807) ;  /* 0x0000000c00507947 */ /* 0x000fec0003800000 */
.L_x_808:
[----:B------:R-:W2:Y:S02]  /*7ea0*/  LDG.E.U16 R2, desc[UR36][R2.64] ;  /* 0x0000002402027981 */ /* 0x000ea4000c1e1500 */
[----:B--2---:R-:W0:Y:S02]  /*7eb0*/  I2F.S16 R0, R2 ;  /* 0x0000000200007306 */ /* 0x004e240000101400 */
[----:B0-----:R-:W-:Y:S01]  /*7ec0*/  F2FP.F16.F32.PACK_AB R0, RZ, R0 ;  /* 0x00000000ff00723e */ /* 0x001fe200000000ff */
[----:B------:R-:W-:Y:S06]  /*7ed0*/  BRA `(.L_x_807) ;  /* 0x0000000c00407947 */ /* 0x000fec0003800000 */
.L_x_803:
        /* <DEDUP_REMOVED lines=9> */
.L_x_811:
[----:B------:R1:W5:Y:S01]  /*7f70*/  LDG.E.U16 R0, desc[UR36][R2.64] ;  /* 0x0000002402007981 */ /* 0x000362000c1e1500 */
[----:B------:R-:W-:Y:S05]  /*7f80*/  BRA `(.L_x_807) ;  /* 0x0000000c00147947 */ /* 0x000fea0003800000 */
.L_x_810:
        /* <DEDUP_REMOVED lines=9> */
.L_x_813:
[----:B------:R0:W5:Y:S01]  /*8020*/  LDG.E.U16 R0, desc[UR36][R2.64] ;  /* 0x0000002402007981 */ /* 0x000162000c1e1500 */
[----:B------:R-:W-:Y:S05]  /*8030*/  BRA `(.L_x_807) ;  /* 0x0000000800e87947 */ /* 0x000fea0003800000 */
.L_x_812:
        /* <DEDUP_REMOVED lines=8> */
.L_x_802:
        /* <DEDUP_REMOVED lines=13> */
.L_x_816:
        /* <DEDUP_REMOVED lines=8> */
.L_x_815:
        /* <DEDUP_REMOVED lines=11> */
[C---:B------:R-:W-:Y:S01]  /*82c0*/  VIADD R6, R4.reuse, 0x1000000 ;  /* 0x0100000004067836 */ /* 0x040fe20000000000 */
[----:B------:R-:W-:-:S04]  /*82d0*/  IADD3 R2, R4, -0x1, RZ ;  /* 0xffffffff04027810 */ /* 0x000fc80007ffe0ff */
        /* <DEDUP_REMOVED lines=15> */
.L_x_818:
        /* <DEDUP_REMOVED lines=15> */
.L_x_817:
[----:B------:R-:W2:Y:S02]  /*84c0*/  LDG.E.U16 R0, desc[UR36][R2.64] ;  /* 0x0000002402007981 */ /* 0x000ea4000c1e1500 */
[----:B--2---:R-:W-:-:S05]  /*84d0*/  IMAD.U32 R0, R0, 0x10000, RZ ;  /* 0x0001000000007824 */ /* 0x004fca00078e00ff */
[----:B------:R-:W-:Y:S01]  /*84e0*/  F2FP.F16.F32.PACK_AB R0, RZ, R0 ;  /* 0x00000000ff00723e */ /* 0x000fe200000000ff */
[----:B------:R-:W-:Y:S06]  /*84f0*/  BRA `(.L_x_807) ;  /* 0x0000000400b87947 */ /* 0x000fec0003800000 */
.L_x_814:
        /* <DEDUP_REMOVED lines=12> */
.L_x_821:
        /* <DEDUP_REMOVED lines=21> */
.L_x_825:
[----:B------:R-:W-:Y:S05]  /*8710*/  BSYNC B1 ;  /* 0x0000000000017941 */ /* 0x000fea0003800000 */
.L_x_824:
[----:B------:R-:W-:Y:S01]  /*8720*/  LEA R3, R0, 0x3b800000, 0x17 ;  /* 0x3b80000000037811 */ /* 0x000fe200078eb8ff */
[----:B------:R-:W-:-:S05]  /*8730*/  IMAD.SHL.U32 R0, R2, 0x100000, RZ ;  /* 0x0010000002007824 */ /* 0x000fca00078e00ff */
[----:B------:R-:W-:-:S07]  /*8740*/  LOP3.LUT R0, R3, R0, R4, 0xfe, !PT ;  /* 0x0000000003007212 */ /* 0x000fce00078efe04 */
.L_x_823:
[----:B------:R-:W-:Y:S05]  /*8750*/  BSYNC B0 ;  /* 0x0000000000007941 */ /* 0x000fea0003800000 */
.L_x_822:
[----:B------:R-:W-:Y:S01]  /*8760*/  F2FP.F16.F32.PACK_AB R0, RZ, R0 ;  /* 0x00000000ff00723e */ /* 0x000fe200000000ff */
[----:B------:R-:W-:Y:S06]  /*8770*/  BRA `(.L_x_807) ;  /* 0x0000000400187947 */ /* 0x000fec0003800000 */
.L_x_820:
        /* <DEDUP_REMOVED lines=21> */
.L_x_829:
[----:B------:R-:W-:Y:S05]  /*88d0*/  BSYNC B1 ;  /* 0x0000000000017941 */ /* 0x000fea0003800000 */
.L_x_828:
[----:B------:R-:W-:Y:S01]  /*88e0*/  LEA R3, R0, 0x37800000, 0x17 ;  /* 0x3780000000037811 */ /* 0x000fe200078eb8ff */
[----:B------:R-:W-:-:S05]  /*88f0*/  IMAD.SHL.U32 R0, R2, 0x200000, RZ ;  /* 0x0020000002007824 */ /* 0x000fca00078e00ff */
[----:B------:R-:W-:-:S07]  /*8900*/  LOP3.LUT R0, R3, R0, R4, 0xfe, !PT ;  /* 0x0000000003007212 */ /* 0x000fce00078efe04 */
.L_x_827:
[----:B------:R-:W-:Y:S05]  /*8910*/  BSYNC B0 ;  /* 0x0000000000007941 */ /* 0x000fea0003800000 */
.L_x_826:
[----:B------:R-:W-:Y:S01]  /*8920*/  F2FP.F16.F32.PACK_AB R0, RZ, R0 ;  /* 0x00000000ff00723e */ /* 0x000fe200000000ff */
[----:B------:R-:W-:Y:S06]  /*8930*/  BRA `(.L_x_807) ;  /* 0x0000000000a87947 */ /* 0x000fec0003800000 */
.L_x_819:
        /* <DEDUP_REMOVED lines=14> */
.L_x_833:
[----:B------:R-:W-:Y:S05]  /*8a20*/  BSYNC B0 ;  /* 0x0000000000007941 */ /* 0x000fea0003800000 */
.L_x_832:
[----:B------:R-:W-:Y:S01]  /*8a30*/  F2FP.F16.F32.PACK_AB R0, RZ, R0 ;  /* 0x00000000ff00723e */ /* 0x000fe200000000ff */
[----:B------:R-:W-:Y:S06]  /*8a40*/  BRA `(.L_x_807) ;  /* 0x0000000000647947 */ /* 0x000fec0003800000 */
.L_x_806:
        /* <DEDUP_REMOVED lines=16> */
.L_x_834:
[----:B------:R-:W-:Y:S01]  /*8b50*/  PRMT R0, RZ, 0x7610, R0 ;  /* 0x00007610ff007816 */ /* 0x000fe20000000000 */
[----:B------:R-:W-:Y:S06]  /*8b60*/  BRA `(.L_x_807) ;  /* 0x00000000001c7947 */ /* 0x000fec0003800000 */
.L_x_831:
[----:B------:R-:W2:Y:S02]  /*8b70*/  LDG.E.64 R2, desc[UR36][R2.64] ;  /* 0x0000002402027981 */ /* 0x000ea4000c1e1b00 */
[----:B--2---:R-:W0:Y:S02]  /*8b80*/  I2F.U64 R0, R2 ;  /* 0x0000000200007312 */ /* 0x004e240000301000 */
[----:B0-----:R-:W-:Y:S01]  /*8b90*/  F2FP.F16.F32.PACK_AB R0, RZ, R0 ;  /* 0x00000000ff00723e */ /* 0x001fe200000000ff */
[----:B------:R-:W-:Y:S06]  /*8ba0*/  BRA `(.L_x_807) ;  /* 0x00000000000c7947 */ /* 0x000fec0003800000 */
.L_x_830:
[----:B------:R-:W2:Y:S02]  /*8bb0*/  LDG.E R2, desc[UR36][R2.64] ;  /* 0x0000002402027981 */ /* 0x000ea4000c1e1900 */
[----:B--2---:R-:W-:-:S04]  /*8bc0*/  I2FP.F32.U32 R0, R2 ;  /* 0x0000000200007245 */ /* 0x004fc80000201000 */
[----:B------:R-:W-:-:S07]  /*8bd0*/  F2FP.F16.F32.PACK_AB R0, RZ, R0 ;  /* 0x00000000ff00723e */ /* 0x000fce00000000ff */
.L_x_807:
        /* <DEDUP_REMOVED lines=45> */
.L_x_838:
[----:B------:R-:W-:-:S06]  /*8eb0*/  HADD2.F32 R3, -RZ, R0.H0_H0 ;  /* 0x20000000ff037230 */ /* 0x000fcc0000004100 */
[----:B------:R-:W0:Y:S02]  /*8ec0*/  F2I.S64.TRUNC R2, R3 ;  /* 0x0000000300027311 */ /* 0x000e24000020d900 */
[----:B0-----:R3:W-:Y:S01]  /*8ed0*/  STG.E.U8 desc[UR36][R16.64], R2 ;  /* 0x0000000210007986 */ /* 0x0017e2000c101124 */
[----:B------:R-:W-:Y:S05]  /*8ee0*/  BRA `(.L_x_840) ;  /* 0x0000000c00847947 */ /* 0x000fea0003800000 */
.L_x_837:
        /* <DEDUP_REMOVED lines=10> */
.L_x_842:
[----:B------:R-:W-:-:S04]  /*8f90*/  HADD2.F32 R0, -RZ, R0.H0_H0 ;  /* 0x20000000ff007230 */ /* 0x000fc80000004100 */
[----:B------:R-:W0:Y:S02]  /*8fa0*/  F2I.FTZ.TRUNC.NTZ R3, R0 ;  /* 0x0000000000037305 */ /* 0x000e24000021f100 */
[----:B0-----:R2:W-:Y:S01]  /*8fb0*/  STG.E desc[UR36][R16.64], R3 ;  /* 0x0000000310007986 */ /* 0x0015e2000c101924 */
[----:B------:R-:W-:Y:S05]  /*8fc0*/  BRA `(.L_x_840) ;  /* 0x0000000c004c7947 */ /* 0x000fea0003800000 */
.L_x_841:
[----:B------:R-:W-:-:S04]  /*8fd0*/  HADD2.F32 R0, -RZ, R0.H0_H0 ;  /* 0x20000000ff007230 */ /* 0x000fc80000004100 */
[----:B------:R-:W0:Y:S02]  /*8fe0*/  F2I.FTZ.TRUNC.NTZ R3, R0 ;  /* 0x0000000000037305 */ /* 0x000e24000021f100 */
[----:B0-----:R0:W-:Y:S01]  /*8ff0*/  STG.E.U16 desc[UR36][R16.64], R3 ;  /* 0x0000000310007986 */ /* 0x0011e2000c101524 */
[----:B------:R-:W-:Y:S05]  /*9000*/  BRA `(.L_x_840) ;  /* 0x0000000c003c7947 */ /* 0x000fea0003800000 */
.L_x_836:
        /* <DEDUP_REMOVED lines=9> */
.L_x_844:
[----:B------:R0:W-:Y:S01]  /*90a0*/  STG.E.U16 desc[UR36][R16.64], R0 ;  /* 0x0000000010007986 */ /* 0x0001e2000c101524 */
[----:B------:R-:W-:Y:S05]  /*90b0*/  BRA `(.L_x_840) ;  /* 0x0000000c00107947 */ /* 0x000fea0003800000 */
.L_x_843:
        /* <DEDUP_REMOVED lines=10> */
.L_x_846:
[----:B------:R-:W-:-:S05]  /*9160*/  HADD2.F32 R0, -RZ, R0.H0_H0 ;  /* 0x20000000ff007230 */ /* 0x000fca0000004100 */
[----:B------:R-:W-:-:S04]  /*9170*/  F2FP.F16.F32.PACK_AB R0, RZ, R0 ;  /* 0x00000000ff00723e */ /* 0x000fc800000000ff */
[----:B------:R-:W-:-:S05]  /*9180*/  PRMT R0, R0, 0x5410, RZ ;  /* 0x0000541000007816 */ /* 0x000fca00000000ff */
[----:B------:R0:W-:Y:S01]  /*9190*/  STG.E desc[UR36][R16.64], R0 ;  /* 0x0000000010007986 */ /* 0x0001e2000c101924 */
[----:B------:R-:W-:Y:S05]  /*91a0*/  BRA `(.L_x_840) ;  /* 0x0000000800d47947 */ /* 0x000fea0003800000 */
.L_x_845:
[----:B------:R-:W-:-:S05]  /*91b0*/  HADD2.F32 R2, -RZ, R0.H0_H0 ;  /* 0x20000000ff027230 */ /* 0x000fca0000004100 */
[----:B------:R-:W-:-:S06]  /*91c0*/  FMUL.FTZ R2, R2, 1 ;  /* 0x3f80000002027820 */ /* 0x000fcc0000410000 */
[----:B------:R-:W0:Y:S02]  /*91d0*/  F2F.F64.F32 R2, R2 ;  /* 0x0000000200027310 */ /* 0x000e240000201800 */
[----:B0-----:R0:W-:Y:S01]  /*91e0*/  STG.E.64 desc[UR36][R16.64], R2 ;  /* 0x0000000210007986 */ /* 0x0011e2000c101b24 */
[----:B------:R-:W-:Y:S05]  /*91f0*/  BRA `(.L_x_840) ;  /* 0x0000000800c07947 */ /* 0x000fea0003800000 */
.L_x_835:
        /* <DEDUP_REMOVED lines=13> */
.L_x_849:
[----:B------:R-:W-:Y:S01]  /*92d0*/  HADD2.F32 R0, -RZ, R0.H0_H0 ;  /* 0x20000000ff007230 */ /* 0x000fe20000004100 */
[----:B------:R-:W-:-:S04]  /*92e0*/  CS2R R6, SRZ ;  /* 0x0000000000067805 */ /* 0x000fc8000001ff00 */
[----:B------:R-:W-:-:S04]  /*92f0*/  FMUL.FTZ R0, R0, 1 ;  /* 0x3f80000000007820 */ /* 0x000fc80000410000 */
[----:B------:R-:W0:Y:S02]  /*9300*/  F2F.F64.F32 R4, R0 ;  /* 0x0000000000047310 */ /* 0x000e240000201800 */
[----:B0-----:R0:W-:Y:S01]  /*9310*/  STG.E.128 desc[UR36][R16.64], R4 ;  /* 0x0000000410007986 */ /* 0x0011e2000c101d24 */
[----:B------:R-:W-:Y:S05]  /*9320*/  BRA `(.L_x_840) ;  /* 0x0000000800747947 */ /* 0x000fea0003800000 */
.L_x_848:
        /* <DEDUP_REMOVED lines=21> */
.L_x_853:
[----:B------:R-:W-:Y:S05]  /*9480*/  BSYNC B0 ;  /* 0x0000000000007941 */ /* 0x000fea0003800000 */
.L_x_852:
[----:B------:R-:W-:-:S05]  /*9490*/  LOP3.LUT R3, R0, R3, RZ, 0xfc, !PT ;  /* 0x0000000300037212 */ /* 0x000fca00078efcff */
[----:B------:R0:W-:Y:S01]  /*94a0*/  STG.E.U8 desc[UR36][R16.64], R3 ;  /* 0x0000000310007986 */ /* 0x0001e2000c101124 */
[----:B------:R-:W-:Y:S05]  /*94b0*/  BRA `(.L_x_840) ;  /* 0x0000000800107947 */ /* 0x000fea0003800000 */
.L_x_851:
        /* <DEDUP_REMOVED lines=13> */
.L_x_855:
[----:B------:R-:W-:Y:S01]  /*9590*/  IMAD.MOV.U32 R0, RZ, RZ, 0x7f ;  /* 0x0000007fff007424 */ /* 0x000fe200078e00ff */
[----:B------:R-:W-:-:S04]  /*95a0*/  ISETP.GT.U32.AND P0, PT, R2, 0x7f800000, PT ;  /* 0x7f8000000200780c */ /* 0x000fc80003f04070 */
[----:B------:R-:W-:-:S09]  /*95b0*/  SEL R0, R0, 0x7c, P0 ;  /* 0x0000007c00007807 */ /* 0x000fd20000000000 */
.L_x_856:
[----:B------:R-:W-:Y:S05]  /*95c0*/  BSYNC B0 ;  /* 0x0000000000007941 */ /* 0x000fea0003800000 */
.L_x_854:
[----:B------:R-:W-:-:S04]  /*95d0*/  LOP3.LUT R2, R3, 0x80000000, RZ, 0xc0, !PT ;  /* 0x8000000003027812 */ /* 0x000fc800078ec0ff */
[----:B------:R-:W-:-:S04]  /*95e0*/  SHF.R.U32.HI R3, RZ, 0x18, R2 ;  /* 0x00000018ff037819 */ /* 0x000fc80000011602 */
[----:B------:R-:W-:-:S05]  /*95f0*/  LOP3.LUT R3, R0, R3, RZ, 0xfc, !PT ;  /* 0x0000000300037212 */ /* 0x000fca00078efcff */
[----:B------:R0:W-:Y:S01]  /*9600*/  STG.E.U8 desc[UR36][R16.64], R3 ;  /* 0x0000000310007986 */ /* 0x0001e2000c101124 */
[----:B------:R-:W-:Y:S05]  /*9610*/  BRA `(.L_x_840) ;  /* 0x0000000400b87947 */ /* 0x000fea0003800000 */
.L_x_850:
[----:B------:R-:W-:-:S05]  /*9620*/  HADD2.F32 R0, -RZ, R0.H0_H0 ;  /* 0x20000000ff007230 */ /* 0x000fca0000004100 */
[----:B------:R-:W-:-:S05]  /*9630*/  F2FP.BF16.F32.PACK_AB R0, RZ, R0 ;  /* 0x00000000ff00723e */ /* 0x000fca00000010ff */
[----:B------:R0:W-:Y:S01]  /*9640*/  STG.E.U16 desc[UR36][R16.64], R0 ;  /* 0x0000000010007986 */ /* 0x0001e2000c101524 */
[----:B------:R-:W-:Y:S05]  /*9650*/  BRA `(.L_x_840) ;  /* 0x0000000400a87947 */ /* 0x000fea0003800000 */
.L_x_847:
        /* <DEDUP_REMOVED lines=12> */
.L_x_859:
        /* <DEDUP_REMOVED lines=17> */
.L_x_862:
[----:B------:R-:W-:-:S04]  /*9830*/  LOP3.LUT R2, R3, 0x80000000, RZ, 0xc0, !PT ;  /* 0x8000000003027812 */ /* 0x000fc800078ec0ff */
[----:B------:R-:W-:-:S04]  /*9840*/  SHF.R.U32.HI R3, RZ, 0x18, R2 ;  /* 0x00000018ff037819 */ /* 0x000fc80000011602 */
[----:B------:R-:W-:-:S04]  /*9850*/  LOP3.LUT R0, R0, R3, RZ, 0xfc, !PT ;  /* 0x0000000300007212 */ /* 0x000fc800078efcff */
[----:B------:R-:W-:-:S07]  /*9860*/  PRMT R8, R0, 0x7610, R8 ;  /* 0x0000761000087816 */ /* 0x000fce0000000008 */
.L_x_861:
[----:B------:R-:W-:Y:S05]  /*9870*/  BSYNC B0 ;  /* 0x0000000000007941 */ /* 0x000fea0003800000 */
.L_x_860:
[----:B------:R0:W-:Y:S01]  /*9880*/  STG.E.U8 desc[UR36][R16.64], R8 ;  /* 0x0000000810007986 */ /* 0x0001e2000c101124 */
[----:B------:R-:W-:Y:S05]  /*9890*/  BRA `(.L_x_840) ;  /* 0x0000000400187947 */ /* 0x000fea0003800000 */
.L_x_858:
        /* <DEDUP_REMOVED lines=17> */
.L_x_865:
[----:B------:R-:W-:-:S04]  /*99b0*/  LOP3.LUT R2, R3, 0x80000000, RZ, 0xc0, !PT ;  /* 0x8000000003027812 */ /* 0x000fc800078ec0ff */
[----:B------:R-:W-:-:S04]  /*99c0*/  SHF.R.U32.HI R3, RZ, 0x18, R2 ;  /* 0x00000018ff037819 */ /* 0x000fc80000011602 */
[----:B------:R-:W-:-:S04]  /*99d0*/  LOP3.LUT R0, R0, R3, RZ, 0xfc, !PT ;  /* 0x0000000300007212 */ /* 0x000fc800078efcff */
[----:B------:R-:W-:-:S07]  /*99e0*/  PRMT R8, R0, 0x7610, R8 ;  /* 0x0000761000087816 */ /* 0x000fce0000000008 */
.L_x_864:
[----:B------:R-:W-:Y:S05]  /*99f0*/  BSYNC B0 ;  /* 0x0000000000007941 */ /* 0x000fea0003800000 */
.L_x_863:
[----:B------:R0:W-:Y:S01]  /*9a00*/  STG.E.U8 desc[UR36][R16.64], R8 ;  /* 0x0000000810007986 */ /* 0x0001e2000c101124 */
[----:B------:R-:W-:Y:S05]  /*9a10*/  BRA `(.L_x_840) ;  /* 0x0000000000b87947 */ /* 0x000fea0003800000 */
.L_x_857:
        /* <DEDUP_REMOVED lines=22> */
.L_x_839:
        /* <DEDUP_REMOVED lines=16> */
.L_x_868:
[----:B------:R-:W-:Y:S05]  /*9c80*/  BRA `(.L_x_840) ;  /* 0x00000000001c7947 */ /* 0x000fea0003800000 */
.L_x_867:
[----:B------:R-:W-:-:S06]  /*9c90*/  HADD2.F32 R2, -RZ, R0.H0_H0 ;  /* 0x20000000ff027230 */ /* 0x000fcc0000004100 */
[----:B------:R-:W0:Y:S02]  /*9ca0*/  F2I.U64.TRUNC R2, R2 ;  /* 0x0000000200027311 */ /* 0x000e24000020d800 */
[----:B0-----:R0:W-:Y:S01]  /*9cb0*/  STG.E.64 desc[UR36][R16.64], R2 ;  /* 0x0000000210007986 */ /* 0x0011e2000c101b24 */
[----:B------:R-:W-:Y:S05]  /*9cc0*/  BRA `(.L_x_840) ;  /* 0x00000000000c7947 */ /* 0x000fea0003800000 */
.L_x_866:
[----:B------:R-:W-:-:S04]  /*9cd0*/  HADD2.F32 R0, -RZ, R0.H0_H0 ;  /* 0x20000000ff007230 */ /* 0x000fc80000004100 */
[----:B------:R-:W0:Y:S02]  /*9ce0*/  F2I.FTZ.U32.TRUNC.NTZ R3, R0 ;  /* 0x0000000000037305 */ /* 0x000e24000021f000 */
[----:B0-----:R0:W-:Y:S02]  /*9cf0*/  STG.E desc[UR36][R16.64], R3 ;  /* 0x0000000310007986 */ /* 0x0011e4000c101924 */
.L_x_840:
[----:B------:R-:W-:-:S07]  /*9d00*/  VIADD R19, R19, 0x80 ;  /* 0x0000008013137836 */ /* 0x000fce0000000000 */
.L_x_800:
[----:B------:R-:W-:Y:S05]  /*9d10*/  BSYNC B6 ;  /* 0x0000000000067941 */ /* 0x000fea0003800000 */
.L_x_799:
        /* <DEDUP_REMOVED lines=8> */
[----:B------:R-:W-:Y:S01]  /*9da0*/  HFMA2.MMA R18, -RZ, RZ, 0, 0 ;  /* 0x00000000ff127435 */ /* 0x000fe200000001ff */
[----:B------:R-:W-:Y:S01]  /*9db0*/  ULDC.64 UR4, c[0x0][0x220] ;  /* 0x0000880000047ab9 */ /* 0x000fe20000000a00 */
[----:B------:R-:W-:-:S08]  /*9dc0*/  ISETP.NE.AND P0, PT, R6, 0x1, PT ;  /* 0x000000010600780c */ /* 0x000fd00003f05270 */
        /* <DEDUP_REMOVED lines=295> */
.L_x_869:
        /* <DEDUP_REMOVED lines=22> */
.L_x_873:
[----:B------:R-:W2:Y:S02]  /*b1a0*/  LDG.E.U8 R2, desc[UR36][R2.64] ;  /* 0x0000002402027981 */ /* 0x000ea4000c1e1100 */
[----:B--2---:R-:W-:-:S04]  /*b1b0*/  I2FP.F32.U32 R0, R2 ;  /* 0x0000000200007245 */ /* 0x004fc80000201000 */
[----:B------:R-:W-:Y:S01]  /*b1c0*/  F2FP.F16.F32.PACK_AB R0, RZ, R0 ;  /* 0x00000000ff00723e */ /* 0x000fe200000000ff */
[----:B------:R-:W-:Y:S06]  /*b1d0*/  BRA `(.L_x_875) ;  /* 0x0000000c00887947 */ /* 0x000fec0003800000 */
.L_x_872:
        /* <DEDUP_REMOVED lines=10> */
.L_x_877:
[----:B------:R-:W2:Y:S02]  /*b280*/  LDG.E R2, desc[UR36][R2.64] ;  /* 0x0000002402027981 */ /* 0x000ea4000c1e1900 */
[----:B--2---:R-:W-:-:S04]  /*b290*/  I2FP.F32.S32 R0, R2 ;  /* 0x0000000200007245 */ /* 0x004fc80000201400 */
[----:B------:R-:W-:Y:S01]  /*b2a0*/  F2FP.F16.F32.PACK_AB R0, RZ, R0 ;  /* 0x00000000ff00723e */ /* 0x000fe200000000ff */
[----:B------:R-:W-:Y:S06]  /*b2b0*/  BRA `(.L_x_875) ;  /* 0x0000000c00507947 */ /* 0x000fec0003800000 */
.L_x_876:
[----:B------:R-:W2:Y:S02]  /*b2c0*/  LDG.E.U16 R2, desc[UR36][R2.64] ;  /* 0x0000002402027981 */ /* 0x000ea4000c1e1500 */
[----:B--2---:R-:W0:Y:S02]  /*b2d0*/  I2F.S16 R0, R2 ;  /* 0x0000000200007306 */ /* 0x004e240000101400 */
[----:B0-----:R-:W-:Y:S01]  /*b2e0*/  F2FP.F16.F32.PACK_AB R0, RZ, R0 ;  /* 0x00000000ff00723e */ /* 0x001fe200000000ff */
[----:B------:R-:W-:Y:S06]  /*b2f0*/  BRA `(.L_x_875) ;  /* 0x0000000c00407947 */ /* 0x000fec0003800000 */
.L_x_871:
        /* <DEDUP_REMOVED lines=9> */
.L_x_879:
[----:B------:R1:W5:Y:S01]  /*b390*/  LDG.E.U16 R0, desc[UR36][R2.64] ;  /* 0x0000002402007981 */ /* 0x000362000c1e1500 */
[----:B------:R-:W-:Y:S05]  /*b3a0*/  BRA `(.L_x_875) ;  /* 0x0000000c00147947 */ /* 0x000fea0003800000 */
.L_x_878:
        /* <DEDUP_REMOVED lines=9> */
.L_x_881:
[----:B------:R0:W5:Y:S01]  /*b440*/  LDG.E.U16 R0, desc[UR36][R2.64] ;  /* 0x0000002402007981 */ /* 0x000162000c1e1500 */
[----:B------:R-:W-:Y:S05]  /*b450*/  BRA `(.L_x_875) ;  /* 0x0000000800e87947 */ /* 0x000fea0003800000 */
.L_x_880:
        /* <DEDUP_REMOVED lines=8> */
.L_x_870:
        /* <DEDUP_REMOVED lines=13> */
.L_x_884:
        /* <DEDUP_REMOVED lines=8> */
.L_x_883:
        /* <DEDUP_REMOVED lines=28> */
.L_x_886:
        /* <DEDUP_REMOVED lines=15> */
.L_x_885:
[----:B------:R-:W2:Y:S02]  /*b8e0*/  LDG.E.U16 R0, desc[UR36][R2.64] ;  /* 0x0000002402007981 */ /* 0x000ea4000c1e1500 */
[----:B--2---:R-:W-:-:S05]  /*b8f0*/  IMAD.U32 R0, R0, 0x10000, RZ ;  /* 0x0001000000007824 */ /* 0x004fca00078e00ff */
[----:B------:R-:W-:Y:S01]  /*b900*/  F2FP.F16.F32.PACK_AB R0, RZ, R0 ;  /* 0x00000000ff00723e */ /* 0x000fe200000000ff */
[----:B------:R-:W-:Y:S06]  /*b910*/  BRA `(.L_x_875) ;  /* 0x0000000400b87947 */ /* 0x000fec0003800000 */
.L_x_882:
        /* <DEDUP_REMOVED lines=12> */
.L_x_889:
        /* <DEDUP_REMOVED lines=21> */
.L_x_893:
[----:B------:R-:W-:Y:S05]  /*bb30*/  BSYNC B1 ;  /* 0x0000000000017941 */ /* 0x000fea0003800000 */
.L_x_892:
[----:B------:R-:W-:Y:S01]  /*bb40*/  LEA R3, R0, 0x3b800000, 0x17 ;  /* 0x3b80000000037811 */ /* 0x000fe200078eb8ff */
[----:B------:R-:W-:-:S05]  /*bb50*/  IMAD.SHL.U32 R0, R2, 0x100000, RZ ;  /* 0x0010000002007824 */ /* 0x000fca00078e00ff */
[----:B------:R-:W-:-:S07]  /*bb60*/  LOP3.LUT R0, R3, R0, R4, 0xfe, !PT ;  /* 0x0000000003007212 */ /* 0x000fce00078efe04 */
.L_x_891:
[----:B------:R-:W-:Y:S05]  /*bb70*/  BSYNC B0 ;  /* 0x0000000000007941 */ /* 0x000fea0003800000 */
.L_x_890:
[----:B------:R-:W-:Y:S01]  /*bb80*/  F2FP.F16.F32.PACK_AB R0, RZ, R0 ;  /* 0x00000000ff00723e */ /* 0x000fe200000000ff */
[----:B------:R-:W-:Y:S06]  /*bb90*/  BRA `(.L_x_875) ;  /* 0x0000000400187947 */ /* 0x000fec0003800000 */
.L_x_888:
        /* <DEDUP_REMOVED lines=21> */
.L_x_897:
[----:B------:R-:W-:Y:S05]  /*bcf0*/  BSYNC B1 ;  /* 0x0000000000017941 */ /* 0x000fea0003800000 */
.L_x_896:
[----:B------:R-:W-:Y:S01]  /*bd00*/  LEA R3, R0, 0x37800000, 0x17 ;  /* 0x3780000000037811 */ /* 0x000fe200078eb8ff */
[----:B------:R-:W-:-:S05]  /*bd10*/  IMAD.SHL.U32 R0, R2, 0x200000, RZ ;  /* 0x0020000002007824 */ /* 0x000fca00078e00ff */
[----:B------:R-:W-:-:S07]  /*bd20*/  LOP3.LUT R0, R3, R0, R4, 0xfe, !PT ;  /* 0x0000000003007212 */ /* 0x000fce00078efe04 */
.L_x_895:
[----:B------:R-:W-:Y:S05]  /*bd30*/  BSYNC B0 ;  /* 0x0000000000007941 */ /* 0x000fea0003800000 */
.L_x_894:
[----:B------:R-:W-:Y:S01]  /*bd40*/  F2FP.F16.F32.PACK_AB R0, RZ, R0 ;  /* 0x00000000ff00723e */ /* 0x000fe200000000ff */
[----:B------:R-:W-:Y:S06]  /*bd50*/  BRA `(.L_x_875) ;  /* 0x0000000000a87947 */ /* 0x000fec0003800000 */
.L_x_887:
        /* <DEDUP_REMOVED lines=14> */
.L_x_901:
[----:B------:R-:W-:Y:S05]  /*be40*/  BSYNC B0 ;  /* 0x0000000000007941 */ /* 0x000fea0003800000 */
.L_x_900:
[----:B------:R-:W-:Y:S01]  /*be50*/  F2FP.F16.F32.PACK_AB R0, RZ, R0 ;  /* 0x00000000ff00723e */ /* 0x000fe200000000ff */
[----:B------:R-:W-:Y:S06]  /*be60*/  BRA `(.L_x_875) ;  /* 0x0000000000647947 */ /* 0x000fec0003800000 */
.L_x_874:
        /* <DEDUP_REMOVED lines=16> */
.L_x_902:
[----:B------:R-:W-:Y:S01]  /*bf70*/  PRMT R0, RZ, 0x7610, R0 ;  /* 0x00007610ff007816 */ /* 0x000fe20000000000 */
[----:B------:R-:W-:Y:S06]  /*bf80*/  BRA `(.L_x_875) ;  /* 0x00000000001c7947 */ /* 0x000fec0003800000 */
.L_x_899:
[----:B------:R-:W2:Y:S02]  /*bf90*/  LDG.E.64 R2, desc[UR36][R2.64] ;  /* 0x0000002402027981 */ /* 0x000ea4000c1e1b00 */
[----:B--2---:R-:W0:Y:S02]  /*bfa0*/  I2F.U64 R0, R2 ;  /* 0x0000000200007312 */ /* 0x004e240000301000 */
[----:B0-----:R-:W-:Y:S01]  /*bfb0*/  F2FP.F16.F32.PACK_AB R0, RZ, R0 ;  /* 0x00000000ff00723e */ /* 0x001fe200000000ff */
[----:B------:R-:W-:Y:S06]  /*bfc0*/  BRA `(.L_x_875) ;  /* 0x00000000000c7947 */ /* 0x000fec0003800000 */
.L_x_898:
[----:B------:R-:W2:Y:S02]  /*bfd0*/  LDG.E R2, desc[UR36][R2.64] ;  /* 0x0000002402027981 */ /* 0x000ea4000c1e1900 */
[----:B--2---:R-:W-:-:S04]  /*bfe0*/  I2FP.F32.U32 R0, R2 ;  /* 0x0000000200007245 */ /* 0x004fc80000201000 */
[----:B------:R-:W-:-:S07]  /*bff0*/  F2FP.F16.F32.PACK_AB R0, RZ, R0 ;  /* 0x00000000ff00723e */ /* 0x000fce00000000ff */
.L_x_875:
        /* <DEDUP_REMOVED lines=43> */
[----:B0-----:R-:W-:Y:S01]  /*c2b0*/  STG.E.U8 desc[UR36][R16.64], R3 ;  /* 0x0000000310007986 */ /* 0x001fe2000c101124 */
[----:B------:R-:W-:Y:S05]  /*c2c0*/  EXIT ;  /* 0x000000000000794d */ /* 0x000fea0003800000 */
.L_x_906:
[----:B------:R-:W-:-:S06]  /*c2d0*/  HADD2.F32 R3, -RZ, R0.H0_H0 ;  /* 0x20000000ff037230 */ /* 0x000fcc0000004100 */
[----:B------:R-:W0:Y:S02]  /*c2e0*/  F2I.S64.TRUNC R2, R3 ;  /* 0x0000000300027311 */ /* 0x000e24000020d900 */
[----:B0-----:R-:W-:Y:S01]  /*c2f0*/  STG.E.U8 desc[UR36][R16.64], R2 ;  /* 0x0000000210007986 */ /* 0x001fe2000c101124 */
[----:B------:R-:W-:Y:S05]  /*c300*/  EXIT ;  /* 0x000000000000794d */ /* 0x000fea0003800000 */
.L_x_905:
        /* <DEDUP_REMOVED lines=8> */
[----:B0-----:R-:W-:Y:S01]  /*c390*/  STG.E.64 desc[UR36][R16.64], R2 ;  /* 0x0000000210007986 */ /* 0x001fe2000c101b24 */
[----:B------:R-:W-:Y:S05]  /*c3a0*/  EXIT ;  /* 0x000000000000794d */ /* 0x000fea0003800000 */
.L_x_909:
[----:B------:R-:W-:-:S04]  /*c3b0*/  HADD2.F32 R0, -RZ, R0.H0_H0 ;  /* 0x20000000ff007230 */ /* 0x000fc80000004100 */
[----:B------:R-:W0:Y:S02]  /*c3c0*/  F2I.FTZ.TRUNC.NTZ R3, R0 ;  /* 0x0000000000037305 */ /* 0x000e24000021f100 */
[----:B0-----:R-:W-:Y:S01]  /*c3d0*/  STG.E desc[UR36][R16.64], R3 ;  /* 0x0000000310007986 */ /* 0x001fe2000c101924 */
[----:B------:R-:W-:Y:S05]  /*c3e0*/  EXIT ;  /* 0x000000000000794d */ /* 0x000fea0003800000 */
.L_x_908:
[----:B------:R-:W-:-:S04]  /*c3f0*/  HADD2.F32 R0, -RZ, R0.H0_H0 ;  /* 0x20000000ff007230 */ /* 0x000fc80000004100 */
[----:B------:R-:W0:Y:S02]  /*c400*/  F2I.FTZ.TRUNC.NTZ R3, R0 ;  /* 0x0000000000037305 */ /* 0x000e24000021f100 */
[----:B0-----:R-:W-:Y:S01]  /*c410*/  STG.E.U16 desc[UR36][R16.64], R3 ;  /* 0x0000000310007986 */ /* 0x001fe2000c101524 */
[----:B------:R-:W-:Y:S05]  /*c420*/  EXIT ;  /* 0x000000000000794d */ /* 0x000fea0003800000 */
.L_x_904:
[----:B------:R-:W-:-:S13]  /*c430*/  ISETP.GT.AND P0, PT, R2, 0x6, PT ;  /* 0x000000060200780c */ /* 0x000fda0003f04270 */
[----:B------:R-:W-:Y:S05]  /*c440*/  @P0 BRA `(.L_x_910) ;  /* 0x0000000000240947 */ /* 0x000fea0003800000 */
[----:B------:R-:W-:-:S13]  /*c450*/  ISETP.NE.AND P0, PT, R2, 0x5, PT ;  /* 0x000000050200780c */ /* 0x000fda0003f05270 */
[----:B------:R-:W-:Y:S05]  /*c460*/  @!P0 BRA `(.L_x_911) ;  /* 0x0000000000148947 */ /* 0x000fea0003800000 */
[----:B------:R-:W-:-:S13]  /*c470*/  ISETP.NE.AND P0, PT, R2, 0x6, PT ;  /* 0x000000060200780c */ /* 0x000fda0003f05270 */
[----:B------:R-:W-:Y:S05]  /*c480*/  @P0 BRA `(.L_x_907) ;  /* 0x0000000800c40947 */ /* 0x000fea0003800000 */
[----:B------:R-:W-:-:S05]  /*c490*/  HADD2.F32 R3, -RZ, R0.H0_H0 ;  /* 0x20000000ff037230 */ /* 0x000fca0000004100 */
[----:B------:R-:W-:Y:S01]  /*c4a0*/  STG.E desc[UR36][R16.64], R3 ;  /* 0x0000000310007986 */ /* 0x000fe2000c101924 */
[----:B------:R-:W-:Y:S05]  /*c4b0*/  EXIT ;  /* 0x000000000000794d */ /* 0x000fea0003800000 */
.L_x_911:
[----:B------:R-:W-:Y:S01]  /*c4c0*/  STG.E.U16 desc[UR36][R16.64], R0 ;  /* 0x0000000010007986 */ /* 0x000fe2000c101524 */
[----:B------:R-:W-:Y:S05]  /*c4d0*/  EXIT ;  /* 0x000000000000794d */ /* 0x000fea0003800000 */
.L_x_910:
        /* <DEDUP_REMOVED lines=8> */
[----:B------:R-:W-:Y:S01]  /*c560*/  STG.E.64 desc[UR36][R16.64], R2 ;  /* 0x0000000210007986 */ /* 0x000fe2000c101b24 */
[----:B------:R-:W-:Y:S05]  /*c570*/  EXIT ;  /* 0x000000000000794d */ /* 0x000fea0003800000 */
.L_x_913:
[----:B------:R-:W-:-:S05]  /*c580*/  HADD2.F32 R0, -RZ, R0.H0_H0 ;  /* 0x20000000ff007230 */ /* 0x000fca0000004100 */
[----:B------:R-:W-:-:S04]  /*c590*/  F2FP.F16.F32.PACK_AB R0, RZ, R0 ;  /* 0x00000000ff00723e */ /* 0x000fc800000000ff */
[----:B------:R-:W-:-:S05]  /*c5a0*/  PRMT R0, R0, 0x5410, RZ ;  /* 0x0000541000007816 */ /* 0x000fca00000000ff */
[----:B------:R-:W-:Y:S01]  /*c5b0*/  STG.E desc[UR36][R16.64], R0 ;  /* 0x0000000010007986 */ /* 0x000fe2000c101924 */
[----:B------:R-:W-:Y:S05]  /*c5c0*/  EXIT ;  /* 0x000000000000794d */ /* 0x000fea0003800000 */
.L_x_912:
[----:B------:R-:W-:-:S05]  /*c5d0*/  HADD2.F32 R2, -RZ, R0.H0_H0 ;  /* 0x20000000ff027230 */ /* 0x000fca0000004100 */
[----:B------:R-:W-:-:S06]  /*c5e0*/  FMUL.FTZ R2, R2, 1 ;  /* 0x3f80000002027820 */ /* 0x000fcc0000410000 */
[----:B------:R-:W0:Y:S02]  /*c5f0*/  F2F.F64.F32 R2, R2 ;  /* 0x0000000200027310 */ /* 0x000e240000201800 */
[----:B0-----:R-:W-:Y:S01]  /*c600*/  STG.E.64 desc[UR36][R16.64], R2 ;  /* 0x0000000210007986 */ /* 0x001fe2000c101b24 */
[----:B------:R-:W-:Y:S05]  /*c610*/  EXIT ;  /* 0x000000000000794d */ /* 0x000fea0003800000 */
.L_x_903:
        /* <DEDUP_REMOVED lines=11> */
[----:B------:R-:W-:Y:S01]  /*c6d0*/  STG.E.U8 desc[UR36][R16.64], R3 ;  /* 0x0000000310007986 */ /* 0x000fe2000c101124 */
[----:B------:R-:W-:Y:S05]  /*c6e0*/  EXIT ;  /* 0x000000000000794d */ /* 0x000fea0003800000 */
.L_x_916:
[----:B------:R-:W-:Y:S01]  /*c6f0*/  HADD2.F32 R0, -RZ, R0.H0_H0 ;  /* 0x20000000ff007230 */ /* 0x000fe20000004100 */
[----:B------:R-:W-:-:S04]  /*c700*/  CS2R R6, SRZ ;  /* 0x0000000000067805 */ /* 0x000fc8000001ff00 */
[----:B------:R-:W-:-:S04]  /*c710*/  FMUL.FTZ R0, R0, 1 ;  /* 0x3f80000000007820 */ /* 0x000fc80000410000 */
[----:B------:R-:W0:Y:S02]  /*c720*/  F2F.F64.F32 R4, R0 ;  /* 0x0000000000047310 */ /* 0x000e240000201800 */
[----:B0-----:R-:W-:Y:S01]  /*c730*/  STG.E.128 desc[UR36][R16.64], R4 ;  /* 0x0000000410007986 */ /* 0x001fe2000c101d24 */
[----:B------:R-:W-:Y:S05]  /*c740*/  EXIT ;  /* 0x000000000000794d */ /* 0x000fea0003800000 */
.L_x_915:
        /* <DEDUP_REMOVED lines=21> */
.L_x_920:
[----:B------:R-:W-:Y:S05]  /*c8a0*/  BSYNC B0 ;  /* 0x0000000000007941 */ /* 0x000fea0003800000 */
.L_x_919:
[----:B------:R-:W-:-:S05]  /*c8b0*/  LOP3.LUT R3, R0, R3, RZ, 0xfc, !PT ;  /* 0x0000000300037212 */ /* 0x000fca00078efcff */
[----:B------:R-:W-:Y:S01]  /*c8c0*/  STG.E.U8 desc[UR36][R16.64], R3 ;  /* 0x0000000310007986 */ /* 0x000fe2000c101124 */
[----:B------:R-:W-:Y:S05]  /*c8d0*/  EXIT ;  /* 0x000000000000794d */ /* 0x000fea0003800000 */
.L_x_918:
        /* <DEDUP_REMOVED lines=13> */
.L_x_922:
[----:B------:R-:W-:Y:S01]  /*c9b0*/  IMAD.MOV.U32 R0, RZ, RZ, 0x7f ;  /* 0x0000007fff007424 */ /* 0x000fe200078e00ff */
[----:B------:R-:W-:-:S04]  /*c9c0*/  ISETP.GT.U32.AND P0, PT, R2, 0x7f800000, PT ;  /* 0x7f8000000200780c */ /* 0x000fc80003f04070 */
[----:B------:R-:W-:-:S09]  /*c9d0*/  SEL R0, R0, 0x7c, P0 ;  /* 0x0000007c00007807 */ /* 0x000fd20000000000 */
.L_x_923:
[----:B------:R-:W-:Y:S05]  /*c9e0*/  BSYNC B0 ;  /* 0x0000000000007941 */ /* 0x000fea0003800000 */
.L_x_921:
[----:B------:R-:W-:-:S04]  /*c9f0*/  LOP3.LUT R2, R3, 0x80000000, RZ, 0xc0, !PT ;  /* 0x8000000003027812 */ /* 0x000fc800078ec0ff */
[----:B------:R-:W-:-:S04]  /*ca00*/  SHF.R.U32.HI R3, RZ, 0x18, R2 ;  /* 0x00000018ff037819 */ /* 0x000fc80000011602 */
[----:B------:R-:W-:-:S05]  /*ca10*/  LOP3.LUT R3, R0, R3, RZ, 0xfc, !PT ;  /* 0x0000000300037212 */ /* 0x000fca00078efcff */
[----:B------:R-:W-:Y:S01]  /*ca20*/  STG.E.U8 desc[UR36][R16.64], R3 ;  /* 0x0000000310007986 */ /* 0x000fe2000c101124 */
[----:B------:R-:W-:Y:S05]  /*ca30*/  EXIT ;  /* 0x000000000000794d */ /* 0x000fea0003800000 */
.L_x_917:
[----:B------:R-:W-:-:S05]  /*ca40*/  HADD2.F32 R0, -RZ, R0.H0_H0 ;  /* 0x20000000ff007230 */ /* 0x000fca0000004100 */
[----:B------:R-:W-:-:S05]  /*ca50*/  F2FP.BF16.F32.PACK_AB R0, RZ, R0 ;  /* 0x00000000ff00723e */ /* 0x000fca00000010ff */
[----:B------:R-:W-:Y:S01]  /*ca60*/  STG.E.U16 desc[UR36][R16.64], R0 ;  /* 0x0000000010007986 */ /* 0x000fe2000c101524 */
[----:B------:R-:W-:Y:S05]  /*ca70*/  EXIT ;  /* 0x000000000000794d */ /* 0x000fea0003800000 */
.L_x_914:
        /* <DEDUP_REMOVED lines=10> */
[----:B0-----:R-:W-:Y:S01]  /*cb20*/  STG.E.U16 desc[UR36][R16.64], R3 ;  /* 0x0000000310007986 */ /* 0x001fe2000c101524 */
[----:B------:R-:W-:Y:S05]  /*cb30*/  EXIT ;  /* 0x000000000000794d */ /* 0x000fea0003800000 */
.L_x_926:
        /* <DEDUP_REMOVED lines=17> */
.L_x_929:
[----:B------:R-:W-:-:S04]  /*cc50*/  LOP3.LUT R2, R3, 0x80000000, RZ, 0xc0, !PT ;  /* 0x8000000003027812 */ /* 0x000fc800078ec0ff */
[----:B------:R-:W-:-:S04]  /*cc60*/  SHF.R.U32.HI R3, RZ, 0x18, R2 ;  /* 0x00000018ff037819 */ /* 0x000fc80000011602 */
[----:B------:R-:W-:-:S04]  /*cc70*/  LOP3.LUT R0, R0, R3, RZ, 0xfc, !PT ;  /* 0x0000000300007212 */ /* 0x000fc800078efcff */
[----:B------:R-:W-:-:S07]  /*cc80*/  PRMT R8, R0, 0x7610, R8 ;  /* 0x0000761000087816 */ /* 0x000fce0000000008 */
.L_x_928:
[----:B------:R-:W-:Y:S05]  /*cc90*/  BSYNC B0 ;  /* 0x0000000000007941 */ /* 0x000fea0003800000 */
.L_x_927:
[----:B------:R-:W-:Y:S01]  /*cca0*/  STG.E.U8 desc[UR36][R16.64], R8 ;  /* 0x0000000810007986 */ /* 0x000fe2000c101124 */
[----:B------:R-:W-:Y:S05]  /*ccb0*/  EXIT ;  /* 0x000000000000794d */ /* 0x000fea0003800000 */
.L_x_925:
        /* <DEDUP_REMOVED lines=17> */
.L_x_932:
[----:B------:R-:W-:-:S04]  /*cdd0*/  LOP3.LUT R2, R3, 0x80000000, RZ, 0xc0, !PT ;  /* 0x8000000003027812 */ /* 0x000fc800078ec0ff */
[----:B------:R-:W-:-:S04]  /*cde0*/  SHF.R.U32.HI R3, RZ, 0x18, R2 ;  /* 0x00000018ff037819 */ /* 0x000fc80000011602 */
[----:B------:R-:W-:-:S04]  /*cdf0*/  LOP3.LUT R0, R0, R3, RZ, 0xfc, !PT ;  /* 0x0000000300007212 */ /* 0x000fc800078efcff */
[----:B------:R-:W-:-:S07]  /*ce00*/  PRMT R8, R0, 0x7610, R8 ;  /* 0x0000761000087816 */ /* 0x000fce0000000008 */
.L_x_931:
[----:B------:R-:W-:Y:S05]  /*ce10*/  BSYNC B0 ;  /* 0x0000000000007941 */ /* 0x000fea0003800000 */
.L_x_930:
[----:B------:R-:W-:Y:S01]  /*ce20*/  STG.E.U8 desc[UR36][R16.64], R8 ;  /* 0x0000000810007986 */ /* 0x000fe2000c101124 */
[----:B------:R-:W-:Y:S05]  /*ce30*/  EXIT ;  /* 0x000000000000794d */ /* 0x000fea0003800000 */
.L_x_924:
        /* <DEDUP_REMOVED lines=22> */
.L_x_907:
        /* <DEDUP_REMOVED lines=16> */
.L_x_935:
[----:B------:R-:W-:Y:S05]  /*d0a0*/  EXIT ;  /* 0x000000000000794d */ /* 0x000fea0003800000 */
.L_x_934:
[----:B------:R-:W-:-:S06]  /*d0b0*/  HADD2.F32 R2, -RZ, R0.H0_H0 ;  /* 0x20000000ff027230 */ /* 0x000fcc0000004100 */
[----:B------:R-:W0:Y:S02]  /*d0c0*/  F2I.U64.TRUNC R2, R2 ;  /* 0x0000000200027311 */ /* 0x000e24000020d800 */
[----:B0-----:R-:W-:Y:S01]  /*d0d0*/  STG.E.64 desc[UR36][R16.64], R2 ;  /* 0x0000000210007986 */ /* 0x001fe2000c101b24 */
[----:B------:R-:W-:Y:S05]  /*d0e0*/  EXIT ;  /* 0x000000000000794d */ /* 0x000fea0003800000 */
.L_x_933:
[----:B------:R-:W-:-:S04]  /*d0f0*/  HADD2.F32 R0, -RZ, R0.H0_H0 ;  /* 0x20000000ff007230 */ /* 0x000fc80000004100 */
[----:B------:R-:W0:Y:S02]  /*d100*/  F2I.FTZ.U32.TRUNC.NTZ R3, R0 ;  /* 0x0000000000037305 */ /* 0x000e24000021f000 */
[----:B0-----:R-:W-:Y:S01]  /*d110*/  STG.E desc[UR36][R16.64], R3 ;  /* 0x0000000310007986 */ /* 0x001fe2000c101924 */
[----:B------:R-:W-:Y:S05]  /*d120*/  EXIT ;  /* 0x000000000000794d */ /* 0x000fea0003800000 */
.L_x_936:
        /* <DEDUP_REMOVED lines=13> */
.L_x_20102:


//--------------------- .text._ZN2at6native27unrolled_elementwise_kernelIZZZNS0_16acos_kernel_cudaERNS_18TensorIteratorBaseEENKUlvE0_clEvENKUlvE1_clEvEUlN3c104HalfEE_St5arrayIPcLm2EELi4E23TrivialOffsetCalculatorILi1EjESD_NS0_6memory12LoadWithCastILi1EEENSE_13StoreWithCastILi1EEEEEviT_T0_T2_T3_T4_T5_ --------------------------
	.section	.text._ZN2at6native27unrolled_elementwise_kernelIZZZNS0_16acos_kernel_cudaERNS_18TensorIteratorBaseEENKUlvE0_clEvENKUlvE1_clEvEUlN3c104HalfEE_St5arrayIPcLm2EELi4E23TrivialOffsetCalculatorILi1EjESD_NS0_6memory12LoadWithCastILi1EEENSE_13StoreWithCastILi1EEEEEviT_T0_T2_T3_T4_T5_,"ax",@progbits
	.align	128
        .global         _ZN2at6native27unrolled_elementwise_kernelIZZZNS0_16acos_kernel_cudaERNS_18TensorIteratorBaseEENKUlvE0_clEvENKUlvE1_clEvEUlN3c104HalfEE_St5arrayIPcLm2EELi4E23TrivialOffsetCalculatorILi1EjESD_NS0_6memory12LoadWithCastILi1EEENSE_13StoreWithCastILi1EEEEEviT_T0_T2_T3_T4_T5_
        .type           _ZN2at6native27unrolled_elementwise_kernelIZZZNS0_16acos_kernel_cudaERNS_18TensorIteratorBaseEENKUlvE0_clEvENKUlvE1_clEvEUlN3c104HalfEE_St5arrayIPcLm2EELi4E23TrivialOffsetCalculatorILi1EjESD_NS0_6memory12LoadWithCastILi1EEENSE_13StoreWithCastILi1EEEEEviT_T0_T2_T3_T4_T5_,@function
        .size           _ZN2at6native27unrolled_elementwise_kernelIZZZNS0_16acos_kernel_cudaERNS_18TensorIteratorBaseEENKUlvE0_clEvENKUlvE1_clEvEUlN3c104HalfEE_St5arrayIPcLm2EELi4E23TrivialOffsetCalculatorILi1EjESD_NS0_6memory12LoadWithCastILi1EEENSE_13StoreWithCastILi1EEEEEviT_T0_T2_T3_T4_T5_,(.L_x_20103 - _ZN2at6native27unrolled_elementwise_kernelIZZZNS0_16acos_kernel_cudaERNS_18TensorIteratorBaseEENKUlvE0_clEvENKUlvE1_clEvEUlN3c104HalfEE_St5arrayIPcLm2EELi4E23TrivialOffsetCalculatorILi1EjESD_NS0_6memory12LoadWithCastILi1EEENSE_13StoreWithCastILi1EEEEEviT_T0_T2_T3_T4_T5_)
        .other          _ZN2at6native27unrolled_elementwise_kernelIZZZNS0_16acos_kernel_cudaERNS_18TensorIteratorBaseEENKUlvE0_clEvENKUlvE1_clEvEUlN3c104HalfEE_St5arrayIPcLm2EELi4E23TrivialOffsetCalculatorILi1EjESD_NS0_6memory12LoadWithCastILi1EEENSE_13StoreWithCastILi1EEEEEviT_T0_T2_T3_T4_T5_,@"STO_CUDA_ENTRY STV_DEFAULT"
_ZN2at6native27unrolled_elementwise_kernelIZZZNS0_16acos_kernel_cudaERNS_18TensorIteratorBaseEENKUlvE0_clEvENKUlvE1_clEvEUlN3c104HalfEE_St5arrayIPcLm2EELi4E23TrivialOffsetCalculatorILi1EjESD_NS0_6memory12LoadWithCastILi1EEENSE_13StoreWithCastILi1EEEEEviT_T0_T2_T3_T4_T5_:
.text._ZN2at6native27unrolled_elementwise_kernelIZZZNS0_16acos_kernel_cudaERNS_18TensorIteratorBaseEENKUlvE0_clEvENKUlvE1_clEvEUlN3c104HalfEE_St5arrayIPcLm2EELi4E23TrivialOffsetCalculatorILi1EjESD_NS0_6memory12LoadWithCastILi1EEENSE_13StoreWithCastILi1EEEEEviT_T0_T2_T3_T4_T5_:
        /* <DEDUP_REMOVED lines=31> */
[----:B0-----:R-:W-:-:S04]  /*01f0*/  F2FP.F16.F32.PACK_AB R0, RZ, R0 ;  /* 0x00000000ff00723e */ /* 0x001fc800000000ff */
[----:B------:R-:W-:Y:S01]  /*0200*/  PRMT R25, R0, 0x7610, R25 ;  /* 0x0000761000197816 */ /* 0x000fe20000000019 */
[----:B------:R-:W-:Y:S06]  /*0210*/  BRA `(.L_x_944) ;  /* 0x0000000c00d47947 */ /* 0x000fec0003800000 */
.L_x_942:
[----:B------:R-:W2:Y:S02]  /*0220*/  LDG.E.U8 R2, desc[UR36][R2.64] ;  /* 0x0000002402027981 */ /* 0x000ea4000c1e1100 */
[----:B--2---:R-:W-:-:S04]  /*0230*/  I2FP.F32.U32 R0, R2 ;  /* 0x0000000200007245 */ /* 0x004fc80000201000 */
[----:B------:R-:W-:-:S04]  /*0240*/  F2FP.F16.F32.PACK_AB R0, RZ, R0 ;  /* 0x00000000ff00723e */ /* 0x000fc800000000ff */
[----:B------:R-:W-:Y:S01]  /*0250*/  PRMT R25, R0, 0x7610, R25 ;  /* 0x0000761000197816 */ /* 0x000fe20000000019 */
[----:B------:R-:W-:Y:S06]  /*0260*/  BRA `(.L_x_944) ;  /* 0x0000000c00c07947 */ /* 0x000fec0003800000 */
.L_x_941:
        /* <DEDUP_REMOVED lines=8> */
[----:B0-----:R-:W-:-:S04]  /*02f0*/  F2FP.F16.F32.PACK_AB R0, RZ, R0 ;  /* 0x00000000ff00723e */ /* 0x001fc800000000ff */
[----:B------:R-:W-:Y:S01]  /*0300*/  PRMT R25, R0, 0x7610, R25 ;  /* 0x0000761000197816 */ /* 0x000fe20000000019 */
[----:B------:R-:W-:Y:S06]  /*0310*/  BRA `(.L_x_944) ;  /* 0x0000000c00947947 */ /* 0x000fec0003800000 */
.L_x_946:
[----:B------:R-:W2:Y:S02]  /*0320*/  LDG.E R2, desc[UR36][R2.64] ;  /* 0x0000002402027981 */ /* 0x000ea4000c1e1900 */
[----:B--2---:R-:W-:-:S04]  /*0330*/  I2FP.F32.S32 R0, R2 ;  /* 0x0000000200007245 */ /* 0x004fc80000201400 */
[----:B------:R-:W-:-:S04]  /*0340*/  F2FP.F16.F32.PACK_AB R0, RZ, R0 ;  /* 0x00000000ff00723e */ /* 0x000fc800000000ff */
[----:B------:R-:W-:Y:S01]  /*0350*/  PRMT R25, R0, 0x7610, R25 ;  /* 0x0000761000197816 */ /* 0x000fe20000000019 */
[----:B------:R-:W-:Y:S06]  /*0360*/  BRA `(.L_x_944) ;  /* 0x0000000c00807947 */ /* 0x000fec0003800000 */
.L_x_945:
[----:B------:R-:W2:Y:S02]  /*0370*/  LDG.E.U16 R2, desc[UR36][R2.64] ;  /* 0x0000002402027981 */ /* 0x000ea4000c1e1500 */
[----:B--2---:R-:W0:Y:S02]  /*0380*/  I2F.S16 R0, R2 ;  /* 0x0000000200007306 */ /* 0x004e240000101400 */
[----:B0-----:R-:W-:-:S04]  /*0390*/  F2FP.F16.F32.PACK_AB R0, RZ, R0 ;  /* 0x00000000ff00723e */ /* 0x001fc800000000ff */
[----:B------:R-:W-:Y:S01]  /*03a0*/  PRMT R25, R0, 0x7610, R25 ;  /* 0x0000761000197816 */ /* 0x000fe20000000019 */
[----:B------:R-:W-:Y:S06]  /*03b0*/  BRA `(.L_x_944) ;  /* 0x0000000c006c7947 */ /* 0x000fec0003800000 */
.L_x_940:
        /* <DEDUP_REMOVED lines=9> */
.L_x_948:
[----:B------:R1:W5:Y:S01]  /*0450*/  LDG.E.U16 R25, desc[UR36][R2.64] ;  /* 0x0000002402197981 */ /* 0x000362000c1e1500 */
[----:B------:R-:W-:Y:S05]  /*0460*/  BRA `(.L_x_944) ;  /* 0x0000000c00407947 */ /* 0x000fea0003800000 */
.L_x_947:
        /* <DEDUP_REMOVED lines=9> */
.L_x_950:
[----:B------:R0:W5:Y:S01]  /*0500*/  LDG.E.U16 R25, desc[UR36][R2.64] ;  /* 0x0000002402197981 */ /* 0x000162000c1e1500 */
[----:B------:R-:W-:Y:S05]  /*0510*/  BRA `(.L_x_944) ;  /* 0x0000000c00147947 */ /* 0x000fea0003800000 */
.L_x_949:
[----:B------:R-:W2:Y:S01]  /*0520*/  LDG.E.64 R2, desc[UR36][R2.64] ;  /* 0x0000002402027981 */ /* 0x000ea2000c1e1b00 */
[----:B------:R-:W-:Y:S01]  /*0530*/  UMOV UR4, 0xf0000000 ;  /* 0xf000000000047882 */ /* 0x000fe20000000000 */
[----:B------:R-:W-:Y:S01]  /*0540*/  UMOV UR5, 0x380fffff ;  /* 0x380fffff00057882 */ /* 0x000fe20000000000 */
[----:B--2---:R-:W0:Y:S01]  /*0550*/  F2F.F32.F64 R0, R2 ;  /* 0x0000000200007310 */ /* 0x004e220000301000 */
[----:B------:R-:W-:-:S14]  /*0560*/  DSETP.GEU.AND P0, PT, |R2|, UR4, PT ;  /* 0x0000000402007e2a */ /* 0x000fdc000bf0e200 */
[----:B0-----:R-:W-:-:S05]  /*0570*/  @!P0 FMUL R0, R0, 1.175494350822287508e-38 ;  /* 0x0080000000008820 */ /* 0x001fca0000400000 */
[----:B------:R-:W-:-:S04]  /*0580*/  F2FP.F16.F32.PACK_AB R0, RZ, R0 ;  /* 0x00000000ff00723e */ /* 0x000fc800000000ff */
[----:B------:R-:W-:Y:S01]  /*0590*/  PRMT R25, R0, 0x7610, R25 ;  /* 0x0000761000197816 */ /* 0x000fe20000000019 */
[----:B------:R-:W-:Y:S06]  /*05a0*/  BRA `(.L_x_944) ;  /* 0x0000000800f07947 */ /* 0x000fec0003800000 */
.L_x_939:
        /* <DEDUP_REMOVED lines=11> */
[----:B------:R-:W-:-:S04]  /*0660*/  F2FP.F16.F32.PACK_AB R0, RZ, R0 ;  /* 0x00000000ff00723e */ /* 0x000fc800000000ff */
[----:B------:R-:W-:Y:S01]  /*0670*/  PRMT R25, R0, 0x7610, R25 ;  /* 0x0000761000197816 */ /* 0x000fe20000000019 */
[----:B------:R-:W-:Y:S06]  /*0680*/  BRA `(.L_x_944) ;  /* 0x0000000800b87947 */ /* 0x000fec0003800000 */
.L_x_953:
        /* <DEDUP_REMOVED lines=9> */
.L_x_952:
        /* <DEDUP_REMOVED lines=28> */
.L_x_955:
[----:B------:R-:W2:Y:S02]  /*08e0*/  LDG.E.U8 R3, desc[UR36][R2.64] ;  /* 0x0000002402037981 */ /* 0x000ea4000c1e1100 */
[----:B--2---:R-:W-:-:S05]  /*08f0*/  IMAD.SHL.U32 R0, R3, 0x2000000, RZ ;  /* 0x0200000003007824 */ /* 0x004fca00078e00ff */
[----:B------:R-:W-:-:S13]  /*0900*/  ISETP.GE.U32.AND P0, PT, R0, 0x8000000, PT ;  /* 0x080000000000780c */ /* 0x000fda0003f06070 */
[C---:B------:R-:W-:Y:S02]  /*0910*/  @P0 IMAD.SHL.U32 R4, R3.reuse, 0x200000, RZ ;  /* 0x0020000003040824 */ /* 0x040fe400078e00ff */
[C---:B------:R-:W-:Y:S02]  /*0920*/  @!P0 IMAD.SHL.U32 R0, R3.reuse, 0x100, RZ ;  /* 0x0000010003008824 */ /* 0x040fe400078e00ff */
[----:B------:R-:W-:Y:S01]  /*0930*/  IMAD.SHL.U32 R3, R3, 0x1000000, RZ ;  /* 0x0100000003037824 */ /* 0x000fe200078e00ff */
[----:B------:R-:W-:Y:S02]  /*0940*/  @P0 LOP3.LUT R4, R4, 0xfe00000, RZ, 0xc0, !PT ;  /* 0x0fe0000004040812 */ /* 0x000fe400078ec0ff */
        /* <DEDUP_REMOVED lines=9> */
.L_x_954:
[----:B------:R-:W2:Y:S02]  /*09e0*/  LDG.E.U16 R0, desc[UR36][R2.64] ;  /* 0x0000002402007981 */ /* 0x000ea4000c1e1500 */
[----:B--2---:R-:W-:-:S05]  /*09f0*/  IMAD.U32 R0, R0, 0x10000, RZ ;  /* 0x0001000000007824 */ /* 0x004fca00078e00ff */
[----:B------:R-:W-:-:S04]  /*0a00*/  F2FP.F16.F32.PACK_AB R0, RZ, R0 ;  /* 0x00000000ff00723e */ /* 0x000fc800000000ff */
[----:B------:R-:W-:Y:S01]  /*0a10*/  PRMT R25, R0, 0x7610, R25 ;  /* 0x0000761000197816 */ /* 0x000fe20000000019 */
[----:B------:R-:W-:Y:S06]  /*0a20*/  BRA `(.L_x_944) ;  /* 0x0000000400d07947 */ /* 0x000fec0003800000 */
.L_x_951:
        /* <DEDUP_REMOVED lines=10> */
[----:B------:R-:W-:-:S04]  /*0ad0*/  F2FP.F16.F32.PACK_AB R0, RZ, R0 ;  /* 0x00000000ff00723e */ /* 0x000fc800000000ff */
[----:B------:R-:W-:Y:S01]  /*0ae0*/  PRMT R25, R0, 0x7610, R25 ;  /* 0x0000761000197816 */ /* 0x000fe20000000019 */
[----:B------:R-:W-:Y:S06]  /*0af0*/  BRA `(.L_x_944) ;  /* 0x00000004009c7947 */ /* 0x000fec0003800000 */
.L_x_958:
        /* <DEDUP_REMOVED lines=21> */
.L_x_962:
[----:B------:R-:W-:Y:S05]  /*0c50*/  BSYNC B1 ;  /* 0x0000000000017941 */ /* 0x000fea0003800000 */
.L_x_961:
[----:B------:R-:W-:Y:S01]  /*0c60*/  LEA R3, R0, 0x3b800000, 0x17 ;  /* 0x3b80000000037811 */ /* 0x000fe200078eb8ff */
[----:B------:R-:W-:-:S05]  /*0c70*/  IMAD.SHL.U32 R0, R2, 0x100000, RZ ;  /* 0x0010000002007824 */ /* 0x000fca00078e00ff */
[----:B------:R-:W-:-:S07]  /*0c80*/  LOP3.LUT R0, R3, R0, R4, 0xfe, !PT ;  /* 0x0000000003007212 */ /* 0x000fce00078efe04 */
.L_x_960:
[----:B------:R-:W-:Y:S05]  /*0c90*/  BSYNC B0 ;  /* 0x0000000000007941 */ /* 0x000fea0003800000 */
.L_x_959:
[----:B------:R-:W-:-:S04]  /*0ca0*/  F2FP.F16.F32.PACK_AB R0, RZ, R0 ;  /* 0x00000000ff00723e */ /* 0x000fc800000000ff */
[----:B------:R-:W-:Y:S01]  /*0cb0*/  PRMT R25, R0, 0x7610, R25 ;  /* 0x0000761000197816 */ /* 0x000fe20000000019 */
[----:B------:R-:W-:Y:S06]  /*0cc0*/  BRA `(.L_x_944) ;  /* 0x0000000400287947 */ /* 0x000fec0003800000 */
.L_x_957:
        /* <DEDUP_REMOVED lines=21> */
.L_x_966:
[----:B------:R-:W-:Y:S05]  /*0e20*/  BSYNC B1 ;  /* 0x0000000000017941 */ /* 0x000fea0003800000 */
.L_x_965:
[----:B------:R-:W-:Y:S01]  /*0e30*/  LEA R3, R0, 0x37800000, 0x17 ;  /* 0x3780000000037811 */ /* 0x000fe200078eb8ff */
[----:B------:R-:W-:-:S05]  /*0e40*/  IMAD.SHL.U32 R0, R2, 0x200000, RZ ;  /* 0x0020000002007824 */ /* 0x000fca00078e00ff */
[----:B------:R-:W-:-:S07]  /*0e50*/  LOP3.LUT R0, R3, R0, R4, 0xfe, !PT ;  /* 0x0000000003007212 */ /* 0x000fce00078efe04 */
.L_x_964:
[----:B------:R-:W-:Y:S05]  /*0e60*/  BSYNC B0 ;  /* 0x0000000000007941 */ /* 0x000fea0003800000 */
.L_x_963:
[----:B------:R-:W-:-:S04]  /*0e70*/  F2FP.F16.F32.PACK_AB R0, RZ, R0 ;  /* 0x00000000ff00723e */ /* 0x000fc800000000ff */
[----:B------:R-:W-:Y:S01]  /*0e80*/  PRMT R25, R0, 0x7610, R25 ;  /* 0x0000761000197816 */ /* 0x000fe20000000019 */
[----:B------:R-:W-:Y:S06]  /*0e90*/  BRA `(.L_x_944) ;  /* 0x0000000000b47947 */ /* 0x000fec0003800000 */
.L_x_956:
        /* <DEDUP_REMOVED lines=14> */
.L_x_970:
[----:B------:R-:W-:Y:S05]  /*0f80*/  BSYNC B0 ;  /* 0x0000000000007941 */ /* 0x000fea0003800000 */
.L_x_969:
[----:B------:R-:W-:-:S04]  /*0f90*/  F2FP.F16.F32.PACK_AB R0, RZ, R0 ;  /* 0x00000000ff00723e */ /* 0x000fc800000000ff */
[----:B------:R-:W-:Y:S01]  /*0fa0*/  PRMT R25, R0, 0x7610, R25 ;  /* 0x0000761000197816 */ /* 0x000fe20000000019 */
[----:B------:R-:W-:Y:S06]  /*0fb0*/  BRA `(.L_x_944) ;  /* 0x00000000006c7947 */ /* 0x000fec0003800000 */
.L_x_943:
        /* <DEDUP_REMOVED lines=16> */
.L_x_971:
[----:B------:R-:W-:Y:S01]  /*10c0*/  PRMT R25, RZ, 0x7610, R25 ;  /* 0x00007610ff197816 */ /* 0x000fe20000000019 */
[----:B------:R-:W-:Y:S06]  /*10d0*/  BRA `(.L_x_944) ;  /* 0x0000000000247947 */ /* 0x000fec0003800000 */
.L_x_968:
[----:B------:R-:W2:Y:S02]  /*10e0*/  LDG.E.64 R2, desc[UR36][R2.64] ;  /* 0x0000002402027981 */ /* 0x000ea4000c1e1b00 */
[----:B--2---:R-:W0:Y:S02]  /*10f0*/  I2F.U64 R0, R2 ;  /* 0x0000000200007312 */ /* 0x004e240000301000 */
[----:B0-----:R-:W-:-:S04]  /*1100*/  F2FP.F16.F32.PACK_AB R0, RZ, R0 ;  /* 0x00000000ff00723e */ /* 0x001fc800000000ff */
[----:B------:R-:W-:Y:S01]  /*1110*/  PRMT R25, R0, 0x7610, R25 ;  /* 0x0000761000197816 */ /* 0x000fe20000000019 */
[----:B------:R-:W-:Y:S06]  /*1120*/  BRA `(.L_x_944) ;  /* 0x0000000000107947 */ /* 0x000fec0003800000 */
.L_x_967:
[----:B------:R-:W2:Y:S02]  /*1130*/  LDG.E R2, desc[UR36][R2.64] ;  /* 0x0000002402027981 */ /* 0x000ea4000c1e1900 */
[----:B--2---:R-:W-:-:S04]  /*1140*/  I2FP.F32.U32 R0, R2 ;  /* 0x0000000200007245 */ /* 0x004fc80000201000 */
[----:B------:R-:W-:-:S04]  /*1150*/  F2FP.F16.F32.PACK_AB R0, RZ, R0 ;  /* 0x00000000ff00723e */ /* 0x000fc800000000ff */
[----:B------:R-:W-:-:S07]  /*1160*/  PRMT R25, R0, 0x7610, R25 ;  /* 0x0000761000197816 */ /* 0x000fce0000000019 */
.L_x_944:
[----:B------:R-:W2:Y:S02]  /*1170*/  S2R R19, SR_TID.X ;  /* 0x0000000000137919 */ /* 0x000ea40000002100 */
[----:B--2---:R-:W-:-:S07]  /*1180*/  VIADD R19, R19, 0x80 ;  /* 0x0000008013137836 */ /* 0x004fce0000000000 */
.L_x_938:
[----:B------:R-:W-:Y:S05]  /*1190*/  BSYNC B6 ;  /* 0x0000000000067941 */ /* 0x000fea0003800000 */
.L_x_937:
[----:B------:R-:W-:Y:S01]  /*11a0*/  ISETP.GE.AND P0, PT, R19, R16, PT ;  /* 0x000000101300720c */ /* 0x000fe20003f06270 */
[----:B------:R-:W-:-:S12]  /*11b0*/  BSSY B6, `(.L_x_972) ;  /* 0x000010e000067945 */ /* 0x000fd80003800000 */
[----:B------:R-:W-:Y:S05]  /*11c0*/  @P0 BRA `(.L_x_973) ;  /* 0x0000001000300947 */ /* 0x000fea0003800000 */
[----:B01----:R-:W0:Y:S01]  /*11d0*/  LDC.64 R2, c[0x0][0x220] ;  /* 0x00008800ff027b82 */ /* 0x003e220000000a00 */
        /* <DEDUP_REMOVED lines=22> */
.L_x_977:
[----:B------:R-:W2:Y:S02]  /*1340*/  LDG.E.U8 R2, desc[UR36][R2.64] ;  /* 0x0000002402027981 */ /* 0x000ea4000c1e1100 */
[----:B--2---:R-:W-:-:S04]  /*1350*/  I2FP.F32.U32 R0, R2 ;  /* 0x0000000200007245 */ /* 0x004fc80000201000 */
[----:B------:R-:W-:-:S04]  /*1360*/  F2FP.F16.F32.PACK_AB R0, RZ, R0 ;  /* 0x00000000ff00723e */ /* 0x000fc800000000ff */
[----:B------:R-:W-:Y:S01]  /*1370*/  PRMT R24, R0, 0x7610, R24 ;  /* 0x0000761000187816 */ /* 0x000fe20000000018 */
[----:B------:R-:W-:Y:S06]  /*1380*/  BRA `(.L_x_979) ;  /* 0x0000000c00bc7947 */ /* 0x000fec0003800000 */
.L_x_976:
        /* <DEDUP_REMOVED lines=11> */
.L_x_981:
[----:B------:R-:W2:Y:S02]  /*1440*/  LDG.E R2, desc[UR36][R2.64] ;  /* 0x0000002402027981 */ /* 0x000ea4000c1e1900 */
[----:B--2---:R-:W-:-:S04]  /*1450*/  I2FP.F32.S32 R0, R2 ;  /* 0x0000000200007245 */ /* 0x004fc80000201400 */
[----:B------:R-:W-:-:S04]  /*1460*/  F2FP.F16.F32.PACK_AB R0, RZ, R0 ;  /* 0x00000000ff00723e */ /* 0x000fc800000000ff */
[----:B------:R-:W-:Y:S01]  /*1470*/  PRMT R24, R0, 0x7610, R24 ;  /* 0x0000761000187816 */ /* 0x000fe20000000018 */
[----:B------:R-:W-:Y:S06]  /*1480*/  BRA `(.L_x_979) ;  /* 0x0000000c007c7947 */ /* 0x000fec0003800000 */
.L_x_980:
[----:B------:R-:W2:Y:S02]  /*1490*/  LDG.E.U16 R2, desc[UR36][R2.64] ;  /* 0x0000002402027981 */ /* 0x000ea4000c1e1500 */
[----:B--2---:R-:W0:Y:S02]  /*14a0*/  I2F.S16 R0, R2 ;  /* 0x0000000200007306 */ /* 0x004e240000101400 */
[----:B0-----:R-:W-:-:S04]  /*14b0*/  F2FP.F16.F32.PACK_AB R0, RZ, R0 ;  /* 0x00000000ff00723e */ /* 0x001fc800000000ff */
[----:B------:R-:W-:Y:S01]  /*14c0*/  PRMT R24, R0, 0x7610, R24 ;  /* 0x0000761000187816 */ /* 0x000fe20000000018 */
[----:B------:R-:W-:Y:S06]  /*14d0*/  BRA `(.L_x_979) ;  /* 0x0000000c00687947 */ /* 0x000fec0003800000 */
.L_x_975:
        /* <DEDUP_REMOVED lines=9> */
.L_x_983:
[----:B------:R0:W5:Y:S01]  /*1570*/  LDG.E.U16 R24, desc[UR36][R2.64] ;  /* 0x0000002402187981 */ /* 0x000162000c1e1500 */
[----:B------:R-:W-:Y:S05]  /*1580*/  BRA `(.L_x_979) ;  /* 0x0000000c003c7947 */ /* 0x000fea0003800000 */
.L_x_982:
        /* <DEDUP_REMOVED lines=9> */
.L_x_985:
[----:B------:R1:W5:Y:S01]  /*1620*/  LDG.E.U16 R24, desc[UR36][R2.64] ;  /* 0x0000002402187981 */ /* 0x000362000c1e1500 */
[----:B------:R-:W-:Y:S05]  /*1630*/  BRA `(.L_x_979) ;  /* 0x0000000c00107947 */ /* 0x000fea0003800000 */
.L_x_984:
        /* <DEDUP_REMOVED lines=9> */
.L_x_974:
        /* <DEDUP_REMOVED lines=14> */
.L_x_988:
        /* <DEDUP_REMOVED lines=9> */
.L_x_987:
        /* <DEDUP_REMOVED lines=28> */
.L_x_990:
        /* <DEDUP_REMOVED lines=15> */
.L_x_989:
[----:B------:R-:W2:Y:S02]  /*1af0*/  LDG.E.U16 R0, desc[UR36][R2.64] ;  /* 0x0000002402007981 */ /* 0x000ea4000c1e1500 */
[----:B--2---:R-:W-:-:S05]  /*1b00*/  IMAD.U32 R0, R0, 0x10000, RZ ;  /* 0x0001000000007824 */ /* 0x004fca00078e00ff */
[----:B------:R-:W-:-:S04]  /*1b10*/  F2FP.F16.F32.PACK_AB R0, RZ, R0 ;  /* 0x00000000ff00723e */ /* 0x000fc800000000ff */
[----:B------:R-:W-:Y:S01]  /*1b20*/  PRMT R24, R0, 0x7610, R24 ;  /* 0x0000761000187816 */ /* 0x000fe20000000018 */
[----:B------:R-:W-:Y:S06]  /*1b30*/  BRA `(.L_x_979) ;  /* 0x0000000400d07947 */ /* 0x000fec0003800000 */
.L_x_986:
        /* <DEDUP_REMOVED lines=13> */
.L_x_993:
        /* <DEDUP_REMOVED lines=21> */
.L_x_997:
[----:B------:R-:W-:Y:S05]  /*1d60*/  BSYNC B1 ;  /* 0x0000000000017941 */ /* 0x000fea0003800000 */
.L_x_996:
[----:B------:R-:W-:Y:S01]  /*1d70*/  LEA R3, R0, 0x3b800000, 0x17 ;  /* 0x3b80000000037811 */ /* 0x000fe200078eb8ff */
[----:B------:R-:W-:-:S05]  /*1d80*/  IMAD.SHL.U32 R0, R2, 0x100000, RZ ;  /* 0x0010000002007824 */ /* 0x000fca00078e00ff */
[----:B------:R-:W-:-:S07]  /*1d90*/  LOP3.LUT R0, R3, R0, R4, 0xfe, !PT ;  /* 0x0000000003007212 */ /* 0x000fce00078efe04 */
.L_x_995:
[----:B------:R-:W-:Y:S05]  /*1da0*/  BSYNC B0 ;  /* 0x0000000000007941 */ /* 0x000fea0003800000 */
.L_x_994:
[----:B------:R-:W-:-:S04]  /*1db0*/  F2FP.F16.F32.PACK_AB R0, RZ, R0 ;  /* 0x00000000ff00723e */ /* 0x000fc800000000ff */
[----:B------:R-:W-:Y:S01]  /*1dc0*/  PRMT R24, R0, 0x7610, R24 ;  /* 0x0000761000187816 */ /* 0x000fe20000000018 */
[----:B------:R-:W-:Y:S06]  /*1dd0*/  BRA `(.L_x_979) ;  /* 0x0000000400287947 */ /* 0x000fec0003800000 */
.L_x_992:
        /* <DEDUP_REMOVED lines=21> */
.L_x_1001:
[----:B------:R-:W-:Y:S05]  /*1f30*/  BSYNC B1 ;  /* 0x0000000000017941 */ /* 0x000fea0003800000 */
.L_x_1000:
[----:B------:R-:W-:Y:S01]  /*1f40*/  LEA R3, R0, 0x37800000, 0x17 ;  /* 0x3780000000037811 */ /* 0x000fe200078eb8ff */
[----:B------:R-:W-:-:S05]  /*1f50*/  IMAD.SHL.U32 R0, R2, 0x200000, RZ ;  /* 0x0020000002007824 */ /* 0x000fca00078e00ff */
[----:B------:R-:W-:-:S07]  /*1f60*/  LOP3.LUT R0, R3, R0, R4, 0xfe, !PT ;  /* 0x0000000003007212 */ /* 0x000fce00078efe04 */
.L_x_999:
[----:B------:R-:W-:Y:S05]  /*1f70*/  BSYNC B0 ;  /* 0x0000000000007941 */ /* 0x000fea0003800000 */
.L_x_998:
[----:B------:R-:W-:-:S04]  /*1f80*/  F2FP.F16.F32.PACK_AB R0, RZ, R0 ;  /* 0x00000000ff00723e */ /* 0x000fc800000000ff */
[----:B------:R-:W-:Y:S01]  /*1f90*/  PRMT R24, R0, 0x7610, R24 ;  /* 0x0000761000187816 */ /* 0x000fe20000000018 */
[----:B------:R-:W-:Y:S06]  /*1fa0*/  BRA `(.L_x_979) ;  /* 0x0000000000b47947 */ /* 0x000fec0003800000 */
.L_x_991:
        /* <DEDUP_REMOVED lines=14> */
.L_x_1005:
[----:B------:R-:W-:Y:S05]  /*2090*/  BSYNC B0 ;  /* 0x0000000000007941 */ /* 0x000fea0003800000 */
.L_x_1004:
[----:B------:R-:W-:-:S04]  /*20a0*/  F2FP.F16.F32.PACK_AB R0, RZ, R0 ;  /* 0x00000000ff00723e */ /* 0x000fc800000000ff */
[----:B------:R-:W-:Y:S01]  /*20b0*/  PRMT R24, R0, 0x7610, R24 ;  /* 0x0000761000187816 */ /* 0x000fe20000000018 */
[----:B------:R-:W-:Y:S06]  /*20c0*/  BRA `(.L_x_979) ;  /* 0x00000000006c7947 */ /* 0x000fec0003800000 */
.L_x_978:
        /* <DEDUP_REMOVED lines=16> */
.L_x_1006:
[----:B------:R-:W-:Y:S01]  /*21d0*/  PRMT R24, RZ, 0x7610, R24 ;  /* 0x00007610ff187816 */ /* 0x000fe20000000018 */
[----:B------:R-:W-:Y:S06]  /*21e0*/  BRA `(.L_x_979) ;  /* 0x0000000000247947 */ /* 0x000fec0003800000 */
.L_x_1003:
[----:B------:R-:W2:Y:S02]  /*21f0*/  LDG.E.64 R2, desc[UR36][R2.64] ;  /* 0x0000002402027981 */ /* 0x000ea4000c1e1b00 */
[----:B--2---:R-:W0:Y:S02]  /*2200*/  I2F.U64 R0, R2 ;  /* 0x0000000200007312 */ /* 0x004e240000301000 */
[----:B0-----:R-:W-:-:S04]  /*2210*/  F2FP.F16.F32.PACK_AB R0, RZ, R0 ;  /* 0x00000000ff00723e */ /* 0x001fc800000000ff */
[----:B------:R-:W-:Y:S01]  /*2220*/  PRMT R24, R0, 0x7610, R24 ;  /* 0x0000761000187816 */ /* 0x000fe20000000018 */
[----:B------:R-:W-:Y:S06]  /*2230*/  BRA `(.L_x_979) ;  /* 0x0000000000107947 */ /* 0x000fec0003800000 */
.L_x_1002:
[----:B------:R-:W2:Y:S02]  /*2240*/  LDG.E R2, desc[UR36][R2.64] ;  /* 0x0000002402027981 */ /* 0x000ea4000c1e1900 */
[----:B--2---:R-:W-:-:S04]  /*2250*/  I2FP.F32.U32 R0, R2 ;  /* 0x0000000200007245 */ /* 0x004fc80000201000 */
[----:B------:R-:W-:-:S04]  /*2260*/  F2FP.F16.F32.PACK_AB R0, RZ, R0 ;  /* 0x00000000ff00723e */ /* 0x000fc800000000ff */
[----:B------:R-:W-:-:S07]  /*2270*/  PRMT R24, R0, 0x7610, R24 ;  /* 0x0000761000187816 */ /* 0x000fce0000000018 */
.L_x_979:
[----:B------:R-:W-:-:S07]  /*2280*/  VIADD R19, R19, 0x80 ;  /* 0x0000008013137836 */ /* 0x000fce0000000000 */
.L_x_973:
[----:B------:R-:W-:Y:S05]  /*2290*/  BSYNC B6 ;  /* 0x0000000000067941 */ /* 0x000fea0003800000 */
.L_x_972:
[----:B------:R-:W-:Y:S01]  /*22a0*/  ISETP.GE.AND P0, PT, R19, R16, PT ;  /* 0x000000101300720c */ /* 0x000fe20003f06270 */
[----:B------:R-:W-:Y:S01]  /*22b0*/  BSSY B6, `(.L_x_1007) ;  /* 0x000010f000067945 */ /* 0x000fe20003800000 */
[----:B------:R-:W-:Y:S02]  /*22c0*/  PRMT R22, RZ, 0x7610, R22 ;  /* 0x00007610ff167816 */ /* 0x000fe40000000016 */
[----:B01----:R-:W-:-:S09]  /*22d0*/  PRMT R2, RZ, 0x7610, R2 ;  /* 0x00007610ff027816 */ /* 0x003fd20000000002 */
[----:B------:R-:W-:Y:S05]  /*22e0*/  @P0 BRA `(.L_x_1008) ;  /* 0x00000010002c0947 */ /* 0x000fea0003800000 */
[----:B------:R-:W0:Y:S01]  /*22f0*/  LDC.64 R4, c[0x0][0x220] ;  /* 0x00008800ff047b82 */ /* 0x000e220000000a00 */
        /* <DEDUP_REMOVED lines=22> */
.L_x_1012:
[----:B------:R-:W2:Y:S02]  /*2460*/  LDG.E.U8 R4, desc[UR36][R4.64] ;  /* 0x0000002404047981 */ /* 0x000ea4000c1e1100 */
[----:B--2---:R-:W-:-:S04]  /*2470*/  I2FP.F32.U32 R0, R4 ;  /* 0x0000000400007245 */ /* 0x004fc80000201000 */
[----:B------:R-:W-:-:S04]  /*2480*/  F2FP.F16.F32.PACK_AB R0, RZ, R0 ;  /* 0x00000000ff00723e */ /* 0x000fc800000000ff */
[----:B------:R-:W-:Y:S01]  /*2490*/  PRMT R2, R0, 0x7610, R2 ;  /* 0x0000761000027816 */ /* 0x000fe20000000002 */
[----:B------:R-:W-:Y:S06]  /*24a0*/  BRA `(.L_x_1014) ;  /* 0x0000000c00b87947 */ /* 0x000fec0003800000 */
.L_x_1011:
        /* <DEDUP_REMOVED lines=11> */
.L_x_1016:
[----:B------:R-:W2:Y:S02]  /*2560*/  LDG.E R4, desc[UR36][R4.64] ;  /* 0x0000002404047981 */ /* 0x000ea4000c1e1900 */
[----:B--2---:R-:W-:-:S04]  /*2570*/  I2FP.F32.S32 R0, R4 ;  /* 0x0000000400007245 */ /* 0x004fc80000201400 */
[----:B------:R-:W-:-:S04]  /*2580*/  F2FP.F16.F32.PACK_AB R0, RZ, R0 ;  /* 0x00000000ff00723e */ /* 0x000fc800000000ff */
[----:B------:R-:W-:Y:S01]  /*2590*/  PRMT R2, R0, 0x7610, R2 ;  /* 0x0000761000027816 */ /* 0x000fe20000000002 */
[----:B------:R-:W-:Y:S06]  /*25a0*/  BRA `(.L_x_1014) ;  /* 0x0000000c00787947 */ /* 0x000fec0003800000 */
.L_x_1015:
[----:B------:R-:W2:Y:S02]  /*25b0*/  LDG.E.U16 R4, desc[UR36][R4.64] ;  /* 0x0000002404047981 */ /* 0x000ea4000c1e1500 */
[----:B--2---:R-:W0:Y:S02]  /*25c0*/  I2F.S16 R0, R4 ;  /* 0x0000000400007306 */ /* 0x004e240000101400 */
[----:B0-----:R-:W-:-:S04]  /*25d0*/  F2FP.F16.F32.PACK_AB R0, RZ, R0 ;  /* 0x00000000ff00723e */ /* 0x001fc800000000ff */
[----:B------:R-:W-:Y:S01]  /*25e0*/  PRMT R2, R0, 0x7610, R2 ;  /* 0x0000761000027816 */ /* 0x000fe20000000002 */
[----:B------:R-:W-:Y:S06]  /*25f0*/  BRA `(.L_x_1014) ;  /* 0x0000000c00647947 */ /* 0x000fec0003800000 */
.L_x_1010:
        /* <DEDUP_REMOVED lines=9> */
.L_x_1018:
[----:B------:R0:W5:Y:S01]  /*2690*/  LDG.E.U16 R2, desc[UR36][R4.64] ;  /* 0x0000002404027981 */ /* 0x000162000c1e1500 */
[----:B------:R-:W-:Y:S05]  /*26a0*/  BRA `(.L_x_1014) ;  /* 0x0000000c00387947 */ /* 0x000fea0003800000 */
.L_x_1017:
        /* <DEDUP_REMOVED lines=9> */
.L_x_1020:
[----:B------:R1:W5:Y:S01]  /*2740*/  LDG.E.U16 R2, desc[UR36][R4.64] ;  /* 0x0000002404027981 */ /* 0x000362000c1e1500 */
[----:B------:R-:W-:Y:S05]  /*2750*/  BRA `(.L_x_1014) ;  /* 0x0000000c000c7947 */ /* 0x000fea0003800000 */
.L_x_1019:
        /* <DEDUP_REMOVED lines=9> */
.L_x_1009:
        /* <DEDUP_REMOVED lines=14> */
.L_x_1023:
        /* <DEDUP_REMOVED lines=9> */
.L_x_1022:
        /* <DEDUP_REMOVED lines=11> */
[----:B------:R-:W-:-:S05]  /*2a10*/  VIADD R6, R2, 0x1000000 ;  /* 0x0100000002067836 */ /* 0x000fca0000000000 */
[----:B------:R-:W-:Y:S02]  /*2a20*/  SHF.R.S32.HI R6, RZ, 0x8, R6 ;  /* 0x00000008ff067819 */ /* 0x000fe40000011406 */
[----:B0-----:R-:W-:-:S04]  /*2a30*/  IADD3 R3, -R3, 0x1f, RZ ;  /* 0x0000001f03037810 */ /* 0x001fc80007ffe1ff */
[C---:B------:R-:W-:Y:S01]  /*2a40*/  ISETP.GT.U32.AND P0, PT, R3.reuse, 0x4, PT ;  /* 0x000000040300780c */ /* 0x040fe20003f04070 */
[----:B------:R-:W-:-:S05]  /*2a50*/  VIADD R3, R3, 0xfffffffc ;  /* 0xfffffffc03037836 */ /* 0x000fca0000000000 */
[----:B------:R-:W-:-:S04]  /*2a60*/  SEL R3, R3, RZ, P0 ;  /* 0x000000ff03037207 */ /* 0x000fc80000000000 */
[C---:B------:R-:W-:Y:S01]  /*2a70*/  SHF.L.U32 R4, R2.reuse, R3, RZ ;  /* 0x0000000302047219 */ /* 0x040fe200000006ff */
[----:B------:R-:W-:Y:S02]  /*2a80*/  IMAD R7, R3, R8, 0x3c000000 ;  /* 0x3c00000003077424 */ /* 0x000fe400078e0208 */
[----:B------:R-:W-:-:S03]  /*2a90*/  VIADD R3, R2, 0xffffffff ;  /* 0xffffffff02037836 */ /* 0x000fc60000000000 */
[----:B------:R-:W-:Y:S02]  /*2aa0*/  LEA.HI R7, R4, R7, RZ, 0x1c ;  /* 0x0000000704077211 */ /* 0x000fe400078fe0ff */
[----:B------:R-:W-:Y:S02]  /*2ab0*/  SHF.R.S32.HI R3, RZ, 0x1f, R3 ;  /* 0x0000001fff037819 */ /* 0x000fe40000011403 */
[----:B------:R-:W-:-:S04]  /*2ac0*/  LOP3.LUT R6, R7, 0x7f800000, R6, 0xf8, !PT ;  /* 0x7f80000007067812 */ /* 0x000fc800078ef806 */
[----:B------:R-:W-:-:S04]  /*2ad0*/  LOP3.LUT R3, R6, R3, RZ, 0x30, !PT ;  /* 0x0000000306037212 */ /* 0x000fc800078e30ff */
[----:B------:R-:W-:-:S04]  /*2ae0*/  LOP3.LUT R3, R3, 0x80000000, R0, 0xf8, !PT ;  /* 0x8000000003037812 */ /* 0x000fc800078ef800 */
[----:B------:R-:W-:-:S04]  /*2af0*/  F2FP.F16.F32.PACK_AB R3, RZ, R3 ;  /* 0x00000003ff03723e */ /* 0x000fc800000000ff */
[----:B------:R-:W-:Y:S01]  /*2b00*/  PRMT R2, R3, 0x7610, R2 ;  /* 0x0000761003027816 */ /* 0x000fe20000000002 */
[----:B------:R-:W-:Y:S06]  /*2b10*/  BRA `(.L_x_1014) ;  /* 0x00000008001c7947 */ /* 0x000fec0003800000 */
.L_x_1025:
[----:B------:R-:W2:Y:S02]  /*2b20*/  LDG.E.U8 R3, desc[UR36][R4.64] ;  /* 0x0000002404037981 */ /* 0x000ea4000c1e1100 */
[----:B--2---:R-:W-:-:S05]  /*2b30*/  IMAD.SHL.U32 R0, R3, 0x2000000, RZ ;  /* 0x0200000003007824 */ /* 0x004fca00078e00ff */
[----:B------:R-:W-:-:S13]  /*2b40*/  ISETP.GE.U32.AND P0, PT, R0, 0x8000000, PT ;  /* 0x080000000000780c */ /* 0x000fda0003f06070 */
[C---:B------:R-:W-:Y:S02]  /*2b50*/  @!P0 IMAD.SHL.U32 R0, R3.reuse, 0x100, RZ ;  /* 0x0000010003008824 */ /* 0x040fe400078e00ff */
[C---:B------:R-:W-:Y:S02]  /*2b60*/  @P0 IMAD.SHL.U32 R2, R3.reuse, 0x200000, RZ ;  /* 0x0020000003020824 */ /* 0x040fe400078e00ff */
[----:B------:R-:W-:Y:S01]  /*2b70*/  IMAD.SHL.U32 R3, R3, 0x1000000, RZ ;  /* 0x0100000003037824 */ /* 0x000fe200078e00ff */
[----:B------:R-:W-:Y:S02]  /*2b80*/  @!P0 LOP3.LUT R0, R0, 0x7f00, RZ, 0xc0, !PT ;  /* 0x00007f0000008812 */ /* 0x000fe400078ec0ff */
[----:B------:R-:W-:Y:S02]  /*2b90*/  @P0 LOP3.LUT R2, R2, 0x70000000, RZ, 0xfc, !PT ;  /* 0x7000000002020812 */ /* 0x000fe400078efcff */
[----:B------:R-:W-:-:S03]  /*2ba0*/  @!P0 LOP3.LUT R0, R0, 0x3f000000, RZ, 0xfc, !PT ;  /* 0x3f00000000008812 */ /* 0x000fc600078efcff */
[----:B------:R-:W-:Y:S02]  /*2bb0*/  @P0 FMUL.FTZ R2, R2, 1.9259299443872358531e-34 ;  /* 0x0780000002020820 */ /* 0x000fe40000410000 */
[----:B------:R-:W-:-:S05]  /*2bc0*/  @!P0 FADD.FTZ R2, R0, -0.5 ;  /* 0xbf00000000028421 */ /* 0x000fca0000010000 */
[----:B------:R-:W-:-:S04]  /*2bd0*/  LOP3.LUT R2, R2, 0x80000000, R3, 0xf8, !PT ;  /* 0x8000000002027812 */ /* 0x000fc800078ef803 */
[----:B------:R-:W-:Y:S01]  /*2be0*/  F2FP.F16.F32.PACK_AB R2, RZ, R2 ;  /* 0x00000002ff02723e */ /* 0x000fe200000000ff */
[----:B------:R-:W-:Y:S06]  /*2bf0*/  BRA `(.L_x_1014) ;  /* 0x0000000400e47947 */ /* 0x000fec0003800000 */
.L_x_1024:
[----:B------:R-:W2:Y:S02]  /*2c00*/  LDG.E.U16 R0, desc[UR36][R4.64] ;  /* 0x0000002404007981 */ /* 0x000ea4000c1e1500 */
[----:B--2---:R-:W-:-:S05]  /*2c10*/  IMAD.U32 R0, R0, 0x10000, RZ ;  /* 0x0001000000007824 */ /* 0x004fca00078e00ff */
[----:B------:R-:W-:-:S04]  /*2c20*/  F2FP.F16.F32.PACK_AB R0, RZ, R0 ;  /* 0x00000000ff00723e */ /* 0x000fc800000000ff */
[----:B------:R-:W-:Y:S01]  /*2c30*/  PRMT R2, R0, 0x7610, R2 ;  /* 0x0000761000027816 */ /* 0x000fe20000000002 */
[----:B------:R-:W-:Y:S06]  /*2c40*/  BRA `(.L_x_1014) ;  /* 0x0000000400d07947 */ /* 0x000fec0003800000 */
.L_x_1021:
        /* <DEDUP_REMOVED lines=13> */
.L_x_1028:
        /* <DEDUP_REMOVED lines=21> */
.L_x_1032:
[----:B------:R-:W-:Y:S05]  /*2e70*/  BSYNC B1 ;  /* 0x0000000000017941 */ /* 0x000fea0003800000 */
.L_x_1031:
[----:B------:R-:W-:Y:S01]  /*2e80*/  LEA R3, R0, 0x3b800000, 0x17 ;  /* 0x3b80000000037811 */ /* 0x000fe200078eb8ff */
[----:B------:R-:W-:-:S05]  /*2e90*/  IMAD.SHL.U32 R0, R2, 0x100000, RZ ;  /* 0x0010000002007824 */ /* 0x000fca00078e00ff */
[----:B------:R-:W-:-:S07]  /*2ea0*/  LOP3.LUT R0, R3, R0, R4, 0xfe, !PT ;  /* 0x0000000003007212 */ /* 0x000fce00078efe04 */
.L_x_1030:
[----:B------:R-:W-:Y:S05]  /*2eb0*/  BSYNC B0 ;  /* 0x0000000000007941 */ /* 0x000fea0003800000 */
.L_x_1029:
[----:B------:R-:W-:-:S04]  /*2ec0*/  F2FP.F16.F32.PACK_AB R0, RZ, R0 ;  /* 0x00000000ff00723e */ /* 0x000fc800000000ff */
[----:B------:R-:W-:Y:S01]  /*2ed0*/  PRMT R2, R0, 0x7610, R2 ;  /* 0x0000761000027816 */ /* 0x000fe20000000002 */
[----:B------:R-:W-:Y:S06]  /*2ee0*/  BRA `(.L_x_1014) ;  /* 0x0000000400287947 */ /* 0x000fec0003800000 */
.L_x_1027:
        /* <DEDUP_REMOVED lines=21> */
.L_x_1036:
[----:B------:R-:W-:Y:S05]  /*3040*/  BSYNC B1 ;  /* 0x0000000000017941 */ /* 0x000fea0003800000 */
.L_x_1035:
[----:B------:R-:W-:Y:S01]  /*3050*/  LEA R3, R0, 0x37800000, 0x17 ;  /* 0x3780000000037811 */ /* 0x000fe200078eb8ff */
[----:B------:R-:W-:-:S05]  /*3060*/  IMAD.SHL.U32 R0, R2, 0x200000, RZ ;  /* 0x0020000002007824 */ /* 0x000fca00078e00ff */
[----:B------:R-:W-:-:S07]  /*3070*/  LOP3.LUT R0, R3, R0, R4, 0xfe, !PT ;  /* 0x0000000003007212 */ /* 0x000fce00078efe04 */
.L_x_1034:
[----:B------:R-:W-:Y:S05]  /*3080*/  BSYNC B0 ;  /* 0x0000000000007941 */ /* 0x000fea0003800000 */
.L_x_1033:
[----:B------:R-:W-:-:S04]  /*3090*/  F2FP.F16.F32.PACK_AB R0, RZ, R0 ;  /* 0x00000000ff00723e */ /* 0x000fc800000000ff */
[----:B------:R-:W-:Y:S01]  /*30a0*/  PRMT R2, R0, 0x7610, R2 ;  /* 0x0000761000027816 */ /* 0x000fe20000000002 */
[----:B------:R-:W-:Y:S06]  /*30b0*/  BRA `(.L_x_1014) ;  /* 0x0000000000b47947 */ /* 0x000fec0003800000 */
.L_x_1026:
        /* <DEDUP_REMOVED lines=14> */
.L_x_1040:
[----:B------:R-:W-:Y:S05]  /*31a0*/  BSYNC B0 ;  /* 0x0000000000007941 */ /* 0x000fea0003800000 */
.L_x_1039:
[----:B------:R-:W-:-:S04]  /*31b0*/  F2FP.F16.F32.PACK_AB R0, RZ, R0 ;  /* 0x00000000ff00723e */ /* 0x000fc800000000ff */
[----:B------:R-:W-:Y:S01]  /*31c0*/  PRMT R2, R0, 0x7610, R2 ;  /* 0x0000761000027816 */ /* 0x000fe20000000002 */
[----:B------:R-:W-:Y:S06]  /*31d0*/  BRA `(.L_x_1014) ;  /* 0x00000000006c7947 */ /* 0x000fec0003800000 */
.L_x_1013:
        /* <DEDUP_REMOVED lines=16> */
.L_x_1041:
[----:B------:R-:W-:Y:S01]  /*32e0*/  PRMT R2, RZ, 0x7610, R2 ;  /* 0x00007610ff027816 */ /* 0x000fe20000000002 */
[----:B------:R-:W-:Y:S06]  /*32f0*/  BRA `(.L_x_1014) ;  /* 0x0000000000247947 */ /* 0x000fec0003800000 */
.L_x_1038:
[----:B------:R-:W2:Y:S02]  /*3300*/  LDG.E.64 R4, desc[UR36][R4.64] ;  /* 0x0000002404047981 */ /* 0x000ea4000c1e1b00 */
[----:B--2---:R-:W0:Y:S02]  /*3310*/  I2F.U64 R0, R4 ;  /* 0x0000000400007312 */ /* 0x004e240000301000 */
[----:B0-----:R-:W-:-:S04]  /*3320*/  F2FP.F16.F32.PACK_AB R0, RZ, R0 ;  /* 0x00000000ff00723e */ /* 0x001fc800000000ff */
[----:B------:R-:W-:Y:S01]  /*3330*/  PRMT R2, R0, 0x7610, R2 ;  /* 0x0000761000027816 */ /* 0x000fe20000000002 */
[----:B------:R-:W-:Y:S06]  /*3340*/  BRA `(.L_x_1014) ;  /* 0x0000000000107947 */ /* 0x000fec0003800000 */
.L_x_1037:
[----:B------:R-:W2:Y:S02]  /*3350*/  LDG.E R4, desc[UR36][R4.64] ;  /* 0x0000002404047981 */ /* 0x000ea4000c1e1900 */
[----:B--2---:R-:W-:-:S04]  /*3360*/  I2FP.F32.U32 R0, R4 ;  /* 0x0000000400007245 */ /* 0x004fc80000201000 */
[----:B------:R-:W-:-:S04]  /*3370*/  F2FP.F16.F32.PACK_AB R0, RZ, R0 ;  /* 0x00000000ff00723e */ /* 0x000fc800000000ff */
[----:B------:R-:W-:-:S07]  /*3380*/  PRMT R2, R0, 0x7610, R2 ;  /* 0x0000761000027816 */ /* 0x000fce0000000002 */
.L_x_1014:
[----:B------:R-:W-:-:S07]  /*3390*/  VIADD R19, R19, 0x80 ;  /* 0x0000008013137836 */ /* 0x000fce0000000000 */
.L_x_1008:
[----:B------:R-:W-:Y:S05]  /*33a0*/  BSYNC B6 ;  /* 0x0000000000067941 */ /* 0x000fea0003800000 */
.L_x_1007:
[----:B------:R-:W-:Y:S01]  /*33b0*/  ISETP.GE.AND P0, PT, R19, R16, PT ;  /* 0x000000101300720c */ /* 0x000fe20003f06270 */
[----:B------:R-:W-:-:S12]  /*33c0*/  BSSY B6, `(.L_x_1042) ;  /* 0x000010c000067945 */ /* 0x000fd80003800000 */
[----:B------:R-:W-:Y:S05]  /*33d0*/  @P0 BRA `(.L_x_1043) ;  /* 0x0000001000280947 */ /* 0x000fea0003800000 */
[----:B01----:R-:W0:Y:S01]  /*33e0*/  LDC.64 R4, c[0x0][0x220] ;  /* 0x00008800ff047b82 */ /* 0x003e220000000a00 */
        /* <DEDUP_REMOVED lines=21> */
.L_x_1047:
[----:B------:R-:W2:Y:S02]  /*3540*/  LDG.E.U8 R4, desc[UR36][R4.64] ;  /* 0x0000002404047981 */ /* 0x000ea4000c1e1100 */
[----:B--2---:R-:W-:-:S04]  /*3550*/  I2FP.F32.U32 R0, R4 ;  /* 0x0000000400007245 */ /* 0x004fc80000201000 */
[----:B------:R-:W-:-:S04]  /*3560*/  F2FP.F16.F32.PACK_AB R0, RZ, R0 ;  /* 0x00000000ff00723e */ /* 0x000fc800000000ff */
[----:B------:R-:W-:Y:S01]  /*3570*/  PRMT R22, R0, 0x7610, R22 ;  /* 0x0000761000167816 */ /* 0x000fe20000000016 */
[----:B------:R-:W-:Y:S06]  /*3580*/  BRA `(.L_x_1043) ;  /* 0x0000000c00bc7947 */ /* 0x000fec0003800000 */
.L_x_1046:
        /* <DEDUP_REMOVED lines=11> */
.L_x_1050:
[----:B------:R-:W2:Y:S02]  /*3640*/  LDG.E R4, desc[UR36][R4.64] ;  /* 0x0000002404047981 */ /* 0x000ea4000c1e1900 */
[----:B--2---:R-:W-:-:S04]  /*3650*/  I2FP.F32.S32 R0, R4 ;  /* 0x0000000400007245 */ /* 0x004fc80000201400 */
[----:B------:R-:W-:-:S04]  /*3660*/  F2FP.F16.F32.PACK_AB R0, RZ, R0 ;  /* 0x00000000ff00723e */ /* 0x000fc800000000ff */
[----:B------:R-:W-:Y:S01]  /*3670*/  PRMT R22, R0, 0x7610, R22 ;  /* 0x0000761000167816 */ /* 0x000fe20000000016 */
[----:B------:R-:W-:Y:S06]  /*3680*/  BRA `(.L_x_1043) ;  /* 0x0000000c007c7947 */ /* 0x000fec0003800000 */
.L_x_1049:
[----:B------:R-:W2:Y:S02]  /*3690*/  LDG.E.U16 R4, desc[UR36][R4.64] ;  /* 0x0000002404047981 */ /* 0x000ea4000c1e1500 */
[----:B--2---:R-:W0:Y:S02]  /*36a0*/  I2F.S16 R0, R4 ;  /* 0x0000000400007306 */ /* 0x004e240000101400 */
[----:B0-----:R-:W-:-:S04]  /*36b0*/  F2FP.F16.F32.PACK_AB R0, RZ, R0 ;  /* 0x00000000ff00723e */ /* 0x001fc800000000ff */
[----:B------:R-:W-:Y:S01]  /*36c0*/  PRMT R22, R0, 0x7610, R22 ;  /* 0x0000761000167816 */ /* 0x000fe20000000016 */
[----:B------:R-:W-:Y:S06]  /*36d0*/  BRA `(.L_x_1043) ;  /* 0x0000000c00687947 */ /* 0x000fec0003800000 */
.L_x_1045:
        /* <DEDUP_REMOVED lines=9> */
.L_x_1052:
[----:B------:R2:W5:Y:S01]  /*3770*/  LDG.E.U16 R22, desc[UR36][R4.64] ;  /* 0x0000002404167981 */ /* 0x000562000c1e1500 */
[----:B------:R-:W-:Y:S05]  /*3780*/  BRA `(.L_x_1043) ;  /* 0x0000000c003c7947 */ /* 0x000fea0003800000 */
.L_x_1051:
        /* <DEDUP_REMOVED lines=9> */
.L_x_1054:
[----:B------:R3:W5:Y:S01]  /*3820*/  LDG.E.U16 R22, desc[UR36][R4.64] ;  /* 0x0000002404167981 */ /* 0x000762000c1e1500 */
[----:B------:R-:W-:Y:S05]  /*3830*/  BRA `(.L_x_1043) ;  /* 0x0000000c00107947 */ /* 0x000fea0003800000 */
.L_x_1053:
        /* <DEDUP_REMOVED lines=9> */
.L_x_1044:
        /* <DEDUP_REMOVED lines=14> */
.L_x_1057:
        /* <DEDUP_REMOVED lines=9> */
.L_x_1056:
        /* <DEDUP_REMOVED lines=28> */
.L_x_1059:
        /* <DEDUP_REMOVED lines=12> */
[----:B------:R-:W-:-:S04]  /*3cc0*/  F2FP.F16.F32.PACK_AB R0, RZ, R0 ;  /* 0x00000000ff00723e */ /* 0x000fc800000000ff */
[----:B------:R-:W-:Y:S01]  /*3cd0*/  PRMT R22, R0, 0x7610, R22 ;  /* 0x0000761000167816 */ /* 0x000fe20000000016 */
[----:B------:R-:W-:Y:S06]  /*3ce0*/  BRA `(.L_x_1043) ;  /* 0x0000000400e47947 */ /* 0x000fec0003800000 */
.L_x_1058:
[----:B------:R-:W2:Y:S02]  /*3cf0*/  LDG.E.U16 R0, desc[UR36][R4.64] ;  /* 0x0000002404007981 */ /* 0x000ea4000c1e1500 */
[----:B--2---:R-:W-:-:S05]  /*3d00*/  IMAD.U32 R0, R0, 0x10000, RZ ;  /* 0x0001000000007824 */ /* 0x004fca00078e00ff */
[----:B------:R-:W-:-:S04]  /*3d10*/  F2FP.F16.F32.PACK_AB R0, RZ, R0 ;  /* 0x00000000ff00723e */ /* 0x000fc800000000ff */
[----:B------:R-:W-:Y:S01]  /*3d20*/  PRMT R22, R0, 0x7610, R22 ;  /* 0x0000761000167816 */ /* 0x000fe20000000016 */
[----:B------:R-:W-:Y:S06]  /*3d30*/  BRA `(.L_x_1043) ;  /* 0x0000000400d07947 */ /* 0x000fec0003800000 */
.L_x_1055:
        /* <DEDUP_REMOVED lines=13> */
.L_x_1062:
        /* <DEDUP_REMOVED lines=21> */
.L_x_1066:
[----:B------:R-:W-:Y:S05]  /*3f60*/  BSYNC B1 ;  /* 0x0000000000017941 */ /* 0x000fea0003800000 */
.L_x_1065:
[----:B------:R-:W-:Y:S01]  /*3f70*/  LEA R5, R0, 0x3b800000, 0x17 ;  /* 0x3b80000000057811 */ /* 0x000fe200078eb8ff */
[----:B------:R-:W-:-:S05]  /*3f80*/  IMAD.SHL.U32 R0, R3, 0x100000, RZ ;  /* 0x0010000003007824 */ /* 0x000fca00078e00ff */
[----:B------:R-:W-:-:S07]  /*3f90*/  LOP3.LUT R0, R5, R0, R6, 0xfe, !PT ;  /* 0x0000000005007212 */ /* 0x000fce00078efe06 */
.L_x_1064:
[----:B------:R-:W-:Y:S05]  /*3fa0*/  BSYNC B0 ;  /* 0x0000000000007941 */ /* 0x000fea0003800000 */
.L_x_1063:
[----:B------:R-:W-:-:S04]  /*3fb0*/  F2FP.F16.F32.PACK_AB R0, RZ, R0 ;  /* 0x00000000ff00723e */ /* 0x000fc800000000ff */
[----:B------:R-:W-:Y:S01]  /*3fc0*/  PRMT R22, R0, 0x7610, R22 ;  /* 0x0000761000167816 */ /* 0x000fe20000000016 */
[----:B------:R-:W-:Y:S06]  /*3fd0*/  BRA `(.L_x_1043) ;  /* 0x0000000400287947 */ /* 0x000fec0003800000 */
.L_x_1061:
        /* <DEDUP_REMOVED lines=21> */
.L_x_1070:
[----:B------:R-:W-:Y:S05]  /*4130*/  BSYNC B1 ;  /* 0x0000000000017941 */ /* 0x000fea0003800000 */
.L_x_1069:
[----:B------:R-:W-:Y:S01]  /*4140*/  LEA R5, R0, 0x37800000, 0x17 ;  /* 0x3780000000057811 */ /* 0x000fe200078eb8ff */
[----:B------:R-:W-:-:S05]  /*4150*/  IMAD.SHL.U32 R0, R3, 0x200000, RZ ;  /* 0x0020000003007824 */ /* 0x000fca00078e00ff */
[----:B------:R-:W-:-:S07]  /*4160*/  LOP3.LUT R0, R5, R0, R6, 0xfe, !PT ;  /* 0x0000000005007212 */ /* 0x000fce00078efe06 */
.L_x_1068:
[----:B------:R-:W-:Y:S05]  /*4170*/  BSYNC B0 ;  /* 0x0000000000007941 */ /* 0x000fea0003800000 */
.L_x_1067:
[----:B------:R-:W-:-:S04]  /*4180*/  F2FP.F16.F32.PACK_AB R0, RZ, R0 ;  /* 0x00000000ff00723e */ /* 0x000fc800000000ff */
[----:B------:R-:W-:Y:S01]  /*4190*/  PRMT R22, R0, 0x7610, R22 ;  /* 0x0000761000167816 */ /* 0x000fe20000000016 */
[----:B------:R-:W-:Y:S06]  /*41a0*/  BRA `(.L_x_1043) ;  /* 0x0000000000b47947 */ /* 0x000fec0003800000 */
.L_x_1060:
        /* <DEDUP_REMOVED lines=14> */
.L_x_1074:
[----:B------:R-:W-:Y:S05]  /*4290*/  BSYNC B0 ;  /* 0x0000000000007941 */ /* 0x000fea0003800000 */
.L_x_1073:
[----:B------:R-:W-:-:S04]  /*42a0*/  F2FP.F16.F32.PACK_AB R0, RZ, R0 ;  /* 0x00000000ff00723e */ /* 0x000fc800000000ff */
[----:B------:R-:W-:Y:S01]  /*42b0*/  PRMT R22, R0, 0x7610, R22 ;  /* 0x0000761000167816 */ /* 0x000fe20000000016 */
[----:B------:R-:W-:Y:S06]  /*42c0*/  BRA `(.L_x_1043) ;  /* 0x00000000006c7947 */ /* 0x000fec0003800000 */
.L_x_1048:
        /* <DEDUP_REMOVED lines=16> */
.L_x_1075:
[----:B------:R-:W-:Y:S01]  /*43d0*/  PRMT R22, RZ, 0x7610, R22 ;  /* 0x00007610ff167816 */ /* 0x000fe20000000016 */
[----:B------:R-:W-:Y:S06]  /*43e0*/  BRA `(.L_x_1043) ;  /* 0x0000000000247947 */ /* 0x000fec0003800000 */
.L_x_1072:
[----:B------:R-:W2:Y:S02]  /*43f0*/  LDG.E.64 R4, desc[UR36][R4.64] ;  /* 0x0000002404047981 */ /* 0x000ea4000c1e1b00 */
[----:B--2---:R-:W0:Y:S02]  /*4400*/  I2F.U64 R0, R4 ;  /* 0x0000000400007312 */ /* 0x004e240000301000 */
[----:B0-----:R-:W-:-:S04]  /*4410*/  F2FP.F16.F32.PACK_AB R0, RZ, R0 ;  /* 0x00000000ff00723e */ /* 0x001fc800000000ff */
[----:B------:R-:W-:Y:S01]  /*4420*/  PRMT R22, R0, 0x7610, R22 ;  /* 0x0000761000167816 */ /* 0x000fe20000000016 */
[----:B------:R-:W-:Y:S06]  /*4430*/  BRA `(.L_x_1043) ;  /* 0x0000000000107947 */ /* 0x000fec0003800000 */
.L_x_1071:
[----:B------:R-:W2:Y:S02]  /*4440*/  LDG.E R4, desc[UR36][R4.64] ;  /* 0x0000002404047981 */ /* 0x000ea4000c1e1900 */
[----:B--2---:R-:W-:-:S04]  /*4450*/  I2FP.F32.U32 R0, R4 ;  /* 0x0000000400007245 */ /* 0x004fc80000201000 */
[----:B------:R-:W-:-:S04]  /*4460*/  F2FP.F16.F32.PACK_AB R0, RZ, R0 ;  /* 0x00000000ff00723e */ /* 0x000fc800000000ff */
[----:B------:R-:W-:-:S07]  /*4470*/  PRMT R22, R0, 0x7610, R22 ;  /* 0x0000761000167816 */ /* 0x000fce0000000016 */
.L_x_1043:
[----:B------:R-:W-:Y:S05]  /*4480*/  BSYNC B6 ;  /* 0x0000000000067941 */ /* 0x000fea0003800000 */
.L_x_1042:
[----:B------:R-:W4:Y:S01]  /*4490*/  S2R R19, SR_TID.X ;  /* 0x0000000000137919 */ /* 0x000f220000002100 */
[----:B------:R-:W0:Y:S01]  /*44a0*/  LDC.U8 R18, c[0x0][0x234] ;  /* 0x00008d00ff127b82 */ /* 0x000e220000000000 */
[----:B------:R-:W-:Y:S01]  /*44b0*/  BSSY B0, `(.L_x_1076) ;  /* 0x0000026000007945 */ /* 0x000fe20003800000 */
[CC--:B----4-:R-:W-:Y:S01]  /*44c0*/  ISETP.GE.AND P2, PT, R19.reuse, R16.reuse, PT ;  /* 0x000000101300720c */ /* 0x0d0fe20003f46270 */
[C---:B------:R-:W-:Y:S02]  /*44d0*/  VIADD R3, R19.reuse, 0x100 ;  /* 0x0000010013037836 */ /* 0x040fe40000000000 */
[C---:B0123--:R-:W-:Y:S02]  /*44e0*/  VIADD R5, R19.reuse, 0x180 ;  /* 0x0000018013057836 */ /* 0x04ffe40000000000 */
[----:B------:R-:W-:Y:S01]  /*44f0*/  VIADD R23, R19, 0x80 ;  /* 0x0000008013177836 */ /* 0x000fe20000000000 */
[-C--:B------:R-:W-:Y:S02]  /*4500*/  ISETP.GE.AND P0, PT, R3, R16.reuse, PT ;  /* 0x000000100300720c */ /* 0x080fe40003f06270 */
[----:B------:R-:W-:-:S02]  /*4510*/  ISETP.GE.AND P1, PT, R5, R16, PT ;  /* 0x000000100500720c */ /* 0x000fc40003f26270 */
[----:B------:R-:W-:-:S03]  /*4520*/  ISETP.GE.AND P3, PT, R23, R16, PT ;  /* 0x000000101700720c */ /* 0x000fc60003f66270 */
[----:B------:R-:W-:Y:S10]  /*4530*/  @P2 BRA `(.L_x_1077) ;  /* 0x0000000000742947 */ /* 0x000ff40003800000 */
[----:B-----5:R-:W-:Y:S02]  /*4540*/  HADD2.F32 R25, -RZ, R25.H0_H0 ;  /* 0x20000019ff197230 */ /* 0x020fe40000004100 */
[----:B------:R-:W-:-:S03]  /*4550*/  IMAD.MOV.U32 R3, RZ, RZ, 0x3f000000 ;  /* 0x3f000000ff037424 */ /* 0x000fc600078e00ff */
        /* <DEDUP_REMOVED lines=25> */
[----:B------:R-:W-:-:S05]  /*46f0*/  @P4 FADD.FTZ R0, R0, R0 ;  /* 0x0000000000004221 */ /* 0x000fca0000010000 */
[----:B------:R-:W-:-:S07]  /*4700*/  F2FP.F16.F32.PACK_AB R0, RZ, R0 ;  /* 0x00000000ff00723e */ /* 0x000fce00000000ff */
.L_x_1077:
[----:B------:R-:W-:Y:S05]  /*4710*/  BSYNC B0 ;  /* 0x0000000000007941 */ /* 0x000fea0003800000 */
.L_x_1076:
[----:B------:R-:W-:Y:S04]  /*4720*/  BSSY B0, `(.L_x_1078) ;  /* 0x000001f000007945 */ /* 0x000fe80003800000 */
[----:B------:R-:W-:Y:S05]  /*4730*/  @P3 BRA `(.L_x_1079) ;  /* 0x0000000000743947 */ /* 0x000fea0003800000 */
        /* <DEDUP_REMOVED lines=23> */
[----:B------:R-:W-:-:S03]  /*48b0*/  IMAD.MOV.U32 R3, RZ, RZ, 0x3fd774eb ;  /* 0x3fd774ebff037424 */ /* 0x000fc600078e00ff */
[----:B------:R-:W-:-:S05]  /*48c0*/  FADD.FTZ R4, -R25, -RZ ;  /* 0x800000ff19047221 */ /* 0x000fca0000010100 */
[----:B------:R-:W-:-:S05]  /*48d0*/  FSEL R4, R25, R4, P3 ;  /* 0x0000000419047208 */ /* 0x000fca0001800000 */
[----:B------:R-:W-:-:S04]  /*48e0*/  @!P4 FFMA.FTZ R25, R3, 0.93318945169448852539, R4 ;  /* 0x3f6ee5810319c823 */ /* 0x000fc80000010004 */
[----:B------:R-:W-:-:S05]  /*48f0*/  @P3 FADD.FTZ R25, R25, R25 ;  /* 0x0000001919193221 */ /* 0x000fca0000010000 */
[----:B------:R-:W-:-:S07]  /*4900*/  F2FP.F16.F32.PACK_AB R25, RZ, R25 ;  /* 0x00000019ff19723e */ /* 0x000fce00000000ff */
.L_x_1079:
[----:B------:R-:W-:Y:S05]  /*4910*/  BSYNC B0 ;  /* 0x0000000000007941 */ /* 0x000fea0003800000 */
.L_x_1078:
        /* <DEDUP_REMOVED lines=16> */
[----:B------:R-:W-:Y:S01]  /*4a20*/  LOP3.LUT R3, R3, 0x80000000, R2, 0xb8, !PT ;  /* 0x8000000003037812 */ /* 0x000fe200078eb802 */
[----:B------:R-:W-:-:S04]  /*4a30*/  IMAD.MOV.U32 R2, RZ, RZ, 0x3fd774eb ;  /* 0x3fd774ebff027424 */ /* 0x000fc800078e00ff */
        /* <DEDUP_REMOVED lines=12> */
[----:B------:R-:W-:-:S07]  /*4b00*/  F2FP.F16.F32.PACK_AB R24, RZ, R24 ;  /* 0x00000018ff18723e */ /* 0x000fce00000000ff */
.L_x_1081:
[----:B------:R-:W-:Y:S05]  /*4b10*/  BSYNC B0 ;  /* 0x0000000000007941 */ /* 0x000fea0003800000 */
.L_x_1080:
        /* <DEDUP_REMOVED lines=31> */
.L_x_1083:
[----:B------:R-:W-:Y:S05]  /*4d10*/  BSYNC B0 ;  /* 0x0000000000007941 */ /* 0x000fea0003800000 */
.L_x_1082:
[----:B------:R-:W-:Y:S04]  /*4d20*/  BSSY B6, `(.L_x_1084) ;  /* 0x0000112000067945 */ /* 0x000fe80003800000 */
[----:B------:R-:W-:Y:S05]  /*4d30*/  @P2 BRA `(.L_x_1085) ;  /* 0x0000001000402947 */ /* 0x000fea0003800000 */
[----:B-----5:R-:W0:Y:S01]  /*4d40*/  LDC.64 R2, c[0x0][0x218] ;  /* 0x00008600ff027b82 */ /* 0x020e220000000a00 */
        /* <DEDUP_REMOVED lines=16> */
[----:B------:R-:W-:Y:S02]  /*4e50*/  HADD2.F32 R0, -RZ, R0.H0_H0 ;  /* 0x20000000ff007230 */ /* 0x000fe40000004100 */
[----:B------:R-:W-:Y:S02]  /*4e60*/  IMAD.MOV.U32 R19, RZ, RZ, R23 ;  /* 0x000000ffff137224 */ /* 0x000fe400078e0017 */
[----:B------:R-:W0:Y:S02]  /*4e70*/  F2I.FTZ.TRUNC.NTZ R5, R0 ;  /* 0x0000000000057305 */ /* 0x000e24000021f100 */
[----:B0-----:R3:W-:Y:S01]  /*4e80*/  STG.E.U8 desc[UR36][R2.64], R5 ;  /* 0x0000000502007986 */ /* 0x0017e2000c101124 */
[----:B------:R-:W-:Y:S05]  /*4e90*/  BRA `(.L_x_1085) ;  /* 0x0000000c00e87947 */ /* 0x000fea0003800000 */
.L_x_1089:
[----:B------:R-:W-:Y:S02]  /*4ea0*/  HADD2.F32 R5, -RZ, R0.H0_H0 ;  /* 0x20000000ff057230 */ /* 0x000fe40000004100 */
[----:B------:R-:W-:-:S04]  /*4eb0*/  IMAD.MOV.U32 R19, RZ, RZ, R23 ;  /* 0x000000ffff137224 */ /* 0x000fc800078e0017 */
[----:B------:R-:W0:Y:S02]  /*4ec0*/  F2I.S64.TRUNC R4, R5 ;  /* 0x0000000500047311 */ /* 0x000e24000020d900 */
[----:B0-----:R4:W-:Y:S01]  /*4ed0*/  STG.E.U8 desc[UR36][R2.64], R4 ;  /* 0x0000000402007986 */ /* 0x0019e2000c101124 */
[----:B------:R-:W-:Y:S05]  /*4ee0*/  BRA `(.L_x_1085) ;  /* 0x0000000c00d47947 */ /* 0x000fea0003800000 */
.L_x_1088:
[----:B------:R-:W-:-:S13]  /*4ef0*/  ISETP.NE.AND P0, PT, R4, 0x2, PT ;  /* 0x000000020400780c */ /* 0x000fda0003f05270 */
[----:B------:R-:W-:Y:S05]  /*4f00*/  @!P0 BRA `(.L_x_1091) ;  /* 0x0000000000388947 */ /* 0x000fea0003800000 */
[----:B------:R-:W-:-:S13]  /*4f10*/  ISETP.NE.AND P0, PT, R4, 0x3, PT ;  /* 0x000000030400780c */ /* 0x000fda0003f05270 */
[----:B------:R-:W-:Y:S05]  /*4f20*/  @!P0 BRA `(.L_x_1092) ;  /* 0x00000000001c8947 */ /* 0x000fea0003800000 */
[----:B------:R-:W-:-:S13]  /*4f30*/  ISETP.NE.AND P0, PT, R4, 0x4, PT ;  /* 0x000000040400780c */ /* 0x000fda0003f05270 */
[----:B------:R-:W-:Y:S05]  /*4f40*/  @P0 BRA `(.L_x_1090) ;  /* 0x0000000c00500947 */ /* 0x000fea0003800000 */
[----:B------:R-:W-:Y:S02]  /*4f50*/  HADD2.F32 R4, -RZ, R0.H0_H0 ;  /* 0x20000000ff047230 */ /* 0x000fe40000004100 */
[----:B------:R-:W-:-:S04]  /*4f60*/  IMAD.MOV.U32 R19, RZ, RZ, R23 ;  /* 0x000000ffff137224 */ /* 0x000fc800078e0017 */
[----:B------:R-:W0:Y:S02]  /*4f70*/  F2I.S64.TRUNC R4, R4 ;  /* 0x0000000400047311 */ /* 0x000e24000020d900 */
[----:B0-----:R1:W-:Y:S01]  /*4f80*/  STG.E.64 desc[UR36][R2.64], R4 ;  /* 0x0000000402007986 */ /* 0x0013e2000c101b24 */
[----:B------:R-:W-:Y:S05]  /*4f90*/  BRA `(.L_x_1085) ;  /* 0x0000000c00a87947 */ /* 0x000fea0003800000 */
.L_x_1092:
[----:B------:R-:W-:Y:S02]  /*4fa0*/  HADD2.F32 R0, -RZ, R0.H0_H0 ;  /* 0x20000000ff007230 */ /* 0x000fe40000004100 */
[----:B------:R-:W-:Y:S02]  /*4fb0*/  IMAD.MOV.U32 R19, RZ, RZ, R23 ;  /* 0x000000ffff137224 */ /* 0x000fe400078e0017 */
[----:B------:R-:W0:Y:S02]  /*4fc0*/  F2I.FTZ.TRUNC.NTZ R5, R0 ;  /* 0x0000000000057305 */ /* 0x000e24000021f100 */
[----:B0-----:R2:W-:Y:S01]  /*4fd0*/  STG.E desc[UR36][R2.64], R5 ;  /* 0x0000000502007986 */ /* 0x0015e2000c101924 */
[----:B------:R-:W-:Y:S05]  /*4fe0*/  BRA `(.L_x_1085) ;  /* 0x0000000c00947947 */ /* 0x000fea0003800000 */
.L_x_1091:
[----:B------:R-:W-:Y:S02]  /*4ff0*/  HADD2.F32 R0, -RZ, R0.H0_H0 ;  /* 0x20000000ff007230 */ /* 0x000fe40000004100 */
[----:B------:R-:W-:Y:S02]  /*5000*/  IMAD.MOV.U32 R19, RZ, RZ, R23 ;  /* 0x000000ffff137224 */ /* 0x000fe400078e0017 */
[----:B------:R-:W0:Y:S02]  /*5010*/  F2I.FTZ.TRUNC.NTZ R5, R0 ;  /* 0x0000000000057305 */ /* 0x000e24000021f100 */
[----:B0-----:R0:W-:Y:S01]  /*5020*/  STG.E.U16 desc[UR36][R2.64], R5 ;  /* 0x0000000502007986 */ /* 0x0011e2000c101524 */
[----:B------:R-:W-:Y:S05]  /*5030*/  BRA `(.L_x_1085) ;  /* 0x0000000c00807947 */ /* 0x000fea0003800000 */
.L_x_1087:
[----:B------:R-:W-:-:S13]  /*5040*/  ISETP.GT.AND P0, PT, R4, 0x6, PT ;  /* 0x000000060400780c */ /* 0x000fda0003f04270 */
[----:B------:R-:W-:Y:S05]  /*5050*/  @P0 BRA `(.L_x_1093) ;  /* 0x00000000002c0947 */ /* 0x000fea0003800000 */
[----:B------:R-:W-:-:S13]  /*5060*/  ISETP.NE.AND P0, PT, R4, 0x5, PT ;  /* 0x000000050400780c */ /* 0x000fda0003f05270 */
[----:B------:R-:W-:Y:S05]  /*5070*/  @!P0 BRA `(.L_x_1094) ;  /* 0x0000000000188947 */ /* 0x000fea0003800000 */
[----:B------:R-:W-:-:S13]  /*5080*/  ISETP.NE.AND P0, PT, R4, 0x6, PT ;  /* 0x000000060400780c */ /* 0x000fda0003f05270 */
[----:B------:R-:W-:Y:S05]  /*5090*/  @P0 BRA `(.L_x_1090) ;  /* 0x0000000800fc0947 */ /* 0x000fea0003800000 */
[----:B------:R-:W-:Y:S02]  /*50a0*/  HADD2.F32 R5, -RZ, R0.H0_H0 ;  /* 0x20000000ff057230 */ /* 0x000fe40000004100 */
[----:B------:R-:W-:-:S03]  /*50b0*/  IMAD.MOV.U32 R19, RZ, RZ, R23 ;  /* 0x000000ffff137224 */ /* 0x000fc600078e0017 */
[----:B------:R0:W-:Y:S01]  /*50c0*/  STG.E desc[UR36][R2.64], R5 ;  /* 0x0000000502007986 */ /* 0x0001e2000c101924 */
[----:B------:R-:W-:Y:S05]  /*50d0*/  BRA `(.L_x_1085) ;  /* 0x0000000c00587947 */ /* 0x000fea0003800000 */
.L_x_1094:
[----:B------:R0:W-:Y:S01]  /*50e0*/  STG.E.U16 desc[UR36][R2.64], R0 ;  /* 0x0000000002007986 */ /* 0x0001e2000c101524 */
[----:B------:R-:W-:Y:S01]  /*50f0*/  IMAD.MOV.U32 R19, RZ, RZ, R23 ;  /* 0x000000ffff137224 */ /* 0x000fe200078e0017 */
[----:B------:R-:W-:Y:S06]  /*5100*/  BRA `(.L_x_1085) ;  /* 0x0000000c004c7947 */ /* 0x000fec0003800000 */
.L_x_1093:
[----:B------:R-:W-:-:S13]  /*5110*/  ISETP.NE.AND P0, PT, R4, 0x7, PT ;  /* 0x000000070400780c */ /* 0x000fda0003f05270 */
[----:B------:R-:W-:Y:S05]  /*5120*/  @!P0 BRA `(.L_x_1095) ;  /* 0x00000000003c8947 */ /* 0x000fea0003800000 */
[----:B------:R-:W-:-:S13]  /*5130*/  ISETP.NE.AND P0, PT, R4, 0x8, PT ;  /* 0x000000080400780c */ /* 0x000fda0003f05270 */
[----:B------:R-:W-:Y:S05]  /*5140*/  @!P0 BRA `(.L_x_1096) ;  /* 0x00000000001c8947 */ /* 0x000fea0003800000 */
[----:B------:R-:W-:-:S13]  /*5150*/  ISETP.NE.AND P0, PT, R4, 0x9, PT ;  /* 0x000000090400780c */ /* 0x000fda0003f05270 */
[----:B------:R-:W-:Y:S05]  /*5160*/  @P0 BRA `(.L_x_1090) ;  /* 0x0000000800c80947 */ /* 0x000fea0003800000 */
[----:B------:R-:W-:Y:S02]  /*5170*/  HADD2.F32 R4, -RZ, R0.H0_H0 ;  /* 0x20000000ff047230 */ /* 0x000fe40000004100 */
[----:B------:R-:W-:Y:S02]  /*5180*/  IMAD.MOV.U32 R5, RZ, RZ, RZ ;  /* 0x000000ffff057224 */ /* 0x000fe400078e00ff */
[----:B------:R-:W-:-:S03]  /*5190*/  IMAD.MOV.U32 R19, RZ, RZ, R23 ;  /* 0x000000ffff137224 */ /* 0x000fc600078e0017 */
[----:B------:R0:W-:Y:S01]  /*51a0*/  STG.E.64 desc[UR36][R2.64], R4 ;  /* 0x0000000402007986 */ /* 0x0001e2000c101b24 */
[----:B------:R-:W-:Y:S05]  /*51b0*/  BRA `(.L_x_1085) ;  /* 0x0000000c00207947 */ /* 0x000fea0003800000 */
.L_x_1096:
[----:B------:R-:W-:Y:S02]  /*51c0*/  HADD2.F32 R0, -RZ, R0.H0_H0 ;  /* 0x20000000ff007230 */ /* 0x000fe40000004100 */
[----:B------:R-:W-:-:S03]  /*51d0*/  IMAD.MOV.U32 R19, RZ, RZ, R23 ;  /* 0x000000ffff137224 */ /* 0x000fc600078e0017 */
[----:B------:R-:W-:-:S04]  /*51e0*/  F2FP.F16.F32.PACK_AB R0, RZ, R0 ;  /* 0x00000000ff00723e */ /* 0x000fc800000000ff */
[----:B------:R-:W-:-:S05]  /*51f0*/  PRMT R0, R0, 0x5410, RZ ;  /* 0x0000541000007816 */ /* 0x000fca00000000ff */
[----:B------:R0:W-:Y:S01]  /*5200*/  STG.E desc[UR36][R2.64], R0 ;  /* 0x0000000002007986 */ /* 0x0001e2000c101924 */
[----:B------:R-:W-:Y:S05]  /*5210*/  BRA `(.L_x_1085) ;  /* 0x0000000c00087947 */ /* 0x000fea0003800000 */
.L_x_1095:
[----:B------:R-:W-:Y:S02]  /*5220*/  HADD2.F32 R4, -RZ, R0.H0_H0 ;  /* 0x20000000ff047230 */ /* 0x000fe40000004100 */
[----:B------:R-:W-:-:S03]  /*5230*/  IMAD.MOV.U32 R19, RZ, RZ, R23 ;  /* 0x000000ffff137224 */ /* 0x000fc600078e0017 */
[----:B------:R-:W-:-:S06]  /*5240*/  FMUL.FTZ R4, R4, 1 ;  /* 0x3f80000004047820 */ /* 0x000fcc0000410000 */
[----:B------:R-:W0:Y:S02]  /*5250*/  F2F.F64.F32 R4, R4 ;  /* 0x0000000400047310 */ /* 0x000e240000201800 */
[----:B0-----:R0:W-:Y:S01]  /*5260*/  STG.E.64 desc[UR36][R2.64], R4 ;  /* 0x0000000402007986 */ /* 0x0011e2000c101b24 */
[----:B------:R-:W-:Y:S05]  /*5270*/  BRA `(.L_x_1085) ;  /* 0x0000000800f07947 */ /* 0x000fea0003800000 */
.L_x_1086:
        /* <DEDUP_REMOVED lines=10> */
[----:B------:R-:W-:-:S04]  /*5320*/  FSETP.NEU.FTZ.AND P0, PT, R0, RZ, PT ;  /* 0x000000ff0000720b */ /* 0x000fc80003f1d000 */
[----:B------:R-:W-:-:S05]  /*5330*/  SEL R5, RZ, 0x1, !P0 ;  /* 0x00000001ff057807 */ /* 0x000fca0004000000 */
[----:B------:R0:W-:Y:S01]  /*5340*/  STG.E.U8 desc[UR36][R2.64], R5 ;  /* 0x0000000502007986 */ /* 0x0001e2000c101124 */
[----:B------:R-:W-:Y:S05]  /*5350*/  BRA `(.L_x_1085) ;  /* 0x0000000800b87947 */ /* 0x000fea0003800000 */
.L_x_1099:
[----:B------:R-:W-:Y:S01]  /*5360*/  HADD2.F32 R0, -RZ, R0.H0_H0 ;  /* 0x20000000ff007230 */ /* 0x000fe20000004100 */
[----:B------:R-:W-:Y:S01]  /*5370*/  CS2R R6, SRZ ;  /* 0x0000000000067805 */ /* 0x000fe2000001ff00 */
[----:B------:R-:W-:-:S03]  /*5380*/  IMAD.MOV.U32 R19, RZ, RZ, R23 ;  /* 0x000000ffff137224 */ /* 0x000fc600078e0017 */
[----:B------:R-:W-:-:S04]  /*5390*/  FMUL.FTZ R0, R0, 1 ;  /* 0x3f80000000007820 */ /* 0x000fc80000410000 */
[----:B------:R-:W0:Y:S02]  /*53a0*/  F2F.F64.F32 R4, R0 ;  /* 0x0000000000047310 */ /* 0x000e240000201800 */
[----:B0-----:R0:W-:Y:S01]  /*53b0*/  STG.E.128 desc[UR36][R2.64], R4 ;  /* 0x0000000402007986 */ /* 0x0011e2000c101d24 */
[----:B------:R-:W-:Y:S05]  /*53c0*/  BRA `(.L_x_1085) ;  /* 0x00000008009c7947 */ /* 0x000fea0003800000 */
.L_x_1098:
        /* <DEDUP_REMOVED lines=21> */
.L_x_1103:
[----:B------:R-:W-:Y:S05]  /*5520*/  BSYNC B0 ;  /* 0x0000000000007941 */ /* 0x000fea0003800000 */
.L_x_1102:
[----:B------:R-:W-:Y:S01]  /*5530*/  LOP3.LUT R5, R0, R5, RZ, 0xfc, !PT ;  /* 0x0000000500057212 */ /* 0x000fe200078efcff */
[----:B------:R-:W-:-:S04]  /*5540*/  IMAD.MOV.U32 R19, RZ, RZ, R23 ;  /* 0x000000ffff137224 */ /* 0x000fc800078e0017 */
[----:B------:R0:W-:Y:S01]  /*5550*/  STG.E.U8 desc[UR36][R2.64], R5 ;  /* 0x0000000502007986 */ /* 0x0001e2000c101124 */
[----:B------:R-:W-:Y:S05]  /*5560*/  BRA `(.L_x_1085) ;  /* 0x0000000800347947 */ /* 0x000fea0003800000 */
.L_x_1101:
        /* <DEDUP_REMOVED lines=13> */
.L_x_1105:
[----:B------:R-:W-:Y:S01]  /*5640*/  IMAD.MOV.U32 R0, RZ, RZ, 0x7f ;  /* 0x0000007fff007424 */ /* 0x000fe200078e00ff */
[----:B------:R-:W-:-:S04]  /*5650*/  ISETP.GT.U32.AND P0, PT, R4, 0x7f800000, PT ;  /* 0x7f8000000400780c */ /* 0x000fc80003f04070 */
[----:B------:R-:W-:-:S09]  /*5660*/  SEL R0, R0, 0x7c, P0 ;  /* 0x0000007c00007807 */ /* 0x000fd20000000000 */
.L_x_1106:
[----:B------:R-:W-:Y:S05]  /*5670*/  BSYNC B0 ;  /* 0x0000000000007941 */ /* 0x000fea0003800000 */
.L_x_1104:
[----:B------:R-:W-:Y:S01]  /*5680*/  LOP3.LUT R4, R5, 0x80000000, RZ, 0xc0, !PT ;  /* 0x8000000005047812 */ /* 0x000fe200078ec0ff */
[----:B------:R-:W-:-:S03]  /*5690*/  IMAD.MOV.U32 R19, RZ, RZ, R23 ;  /* 0x000000ffff137224 */ /* 0x000fc600078e0017 */
[----:B------:R-:W-:-:S04]  /*56a0*/  SHF.R.U32.HI R5, RZ, 0x18, R4 ;  /* 0x00000018ff057819 */ /* 0x000fc80000011604 */
[----:B------:R-:W-:-:S05]  /*56b0*/  LOP3.LUT R5, R0, R5, RZ, 0xfc, !PT ;  /* 0x0000000500057212 */ /* 0x000fca00078efcff */
[----:B------:R0:W-:Y:S01]  /*56c0*/  STG.E.U8 desc[UR36][R2.64], R5 ;  /* 0x0000000502007986 */ /* 0x0001e2000c101124 */
[----:B------:R-:W-:Y:S05]  /*56d0*/  BRA `(.L_x_1085) ;  /* 0x0000000400d87947 */ /* 0x000fea0003800000 */
.L_x_1100:
[----:B------:R-:W-:Y:S02]  /*56e0*/  HADD2.F32 R0, -RZ, R0.H0_H0 ;  /* 0x20000000ff007230 */ /* 0x000fe40000004100 */
[----:B------:R-:W-:-:S03]  /*56f0*/  IMAD.MOV.U32 R19, RZ, RZ, R23 ;  /* 0x000000ffff137224 */ /* 0x000fc600078e0017 */
[----:B------:R-:W-:-:S05]  /*5700*/  F2FP.BF16.F32.PACK_AB R0, RZ, R0 ;  /* 0x00000000ff00723e */ /* 0x000fca00000010ff */
[----:B------:R0:W-:Y:S01]  /*5710*/  STG.E.U16 desc[UR36][R2.64], R0 ;  /* 0x0000000002007986 */ /* 0x0001e2000c101524 */
[----:B------:R-:W-:Y:S05]  /*5720*/  BRA `(.L_x_1085) ;  /* 0x0000000400c47947 */ /* 0x000fea0003800000 */
.L_x_1097:
        /* <DEDUP_REMOVED lines=10> */
[----:B------:R-:W0:Y:S02]  /*57d0*/  F2I.FTZ.U32.TRUNC.NTZ R5, R5 ;  /* 0x0000000500057305 */ /* 0x000e24000021f000 */
[----:B0-----:R0:W-:Y:S01]  /*57e0*/  STG.E.U16 desc[UR36][R2.64], R5 ;  /* 0x0000000502007986 */ /* 0x0011e2000c101524 */
[----:B------:R-:W-:Y:S05]  /*57f0*/  BRA `(.L_x_1085) ;  /* 0x0000000400907947 */ /* 0x000fea0003800000 */
.L_x_1109:
        /* <DEDUP_REMOVED lines=17> */
.L_x_1112:
[----:B------:R-:W-:-:S04]  /*5910*/  LOP3.LUT R0, R7, 0x80000000, RZ, 0xc0, !PT ;  /* 0x8000000007007812 */ /* 0x000fc800078ec0ff */
[----:B------:R-:W-:-:S04]  /*5920*/  SHF.R.U32.HI R5, RZ, 0x18, R0 ;  /* 0x00000018ff057819 */ /* 0x000fc80000011600 */
[----:B------:R-:W-:-:S04]  /*5930*/  LOP3.LUT R4, R4, R5, RZ, 0xfc, !PT ;  /* 0x0000000504047212 */ /* 0x000fc800078efcff */
[----:B------:R-:W-:-:S07]  /*5940*/  PRMT R0, R4, 0x7610, R0 ;  /* 0x0000761004007816 */ /* 0x000fce0000000000 */
.L_x_1111:
[----:B------:R-:W-:Y:S05]  /*5950*/  BSYNC B0 ;  /* 0x0000000000007941 */ /* 0x000fea0003800000 */
.L_x_1110:
[----:B------:R0:W-:Y:S01]  /*5960*/  STG.E.U8 desc[UR36][R2.64], R0 ;  /* 0x0000000002007986 */ /* 0x0001e2000c101124 */
[----:B------:R-:W-:Y:S01]  /*5970*/  IMAD.MOV.U32 R19, RZ, RZ, R23 ;  /* 0x000000ffff137224 */ /* 0x000fe200078e0017 */
[----:B------:R-:W-:Y:S06]  /*5980*/  BRA `(.L_x_1085) ;  /* 0x00000004002c7947 */ /* 0x000fec0003800000 */
.L_x_1108:
        /* <DEDUP_REMOVED lines=17> */
.L_x_1115:
[----:B------:R-:W-:-:S04]  /*5aa0*/  LOP3.LUT R0, R7, 0x80000000, RZ, 0xc0, !PT ;  /* 0x8000000007007812 */ /* 0x000fc800078ec0ff */
[----:B------:R-:W-:-:S04]  /*5ab0*/  SHF.R.U32.HI R5, RZ, 0x18, R0 ;  /* 0x00000018ff057819 */ /* 0x000fc80000011600 */
[----:B------:R-:W-:-:S04]  /*5ac0*/  LOP3.LUT R4, R4, R5, RZ, 0xfc, !PT ;  /* 0x0000000504047212 */ /* 0x000fc800078efcff */
[----:B------:R-:W-:-:S07]  /*5ad0*/  PRMT R0, R4, 0x7610, R0 ;  /* 0x0000761004007816 */ /* 0x000fce0000000000 */
.L_x_1114:
[----:B------:R-:W-:Y:S05]  /*5ae0*/  BSYNC B0 ;  /* 0x0000000000007941 */ /* 0x000fea0003800000 */
.L_x_1113:
[----:B------:R0:W-:Y:S01]  /*5af0*/  STG.E.U8 desc[UR36][R2.64], R0 ;  /* 0x0000000002007986 */ /* 0x0001e2000c101124 */
[----:B------:R-:W-:Y:S01]  /*5b00*/  IMAD.MOV.U32 R19, RZ, RZ, R23 ;  /* 0x000000ffff137224 */ /* 0x000fe200078e0017 */
[----:B------:R-:W-:Y:S06]  /*5b10*/  BRA `(.L_x_1085) ;  /* 0x0000000000c87947 */ /* 0x000fec0003800000 */
.L_x_1107:
[----:B------:R-:W-:-:S13]  /*5b20*/  ISETP.NE.AND P0, PT, R4, 0x1c, PT ;  /* 0x0000001c0400780c */ /* 0x000fda0003f05270 */
[----:B------:R-:W-:Y:S05]  /*5b30*/  @!P0 BRA `(.L_x_1116) ;  /* 0x0000000000b08947 */ /* 0x000fea0003800000 */
[----:B------:R-:W-:-:S13]  /*5b40*/  ISETP.NE.AND P0, PT, R4, 0x1d, PT ;  /* 0x0000001d0400780c */ /* 0x000fda0003f05270 */
[----:B------:R-:W-:Y:S05]  /*5b50*/  @!P0 BRA `(.L_x_1117) ;  /* 0x0000000000948947 */ /* 0x000fea0003800000 */
[----:B------:R-:W-:-:S13]  /*5b60*/  ISETP.NE.AND P0, PT, R4, 0x2c, PT ;  /* 0x0000002c0400780c */ /* 0x000fda0003f05270 */
[----:B------:R-:W-:Y:S05]  /*5b70*/  @P0 BRA `(.L_x_1090) ;  /* 0x0000000000440947 */ /* 0x000fea0003800000 */
[----:B------:R-:W-:Y:S02]  /*5b80*/  HADD2.F32 R5, -RZ, R0.H0_H0 ;  /* 0x20000000ff057230 */ /* 0x000fe40000004100 */
        /* <DEDUP_REMOVED lines=16> */
.L_x_1090:
        /* <DEDUP_REMOVED lines=16> */
.L_x_1118:
[----:B------:R-:W-:Y:S01]  /*5d90*/  IMAD.MOV.U32 R19, RZ, RZ, R23 ;  /* 0x000000ffff137224 */ /* 0x000fe200078e0017 */
[----:B------:R-:W-:Y:S06]  /*5da0*/  BRA `(.L_x_1085) ;  /* 0x0000000000247947 */ /* 0x000fec0003800000 */
.L_x_1117:
[----:B------:R-:W-:Y:S02]  /*5db0*/  HADD2.F32 R4, -RZ, R0.H0_H0 ;  /* 0x20000000ff047230 */ /* 0x000fe40000004100 */
[----:B------:R-:W-:-:S04]  /*5dc0*/  IMAD.MOV.U32 R19, RZ, RZ, R23 ;  /* 0x000000ffff137224 */ /* 0x000fc800078e0017 */
[----:B------:R-:W0:Y:S02]  /*5dd0*/  F2I.U64.TRUNC R4, R4 ;  /* 0x0000000400047311 */ /* 0x000e24000020d800 */
[----:B0-----:R0:W-:Y:S01]  /*5de0*/  STG.E.64 desc[UR36][R2.64], R4 ;  /* 0x0000000402007986 */ /* 0x0011e2000c101b24 */
[----:B------:R-:W-:Y:S05]  /*5df0*/  BRA `(.L_x_1085) ;  /* 0x0000000000107947 */ /* 0x000fea0003800000 */
.L_x_1116:
[----:B------:R-:W-:Y:S02]  /*5e00*/  HADD2.F32 R0, -RZ, R0.H0_H0 ;  /* 0x20000000ff007230 */ /* 0x000fe40000004100 */
[----:B------:R-:W-:Y:S02]  /*5e10*/  IMAD.MOV.U32 R19, RZ, RZ, R23 ;  /* 0x000000ffff137224 */ /* 0x000fe400078e0017 */
[----:B------:R-:W0:Y:S02]  /*5e20*/  F2I.FTZ.U32.TRUNC.NTZ R5, R0 ;  /* 0x0000000000057305 */ /* 0x000e24000021f000 */
[----:B0-----:R0:W-:Y:S03]  /*5e30*/  STG.E desc[UR36][R2.64], R5 ;  /* 0x0000000502007986 */ /* 0x0011e6000c101924 */
.L_x_1085:
[----:B------:R-:W-:Y:S05]  /*5e40*/  BSYNC B6 ;  /* 0x0000000000067941 */ /* 0x000fea0003800000 */
.L_x_1084:
[----:B------:R-:W-:Y:S01]  /*5e50*/  ISETP.GE.AND P0, PT, R19, R16, PT ;  /* 0x000000101300720c */ /* 0x000fe20003f06270 */
[----:B------:R-:W-:-:S12]  /*5e60*/  BSSY B6, `(.L_x_1119) ;  /* 0x00001fc000067945 */ /* 0x000fd80003800000 */
[----:B------:R-:W-:Y:S05]  /*5e70*/  @P0 BRA `(.L_x_1120) ;  /* 0x0000001c00e80947 */ /* 0x000fea0003800000 */
[----:B012345:R-:W0:Y:S01]  /*5e80*/  LDC.64 R2, c[0x0][0x218] ;  /* 0x00008600ff027b82 */ /* 0x03fe220000000a00 */
        /* <DEDUP_REMOVED lines=17> */
[----:B------:R-:W-:-:S06]  /*5fa0*/  HADD2.F32 R25, -RZ, R25.H0_H0 ;  /* 0x20000019ff197230 */ /* 0x000fcc0000004100 */
[----:B------:R-:W0:Y:S02]  /*5fb0*/  F2I.FTZ.TRUNC.NTZ R25, R25 ;  /* 0x0000001900197305 */ /* 0x000e24000021f100 */
[----:B0-----:R3:W-:Y:S01]  /*5fc0*/  STG.E.U8 desc[UR36][R2.64], R25 ;  /* 0x0000001902007986 */ /* 0x0017e2000c101124 */
[----:B------:R-:W-:Y:S05]  /*5fd0*/  BRA `(.L_x_1126) ;  /* 0x0000000c00947947 */ /* 0x000fea0003800000 */
.L_x_1124:
[----:B------:R-:W-:-:S06]  /*5fe0*/  HADD2.F32 R5, -RZ, R25.H0_H0 ;  /* 0x20000019ff057230 */ /* 0x000fcc0000004100 */
[----:B------:R-:W0:Y:S02]  /*5ff0*/  F2I.S64.TRUNC R4, R5 ;  /* 0x0000000500047311 */ /* 0x000e24000020d900 */
[----:B0-----:R4:W-:Y:S01]  /*6000*/  STG.E.U8 desc[UR36][R2.64], R4 ;  /* 0x0000000402007986 */ /* 0x0019e2000c101124 */
[----:B------:R-:W-:Y:S05]  /*6010*/  BRA `(.L_x_1126) ;  /* 0x0000000c00847947 */ /* 0x000fea0003800000 */
.L_x_1123:
        /* <DEDUP_REMOVED lines=10> */
.L_x_1128:
[----:B------:R-:W-:-:S06]  /*60c0*/  HADD2.F32 R25, -RZ, R25.H0_H0 ;  /* 0x20000019ff197230 */ /* 0x000fcc0000004100 */
[----:B------:R-:W0:Y:S02]  /*60d0*/  F2I.FTZ.TRUNC.NTZ R25, R25 ;  /* 0x0000001900197305 */ /* 0x000e24000021f100 */
[----:B0-----:R2:W-:Y:S01]  /*60e0*/  STG.E desc[UR36][R2.64], R25 ;  /* 0x0000001902007986 */ /* 0x0015e2000c101924 */
[----:B------:R-:W-:Y:S05]  /*60f0*/  BRA `(.L_x_1126) ;  /* 0x0000000c004c7947 */ /* 0x000fea0003800000 */
.L_x_1127:
[----:B------:R-:W-:-:S06]  /*6100*/  HADD2.F32 R25, -RZ, R25.H0_H0 ;  /* 0x20000019ff197230 */ /* 0x000fcc0000004100 */
[----:B------:R-:W0:Y:S02]  /*6110*/  F2I.FTZ.TRUNC.NTZ R25, R25 ;  /* 0x0000001900197305 */ /* 0x000e24000021f100 */
[----:B0-----:R0:W-:Y:S01]  /*6120*/  STG.E.U16 desc[UR36][R2.64], R25 ;  /* 0x0000001902007986 */ /* 0x0011e2000c101524 */
[----:B------:R-:W-:Y:S05]  /*6130*/  BRA `(.L_x_1126) ;  /* 0x0000000c003c7947 */ /* 0x000fea0003800000 */
.L_x_1122:
        /* <DEDUP_REMOVED lines=9> */
.L_x_1130:
[----:B------:R0:W-:Y:S01]  /*61d0*/  STG.E.U16 desc[UR36][R2.64], R25 ;  /* 0x0000001902007986 */ /* 0x0001e2000c101524 */
[----:B------:R-:W-:Y:S05]  /*61e0*/  BRA `(.L_x_1126) ;  /* 0x0000000c00107947 */ /* 0x000fea0003800000 */
.L_x_1129:
        /* <DEDUP_REMOVED lines=10> */
.L_x_1132:
[----:B------:R-:W-:-:S05]  /*6290*/  HADD2.F32 R0, -RZ, R25.H0_H0 ;  /* 0x20000019ff007230 */ /* 0x000fca0000004100 */
[----:B------:R-:W-:-:S04]  /*62a0*/  F2FP.F16.F32.PACK_AB R0, RZ, R0 ;  /* 0x00000000ff00723e */ /* 0x000fc800000000ff */
[----:B------:R-:W-:-:S05]  /*62b0*/  PRMT R0, R0, 0x5410, RZ ;  /* 0x0000541000007816 */ /* 0x000fca00000000ff */
[----:B------:R0:W-:Y:S01]  /*62c0*/  STG.E desc[UR36][R2.64], R0 ;  /* 0x0000000002007986 */ /* 0x0001e2000c101924 */
[----:B------:R-:W-:Y:S05]  /*62d0*/  BRA `(.L_x_1126) ;  /* 0x0000000800d47947 */ /* 0x000fea0003800000 */
.L_x_1131:
[----:B------:R-:W-:-:S05]  /*62e0*/  HADD2.F32 R4, -RZ, R25.H0_H0 ;  /* 0x20000019ff047230 */ /* 0x000fca0000004100 */
[----:B------:R-:W-:-:S06]  /*62f0*/  FMUL.FTZ R4, R4, 1 ;  /* 0x3f80000004047820 */ /* 0x000fcc0000410000 */
[----:B------:R-:W0:Y:S02]  /*6300*/  F2F.F64.F32 R4, R4 ;  /* 0x0000000400047310 */ /* 0x000e240000201800 */
[----:B0-----:R0:W-:Y:S01]  /*6310*/  STG.E.64 desc[UR36][R2.64], R4 ;  /* 0x0000000402007986 */ /* 0x0011e2000c101b24 */
[----:B------:R-:W-:Y:S05]  /*6320*/  BRA `(.L_x_1126) ;  /* 0x0000000800c07947 */ /* 0x000fea0003800000 */
.L_x_1121:
        /* <DEDUP_REMOVED lines=13> */
.L_x_1135:
[----:B------:R-:W-:Y:S01]  /*6400*/  HADD2.F32 R25, -RZ, R25.H0_H0 ;  /* 0x20000019ff197230 */ /* 0x000fe20000004100 */
[----:B------:R-:W-:-:S04]  /*6410*/  CS2R R6, SRZ ;  /* 0x0000000000067805 */ /* 0x000fc8000001ff00 */
[----:B------:R-:W-:-:S06]  /*6420*/  FMUL.FTZ R4, R25, 1 ;  /* 0x3f80000019047820 */ /* 0x000fcc0000410000 */
[----:B------:R-:W0:Y:S02]  /*6430*/  F2F.F64.F32 R4, R4 ;  /* 0x0000000400047310 */ /* 0x000e240000201800 */
[----:B0-----:R0:W-:Y:S01]  /*6440*/  STG.E.128 desc[UR36][R2.64], R4 ;  /* 0x0000000402007986 */ /* 0x0011e2000c101d24 */
[----:B------:R-:W-:Y:S05]  /*6450*/  BRA `(.L_x_1126) ;  /* 0x0000000800747947 */ /* 0x000fea0003800000 */
.L_x_1134:
        /* <DEDUP_REMOVED lines=21> */
.L_x_1139:
[----:B------:R-:W-:Y:S05]  /*65b0*/  BSYNC B0 ;  /* 0x0000000000007941 */ /* 0x000fea0003800000 */
.L_x_1138:
[----:B------:R-:W-:-:S05]  /*65c0*/  LOP3.LUT R5, R0, R5, RZ, 0xfc, !PT ;  /* 0x0000000500057212 */ /* 0x000fca00078efcff */
[----:B------:R0:W-:Y:S01]  /*65d0*/  STG.E.U8 desc[UR36][R2.64], R5 ;  /* 0x0000000502007986 */ /* 0x0001e2000c101124 */
[----:B------:R-:W-:Y:S05]  /*65e0*/  BRA `(.L_x_1126) ;  /* 0x0000000800107947 */ /* 0x000fea0003800000 */
.L_x_1137:
        /* <DEDUP_REMOVED lines=13> */
.L_x_1141:
[----:B------:R-:W-:Y:S01]  /*66c0*/  IMAD.MOV.U32 R0, RZ, RZ, 0x7f ;  /* 0x0000007fff007424 */ /* 0x000fe200078e00ff */
[----:B------:R-:W-:-:S04]  /*66d0*/  ISETP.GT.U32.AND P0, PT, R4, 0x7f800000, PT ;  /* 0x7f8000000400780c */ /* 0x000fc80003f04070 */
[----:B------:R-:W-:-:S09]  /*66e0*/  SEL R0, R0, 0x7c, P0 ;  /* 0x0000007c00007807 */ /* 0x000fd20000000000 */
.L_x_1142:
[----:B------:R-:W-:Y:S05]  /*66f0*/  BSYNC B0 ;  /* 0x0000000000007941 */ /* 0x000fea0003800000 */
.L_x_1140:
[----:B------:R-:W-:-:S04]  /*6700*/  LOP3.LUT R4, R25, 0x80000000, RZ, 0xc0, !PT ;  /* 0x8000000019047812 */ /* 0x000fc800078ec0ff */
[----:B------:R-:W-:-:S04]  /*6710*/  SHF.R.U32.HI R5, RZ, 0x18, R4 ;  /* 0x00000018ff057819 */ /* 0x000fc80000011604 */
[----:B------:R-:W-:-:S05]  /*6720*/  LOP3.LUT R5, R0, R5, RZ, 0xfc, !PT ;  /* 0x0000000500057212 */ /* 0x000fca00078efcff */
[----:B------:R0:W-:Y:S01]  /*6730*/  STG.E.U8 desc[UR36][R2.64], R5 ;  /* 0x0000000502007986 */ /* 0x0001e2000c101124 */
[----:B------:R-:W-:Y:S05]  /*6740*/  BRA `(.L_x_1126) ;  /* 0x0000000400b87947 */ /* 0x000fea0003800000 */
.L_x_1136:
[----:B------:R-:W-:-:S05]  /*6750*/  HADD2.F32 R0, -RZ, R25.H0_H0 ;  /* 0x20000019ff007230 */ /* 0x000fca0000004100 */
[----:B------:R-:W-:-:S05]  /*6760*/  F2FP.BF16.F32.PACK_AB R0, RZ, R0 ;  /* 0x00000000ff00723e */ /* 0x000fca00000010ff */
[----:B------:R0:W-:Y:S01]  /*6770*/  STG.E.U16 desc[UR36][R2.64], R0 ;  /* 0x0000000002007986 */ /* 0x0001e2000c101524 */
[----:B------:R-:W-:Y:S05]  /*6780*/  BRA `(.L_x_1126) ;  /* 0x0000000400a87947 */ /* 0x000fea0003800000 */
.L_x_1133:
        /* <DEDUP_REMOVED lines=12> */
.L_x_1145:
        /* <DEDUP_REMOVED lines=17> */
.L_x_1148:
[----:B------:R-:W-:-:S04]  /*6960*/  LOP3.LUT R0, R25, 0x80000000, RZ, 0xc0, !PT ;  /* 0x8000000019007812 */ /* 0x000fc800078ec0ff */
[----:B------:R-:W-:-:S04]  /*6970*/  SHF.R.U32.HI R5, RZ, 0x18, R0 ;  /* 0x00000018ff057819 */ /* 0x000fc80000011600 */
[----:B------:R-:W-:-:S04]  /*6980*/  LOP3.LUT R4, R4, R5, RZ, 0xfc, !PT ;  /* 0x0000000504047212 */ /* 0x000fc800078efcff */
[----:B------:R-:W-:-:S07]  /*6990*/  PRMT R0, R4, 0x7610, R0 ;  /* 0x0000761004007816 */ /* 0x000fce0000000000 */
.L_x_1147:
[----:B------:R-:W-:Y:S05]  /*69a0*/  BSYNC B0 ;  /* 0x0000000000007941 */ /* 0x000fea0003800000 */
.L_x_1146:
[----:B------:R0:W-:Y:S01]  /*69b0*/  STG.E.U8 desc[UR36][R2.64], R0 ;  /* 0x0000000002007986 */ /* 0x0001e2000c101124 */
[----:B------:R-:W-:Y:S05]  /*69c0*/  BRA `(.L_x_1126) ;  /* 0x0000000400187947 */ /* 0x000fea0003800000 */
.L_x_1144:
        /* <DEDUP_REMOVED lines=17> */
.L_x_1151:
[----:B------:R-:W-:-:S04]  /*6ae0*/  LOP3.LUT R0, R25, 0x80000000, RZ, 0xc0, !PT ;  /* 0x8000000019007812 */ /* 0x000fc800078ec0ff */
[----:B------:R-:W-:-:S04]  /*6af0*/  SHF.R.U32.HI R5, RZ, 0x18, R0 ;  /* 0x00000018ff057819 */ /* 0x000fc80000011600 */
[----:B------:R-:W-:-:S04]  /*6b00*/  LOP3.LUT R4, R4, R5, RZ, 0xfc, !PT ;  /* 0x0000000504047212 */ /* 0x000fc800078efcff */
[----:B------:R-:W-:-:S07]  /*6b10*/  PRMT R0, R4, 0x7610, R0 ;  /* 0x0000761004007816 */ /* 0x000fce0000000000 */
.L_x_1150:
[----:B------:R-:W-:Y:S05]  /*6b20*/  BSYNC B0 ;  /* 0x0000000000007941 */ /* 0x000fea0003800000 */
.L_x_1149:
[----:B------:R0:W-:Y:S01]  /*6b30*/  STG.E.U8 desc[UR36][R2.64], R0 ;  /* 0x0000000002007986 */ /* 0x0001e2000c101124 */
[----:B------:R-:W-:Y:S05]  /*6b40*/  BRA `(.L_x_1126) ;  /* 0x0000000000b87947 */ /* 0x000fea0003800000 */
.L_x_1143:
[----:B------:R-:W-:-:S13]  /*6b50*/  ISETP.NE.AND P0, PT, R0, 0x1c, PT ;  /* 0x0000001c0000780c */ /* 0x000fda0003f05270 */
[----:B------:R-:W-:Y:S05]  /*6b60*/  @!P0 BRA `(.L_x_1152) ;  /* 0x0000000000a48947 */ /* 0x000fea0003800000 */
[----:B------:R-:W-:-:S13]  /*6b70*/  ISETP.NE.AND P0, PT, R0, 0x1d, PT ;  /* 0x0000001d0000780c */ /* 0x000fda0003f05270 */
[----:B------:R-:W-:Y:S05]  /*6b80*/  @!P0 BRA `(.L_x_1153) ;  /* 0x00000000008c8947 */ /* 0x000fea0003800000 */
[----:B------:R-:W-:-:S13]  /*6b90*/  ISETP.NE.AND P0, PT, R0, 0x2c, PT ;  /* 0x0000002c0000780c */ /* 0x000fda0003f05270 */
[----:B------:R-:W-:Y:S05]  /*6ba0*/  @P0 BRA `(.L_x_1125) ;  /* 0x0000000000400947 */ /* 0x000fea0003800000 */
[----:B------:R-:W-:Y:S02]  /*6bb0*/  HADD2.F32 R25, -RZ, R25.H0_H0 ;  /* 0x20000019ff197230 */ /* 0x000fe40000004100 */
        /* <DEDUP_REMOVED lines=15> */
.L_x_1125:
        /* <DEDUP_REMOVED lines=16> */
.L_x_1154:
[----:B------:R-:W-:Y:S05]  /*6db0*/  BRA `(.L_x_1126) ;  /* 0x00000000001c7947 */ /* 0x000fea0003800000 */
.L_x_1153:
[----:B------:R-:W-:-:S06]  /*6dc0*/  HADD2.F32 R4, -RZ, R25.H0_H0 ;  /* 0x20000019ff047230 */ /* 0x000fcc0000004100 */
[----:B------:R-:W0:Y:S02]  /*6dd0*/  F2I.U64.TRUNC R4, R4 ;  /* 0x0000000400047311 */ /* 0x000e24000020d800 */
[----:B0-----:R0:W-:Y:S01]  /*6de0*/  STG.E.64 desc[UR36][R2.64], R4 ;  /* 0x0000000402007986 */ /* 0x0011e2000c101b24 */
[----:B------:R-:W-:Y:S05]  /*6df0*/  BRA `(.L_x_1126) ;  /* 0x00000000000c7947 */ /* 0x000fea0003800000 */
.L_x_1152:
[----:B------:R-:W-:-:S06]  /*6e00*/  HADD2.F32 R25, -RZ, R25.H0_H0 ;  /* 0x20000019ff197230 */ /* 0x000fcc0000004100 */
[----:B------:R-:W0:Y:S02]  /*6e10*/  F2I.FTZ.U32.TRUNC.NTZ R25, R25 ;  /* 0x0000001900197305 */ /* 0x000e24000021f000 */
[----:B0-----:R0:W-:Y:S02]  /*6e20*/  STG.E desc[UR36][R2.64], R25 ;  /* 0x0000001902007986 */ /* 0x0011e4000c101924 */
.L_x_1126:
        /* <DEDUP_REMOVED lines=25> */
.L_x_1158:
[----:B------:R-:W-:-:S06]  /*6fc0*/  HADD2.F32 R5, -RZ, R24.H0_H0 ;  /* 0x20000018ff057230 */ /* 0x000fcc0000004100 */
[----:B------:R-:W0:Y:S02]  /*6fd0*/  F2I.S64.TRUNC R4, R5 ;  /* 0x0000000500047311 */ /* 0x000e24000020d900 */
[----:B0-----:R0:W-:Y:S01]  /*6fe0*/  STG.E.U8 desc[UR36][R2.64], R4 ;  /* 0x0000000402007986 */ /* 0x0011e2000c101124 */
[----:B------:R-:W-:Y:S05]  /*6ff0*/  BRA `(.L_x_1160) ;  /* 0x0000000c00847947 */ /* 0x000fea0003800000 */
.L_x_1157:
        /* <DEDUP_REMOVED lines=10> */
.L_x_1162:
[----:B------:R-:W-:-:S04]  /*70a0*/  HADD2.F32 R24, -RZ, R24.H0_H0 ;  /* 0x20000018ff187230 */ /* 0x000fc80000004100 */
[----:B------:R-:W0:Y:S02]  /*70b0*/  F2I.FTZ.TRUNC.NTZ R5, R24 ;  /* 0x0000001800057305 */ /* 0x000e24000021f100 */
[----:B0-----:R0:W-:Y:S01]  /*70c0*/  STG.E desc[UR36][R2.64], R5 ;  /* 0x0000000502007986 */ /* 0x0011e2000c101924 */
[----:B------:R-:W-:Y:S05]  /*70d0*/  BRA `(.L_x_1160) ;  /* 0x0000000c004c7947 */ /* 0x000fea0003800000 */
.L_x_1161:
[----:B------:R-:W-:-:S04]  /*70e0*/  HADD2.F32 R24, -RZ, R24.H0_H0 ;  /* 0x20000018ff187230 */ /* 0x000fc80000004100 */
[----:B------:R-:W0:Y:S02]  /*70f0*/  F2I.FTZ.TRUNC.NTZ R5, R24 ;  /* 0x0000001800057305 */ /* 0x000e24000021f100 */
[----:B0-----:R0:W-:Y:S01]  /*7100*/  STG.E.U16 desc[UR36][R2.64], R5 ;  /* 0x0000000502007986 */ /* 0x0011e2000c101524 */
[----:B------:R-:W-:Y:S05]  /*7110*/  BRA `(.L_x_1160) ;  /* 0x0000000c003c7947 */ /* 0x000fea0003800000 */
.L_x_1156:
        /* <DEDUP_REMOVED lines=9> */
.L_x_1164:
[----:B------:R0:W-:Y:S01]  /*71b0*/  STG.E.U16 desc[UR36][R2.64], R24 ;  /* 0x0000001802007986 */ /* 0x0001e2000c101524 */
[----:B------:R-:W-:Y:S05]  /*71c0*/  BRA `(.L_x_1160) ;  /* 0x0000000c00107947 */ /* 0x000fea0003800000 */
.L_x_1163:
        /* <DEDUP_REMOVED lines=10> */
.L_x_1166:
[----:B------:R-:W-:-:S05]  /*7270*/  HADD2.F32 R0, -RZ, R24.H0_H0 ;  /* 0x20000018ff007230 */ /* 0x000fca0000004100 */
[----:B------:R-:W-:-:S04]  /*7280*/  F2FP.F16.F32.PACK_AB R0, RZ, R0 ;  /* 0x00000000ff00723e */ /* 0x000fc800000000ff */
[----:B------:R-:W-:-:S05]  /*7290*/  PRMT R0, R0, 0x5410, RZ ;  /* 0x0000541000007816 */ /* 0x000fca00000000ff */
[----:B------:R0:W-:Y:S01]  /*72a0*/  STG.E desc[UR36][R2.64], R0 ;  /* 0x0000000002007986 */ /* 0x0001e2000c101924 */
[----:B------:R-:W-:Y:S05]  /*72b0*/  BRA `(.L_x_1160) ;  /* 0x0000000800d47947 */ /* 0x000fea0003800000 */
.L_x_1165:
[----:B------:R-:W-:-:S05]  /*72c0*/  HADD2.F32 R4, -RZ, R24.H0_H0 ;  /* 0x20000018ff047230 */ /* 0x000fca0000004100 */
[----:B------:R-:W-:-:S06]  /*72d0*/  FMUL.FTZ R4, R4, 1 ;  /* 0x3f80000004047820 */ /* 0x000fcc0000410000 */
[----:B------:R-:W0:Y:S02]  /*72e0*/  F2F.F64.F32 R4, R4 ;  /* 0x0000000400047310 */ /* 0x000e240000201800 */
[----:B0-----:R0:W-:Y:S01]  /*72f0*/  STG.E.64 desc[UR36][R2.64], R4 ;  /* 0x0000000402007986 */ /* 0x0011e2000c101b24 */
[----:B------:R-:W-:Y:S05]  /*7300*/  BRA `(.L_x_1160) ;  /* 0x0000000800c07947 */ /* 0x000fea0003800000 */
.L_x_1155:
        /* <DEDUP_REMOVED lines=13> */
.L_x_1169:
[----:B------:R-:W-:Y:S01]  /*73e0*/  HADD2.F32 R24, -RZ, R24.H0_H0 ;  /* 0x20000018ff187230 */ /* 0x000fe20000004100 */
[----:B------:R-:W-:-:S04]  /*73f0*/  CS2R R6, SRZ ;  /* 0x0000000000067805 */ /* 0x000fc8000001ff00 */
[----:B------:R-:W-:-:S06]  /*7400*/  FMUL.FTZ R4, R24, 1 ;  /* 0x3f80000018047820 */ /* 0x000fcc0000410000 */
[----:B------:R-:W0:Y:S02]  /*7410*/  F2F.F64.F32 R4, R4 ;  /* 0x0000000400047310 */ /* 0x000e240000201800 */
[----:B0-----:R0:W-:Y:S01]  /*7420*/  STG.E.128 desc[UR36][R2.64], R4 ;  /* 0x0000000402007986 */ /* 0x0011e2000c101d24 */
[----:B------:R-:W-:Y:S05]  /*7430*/  BRA `(.L_x_1160) ;  /* 0x0000000800747947 */ /* 0x000fea0003800000 */
.L_x_1168:
        /* <DEDUP_REMOVED lines=21> */
.L_x_1173:
[----:B------:R-:W-:Y:S05]  /*7590*/  BSYNC B0 ;  /* 0x0000000000007941 */ /* 0x000fea0003800000 */
.L_x_1172:
[----:B------:R-:W-:-:S05]  /*75a0*/  LOP3.LUT R5, R0, R5, RZ, 0xfc, !PT ;  /* 0x0000000500057212 */ /* 0x000fca00078efcff */
[----:B------:R0:W-:Y:S01]  /*75b0*/  STG.E.U8 desc[UR36][R2.64], R5 ;  /* 0x0000000502007986 */ /* 0x0001e2000c101124 */
[----:B------:R-:W-:Y:S05]  /*75c0*/  BRA `(.L_x_1160) ;  /* 0x0000000800107947 */ /* 0x000fea0003800000 */
.L_x_1171:
        /* <DEDUP_REMOVED lines=13> */
.L_x_1175:
[----:B------:R-:W-:Y:S01]  /*76a0*/  IMAD.MOV.U32 R0, RZ, RZ, 0x7f ;  /* 0x0000007fff007424 */ /* 0x000fe200078e00ff */
[----:B------:R-:W-:-:S04]  /*76b0*/  ISETP.GT.U32.AND P0, PT, R4, 0x7f800000, PT ;  /* 0x7f8000000400780c */ /* 0x000fc80003f04070 */
[----:B------:R-:W-:-:S09]  /*76c0*/  SEL R0, R0, 0x7c, P0 ;  /* 0x0000007c00007807 */ /* 0x000fd20000000000 */
.L_x_1176:
[----:B------:R-:W-:Y:S05]  /*76d0*/  BSYNC B0 ;  /* 0x0000000000007941 */ /* 0x000fea0003800000 */
.L_x_1174:
[----:B------:R-:W-:-:S04]  /*76e0*/  LOP3.LUT R4, R5, 0x80000000, RZ, 0xc0, !PT ;  /* 0x8000000005047812 */ /* 0x000fc800078ec0ff */
[----:B------:R-:W-:-:S04]  /*76f0*/  SHF.R.U32.HI R5, RZ, 0x18, R4 ;  /* 0x00000018ff057819 */ /* 0x000fc80000011604 */
[----:B------:R-:W-:-:S05]  /*7700*/  LOP3.LUT R5, R0, R5, RZ, 0xfc, !PT ;  /* 0x0000000500057212 */ /* 0x000fca00078efcff */
[----:B------:R0:W-:Y:S01]  /*7710*/  STG.E.U8 desc[UR36][R2.64], R5 ;  /* 0x0000000502007986 */ /* 0x0001e2000c101124 */
[----:B------:R-:W-:Y:S05]  /*7720*/  BRA `(.L_x_1160) ;  /* 0x0000000400b87947 */ /* 0x000fea0003800000 */
.L_x_1170:
[----:B------:R-:W-:-:S05]  /*7730*/  HADD2.F32 R0, -RZ, R24.H0_H0 ;  /* 0x20000018ff007230 */ /* 0x000fca0000004100 */
[----:B------:R-:W-:-:S05]  /*7740*/  F2FP.BF16.F32.PACK_AB R0, RZ, R0 ;  /* 0x00000000ff00723e */ /* 0x000fca00000010ff */
[----:B------:R0:W-:Y:S01]  /*7750*/  STG.E.U16 desc[UR36][R2.64], R0 ;  /* 0x0000000002007986 */ /* 0x0001e2000c101524 */
[----:B------:R-:W-:Y:S05]  /*7760*/  BRA `(.L_x_1160) ;  /* 0x0000000400a87947 */ /* 0x000fea0003800000 */
.L_x_1167:
        /* <DEDUP_REMOVED lines=12> */
.L_x_1179:
        /* <DEDUP_REMOVED lines=17> */
.L_x_1182:
[----:B------:R-:W-:-:S04]  /*7940*/  LOP3.LUT R0, R7, 0x80000000, RZ, 0xc0, !PT ;  /* 0x8000000007007812 */ /* 0x000fc800078ec0ff */
[----:B------:R-:W-:-:S04]  /*7950*/  SHF.R.U32.HI R5, RZ, 0x18, R0 ;  /* 0x00000018ff057819 */ /* 0x000fc80000011600 */
[----:B------:R-:W-:-:S04]  /*7960*/  LOP3.LUT R4, R4, R5, RZ, 0xfc, !PT ;  /* 0x0000000504047212 */ /* 0x000fc800078efcff */
[----:B------:R-:W-:-:S07]  /*7970*/  PRMT R0, R4, 0x7610, R0 ;  /* 0x0000761004007816 */ /* 0x000fce0000000000 */
.L_x_1181:
[----:B------:R-:W-:Y:S05]  /*7980*/  BSYNC B0 ;  /* 0x0000000000007941 */ /* 0x000fea0003800000 */
.L_x_1180:
[----:B------:R3:W-:Y:S01]  /*7990*/  STG.E.U8 desc[UR36][R2.64], R0 ;  /* 0x0000000002007986 */ /* 0x0007e2000c101124 */
[----:B------:R-:W-:Y:S05]  /*79a0*/  BRA `(.L_x_1160) ;  /* 0x0000000400187947 */ /* 0x000fea0003800000 */
.L_x_1178:
        /* <DEDUP_REMOVED lines=17> */
.L_x_1185:
[----:B------:R-:W-:-:S04]  /*7ac0*/  LOP3.LUT R0, R7, 0x80000000, RZ, 0xc0, !PT ;  /* 0x8000000007007812 */ /* 0x000fc800078ec0ff */
[----:B------:R-:W-:-:S04]  /*7ad0*/  SHF.R.U32.HI R5, RZ, 0x18, R0 ;  /* 0x00000018ff057819 */ /* 0x000fc80000011600 */
[----:B------:R-:W-:-:S04]  /*7ae0*/  LOP3.LUT R4, R4, R5, RZ, 0xfc, !PT ;  /* 0x0000000504047212 */ /* 0x000fc800078efcff */
[----:B------:R-:W-:-:S07]  /*7af0*/  PRMT R0, R4, 0x7610, R0 ;  /* 0x0000761004007816 */ /* 0x000fce0000000000 */
.L_x_1184:
[----:B------:R-:W-:Y:S05]  /*7b00*/  BSYNC B0 ;  /* 0x0000000000007941 */ /* 0x000fea0003800000 */
.L_x_1183:
[----:B------:R0:W-:Y:S01]  /*7b10*/  STG.E.U8 desc[UR36][R2.64], R0 ;  /* 0x0000000002007986 */ /* 0x0001e2000c101124 */
[----:B------:R-:W-:Y:S05]  /*7b20*/  BRA `(.L_x_1160) ;  /* 0x0000000000b87947 */ /* 0x000fea0003800000 */
.L_x_1177:
        /* <DEDUP_REMOVED lines=22> */
.L_x_1159:
        /* <DEDUP_REMOVED lines=16> */
.L_x_1188:
[----:B------:R-:W-:Y:S05]  /*7d90*/  BRA `(.L_x_1160) ;  /* 0x00000000001c7947 */ /* 0x000fea0003800000 */
.L_x_1187:
[----:B------:R-:W-:-:S06]  /*7da0*/  HADD2.F32 R4, -RZ, R24.H0_H0 ;  /* 0x20000018ff047230 */ /* 0x000fcc0000004100 */
[----:B------:R-:W0:Y:S02]  /*7db0*/  F2I.U64.TRUNC R4, R4 ;  /* 0x0000000400047311 */ /* 0x000e24000020d800 */
[----:B0-----:R1:W-:Y:S01]  /*7dc0*/  STG.E.64 desc[UR36][R2.64], R4 ;  /* 0x0000000402007986 */ /* 0x0013e2000c101b24 */
[----:B------:R-:W-:Y:S05]  /*7dd0*/  BRA `(.L_x_1160) ;  /* 0x00000000000c7947 */ /* 0x000fea0003800000 */
.L_x_1186:
[----:B------:R-:W-:-:S04]  /*7de0*/  HADD2.F32 R24, -RZ, R24.H0_H0 ;  /* 0x20000018ff187230 */ /* 0x000fc80000004100 */
[----:B------:R-:W0:Y:S02]  /*7df0*/  F2I.FTZ.U32.TRUNC.NTZ R5, R24 ;  /* 0x0000001800057305 */ /* 0x000e24000021f000 */
[----:B0-----:R2:W-:Y:S02]  /*7e00*/  STG.E desc[UR36][R2.64], R5 ;  /* 0x0000000502007986 */ /* 0x0015e4000c101924 */
.L_x_1160:
[----:B------:R-:W-:-:S07]  /*7e10*/  VIADD R19, R19, 0x80 ;  /* 0x0000008013137836 */ /* 0x000fce0000000000 */
.L_x_1120:
[----:B------:R-:W-:Y:S05]  /*7e20*/  BSYNC B6 ;  /* 0x0000000000067941 */ /* 0x000fea0003800000 */
.L_x_1119:
[----:B------:R-:W-:-:S13]  /*7e30*/  ISETP.GE.AND P0, PT, R19, R16, PT ;  /* 0x000000101300720c */ /* 0x000fda0003f06270 */
[----:B------:R-:W-:Y:S05]  /*7e40*/  @P0 EXIT ;  /* 0x000000000000094d */ /* 0x000fea0003800000 */
[----:B012345:R-:W0:Y:S01]  /*7e50*/  LDC.64 R2, c[0x0][0x218] ;  /* 0x00008600ff027b82 */ /* 0x03fe220000000a00 */
        /* <DEDUP_REMOVED lines=20> */
.L_x_1192:
[----:B------:R-:W-:-:S06]  /*7fa0*/  HADD2.F32 R5, -RZ, R22.H0_H0 ;  /* 0x20000016ff057230 */ /* 0x000fcc0000004100 */
[----:B------:R-:W0:Y:S02]  /*7fb0*/  F2I.S64.TRUNC R4, R5 ;  /* 0x0000000500047311 */ /* 0x000e24000020d900 */
[----:B0-----:R-:W-:Y:S01]  /*7fc0*/  STG.E.U8 desc[UR36][R2.64], R4 ;  /* 0x0000000402007986 */ /* 0x001fe2000c101124 */
[----:B------:R-:W-:Y:S05]  /*7fd0*/  EXIT ;  /* 0x000000000000794d */ /* 0x000fea0003800000 */
.L_x_1191:
        /* <DEDUP_REMOVED lines=10> */
.L_x_1195:
[----:B------:R-:W-:-:S04]  /*8080*/  HADD2.F32 R22, -RZ, R22.H0_H0 ;  /* 0x20000016ff167230 */ /* 0x000fc80000004100 */
[----:B------:R-:W0:Y:S02]  /*8090*/  F2I.FTZ.TRUNC.NTZ R5, R22 ;  /* 0x0000001600057305 */ /* 0x000e24000021f100 */
[----:B0-----:R-:W-:Y:S01]  /*80a0*/  STG.E desc[UR36][R2.64], R5 ;  /* 0x0000000502007986 */ /* 0x001fe2000c101924 */
[----:B------:R-:W-:Y:S05]  /*80b0*/  EXIT ;  /* 0x000000000000794d */ /* 0x000fea0003800000 */
.L_x_1194:
[----:B------:R-:W-:-:S04]  /*80c0*/  HADD2.F32 R22, -RZ, R22.H0_H0 ;  /* 0x20000016ff167230 */ /* 0x000fc80000004100 */
[----:B------:R-:W0:Y:S02]  /*80d0*/  F2I.FTZ.TRUNC.NTZ R5, R22 ;  /* 0x0000001600057305 */ /* 0x000e24000021f100 */
[----:B0-----:R-:W-:Y:S01]  /*80e0*/  STG.E.U16 desc[UR36][R2.64], R5 ;  /* 0x0000000502007986 */ /* 0x001fe2000c101524 */
[----:B------:R-:W-:Y:S05]  /*80f0*/  EXIT ;  /* 0x000000000000794d */ /* 0x000fea0003800000 */
.L_x_1190:
        /* <DEDUP_REMOVED lines=9> */
.L_x_1197:
[----:B------:R-:W-:Y:S01]  /*8190*/  STG.E.U16 desc[UR36][R2.64], R22 ;  /* 0x0000001602007986 */ /* 0x000fe2000c101524 */
[----:B------:R-:W-:Y:S05]  /*81a0*/  EXIT ;  /* 0x000000000000794d */ /* 0x000fea0003800000 */
.L_x_1196:
        /* <DEDUP_REMOVED lines=10> */
.L_x_1199:
[----:B------:R-:W-:-:S05]  /*8250*/  HADD2.F32 R0, -RZ, R22.H0_H0 ;  /* 0x20000016ff007230 */ /* 0x000fca0000004100 */
[----:B------:R-:W-:-:S04]  /*8260*/  F2FP.F16.F32.PACK_AB R0, RZ, R0 ;  /* 0x00000000ff00723e */ /* 0x000fc800000000ff */
[----:B------:R-:W-:-:S05]  /*8270*/  PRMT R0, R0, 0x5410, RZ ;  /* 0x0000541000007816 */ /* 0x000fca00000000ff */
[----:B------:R-:W-:Y:S01]  /*8280*/  STG.E desc[UR36][R2.64], R0 ;  /* 0x0000000002007986 */ /* 0x000fe2000c101924 */
[----:B------:R-:W-:Y:S05]  /*8290*/  EXIT ;  /* 0x000000000000794d */ /* 0x000fea0003800000 */
.L_x_1198:
[----:B------:R-:W-:-:S05]  /*82a0*/  HADD2.F32 R4, -RZ, R22.H0_H0 ;  /* 0x20000016ff047230 */ /* 0x000fca0000004100 */
[----:B------:R-:W-:-:S06]  /*82b0*/  FMUL.FTZ R4, R4, 1 ;  /* 0x3f80000004047820 */ /* 0x000fcc0000410000 */
[----:B------:R-:W0:Y:S02]  /*82c0*/  F2F.F64.F32 R4, R4 ;  /* 0x0000000400047310 */ /* 0x000e240000201800 */
[----:B0-----:R-:W-:Y:S01]  /*82d0*/  STG.E.64 desc[UR36][R2.64], R4 ;  /* 0x0000000402007986 */ /* 0x001fe2000c101b24 */
[----:B------:R-:W-:Y:S05]  /*82e0*/  EXIT ;  /* 0x000000000000794d */ /* 0x000fea0003800000 */
.L_x_1189:
        /* <DEDUP_REMOVED lines=13> */
.L_x_1202:
[----:B------:R-:W-:Y:S01]  /*83c0*/  HADD2.F32 R22, -RZ, R22.H0_H0 ;  /* 0x20000016ff167230 */ /* 0x000fe20000004100 */
[----:B------:R-:W-:-:S04]  /*83d0*/  CS2R R6, SRZ ;  /* 0x0000000000067805 */ /* 0x000fc8000001ff00 */
[----:B------:R-:W-:-:S06]  /*83e0*/  FMUL.FTZ R4, R22, 1 ;  /* 0x3f80000016047820 */ /* 0x000fcc0000410000 */
[----:B------:R-:W0:Y:S02]  /*83f0*/  F2F.F64.F32 R4, R4 ;  /* 0x0000000400047310 */ /* 0x000e240000201800 */
[----:B0-----:R-:W-:Y:S01]  /*8400*/  STG.E.128 desc[UR36][R2.64], R4 ;  /* 0x0000000402007986 */ /* 0x001fe2000c101d24 */
[----:B------:R-:W-:Y:S05]  /*8410*/  EXIT ;  /* 0x000000000000794d */ /* 0x000fea0003800000 */
.L_x_1201:
        /* <DEDUP_REMOVED lines=21> */
.L_x_1206:
[----:B------:R-:W-:Y:S05]  /*8570*/  BSYNC B0 ;  /* 0x0000000000007941 */ /* 0x000fea0003800000 */
.L_x_1205:
[----:B------:R-:W-:-:S05]  /*8580*/  LOP3.LUT R5, R0, R5, RZ, 0xfc, !PT ;  /* 0x0000000500057212 */ /* 0x000fca00078efcff */
[----:B------:R-:W-:Y:S01]  /*8590*/  STG.E.U8 desc[UR36][R2.64], R5 ;  /* 0x0000000502007986 */ /* 0x000fe2000c101124 */
[----:B------:R-:W-:Y:S05]  /*85a0*/  EXIT ;  /* 0x000000000000794d */ /* 0x000fea0003800000 */
.L_x_1204:
        /* <DEDUP_REMOVED lines=13> */
.L_x_1208:
[----:B------:R-:W-:Y:S01]  /*8680*/  IMAD.MOV.U32 R0, RZ, RZ, 0x7f ;  /* 0x0000007fff007424 */ /* 0x000fe200078e00ff */
[----:B------:R-:W-:-:S04]  /*8690*/  ISETP.GT.U32.AND P0, PT, R4, 0x7f800000, PT ;  /* 0x7f8000000400780c */ /* 0x000fc80003f04070 */
[----:B------:R-:W-:-:S09]  /*86a0*/  SEL R0, R0, 0x7c, P0 ;  /* 0x0000007c00007807 */ /* 0x000fd20000000000 */
.L_x_1209:
[----:B------:R-:W-:Y:S05]  /*86b0*/  BSYNC B0 ;  /* 0x0000000000007941 */ /* 0x000fea0003800000 */
.L_x_1207:
[----:B------:R-:W-:-:S04]  /*86c0*/  LOP3.LUT R4, R5, 0x80000000, RZ, 0xc0, !PT ;  /* 0x8000000005047812 */ /* 0x000fc800078ec0ff */
[----:B------:R-:W-:-:S04]  /*86d0*/  SHF.R.U32.HI R5, RZ, 0x18, R4 ;  /* 0x00000018ff057819 */ /* 0x000fc80000011604 */
[----:B------:R-:W-:-:S05]  /*86e0*/  LOP3.LUT R5, R0, R5, RZ, 0xfc, !PT ;  /* 0x0000000500057212 */ /* 0x000fca00078efcff */
[----:B------:R-:W-:Y:S01]  /*86f0*/  STG.E.U8 desc[UR36][R2.64], R5 ;  /* 0x0000000502007986 */ /* 0x000fe2000c101124 */
[----:B------:R-:W-:Y:S05]  /*8700*/  EXIT ;  /* 0x000000000000794d */ /* 0x000fea0003800000 */
.L_x_1203:
[----:B------:R-:W-:-:S05]  /*8710*/  HADD2.F32 R0, -RZ, R22.H0_H0 ;  /* 0x20000016ff007230 */ /* 0x000fca0000004100 */
[----:B------:R-:W-:-:S05]  /*8720*/  F2FP.BF16.F32.PACK_AB R0, RZ, R0 ;  /* 0x00000000ff00723e */ /* 0x000fca00000010ff */
[----:B------:R-:W-:Y:S01]  /*8730*/  STG.E.U16 desc[UR36][R2.64], R0 ;  /* 0x0000000002007986 */ /* 0x000fe2000c101524 */
[----:B------:R-:W-:Y:S05]  /*8740*/  EXIT ;  /* 0x000000000000794d */ /* 0x000fea0003800000 */
.L_x_1200:
        /* <DEDUP_REMOVED lines=12> */
.L_x_1212:
        /* <DEDUP_REMOVED lines=17> */
.L_x_1215:
[----:B------:R-:W-:-:S04]  /*8920*/  LOP3.LUT R0, R7, 0x80000000, RZ, 0xc0, !PT ;  /* 0x8000000007007812 */ /* 0x000fc800078ec0ff */
[----:B------:R-:W-:-:S04]  /*8930*/  SHF.R.U32.HI R5, RZ, 0x18, R0 ;  /* 0x00000018ff057819 */ /* 0x000fc80000011600 */
[----:B------:R-:W-:-:S04]  /*8940*/  LOP3.LUT R4, R4, R5, RZ, 0xfc, !PT ;  /* 0x0000000504047212 */ /* 0x000fc800078efcff */
[----:B------:R-:W-:-:S07]  /*8950*/  PRMT R0, R4, 0x7610, R0 ;  /* 0x0000761004007816 */ /* 0x000fce0000000000 */
.L_x_1214:
[----:B------:R-:W-:Y:S05]  /*8960*/  BSYNC B0 ;  /* 0x0000000000007941 */ /* 0x000fea0003800000 */
.L_x_1213:
[----:B------:R-:W-:Y:S01]  /*8970*/  STG.E.U8 desc[UR36][R2.64], R0 ;  /* 0x0000000002007986 */ /* 0x000fe2000c101124 */
[----:B------:R-:W-:Y:S05]  /*8980*/  EXIT ;  /* 0x000000000000794d */ /* 0x000fea0003800000 */
.L_x_1211:
        /* <DEDUP_REMOVED lines=17> */
.L_x_1218:
[----:B------:R-:W-:-:S04]  /*8aa0*/  LOP3.LUT R0, R7, 0x80000000, RZ, 0xc0, !PT ;  /* 0x8000000007007812 */ /* 0x000fc800078ec0ff */
[----:B------:R-:W-:-:S04]  /*8ab0*/  SHF.R.U32.HI R5, RZ, 0x18, R0 ;  /* 0x00000018ff057819 */ /* 0x000fc80000011600 */
[----:B------:R-:W-:-:S04]  /*8ac0*/  LOP3.LUT R4, R4, R5, RZ, 0xfc, !PT ;  /* 0x0000000504047212 */ /* 0x000fc800078efcff */
[----:B------:R-:W-:-:S07]  /*8ad0*/  PRMT R0, R4, 0x7610, R0 ;  /* 0x0000761004007816 */ /* 0x000fce0000000000 */
.L_x_1217:
[----:B------:R-:W-:Y:S05]  /*8ae0*/  BSYNC B0 ;  /* 0x0000000000007941 */ /* 0x000fea0003800000 */
.L_x_1216:
[----:B------:R-:W-:Y:S01]  /*8af0*/  STG.E.U8 desc[UR36][R2.64], R0 ;  /* 0x0000000002007986 */ /* 0x000fe2000c101124 */
[----:B------:R-:W-:Y:S05]  /*8b00*/  EXIT ;  /* 0x000000000000794d */ /* 0x000fea0003800000 */
.L_x_1210:
        /* <DEDUP_REMOVED lines=22> */
.L_x_1193:
        /* <DEDUP_REMOVED lines=16> */
.L_x_1221:
[----:B------:R-:W-:Y:S05]  /*8d70*/  EXIT ;  /* 0x000000000000794d */ /* 0x000fea0003800000 */
.L_x_1220:
[----:B------:R-:W-:-:S06]  /*8d80*/  HADD2.F32 R4, -RZ, R22.H0_H0 ;  /* 0x20000016ff047230 */ /* 0x000fcc0000004100 */
[----:B------:R-:W0:Y:S02]  /*8d90*/  F2I.U64.TRUNC R4, R4 ;  /* 0x0000000400047311 */ /* 0x000e24000020d800 */
[----:B0-----:R-:W-:Y:S01]  /*8da0*/  STG.E.64 desc[UR36][R2.64], R4 ;  /* 0x0000000402007986 */ /* 0x001fe2000c101b24 */
[----:B------:R-:W-:Y:S05]  /*8db0*/  EXIT ;  /* 0x000000000000794d */ /* 0x000fea0003800000 */
.L_x_1219:
[----:B------:R-:W-:-:S04]  /*8dc0*/  HADD2.F32 R22, -RZ, R22.H0_H0 ;  /* 0x20000016ff167230 */ /* 0x000fc80000004100 */
[----:B------:R-:W0:Y:S02]  /*8dd0*/  F2I.FTZ.U32.TRUNC.NTZ R5, R22 ;  /* 0x0000001600057305 */ /* 0x000e24000021f000 */
[----:B0-----:R-:W-:Y:S01]  /*8de0*/  STG.E desc[UR36][R2.64], R5 ;  /* 0x0000000502007986 */ /* 0x001fe2000c101924 */
[----:B------:R-:W-:Y:S05]  /*8df0*/  EXIT ;  /* 0x000000000000794d */ /* 0x000fea0003800000 */
.L_x_1222:
        /* <DEDUP_REMOVED lines=16> */
.L_x_20103:


//--------------------- .text._ZN2at6native18elementwise_kernelILi128ELi4EZNS0_22gpu_kernel_impl_nocastIZZZNS0_16acos_kernel_cudaERNS_18TensorIteratorBaseEENKUlvE0_clEvENKUlvE1_clEvEUlN3c104HalfEE_EEvS4_RKT_EUliE_EEviT1_ --------------------------
	.section	.text._ZN2at6native18elementwise_kernelILi128ELi4EZNS0_22gpu_kernel_impl_nocastIZZZNS0_16acos_kernel_cudaERNS_18TensorIteratorBaseEENKUlvE0_clEvENKUlvE1_clEvEUlN3c104HalfEE_EEvS4_RKT_EUliE_EEviT1_,"ax",@progbits
	.align	128
        .global         _ZN2at6native18elementwise_kernelILi128ELi4EZNS0_22gpu_kernel_impl_nocastIZZZNS0_16acos_kernel_cudaERNS_18TensorIteratorBaseEENKUlvE0_clEvENKUlvE1_clEvEUlN3c104HalfEE_EEvS4_RKT_EUliE_EEviT1_
        .type           _ZN2at6native18elementwise_kernelILi128ELi4EZNS0_22gpu_kernel_impl_nocastIZZZNS0_16acos_kernel_cudaERNS_18TensorIteratorBaseEENKUlvE0_clEvENKUlvE1_clEvEUlN3c104HalfEE_EEvS4_RKT_EUliE_EEviT1_,@function
        .size           _ZN2at6native18elementwise_kernelILi128ELi4EZNS0_22gpu_kernel_impl_nocastIZZZNS0_16acos_kernel_cudaERNS_18TensorIteratorBaseEENKUlvE0_clEvENKUlvE1_clEvEUlN3c104HalfEE_EEvS4_RKT_EUliE_EEviT1_,(.L_x_20104 - _ZN2at6native18elementwise_kernelILi128ELi4EZNS0_22gpu_kernel_impl_nocastIZZZNS0_16acos_kernel_cudaERNS_18TensorIteratorBaseEENKUlvE0_clEvENKUlvE1_clEvEUlN3c104HalfEE_EEvS4_RKT_EUliE_EEviT1_)
        .other          _ZN2at6native18elementwise_kernelILi128ELi4EZNS0_22gpu_kernel_impl_nocastIZZZNS0_16acos_kernel_cudaERNS_18TensorIteratorBaseEENKUlvE0_clEvENKUlvE1_clEvEUlN3c104HalfEE_EEvS4_RKT_EUliE_EEviT1_,@"STO_CUDA_ENTRY STV_DEFAULT"
_ZN2at6native18elementwise_kernelILi128ELi4EZNS0_22gpu_kernel_impl_nocastIZZZNS0_16acos_kernel_cudaERNS_18TensorIteratorBaseEENKUlvE0_clEvENKUlvE1_clEvEUlN3c104HalfEE_EEvS4_RKT_EUliE_EEviT1_:
.text._ZN2at6native18elementwise_kernelILi128ELi4EZNS0_22gpu_kernel_impl_nocastIZZZNS0_16acos_kernel_cudaERNS_18TensorIteratorBaseEENKUlvE0_clEvENKUlvE1_clEvEUlN3c104HalfEE_EEvS4_RKT_EUliE_EEviT1_:
        /* <DEDUP_REMOVED lines=311> */
.L_x_1225:
[----:B------:R-:W-:Y:S02]  /*1370*/  ULDC.64 UR8, c[0x0][0x418] ;  /* 0x0001060000087ab9 */ /* 0x000fe40000000a00 */
[----:B------:R-:W-:-:S04]  /*1380*/  IADD3 R4, P0, R2, UR8, RZ ;  /* 0x0000000802047c10 */ /* 0x000fc8000ff1e0ff */
[----:B------:R-:W-:Y:S01]  /*1390*/  IADD3.X R5, RZ, UR9, RZ, P0, !PT ;  /* 0x00000009ff057c10 */ /* 0x000fe200087fe4ff */
[----:B------:R-:W-:-:S04]  /*13a0*/  ULDC.64 UR8, c[0x0][0x410] ;  /* 0x0001040000087ab9 */ /* 0x000fc80000000a00 */
[----:B------:R0:W2:Y:S01]  /*13b0*/  LDG.E.U16 R4, desc[UR4][R4.64] ;  /* 0x0000000404047981 */ /* 0x0000a2000c1e1500 */
[----:B------:R-:W-:Y:S02]  /*13c0*/  MOV R6, 0x3f000000 ;  /* 0x3f00000000067802 */ /* 0x000fe40000000f00 */
[----:B------:R-:W-:Y:S02]  /*13d0*/  IADD3 R0, R0, 0x80, RZ ;  /* 0x0000008000007810 */ /* 0x000fe40007ffe0ff */
[----:B0-----:R-:W-:Y:S01]  /*13e0*/  MOV R5, 0x3d10ecef ;  /* 0x3d10ecef00057802 */ /* 0x001fe20000000f00 */
[----:B--2---:R-:W-:-:S05]  /*13f0*/  HADD2.F32 R2, -RZ, R4.H0_H0 ;  /* 0x20000004ff027230 */ /* 0x004fca0000004100 */
        /* <DEDUP_REMOVED lines=26> */
[----:B------:R-:W-:Y:S02]  /*15a0*/  F2FP.F16.F32.PACK_AB R4, RZ, R4 ;  /* 0x00000004ff04723e */ /* 0x000fe400000000ff */
[----:B------:R-:W-:-:S05]  /*15b0*/  IADD3.X R3, RZ, UR9, RZ, P0, !PT ;  /* 0x00000009ff037c10 */ /* 0x000fca00087fe4ff */
[----:B------:R0:W-:Y:S02]  /*15c0*/  STG.E.U16 desc[UR4][R2.64], R4 ;  /* 0x0000000402007986 */ /* 0x0001e4000c101504 */
.L_x_1224:
[----:B------:R-:W-:Y:S05]  /*15d0*/  BSYNC B0 ;  /* 0x0000000000007941 */ /* 0x000fea0003800000 */
.L_x_1223:
        /* <DEDUP_REMOVED lines=305> */
.L_x_1228:
        /* <DEDUP_REMOVED lines=342> */
.L_x_1229:
        /* <DEDUP_REMOVED lines=38> */
.L_x_1227:
[----:B------:R-:W-:Y:S05]  /*40b0*/  BSYNC B0 ;  /* 0x0000000000007941 */ /* 0x000fea0003800000 */
.L_x_1226:
        /* <DEDUP_REMOVED lines=304> */
.L_x_1230:
[----:B------:R-:W-:Y:S02]  /*53c0*/  ULDC.64 UR6, c[0x0][0x418] ;  /* 0x0001060000067ab9 */ /* 0x000fe40000000a00 */
[----:B------:R-:W-:-:S04]  /*53d0*/  IADD3 R4, P0, R2, UR6, RZ ;  /* 0x0000000602047c10 */ /* 0x000fc8000ff1e0ff */
[----:B------:R-:W-:Y:S01]  /*53e0*/  IADD3.X R5, RZ, UR7, RZ, P0, !PT ;  /* 0x00000007ff057c10 */ /* 0x000fe200087fe4ff */
[----:B------:R-:W-:-:S04]  /*53f0*/  ULDC.64 UR6, c[0x0][0x410] ;  /* 0x0001040000067ab9 */ /* 0x000fc80000000a00 */
[----:B------:R0:W2:Y:S01]  /*5400*/  LDG.E.U16 R4, desc[UR4][R4.64] ;  /* 0x0000000404047981 */ /* 0x0000a2000c1e1500 */
[----:B------:R-:W-:Y:S02]  /*5410*/  MOV R2, 0x3f000000 ;  /* 0x3f00000000027802 */ /* 0x000fe40000000f00 */
        /* <DEDUP_REMOVED lines=30> */
[----:B------:R-:W-:Y:S01]  /*5600*/  STG.E.U16 desc[UR4][R2.64], R4 ;  /* 0x0000000402007986 */ /* 0x000fe2000c101504 */
[----:B------:R-:W-:Y:S05]  /*5610*/  EXIT ;  /* 0x000000000000794d */ /* 0x000fea0003800000 */
.L_x_1231:
        /* <DEDUP_REMOVED lines=14> */
.L_x_20104:


//--------------------- .text._ZN2at6native27unrolled_elementwise_kernelIZZZNS0_16acos_kernel_cudaERNS_18TensorIteratorBaseEENKUlvE0_clEvENKUlvE1_clEvEUlN3c104HalfEE_St5arrayIPcLm2EELi4E23TrivialOffsetCalculatorILi1EjESD_NS0_6memory15LoadWithoutCastENSE_16StoreWithoutCastEEEviT_T0_T2_T3_T4_T5_ --------------------------
	.section	.text._ZN2at6native27unrolled_elementwise_kernelIZZZNS0_16acos_kernel_cudaERNS_18TensorIteratorBaseEENKUlvE0_clEvENKUlvE1_clEvEUlN3c104HalfEE_St5arrayIPcLm2EELi4E23TrivialOffsetCalculatorILi1EjESD_NS0_6memory15LoadWithoutCastENSE_16StoreWithoutCastEEEviT_T0_T2_T3_T4_T5_,"ax",@progbits
	.align	128
        .global         _ZN2at6native27unrolled_elementwise_kernelIZZZNS0_16acos_kernel_cudaERNS_18TensorIteratorBaseEENKUlvE0_clEvENKUlvE1_clEvEUlN3c104HalfEE_St5arrayIPcLm2EELi4E23TrivialOffsetCalculatorILi1EjESD_NS0_6memory15LoadWithoutCastENSE_16StoreWithoutCastEEEviT_T0_T2_T3_T4_T5_
        .type           _ZN2at6native27unrolled_elementwise_kernelIZZZNS0_16acos_kernel_cudaERNS_18TensorIteratorBaseEENKUlvE0_clEvENKUlvE1_clEvEUlN3c104HalfEE_St5arrayIPcLm2EELi4E23TrivialOffsetCalculatorILi1EjESD_NS0_6memory15LoadWithoutCastENSE_16StoreWithoutCastEEEviT_T0_T2_T3_T4_T5_,@function
        .size           _ZN2at6native27unrolled_elementwise_kernelIZZZNS0_16acos_kernel_cudaERNS_18TensorIteratorBaseEENKUlvE0_clEvENKUlvE1_clEvEUlN3c104HalfEE_St5arrayIPcLm2EELi4E23TrivialOffsetCalculatorILi1EjESD_NS0_6memory15LoadWithoutCastENSE_16StoreWithoutCastEEEviT_T0_T2_T3_T4_T5_,(.L_x_20105 - _ZN2at6native27unrolled_elementwise_kernelIZZZNS0_16acos_kernel_cudaERNS_18TensorIteratorBaseEENKUlvE0_clEvENKUlvE1_clEvEUlN3c104HalfEE_St5arrayIPcLm2EELi4E23TrivialOffsetCalculatorILi1EjESD_NS0_6memory15LoadWithoutCastENSE_16StoreWithoutCastEEEviT_T0_T2_T3_T4_T5_)
        .other          _ZN2at6native27unrolled_elementwise_kernelIZZZNS0_16acos_kernel_cudaERNS_18TensorIteratorBaseEENKUlvE0_clEvENKUlvE1_clEvEUlN3c104HalfEE_St5arrayIPcLm2EELi4E23TrivialOffsetCalculatorILi1EjESD_NS0_6memory15LoadWithoutCastENSE_16StoreWithoutCastEEEviT_T0_T2_T3_T4_T5_,@"STO_CUDA_ENTRY STV_DEFAULT"
_ZN2at6native27unrolled_elementwise_kernelIZZZNS0_16acos_kernel_cudaERNS_18TensorIteratorBaseEENKUlvE0_clEvENKUlvE1_clEvEUlN3c104HalfEE_St5arrayIPcLm2EELi4E23TrivialOffsetCalculatorILi1EjESD_NS0_6memory15LoadWithoutCastENSE_16StoreWithoutCastEEEviT_T0_T2_T3_T4_T5_:
.text._ZN2at6native27unrolled_elementwise_kernelIZZZNS0_16acos_kernel_cudaERNS_18TensorIteratorBaseEENKUlvE0_clEvENKUlvE1_clEvEUlN3c104HalfEE_St5arrayIPcLm2EELi4E23TrivialOffsetCalculatorILi1EjESD_NS0_6memory15LoadWithoutCastENSE_16StoreWithoutCastEEEviT_T0_T2_T3_T4_T5_:
        /* <DEDUP_REMOVED lines=49> */
[----:B-----5:R-:W-:-:S05]  /*0310*/  HADD2.F32 R8, -RZ, R8.H0_H0 ;  /* 0x20000008ff087230 */ /* 0x020fca0000004100 */
        /* <DEDUP_REMOVED lines=26> */
[----:B------:R-:W-:-:S07]  /*04c0*/  F2FP.F16.F32.PACK_AB R8, RZ, R11 ;  /* 0x0000000bff08723e */ /* 0x000fce00000000ff */
.L_x_1233:
[----:B------:R-:W-:Y:S05]  /*04d0*/  BSYNC B0 ;  /* 0x0000000000007941 */ /* 0x000fea0003800000 */
.L_x_1232:
[----:B------:R-:W-:Y:S04]  /*04e0*/  BSSY B0, `(.L_x_1234) ;  /* 0x000001f000007945 */ /* 0x000fe80003800000 */
[----:B------:R-:W-:Y:S05]  /*04f0*/  @P4 BRA `(.L_x_1235) ;  /* 0x0000000000744947 */ /* 0x000fea0003800000 */
[----:B-----5:R-:W-:Y:S01]  /*0500*/  HADD2.F32 R7, -RZ, R7.H0_H0 ;  /* 0x20000007ff077230 */ /* 0x020fe20000004100 */
[----:B--2---:R-:W-:-:S04]  /*0510*/  MOV R11, 0x3f000000 ;  /* 0x3f000000000b7802 */ /* 0x004fc80000000f00 */
        /* <DEDUP_REMOVED lines=26> */
[----:B------:R-:W-:-:S07]  /*06c0*/  F2FP.F16.F32.PACK_AB R7, RZ, R10 ;  /* 0x0000000aff07723e */ /* 0x000fce00000000ff */
.L_x_1235:
[----:B------:R-:W-:Y:S05]  /*06d0*/  BSYNC B0 ;  /* 0x0000000000007941 */ /* 0x000fea0003800000 */
.L_x_1234:
[----:B------:R-:W-:Y:S04]  /*06e0*/  BSSY B0, `(.L_x_1236) ;  /* 0x000001f000007945 */ /* 0x000fe80003800000 */
[----:B------:R-:W-:Y:S05]  /*06f0*/  @P1 BRA `(.L_x_1237) ;  /* 0x0000000000741947 */ /* 0x000fea0003800000 */
        /* <DEDUP_REMOVED lines=29> */
.L_x_1237:
[----:B------:R-:W-:Y:S05]  /*08d0*/  BSYNC B0 ;  /* 0x0000000000007941 */ /* 0x000fea0003800000 */
.L_x_1236:
        /* <DEDUP_REMOVED lines=31> */
.L_x_1239:
[----:B------:R-:W-:Y:S05]  /*0ad0*/  BSYNC B0 ;  /* 0x0000000000007941 */ /* 0x000fea0003800000 */
.L_x_1238:
        /* <DEDUP_REMOVED lines=13> */
.L_x_1241:
[----:B------:R-:W-:Y:S05]  /*0bb0*/  BSYNC B0 ;  /* 0x0000000000007941 */ /* 0x000fea0003800000 */
.L_x_1240:
[----:B------:R-:W-:-:S13]  /*0bc0*/  ISETP.GE.AND P0, PT, R9, R2, PT ;  /* 0x000000020900720c */ /* 0x000fda0003f06270 */
[----:B------:R-:W-:Y:S05]  /*0bd0*/  @P0 EXIT ;  /* 0x000000000000094d */ /* 0x000fea0003800000 */
[----:B------:R-:W3:Y:S01]  /*0be0*/  LDC.64 R2, c[0x0][0x218] ;  /* 0x00008600ff027b82 */ /* 0x000ee20000000a00 */
[----:B------:R-:W-:-:S05]  /*0bf0*/  LEA R9, R0, R9, 0x9 ;  /* 0x0000000900097211 */ /* 0x000fca00078e48ff */
[----:B---3--:R-:W-:-:S05]  /*0c00*/  IMAD.WIDE.U32 R2, R9, 0x2, R2 ;  /* 0x0000000209027825 */ /* 0x008fca00078e0002 */
[----:B------:R-:W-:Y:S01]  /*0c10*/  STG.E.U16 desc[UR4][R2.64], R12 ;  /* 0x0000000c02007986 */ /* 0x000fe2000c101504 */
[----:B------:R-:W-:Y:S05]  /*0c20*/  EXIT ;  /* 0x000000000000794d */ /* 0x000fea0003800000 */
.L_x_1242:
        /* <DEDUP_REMOVED lines=13> */
.L_x_20105:


//--------------------- .text._ZN2at6native29vectorized_elementwise_kernelILi2EZZZNS0_16acos_kernel_cudaERNS_18TensorIteratorBaseEENKUlvE0_clEvENKUlvE1_clEvEUlN3c104HalfEE_St5arrayIPcLm2EEEEviT0_T1_ --------------------------
	.section	.text._ZN2at6native29vectorized_elementwise_kernelILi2EZZZNS0_16acos_kernel_cudaERNS_18TensorIteratorBaseEENKUlvE0_clEvENKUlvE1_clEvEUlN3c104HalfEE_St5arrayIPcLm2EEEEviT0_T1_,"ax",@progbits
	.align	128
        .global         _ZN2at6native29vectorized_elementwise_kernelILi2EZZZNS0_16acos_kernel_cudaERNS_18TensorIteratorBaseEENKUlvE0_clEvENKUlvE1_clEvEUlN3c104HalfEE_St5arrayIPcLm2EEEEviT0_T1_
        .type           _ZN2at6native29vectorized_elementwise_kernelILi2EZZZNS0_16acos_kernel_cudaERNS_18TensorIteratorBaseEENKUlvE0_clEvENKUlvE1_clEvEUlN3c104HalfEE_St5arrayIPcLm2EEEEviT0_T1_,@function
        .size           _ZN2at6native29vectorized_elementwise_kernelILi2EZZZNS0_16acos_kernel_cudaERNS_18TensorIteratorBaseEENKUlvE0_clEvENKUlvE1_clEvEUlN3c104HalfEE_St5arrayIPcLm2EEEEviT0_T1_,(.L_x_20106 - _ZN2at6native29vectorized_elementwise_kernelILi2EZZZNS0_16acos_kernel_cudaERNS_18TensorIteratorBaseEENKUlvE0_clEvENKUlvE1_clEvEUlN3c104HalfEE_St5arrayIPcLm2EEEEviT0_T1_)
        .other          _ZN2at6native29vectorized_elementwise_kernelILi2EZZZNS0_16acos_kernel_cudaERNS_18TensorIteratorBaseEENKUlvE0_clEvENKUlvE1_clEvEUlN3c104HalfEE_St5arrayIPcLm2EEEEviT0_T1_,@"STO_CUDA_ENTRY STV_DEFAULT"
_ZN2at6native29vectorized_elementwise_kernelILi2EZZZNS0_16acos_kernel_cudaERNS_18TensorIteratorBaseEENKUlvE0_clEvENKUlvE1_clEvEUlN3c104HalfEE_St5arrayIPcLm2EEEEviT0_T1_:
.text._ZN2at6native29vectorized_elementwise_kernelILi2EZZZNS0_16acos_kernel_cudaERNS_18TensorIteratorBaseEENKUlvE0_clEvENKUlvE1_clEvEUlN3c104HalfEE_St5arrayIPcLm2EEEEviT0_T1_:
        /* <DEDUP_REMOVED lines=17> */
[----:B--2---:R-:W-:-:S02]  /*0110*/  HADD2.F32 R15, -RZ, R9.H0_H0 ;  /* 0x20000009ff0f7230 */ /* 0x004fc40000004100 */
[----:B------:R-:W-:Y:S02]  /*0120*/  HADD2.F32 R9, -RZ, R9.H1_H1 ;  /* 0x30000009ff097230 */ /* 0x000fe40000004100 */
[--C-:B---3--:R-:W-:Y:S02]  /*0130*/  HADD2.F32 R7, -RZ, R5.reuse.H0_H0 ;  /* 0x20000005ff077230 */ /* 0x108fe40000004100 */
[----:B------:R-:W-:Y:S01]  /*0140*/  FADD.FTZ R3, |R15|, -RZ ;  /* 0x800000ff0f037221 */ /* 0x000fe20000010200 */
[----:B------:R-:W-:Y:S02]  /*0150*/  HADD2.F32 R5, -RZ, R5.H1_H1 ;  /* 0x30000005ff057230 */ /* 0x000fe40000004100 */
[----:B------:R-:W-:Y:S01]  /*0160*/  FADD.FTZ R13, |R9|, -RZ ;  /* 0x800000ff090d7221 */ /* 0x000fe20000010200 */
[----:B------:R-:W-:Y:S01]  /*0170*/  FSETP.GT.FTZ.AND P5, PT, |R15|, 0.56000000238418579102, PT ;  /* 0x3f0f5c290f00780b */ /* 0x000fe20003fb4200 */
[-C--:B------:R-:W-:Y:S01]  /*0180*/  FFMA.FTZ R14, -R3, R2.reuse, 0.5 ;  /* 0x3f000000030e7423 */ /* 0x080fe20000010102 */
[----:B0-----:R-:W-:Y:S01]  /*0190*/  FADD.FTZ R11, |R7|, -RZ ;  /* 0x800000ff070b7221 */ /* 0x001fe20000010200 */
[-C--:B------:R-:W-:Y:S01]  /*01a0*/  FFMA.FTZ R18, -R13, R2.reuse, 0.5 ;  /* 0x3f0000000d127423 */ /* 0x080fe20000010102 */
[----:B------:R-:W-:Y:S01]  /*01b0*/  FSETP.GT.FTZ.AND P4, PT, |R9|, 0.56000000238418579102, PT ;  /* 0x3f0f5c290900780b */ /* 0x000fe20003f94200 */
[----:B------:R-:W0:Y:S01]  /*01c0*/  MUFU.RSQ R17, R14 ;  /* 0x0000000e00117308 */ /* 0x000e220000001400 */
[----:B------:R-:W-:Y:S01]  /*01d0*/  FFMA.FTZ R12, -R11, R2, 0.5 ;  /* 0x3f0000000b0c7423 */ /* 0x000fe20000010102 */
[----:B------:R-:W-:Y:S01]  /*01e0*/  FADD.FTZ R10, |R5|, -RZ ;  /* 0x800000ff050a7221 */ /* 0x000fe20000010200 */
[----:B------:R-:W-:-:S02]  /*01f0*/  FSETP.NEU.FTZ.AND P0, PT, |R15|, 1, PT ;  /* 0x3f8000000f00780b */ /* 0x000fc40003f1d200 */
[----:B------:R-:W-:Y:S02]  /*0200*/  FSETP.NEU.FTZ.AND P1, PT, |R9|, 1, PT ;  /* 0x3f8000000900780b */ /* 0x000fe40003f3d200 */
[----:B------:R-:W-:Y:S01]  /*0210*/  FSETP.GT.FTZ.AND P3, PT, |R5|, 0.56000000238418579102, PT ;  /* 0x3f0f5c290500780b */ /* 0x000fe20003f74200 */
[----:B------:R-:W1:Y:S01]  /*0220*/  MUFU.RSQ R21, R18 ;  /* 0x0000001200157308 */ /* 0x000e620000001400 */
[----:B------:R-:W-:Y:S02]  /*0230*/  FSETP.NEU.FTZ.AND P2, PT, |R7|, 1, PT ;  /* 0x3f8000000700780b */ /* 0x000fe40003f5d200 */
[----:B------:R-:W-:Y:S01]  /*0240*/  FSETP.NEU.FTZ.AND P6, PT, |R5|, 1, PT ;  /* 0x3f8000000500780b */ /* 0x000fe20003fdd200 */
[----:B0-----:R-:W-:Y:S01]  /*0250*/  FMUL.FTZ R16, R14, R17 ;  /* 0x000000110e107220 */ /* 0x001fe20000410000 */
[----:B------:R-:W-:Y:S01]  /*0260*/  FMUL.FTZ R19, R17, 0.5 ;  /* 0x3f00000011137820 */ /* 0x000fe20000410000 */
[----:B------:R-:W-:Y:S02]  /*0270*/  FFMA.FTZ R14, -R10, R2, 0.5 ;  /* 0x3f0000000a0e7423 */ /* 0x000fe40000010102 */
[----:B------:R-:W0:Y:S01]  /*0280*/  MUFU.RSQ R17, R12 ;  /* 0x0000000c00117308 */ /* 0x000e220000001400 */
[----:B------:R-:W-:Y:S01]  /*0290*/  FFMA.FTZ R19, -R16, R19, 0.5 ;  /* 0x3f00000010137423 */ /* 0x000fe20000010113 */
[----:B-1----:R-:W-:Y:S01]  /*02a0*/  FMUL.FTZ R18, R18, R21 ;  /* 0x0000001512127220 */ /* 0x002fe20000410000 */
[----:B------:R-:W-:-:S02]  /*02b0*/  FMUL.FTZ R21, R21, 0.5 ;  /* 0x3f00000015157820 */ /* 0x000fc40000410000 */
[----:B------:R-:W-:-:S03]  /*02c0*/  FFMA.FTZ R19, R16, R19, R16 ;  /* 0x0000001310137223 */ /* 0x000fc60000010010 */
[----:B------:R-:W1:Y:S01]  /*02d0*/  MUFU.RSQ R23, R14 ;  /* 0x0000000e00177308 */ /* 0x000e620000001400 */
[----:B------:R-:W-:Y:S01]  /*02e0*/  FFMA.FTZ R21, -R18, R21, 0.5 ;  /* 0x3f00000012157423 */ /* 0x000fe20000010115 */
[----:B------:R-:W-:-:S03]  /*02f0*/  @P5 FSEL R3, R19, RZ, P0 ;  /* 0x000000ff13035208 */ /* 0x000fc60000000000 */
[----:B------:R-:W-:Y:S01]  /*0300*/  FFMA.FTZ R21, R18, R21, R18 ;  /* 0x0000001512157223 */ /* 0x000fe20000010012 */
[----:B------:R-:W-:Y:S01]  /*0310*/  FSETP.GT.FTZ.AND P0, PT, |R7|, 0.56000000238418579102, PT ;  /* 0x3f0f5c290700780b */ /* 0x000fe20003f14200 */
[----:B0-----:R-:W-:Y:S01]  /*0320*/  FMUL.FTZ R18, R12, R17 ;  /* 0x000000110c127220 */ /* 0x001fe20000410000 */
[----:B------:R-:W-:Y:S02]  /*0330*/  FMUL.FTZ R19, R17, 0.5 ;  /* 0x3f00000011137820 */ /* 0x000fe40000410000 */
[----:B------:R-:W-:Y:S02]  /*0340*/  @P4 FSEL R13, R21, RZ, P1 ;  /* 0x000000ff150d4208 */ /* 0x000fe40000800000 */
[----:B------:R-:W-:Y:S01]  /*0350*/  FSETP.GT.FTZ.AND P1, PT, R15, 0.56000000238418579102, PT ;  /* 0x3f0f5c290f00780b */ /* 0x000fe20003f34000 */
[----:B------:R-:W-:Y:S01]  /*0360*/  FFMA.FTZ R21, -R18, R19, 0.5 ;  /* 0x3f00000012157423 */ /* 0x000fe20000010113 */
[----:B------:R-:W-:Y:S02]  /*0370*/  LOP3.LUT R15, R3, 0x80000000, R15, 0xb8, !PT ;  /* 0x80000000030f7812 */ /* 0x000fe400078eb80f */
[----:B------:R-:W-:Y:S01]  /*0380*/  MOV R3, 0x3d10ecef ;  /* 0x3d10ecef00037802 */ /* 0x000fe20000000f00 */
[----:B-1----:R-:W-:Y:S01]  /*0390*/  FMUL.FTZ R14, R14, R23 ;  /* 0x000000170e0e7220 */ /* 0x002fe20000410000 */
[----:B------:R-:W-:Y:S01]  /*03a0*/  LOP3.LUT R13, R13, 0x80000000, R9, 0xb8, !PT ;  /* 0x800000000d0d7812 */ /* 0x000fe200078eb809 */
[----:B------:R-:W-:Y:S01]  /*03b0*/  FMUL.FTZ R16, R15, R15 ;  /* 0x0000000f0f107220 */ /* 0x000fe20000410000 */
[----:B------:R-:W-:Y:S01]  /*03c0*/  FMUL.FTZ R23, R23, 0.5 ;  /* 0x3f00000017177820 */ /* 0x000fe20000410000 */
[----:B------:R-:W-:-:S02]  /*03d0*/  FFMA.FTZ R21, R18, R21, R18 ;  /* 0x0000001512157223 */ /* 0x000fc40000010012 */
[----:B------:R-:W-:Y:S01]  /*03e0*/  FFMA.FTZ R17, R16, R3, 0.016980519518256187439 ;  /* 0x3c8b1abb10117423 */ /* 0x000fe20000010003 */
[----:B------:R-:W-:Y:S01]  /*03f0*/  FMUL.FTZ R12, R13, R13 ;  /* 0x0000000d0d0c7220 */ /* 0x000fe20000410000 */
[----:B------:R-:W-:Y:S01]  /*0400*/  FFMA.FTZ R23, -R14, R23, 0.5 ;  /* 0x3f0000000e177423 */ /* 0x000fe20000010117 */
[----:B------:R-:W-:Y:S01]  /*0410*/  @P0 FSEL R11, R21, RZ, P2 ;  /* 0x000000ff150b0208 */ /* 0x000fe20001000000 */
[----:B------:R-:W-:Y:S01]  /*0420*/  FFMA.FTZ R17, R16, R17, 0.030762933194637298584 ;  /* 0x3cfc028c10117423 */ /* 0x000fe20000010011 */
[----:B------:R-:W-:Y:S01]  /*0430*/  FFMA.FTZ R19, R12, R3, 0.016980519518256187439 ;  /* 0x3c8b1abb0c137423 */ /* 0x000fe20000010003 */
[----:B------:R-:W-:Y:S01]  /*0440*/  FFMA.FTZ R23, R14, R23, R14 ;  /* 0x000000170e177223 */ /* 0x000fe2000001000e */
[----:B------:R-:W-:Y:S01]  /*0450*/  LOP3.LUT R14, R11, 0x80000000, R7, 0xb8, !PT ;  /* 0x800000000b0e7812 */ /* 0x000fe200078eb807 */
[----:B------:R-:W-:Y:S01]  /*0460*/  FFMA.FTZ R17, R16, R17, 0.044709417968988418579 ;  /* 0x3d37213910117423 */ /* 0x000fe20000010011 */
[----:B------:R-:W-:Y:S01]  /*0470*/  FFMA.FTZ R19, R12, R19, 0.030762933194637298584 ;  /* 0x3cfc028c0c137423 */ /* 0x000fe20000010013 */
[----:B------:R-:W-:Y:S01]  /*0480*/  FSETP.GT.FTZ.AND P2, PT, R9, 0.56000000238418579102, PT ;  /* 0x3f0f5c290900780b */ /* 0x000fe20003f54000 */
[----:B----4-:R-:W-:-:S02]  /*0490*/  HADD2.F32 R9, -RZ, R8.H0_H0 ;  /* 0x20000008ff097230 */ /* 0x010fc40000004100 */
[----:B------:R-:W-:Y:S01]  /*04a0*/  FFMA.FTZ R17, R16, R17, 0.074989043176174163818 ;  /* 0x3d9993db10117423 */ /* 0x000fe20000010011 */
[----:B------:R-:W-:Y:S01]  /*04b0*/  FFMA.FTZ R19, R12, R19, 0.044709417968988418579 ;  /* 0x3d3721390c137423 */ /* 0x000fe20000010013 */
[----:B------:R-:W-:Y:S01]  /*04c0*/  @P3 FSEL R10, R23, RZ, P6 ;  /* 0x000000ff170a3208 */ /* 0x000fe20003000000 */
[----:B------:R-:W-:Y:S01]  /*04d0*/  FMUL.FTZ R18, R14, R14 ;  /* 0x0000000e0e127220 */ /* 0x000fe20000410000 */
[----:B------:R-:W-:Y:S01]  /*04e0*/  FFMA.FTZ R17, R16, R17, 0.16666707396507263184 ;  /* 0x3e2aaac610117423 */ /* 0x000fe20000010011 */
[----:B------:R-:W-:Y:S01]  /*04f0*/  FFMA.FTZ R19, R12, R19, 0.074989043176174163818 ;  /* 0x3d9993db0c137423 */ /* 0x000fe20000010013 */
[----:B------:R-:W-:Y:S01]  /*0500*/  FADD.FTZ R11, |R9|, -RZ ;  /* 0x800000ff090b7221 */ /* 0x000fe20000010200 */
[----:B------:R-:W-:Y:S02]  /*0510*/  HADD2.F32 R8, -RZ, R8.H1_H1 ;  /* 0x30000008ff087230 */ /* 0x000fe40000004100 */
[----:B------:R-:W-:Y:S01]  /*0520*/  FMUL.FTZ R20, R16, R17 ;  /* 0x0000001110147220 */ /* 0x000fe20000410000 */
[----:B------:R-:W-:Y:S01]  /*0530*/  LOP3.LUT R16, R10, 0x80000000, R5, 0xb8, !PT ;  /* 0x800000000a107812 */ /* 0x000fe200078eb805 */
[----:B------:R-:W-:Y:S01]  /*0540*/  FFMA.FTZ R19, R12, R19, 0.16666707396507263184 ;  /* 0x3e2aaac60c137423 */ /* 0x000fe20000010013 */
[----:B------:R-:W-:Y:S01]  /*0550*/  FFMA.FTZ R17, -R11, R2, 0.5 ;  /* 0x3f0000000b117423 */ /* 0x000fe20000010102 */
[----:B------:R-:W-:Y:S01]  /*0560*/  FFMA.FTZ R10, R15, R20, R15 ;  /* 0x000000140f0a7223 */ /* 0x000fe2000001000f */
[----:B------:R-:W-:Y:S01]  /*0570*/  FFMA.FTZ R15, R18, R3, 0.016980519518256187439 ;  /* 0x3c8b1abb120f7423 */ /* 0x000fe20000010003 */
[----:B------:R-:W-:Y:S01]  /*0580*/  FMUL.FTZ R20, R16, R16 ;  /* 0x0000001010147220 */ /* 0x000fe20000410000 */
[----:B------:R-:W-:Y:S01]  /*0590*/  FMUL.FTZ R12, R12, R19 ;  /* 0x000000130c0c7220 */ /* 0x000fe20000410000 */
[----:B------:R-:W0:Y:S01]  /*05a0*/  MUFU.RSQ R22, R17 ;  /* 0x0000001100167308 */ /* 0x000e220000001400 */
[----:B------:R-:W-:Y:S01]  /*05b0*/  FFMA.FTZ R15, R18, R15, 0.030762933194637298584 ;  /* 0x3cfc028c120f7423 */ /* 0x000fe2000001000f */
[C---:B------:R-:W-:Y:S01]  /*05c0*/  FFMA.FTZ R19, R20.reuse, R3, 0.016980519518256187439 ;  /* 0x3c8b1abb14137423 */ /* 0x040fe20000010003 */
[----:B------:R-:W-:Y:S01]  /*05d0*/  FFMA.FTZ R13, R13, R12, R13 ;  /* 0x0000000c0d0d7223 */ /* 0x000fe2000001000d */
[----:B------:R-:W-:Y:S01]  /*05e0*/  HFMA2.MMA R12, -RZ, RZ, 1.9599609375, 20144 ;  /* 0x3fd774ebff0c7435 */ /* 0x000fe200000001ff */
[----:B------:R-:W-:Y:S01]  /*05f0*/  FSETP.GT.FTZ.AND P6, PT, R5, 0.56000000238418579102, PT ;  /* 0x3f0f5c290500780b */ /* 0x000fe20003fd4000 */
[----:B------:R-:W-:Y:S01]  /*0600*/  FFMA.FTZ R21, R20, R19, 0.030762933194637298584 ;  /* 0x3cfc028c14157423 */ /* 0x000fe20000010013 */
[----:B------:R-:W-:Y:S01]  /*0610*/  FFMA.FTZ R19, R18, R15, 0.044709417968988418579 ;  /* 0x3d37213912137423 */ /* 0x000fe2000001000f */
[----:B------:R-:W-:Y:S01]  /*0620*/  FADD.FTZ R15, -R10, -RZ ;  /* 0x800000ff0a0f7221 */ /* 0x000fe20000010100 */
[----:B------:R-:W-:Y:S01]  /*0630*/  FADD.FTZ R24, -R13, -RZ ;  /* 0x800000ff0d187221 */ /* 0x000fe20000010100 */
[----:B------:R-:W-:Y:S01]  /*0640*/  FFMA.FTZ R23, R20, R21, 0.044709417968988418579 ;  /* 0x3d37213914177423 */ /* 0x000fe20000010015 */
[----:B------:R-:W-:-:S02]  /*0650*/  FFMA.FTZ R21, R18, R19, 0.074989043176174163818 ;  /* 0x3d9993db12157423 */ /* 0x000fc40000010013 */
[----:B------:R-:W-:Y:S01]  /*0660*/  FSEL R15, R10, R15, P5 ;  /* 0x0000000f0a0f7208 */ /* 0x000fe20002800000 */
[----:B------:R-:W-:Y:S01]  /*0670*/  FFMA.FTZ R23, R20, R23, 0.074989043176174163818 ;  /* 0x3d9993db14177423 */ /* 0x000fe20000010017 */
[----:B------:R-:W-:Y:S01]  /*0680*/  FFMA.FTZ R21, R18, R21, 0.16666707396507263184 ;  /* 0x3e2aaac612157423 */ /* 0x000fe20000010015 */
[----:B------:R-:W-:Y:S02]  /*0690*/  FSEL R19, R13, R24, P4 ;  /* 0x000000180d137208 */ /* 0x000fe40002000000 */
[----:B------:R-:W-:Y:S01]  /*06a0*/  @!P1 FFMA.FTZ R10, R12, 0.93318945169448852539, R15 ;  /* 0x3f6ee5810c0a9823 */ /* 0x000fe2000001000f */
[----:B------:R-:W-:Y:S01]  /*06b0*/  FADD.FTZ R15, |R8|, -RZ ;  /* 0x800000ff080f7221 */ /* 0x000fe20000010200 */
[----:B------:R-:W-:Y:S01]  /*06c0*/  FMUL.FTZ R21, R18, R21 ;  /* 0x0000001512157220 */ /* 0x000fe20000410000 */
[----:B------:R-:W-:Y:S01]  /*06d0*/  FFMA.FTZ R23, R20, R23, 0.16666707396507263184 ;  /* 0x3e2aaac614177423 */ /* 0x000fe20000010017 */
[----:B------:R-:W-:Y:S01]  /*06e0*/  FSETP.GT.FTZ.AND P1, PT, R7, 0.56000000238418579102, PT ;  /* 0x3f0f5c290700780b */ /* 0x000fe20003f34000 */
[----:B------:R-:W-:Y:S01]  /*06f0*/  FFMA.FTZ R18, -R15, R2, 0.5 ;  /* 0x3f0000000f127423 */ /* 0x000fe20000010102 */
[----:B------:R-:W-:Y:S01]  /*0700*/  FFMA.FTZ R7, R14, R21, R14 ;  /* 0x000000150e077223 */ /* 0x000fe2000001000e */
[----:B------:R-:W-:Y:S01]  /*0710*/  @!P2 FFMA.FTZ R13, R12, 0.93318945169448852539, R19 ;  /* 0x3f6ee5810c0da823 */ /* 0x000fe20000010013 */
[----:B------:R-:W-:Y:S01]  /*0720*/  FMUL.FTZ R23, R20, R23 ;  /* 0x0000001714177220 */ /* 0x000fe20000410000 */
[----:B------:R-:W1:Y:S01]  /*0730*/  MUFU.RSQ R19, R18 ;  /* 0x0000001200137308 */ /* 0x000e620000001400 */
[----:B-----5:R-:W-:-:S02]  /*0740*/  HADD2.F32 R14, -RZ, R4.H0_H0 ;  /* 0x20000004ff0e7230 */ /* 0x020fc40000004100 */
[----:B------:R-:W-:Y:S01]  /*0750*/  FADD.FTZ R20, -R7, -RZ ;  /* 0x800000ff07147221 */ /* 0x000fe20000010100 */
[----:B0-----:R-:W-:Y:S01]  /*0760*/  FMUL.FTZ R21, R17, R22 ;  /* 0x0000001611157220 */ /* 0x001fe20000410000 */
[----:B------:R-:W-:Y:S01]  /*0770*/  FSETP.GT.FTZ.AND P2, PT, |R9|, 0.56000000238418579102, PT ;  /* 0x3f0f5c290900780b */ /* 0x000fe20003f54200 */
[----:B------:R-:W-:Y:S01]  /*0780*/  FMUL.FTZ R22, R22, 0.5 ;  /* 0x3f00000016167820 */ /* 0x000fe20000410000 */
[----:B------:R-:W-:Y:S01]  /*0790*/  FADD.FTZ R5, |R14|, -RZ ;  /* 0x800000ff0e057221 */ /* 0x000fe20000010200 */
[----:B------:R-:W-:Y:S01]  /*07a0*/  FSEL R17, R7, R20, P0 ;  /* 0x0000001407117208 */ /* 0x000fe20000000000 */
[----:B------:R-:W-:Y:S01]  /*07b0*/  FFMA.FTZ R16, R16, R23, R16 ;  /* 0x0000001710107223 */ /* 0x000fe20000010010 */
[----:B------:R-:W-:Y:S01]  /*07c0*/  FFMA.FTZ R22, -R21, R22, 0.5 ;  /* 0x3f00000015167423 */ /* 0x000fe20000010116 */
[----:B------:R-:W-:Y:S01]  /*07d0*/  FFMA.FTZ R20, -R5, R2, 0.5 ;  /* 0x3f00000005147423 */ /* 0x000fe20000010102 */
[----:B------:R-:W-:Y:S02]  /*07e0*/  HADD2.F32 R4, -RZ, R4.H1_H1 ;  /* 0x30000004ff047230 */ /* 0x000fe40000004100 */
[----:B------:R-:W-:Y:S01]  /*07f0*/  @!P1 FFMA.FTZ R7, R12, 0.93318945169448852539, R17 ;  /* 0x3f6ee5810c079823 */ /* 0x000fe20000010011 */
[----:B------:R-:W-:Y:S01]  /*0800*/  FFMA.FTZ R22, R21, R22, R21 ;  /* 0x0000001615167223 */ /* 0x000fe20000010015 */
[----:B------:R-:W-:Y:S01]  /*0810*/  FADD.FTZ R17, -R16, -RZ ;  /* 0x800000ff10117221 */ /* 0x000fe20000010100 */
[----:B------:R-:W-:Y:S01]  /*0820*/  FSETP.NEU.FTZ.AND P1, PT, |R9|, 1, PT ;  /* 0x3f8000000900780b */ /* 0x000fe20003f3d200 */
[----:B------:R-:W0:Y:S01]  /*0830*/  MUFU.RSQ R21, R20 ;  /* 0x0000001400157308 */ /* 0x000e220000001400 */
[----:B-1----:R-:W-:Y:S01]  /*0840*/  FMUL.FTZ R18, R18, R19 ;  /* 0x0000001312127220 */ /* 0x002fe20000410000 */
[----:B------:R-:W-:Y:S01]  /*0850*/  FMUL.FTZ R23, R19, 0.5 ;  /* 0x3f00000013177820 */ /* 0x000fe20000410000 */
[----:B------:R-:W-:Y:S01]  /*0860*/  @P2 FSEL R11, R22, RZ, P1 ;  /* 0x000000ff160b2208 */ /* 0x000fe20000800000 */
[----:B------:R-:W-:Y:S01]  /*0870*/  @P5 FADD.FTZ R10, R10, R10 ;  /* 0x0000000a0a0a5221 */ /* 0x000fe20000010000 */
[----:B------:R-:W-:Y:S01]  /*0880*/  FSEL R19, R16, R17, P3 ;  /* 0x0000001110137208 */ /* 0x000fe20001800000 */
[----:B------:R-:W-:Y:S01]  /*0890*/  FADD.FTZ R17, |R4|, -RZ ;  /* 0x800000ff04117221 */ /* 0x000fe20000010200 */
[----:B------:R-:W-:Y:S01]  /*08a0*/  FSETP.GT.FTZ.AND P1, PT, |R8|, 0.56000000238418579102, PT ;  /* 0x3f0f5c290800780b */ /* 0x000fe20003f34200 */
[----:B------:R-:W-:Y:S01]  /*08b0*/  FFMA.FTZ R23, -R18, R23, 0.5 ;  /* 0x3f00000012177423 */ /* 0x000fe20000010117 */
[----:B------:R-:W-:Y:S01]  /*08c0*/  LOP3.LUT R11, R11, 0x80000000, R9, 0xb8, !PT ;  /* 0x800000000b0b7812 */ /* 0x000fe200078eb809 */
[----:B------:R-:W-:Y:S01]  /*08d0*/  FFMA.FTZ R2, -R17, R2, 0.5 ;  /* 0x3f00000011027423 */ /* 0x000fe20000010102 */
[----:B------:R-:W-:Y:S01]  /*08e0*/  @!P6 FFMA.FTZ R16, R12, 0.93318945169448852539, R19 ;  /* 0x3f6ee5810c10e823 */ /* 0x000fe20000010013 */
[----:B------:R-:W-:Y:S01]  /*08f0*/  FFMA.FTZ R23, R18, R23, R18 ;  /* 0x0000001712177223 */ /* 0x000fe20000010012 */
[----:B------:R-:W-:Y:S01]  /*0900*/  FSETP.NEU.FTZ.AND P6, PT, |R8|, 1, PT ;  /* 0x3f8000000800780b */ /* 0x000fe20003fdd200 */
[----:B------:R-:W1:Y:S01]  /*0910*/  MUFU.RSQ R19, R2 ;  /* 0x0000000200137308 */ /* 0x000e620000001400 */
[----:B------:R-:W-:Y:S01]  /*0920*/  FMUL.FTZ R18, R11, R11 ;  /* 0x0000000b0b127220 */ /* 0x000fe20000410000 */
[----:B------:R-:W-:Y:S01]  /*0930*/  FSETP.GT.FTZ.AND P5, PT, |R14|, 0.56000000238418579102, PT ;  /* 0x3f0f5c290e00780b */ /* 0x000fe20003fb4200 */
[----:B0-----:R-:W-:Y:S01]  /*0940*/  FMUL.FTZ R20, R20, R21 ;  /* 0x0000001514147220 */ /* 0x001fe20000410000 */
[----:B------:R-:W-:Y:S01]  /*0950*/  FMUL.FTZ R25, R21, 0.5 ;  /* 0x3f00000015197820 */ /* 0x000fe20000410000 */
[----:B------:R-:W-:Y:S01]  /*0960*/  FFMA.FTZ R21, R18, R3, 0.016980519518256187439 ;  /* 0x3c8b1abb12157423 */ /* 0x000fe20000010003 */
[----:B------:R-:W-:Y:S01]  /*0970*/  @P1 FSEL R15, R23, RZ, P6 ;  /* 0x000000ff170f1208 */ /* 0x000fe20003000000 */
[----:B------:R-:W-:Y:S01]  /*0980*/  @P4 FADD.FTZ R13, R13, R13 ;  /* 0x0000000d0d0d4221 */ /* 0x000fe20000010000 */
[----:B------:R-:W-:Y:S01]  /*0990*/  FFMA.FTZ R25, -R20, R25, 0.5 ;  /* 0x3f00000014197423 */ /* 0x000fe20000010119 */
[----:B------:R-:W-:Y:S01]  /*09a0*/  FFMA.FTZ R21, R18, R21, 0.030762933194637298584 ;  /* 0x3cfc028c12157423 */ /* 0x000fe20000010015 */
[----:B------:R-:W-:Y:S01]  /*09b0*/  LOP3.LUT R15, R15, 0x80000000, R8, 0xb8, !PT ;  /* 0x800000000f0f7812 */ /* 0x000fe200078eb808 */
[----:B------:R-:W-:Y:S01]  /*09c0*/  @P0 FADD.FTZ R7, R7, R7 ;  /* 0x0000000707070221 */ /* 0x000fe20000010000 */
[----:B------:R-:W-:Y:S01]  /*09d0*/  FFMA.FTZ R25, R20, R25, R20 ;  /* 0x0000001914197223 */ /* 0x000fe20000010014 */
[----:B------:R-:W-:Y:S01]  /*09e0*/  FFMA.FTZ R21, R18, R21, 0.044709417968988418579 ;  /* 0x3d37213912157423 */ /* 0x000fe20000010015 */
[----:B------:R-:W-:Y:S01]  /*09f0*/  FSETP.NEU.FTZ.AND P6, PT, |R14|, 1, PT ;  /* 0x3f8000000e00780b */ /* 0x000fe20003fdd200 */
[----:B------:R-:W-:Y:S01]  /*0a00*/  FMUL.FTZ R20, R15, R15 ;  /* 0x0000000f0f147220 */ /* 0x000fe20000410000 */
[----:B------:R-:W-:Y:S01]  /*0a10*/  FSETP.GT.FTZ.AND P4, PT, |R4|, 0.56000000238418579102, PT ;  /* 0x3f0f5c290400780b */ /* 0x000fe20003f94200 */
[----:B-1----:R-:W-:Y:S01]  /*0a20*/  FMUL.FTZ R2, R2, R19 ;  /* 0x0000001302027220 */ /* 0x002fe20000410000 */
[----:B------:R-:W-:Y:S01]  /*0a30*/  FMUL.FTZ R19, R19, 0.5 ;  /* 0x3f00000013137820 */ /* 0x000fe20000410000 */
[----:B------:R-:W-:Y:S01]  /*0a40*/  FFMA.FTZ R23, R20, R3, 0.016980519518256187439 ;  /* 0x3c8b1abb14177423 */ /* 0x000fe20000010003 */
[----:B------:R-:W-:Y:S01]  /*0a50*/  FFMA.FTZ R21, R18, R21, 0.074989043176174163818 ;  /* 0x3d9993db12157423 */ /* 0x000fe20000010015 */
[----:B------:R-:W-:Y:S01]  /*0a60*/  @P5 FSEL R5, R25, RZ, P6 ;  /* 0x000000ff19055208 */ /* 0x000fe20003000000 */
[----:B------:R-:W-:Y:S01]  /*0a70*/  FFMA.FTZ R19, -R2, R19, 0.5 ;  /* 0x3f00000002137423 */ /* 0x000fe20000010113 */
[----:B------:R-:W-:Y:S01]  /*0a80*/  FFMA.FTZ R23, R20, R23, 0.030762933194637298584 ;  /* 0x3cfc028c14177423 */ /* 0x000fe20000010017 */
[----:B------:R-:W-:Y:S01]  /*0a90*/  FFMA.FTZ R21, R18, R21, 0.16666707396507263184 ;  /* 0x3e2aaac612157423 */ /* 0x000fe20000010015 */
[----:B------:R-:W-:Y:S01]  /*0aa0*/  LOP3.LUT R5, R5, 0x80000000, R14, 0xb8, !PT ;  /* 0x8000000005057812 */ /* 0x000fe200078eb80e */
[----:B------:R-:W-:Y:S01]  /*0ab0*/  FFMA.FTZ R19, R2, R19, R2 ;  /* 0x0000001302137223 */ /* 0x000fe20000010002 */
[----:B------:R-:W-:Y:S01]  /*0ac0*/  FFMA.FTZ R23, R20, R23, 0.044709417968988418579 ;  /* 0x3d37213914177423 */ /* 0x000fe20000010017 */
[----:B------:R-:W-:Y:S01]  /*0ad0*/  FMUL.FTZ R18, R18, R21 ;  /* 0x0000001512127220 */ /* 0x000fe20000410000 */
[----:B------:R-:W-:Y:S01]  /*0ae0*/  FSETP.NEU.FTZ.AND P6, PT, |R4|, 1, PT ;  /* 0x3f8000000400780b */ /* 0x000fe20003fdd200 */
[----:B------:R-:W-:Y:S01]  /*0af0*/  FMUL.FTZ R2, R5, R5 ;  /* 0x0000000505027220 */ /* 0x000fe20000410000 */
[----:B------:R-:W-:Y:S01]  /*0b00*/  FFMA.FTZ R23, R20, R23, 0.074989043176174163818 ;  /* 0x3d9993db14177423 */ /* 0x000fe20000010017 */
[----:B------:R-:W-:Y:S01]  /*0b10*/  FFMA.FTZ R11, R11, R18, R11 ;  /* 0x000000120b0b7223 */ /* 0x000fe2000001000b */
[----:B------:R-:W-:Y:S01]  /*0b20*/  @P4 FSEL R17, R19, RZ, P6 ;  /* 0x000000ff13114208 */ /* 0x000fe20003000000 */
[----:B------:R-:W-:Y:S01]  /*0b30*/  @P3 FADD.FTZ R16, R16, R16 ;  /* 0x0000001010103221 */ /* 0x000fe20000010000 */
[----:B------:R-:W-:Y:S01]  /*0b40*/  FSETP.GT.FTZ.AND P6, PT, R9, 0.56000000238418579102, PT ;  /* 0x3f0f5c290900780b */ /* 0x000fe20003fd4000 */
[----:B------:R-:W-:Y:S01]  /*0b50*/  FFMA.FTZ R23, R20, R23, 0.16666707396507263184 ;  /* 0x3e2aaac614177423 */ /* 0x000fe20000010017 */
[----:B------:R-:W-:Y:S01]  /*0b60*/  FFMA.FTZ R9, R2, R3, 0.016980519518256187439 ;  /* 0x3c8b1abb02097423 */ /* 0x000fe20000010003 */
[----:B------:R-:W-:Y:S01]  /*0b70*/  FADD.FTZ R18, -R11, -RZ ;  /* 0x800000ff0b127221 */ /* 0x000fe20000010100 */
[----:B------:R-:W-:Y:S01]  /*0b80*/  LOP3.LUT R17, R17, 0x80000000, R4, 0xb8, !PT ;  /* 0x8000000011117812 */ /* 0x000fe200078eb804 */
[----:B------:R-:W-:Y:S01]  /*0b90*/  FMUL.FTZ R20, R20, R23 ;  /* 0x0000001714147220 */ /* 0x000fe20000410000 */
[----:B------:R-:W-:Y:S01]  /*0ba0*/  FFMA.FTZ R19, R2, R9, 0.030762933194637298584 ;  /* 0x3cfc028c02137423 */ /* 0x000fe20000010009 */
[----:B------:R-:W-:-:S02]  /*0bb0*/  F2FP.F16.F32.PACK_AB R13, R13, R10 ;  /* 0x0000000a0d0d723e */ /* 0x000fc400000000ff */
[----:B------:R-:W-:Y:S01]  /*0bc0*/  FSEL R9, R11, R18, P2 ;  /* 0x000000120b097208 */ /* 0x000fe20001000000 */
[----:B------:R-:W-:Y:S01]  /*0bd0*/  FFMA.FTZ R18, R15, R20, R15 ;  /* 0x000000140f127223 */ /* 0x000fe2000001000f */
[----:B------:R-:W-:Y:S01]  /*0be0*/  FMUL.FTZ R20, R17, R17 ;  /* 0x0000001111147220 */ /* 0x000fe20000410000 */
[----:B------:R-:W-:Y:S01]  /*0bf0*/  FFMA.FTZ R19, R2, R19, 0.044709417968988418579 ;  /* 0x3d37213902137423 */ /* 0x000fe20000010013 */
[----:B------:R-:W-:Y:S01]  /*0c00*/  F2FP.F16.F32.PACK_AB R7, R16, R7 ;  /* 0x000000071007723e */ /* 0x000fe200000000ff */
[----:B------:R-:W-:Y:S01]  /*0c10*/  @!P6 FFMA.FTZ R11, R12, 0.93318945169448852539, R9 ;  /* 0x3f6ee5810c0be823 */ /* 0x000fe20000010009 */
[----:B------:R-:W-:Y:S01]  /*0c20*/  FSETP.GT.FTZ.AND P6, PT, R8, 0.56000000238418579102, PT ;  /* 0x3f0f5c290800780b */ /* 0x000fe20003fd4000 */
[----:B------:R-:W-:Y:S01]  /*0c30*/  FFMA.FTZ R9, R20, R3, 0.016980519518256187439 ;  /* 0x3c8b1abb14097423 */ /* 0x000fe20000010003 */
[----:B------:R-:W-:Y:S01]  /*0c40*/  FFMA.FTZ R19, R2, R19, 0.074989043176174163818 ;  /* 0x3d9993db02137423 */ /* 0x000fe20000010013 */
[----:B------:R-:W-:Y:S01]  /*0c50*/  FADD.FTZ R3, -R18, -RZ ;  /* 0x800000ff12037221 */ /* 0x000fe20000010100 */
[----:B------:R-:W-:Y:S01]  /*0c60*/  @P2 FADD.FTZ R11, R11, R11 ;  /* 0x0000000b0b0b2221 */ /* 0x000fe20000010000 */
[----:B------:R-:W-:Y:S01]  /*0c70*/  FFMA.FTZ R9, R20, R9, 0.030762933194637298584 ;  /* 0x3cfc028c14097423 */ /* 0x000fe20000010009 */
[----:B------:R-:W-:-:S02]  /*0c80*/  FFMA.FTZ R19, R2, R19, 0.16666707396507263184 ;  /* 0x3e2aaac602137423 */ /* 0x000fc40000010013 */
[----:B------:R-:W-:Y:S01]  /*0c90*/  FSEL R3, R18, R3, P1 ;  /* 0x0000000312037208 */ /* 0x000fe20000800000 */
[----:B------:R-:W-:Y:S01]  /*0ca0*/  FFMA.FTZ R9, R20, R9, 0.044709417968988418579 ;  /* 0x3d37213914097423 */ /* 0x000fe20000010009 */
[----:B------:R-:W-:-:S03]  /*0cb0*/  FMUL.FTZ R2, R2, R19 ;  /* 0x0000001302027220 */ /* 0x000fc60000410000 */
[----:B------:R-:W-:Y:S01]  /*0cc0*/  @!P6 FFMA.FTZ R18, R12, 0.93318945169448852539, R3 ;  /* 0x3f6ee5810c12e823 */ /* 0x000fe20000010003 */
[----:B------:R-:W-:Y:S01]  /*0cd0*/  FFMA.FTZ R9, R20, R9, 0.074989043176174163818 ;  /* 0x3d9993db14097423 */ /* 0x000fe20000010009 */
[----:B------:R-:W-:Y:S01]  /*0ce0*/  FFMA.FTZ R5, R5, R2, R5 ;  /* 0x0000000205057223 */ /* 0x000fe20000010005 */
[----:B------:R-:W-:Y:S01]  /*0cf0*/  FSETP.GT.FTZ.AND P6, PT, R14, 0.56000000238418579102, PT ;  /* 0x3f0f5c290e00780b */ /* 0x000fe20003fd4000 */
[----:B------:R-:W0:Y:S01]  /*0d00*/  LDC.64 R2, c[0x0][0x218] ;  /* 0x00008600ff027b82 */ /* 0x000e220000000a00 */
[----:B------:R-:W-:Y:S01]  /*0d10*/  FFMA.FTZ R9, R20, R9, 0.16666707396507263184 ;  /* 0x3e2aaac614097423 */ /* 0x000fe20000010009 */
[C---:B------:R-:W-:Y:S01]  /*0d20*/  FADD.FTZ R8, -R5.reuse, -RZ ;  /* 0x800000ff05087221 */ /* 0x040fe20000010100 */
[----:B------:R-:W-:Y:S02]  /*0d30*/  @P1 FADD.FTZ R18, R18, R18 ;  /* 0x0000001212121221 */ /* 0x000fe40000010000 */
[----:B------:R-:W-:Y:S02]  /*0d40*/  FMUL.FTZ R20, R20, R9 ;  /* 0x0000000914147220 */ /* 0x000fe40000410000 */
[----:B------:R-:W-:-:S02]  /*0d50*/  FSEL R9, R5, R8, P5 ;  /* 0x0000000805097208 */ /* 0x000fc40002800000 */
[----:B------:R-:W-:Y:S01]  /*0d60*/  FFMA.FTZ R20, R17, R20, R17 ;  /* 0x0000001411147223 */ /* 0x000fe20000010011 */
[----:B------:R-:W-:Y:S02]  /*0d70*/  F2FP.F16.F32.PACK_AB R11, R18, R11 ;  /* 0x0000000b120b723e */ /* 0x000fe400000000ff */
[----:B------:R-:W-:Y:S01]  /*0d80*/  @!P6 FFMA.FTZ R5, R12, 0.93318945169448852539, R9 ;  /* 0x3f6ee5810c05e823 */ /* 0x000fe20000010009 */
[----:B------:R-:W-:Y:S01]  /*0d90*/  FSETP.GT.FTZ.AND P6, PT, R4, 0.56000000238418579102, PT ;  /* 0x3f0f5c290400780b */ /* 0x000fe20003fd4000 */
[----:B------:R-:W-:Y:S02]  /*0da0*/  FADD.FTZ R9, -R20, -RZ ;  /* 0x800000ff14097221 */ /* 0x000fe40000010100 */
[----:B------:R-:W-:-:S03]  /*0db0*/  @P5 FADD.FTZ R5, R5, R5 ;  /* 0x0000000505055221 */ /* 0x000fc60000010000 */
[----:B------:R-:W-:Y:S01]  /*0dc0*/  FSEL R9, R20, R9, P4 ;  /* 0x0000000914097208 */ /* 0x000fe20002000000 */
[----:B0-----:R-:W-:-:S06]  /*0dd0*/  IMAD.WIDE.U32 R2, R6, 0x2, R2 ;  /* 0x0000000206027825 */ /* 0x001fcc00078e0002 */
[----:B------:R-:W-:-:S04]  /*0de0*/  @!P6 FFMA.FTZ R20, R12, 0.93318945169448852539, R9 ;  /* 0x3f6ee5810c14e823 */ /* 0x000fc80000010009 */
[----:B------:R-:W-:Y:S01]  /*0df0*/  @P4 FADD.FTZ R20, R20, R20 ;  /* 0x0000001414144221 */ /* 0x000fe20000010000 */
[----:B------:R-:W-:-:S04]  /*0e00*/  IMAD.WIDE R2, R0, 0x4, R2 ;  /* 0x0000000400027825 */ /* 0x000fc800078e0202 */
[----:B------:R-:W-:Y:S01]  /*0e10*/  F2FP.F16.F32.PACK_AB R5, R20, R5 ;  /* 0x000000051405723e */ /* 0x000fe200000000ff */
[----:B------:R-:W-:Y:S04]  /*0e20*/  STG.E desc[UR4][R2.64], R13 ;  /* 0x0000000d02007986 */ /* 0x000fe8000c101904 */
[----:B------:R-:W-:Y:S04]  /*0e30*/  STG.E desc[UR4][R2.64+0x200], R7 ;  /* 0x0002000702007986 */ /* 0x000fe8000c101904 */
[----:B------:R-:W-:Y:S04]  /*0e40*/  STG.E desc[UR4][R2.64+0x400], R11 ;  /* 0x0004000b02007986 */ /* 0x000fe8000c101904 */
[----:B------:R-:W-:Y:S01]  /*0e50*/  STG.E desc[UR4][R2.64+0x600], R5 ;  /* 0x0006000502007986 */ /* 0x000fe2000c101904 */
[----:B------:R-:W-:Y:S05]  /*0e60*/  EXIT ;  /* 0x000000000000794d */ /* 0x000fea0003800000 */
.L_x_1243:
        /* <DEDUP_REMOVED lines=69> */
[----:B-----5:R-:W-:-:S05]  /*12c0*/  HADD2.F32 R2, -RZ, R10.H0_H0 ;  /* 0x2000000aff027230 */ /* 0x020fca0000004100 */
[C---:B------:R-:W-:Y:S01]  /*12d0*/  FADD.FTZ R13, |R2|.reuse, -RZ ;  /* 0x800000ff020d7221 */ /* 0x040fe20000010200 */
[C---:B------:R-:W-:Y:S02]  /*12e0*/  FSETP.GT.FTZ.AND P3, PT, |R2|.reuse, 0.56000000238418579102, PT ;  /* 0x3f0f5c290200780b */ /* 0x040fe40003f74200 */
[----:B------:R-:W-:Y:S01]  /*12f0*/  FSETP.NEU.FTZ.AND P4, PT, |R2|, 1, PT ;  /* 0x3f8000000200780b */ /* 0x000fe20003f9d200 */
        /* <DEDUP_REMOVED lines=24> */
.L_x_1245:
[----:B------:R-:W-:Y:S05]  /*1480*/  BSYNC B0 ;  /* 0x0000000000007941 */ /* 0x000fea0003800000 */
.L_x_1244:
[-C--:B------:R-:W-:Y:S01]  /*1490*/  ISETP.GE.AND P4, PT, R3, R0.reuse, PT ;  /* 0x000000000300720c */ /* 0x080fe20003f86270 */
[----:B------:R-:W-:Y:S01]  /*14a0*/  BSSY B0, `(.L_x_1246) ;  /* 0x0000021000007945 */ /* 0x000fe20003800000 */
[----:B------:R-:W-:Y:S02]  /*14b0*/  ISETP.GE.AND P3, PT, R5, R0, PT ;  /* 0x000000000500720c */ /* 0x000fe40003f66270 */
[----:B------:R-:W-:-:S09]  /*14c0*/  IADD3 R5, R11, 0x300, RZ ;  /* 0x000003000b057810 */ /* 0x000fd20007ffe0ff */
[----:B------:R-:W-:Y:S05]  /*14d0*/  @P4 BRA `(.L_x_1247) ;  /* 0x0000000000744947 */ /* 0x000fea0003800000 */
[----:B-----5:R-:W-:Y:S01]  /*14e0*/  HADD2.F32 R9, -RZ, R9.H0_H0 ;  /* 0x20000009ff097230 */ /* 0x020fe20000004100 */
[----:B------:R-:W-:-:S04]  /*14f0*/  MOV R13, 0x3f000000 ;  /* 0x3f000000000d7802 */ /* 0x000fc80000000f00 */
[C---:B------:R-:W-:Y:S01]  /*1500*/  FADD.FTZ R4, |R9|.reuse, -RZ ;  /* 0x800000ff09047221 */ /* 0x040fe20000010200 */
[C---:B------:R-:W-:Y:S02]  /*1510*/  FSETP.GT.FTZ.AND P4, PT, |R9|.reuse, 0.56000000238418579102, PT ;  /* 0x3f0f5c290900780b */ /* 0x040fe40003f94200 */
[----:B------:R-:W-:Y:S01]  /*1520*/  FSETP.NEU.FTZ.AND P6, PT, |R9|, 1, PT ;  /* 0x3f8000000900780b */ /* 0x000fe20003fdd200 */
        /* <DEDUP_REMOVED lines=24> */
.L_x_1247:
[----:B------:R-:W-:Y:S05]  /*16b0*/  BSYNC B0 ;  /* 0x0000000000007941 */ /* 0x000fea0003800000 */
.L_x_1246:
[----:B------:R-:W-:Y:S01]  /*16c0*/  BSSY B0, `(.L_x_1248) ;  /* 0x0000021000007945 */ /* 0x000fe20003800000 */
[----:B------:R-:W-:Y:S02]  /*16d0*/  ISETP.GE.AND P4, PT, R5, R0, PT ;  /* 0x000000000500720c */ /* 0x000fe40003f86270 */
[----:B-----5:R-:W-:Y:S01]  /*16e0*/  IADD3 R9, R11, 0x380, RZ ;  /* 0x000003800b097810 */ /* 0x020fe20007ffe0ff */
[----:B------:R-:W-:Y:S10]  /*16f0*/  @P5 BRA `(.L_x_1249) ;  /* 0x0000000000745947 */ /* 0x000ff40003800000 */
[----:B------:R-:W-:Y:S01]  /*1700*/  HFMA2.MMA R10, -RZ, RZ, 1.75, 0 ;  /* 0x3f000000ff0a7435 */ /* 0x000fe200000001ff */
[----:B------:R-:W-:-:S05]  /*1710*/  HADD2.F32 R8, -RZ, R8.H0_H0 ;  /* 0x20000008ff087230 */ /* 0x000fca0000004100 */
        /* <DEDUP_REMOVED lines=27> */
.L_x_1249:
[----:B------:R-:W-:Y:S05]  /*18d0*/  BSYNC B0 ;  /* 0x0000000000007941 */ /* 0x000fea0003800000 */
.L_x_1248:
[----:B------:R-:W-:Y:S01]  /*18e0*/  ISETP.GE.AND P5, PT, R9, R0, PT ;  /* 0x000000000900720c */ /* 0x000fe20003fa6270 */
[----:B------:R-:W-:Y:S01]  /*18f0*/  BSSY B0, `(.L_x_1250) ;  /* 0x0000021000007945 */ /* 0x000fe20003800000 */
[----:B------:R-:W-:-:S05]  /*1900*/  @!P0 IADD3 R9, R6, R11, RZ ;  /* 0x0000000b06098210 */ /* 0x000fca0007ffe0ff */
[----:B0-----:R-:W-:Y:S01]  /*1910*/  @!P0 IMAD.WIDE.U32 R16, R9, 0x2, R16 ;  /* 0x0000000209108825 */ /* 0x001fe200078e0010 */
[----:B------:R-:W-:Y:S06]  /*1920*/  @P1 BRA `(.L_x_1251) ;  /* 0x0000000000741947 */ /* 0x000fec0003800000 */
[----:B------:R-:W-:Y:S01]  /*1930*/  HADD2.F32 R7, -RZ, R7.H0_H0 ;  /* 0x20000007ff077230 */ /* 0x000fe20000004100 */
[----:B------:R-:W-:-:S04]  /*1940*/  MOV R9, 0x3f000000 ;  /* 0x3f00000000097802 */ /* 0x000fc80000000f00 */
        /* <DEDUP_REMOVED lines=27> */
.L_x_1251:
[----:B------:R-:W-:Y:S05]  /*1b00*/  BSYNC B0 ;  /* 0x0000000000007941 */ /* 0x000fea0003800000 */
.L_x_1250:
[----:B------:R-:W-:Y:S04]  /*1b10*/  BSSY B0, `(.L_x_1252) ;  /* 0x000001f000007945 */ /* 0x000fe80003800000 */
[----:B------:R-:W-:Y:S05]  /*1b20*/  @P2 BRA `(.L_x_1253) ;  /* 0x0000000000742947 */ /* 0x000fea0003800000 */
[----:B------:R-:W-:Y:S01]  /*1b30*/  HFMA2.MMA R9, -RZ, RZ, 1.75, 0 ;  /* 0x3f000000ff097435 */ /* 0x000fe200000001ff */
[----:B------:R-:W-:-:S05]  /*1b40*/  HADD2.F32 R21, -RZ, R21.H0_H0 ;  /* 0x20000015ff157230 */ /* 0x000fca0000004100 */
        /* <DEDUP_REMOVED lines=27> */
.L_x_1253:
[----:B------:R-:W-:Y:S05]  /*1d00*/  BSYNC B0 ;  /* 0x0000000000007941 */ /* 0x000fea0003800000 */
.L_x_1252:
[----:B------:R-:W-:Y:S04]  /*1d10*/  BSSY B0, `(.L_x_1254) ;  /* 0x000001f000007945 */ /* 0x000fe80003800000 */
[----:B------:R-:W-:Y:S05]  /*1d20*/  @P3 BRA `(.L_x_1255) ;  /* 0x0000000000743947 */ /* 0x000fea0003800000 */
        /* <DEDUP_REMOVED lines=29> */
.L_x_1255:
[----:B------:R-:W-:Y:S05]  /*1f00*/  BSYNC B0 ;  /* 0x0000000000007941 */ /* 0x000fea0003800000 */
.L_x_1254:
        /* <DEDUP_REMOVED lines=31> */
.L_x_1257:
[----:B------:R-:W-:Y:S05]  /*2100*/  BSYNC B0 ;  /* 0x0000000000007941 */ /* 0x000fea0003800000 */
.L_x_1256:
        /* <DEDUP_REMOVED lines=30> */
[----:B------:R-:W-:-:S07]  /*22f0*/  F2FP.F16.F32.PACK_AB R12, RZ, R12 ;  /* 0x0000000cff0c723e */ /* 0x000fce00000000ff */
.L_x_1259:
[----:B------:R-:W-:Y:S05]  /*2300*/  BSYNC B0 ;  /* 0x0000000000007941 */ /* 0x000fea0003800000 */
.L_x_1258:
        /* <DEDUP_REMOVED lines=18> */
.L_x_1262:
[----:B------:R-:W-:-:S13]  /*2430*/  ISETP.GE.AND P0, PT, R11, R0, PT ;  /* 0x000000000b00720c */ /* 0x000fda0003f06270 */
[----:B------:R-:W-:Y:S05]  /*2440*/  @P0 BRA `(.L_x_1264) ;  /* 0x0000000000300947 */ /* 0x000fea0003800000 */
[----:B0-----:R-:W0:Y:S01]  /*2450*/  LDC.64 R2, c[0x0][0x218] ;  /* 0x00008600ff027b82 */ /* 0x001e220000000a00 */
[----:B------:R-:W-:Y:S02]  /*2460*/  IADD3 R5, R6, R11, RZ ;  /* 0x0000000b06057210 */ /* 0x000fe40007ffe0ff */
[----:B------:R-:W-:-:S03]  /*2470*/  IADD3 R11, R11, 0x80, RZ ;  /* 0x000000800b0b7810 */ /* 0x000fc60007ffe0ff */
[----:B0-----:R-:W-:-:S05]  /*2480*/  IMAD.WIDE.U32 R2, R5, 0x2, R2 ;  /* 0x0000000205027825 */ /* 0x001fca00078e0002 */
[----:B------:R1:W-:Y:S02]  /*2490*/  STG.E.U16 desc[UR4][R2.64], R7 ;  /* 0x0000000702007986 */ /* 0x0003e4000c101504 */
.L_x_1263:
[----:B------:R-:W-:-:S13]  /*24a0*/  ISETP.GE.AND P0, PT, R11, R0, PT ;  /* 0x000000000b00720c */ /* 0x000fda0003f06270 */
[----:B------:R-:W-:Y:S05]  /*24b0*/  @P0 BRA `(.L_x_1265) ;  /* 0x0000000000340947 */ /* 0x000fea0003800000 */
[----:B01----:R-:W0:Y:S01]  /*24c0*/  LDC.64 R2, c[0x0][0x218] ;  /* 0x00008600ff027b82 */ /* 0x003e220000000a00 */
[----:B------:R-:W-:Y:S02]  /*24d0*/  IADD3 R5, R6, R11, RZ ;  /* 0x0000000b06057210 */ /* 0x000fe40007ffe0ff */
[----:B------:R-:W-:-:S03]  /*24e0*/  IADD3 R11, R11, 0x80, RZ ;  /* 0x000000800b0b7810 */ /* 0x000fc60007ffe0ff */
[----:B0-----:R-:W-:-:S05]  /*24f0*/  IMAD.WIDE.U32 R2, R5, 0x2, R2 ;  /* 0x0000000205027825 */ /* 0x001fca00078e0002 */
[----:B------:R1:W-:Y:S02]  /*2500*/  STG.E.U16 desc[UR4][R2.64], R8 ;  /* 0x0000000802007986 */ /* 0x0003e4000c101504 */
.L_x_1264:
        /* <DEDUP_REMOVED lines=8> */
.L_x_1265:
[----:B------:R-:W-:Y:S05]  /*2590*/  BSYNC B1 ;  /* 0x0000000000017941 */ /* 0x000fea0003800000 */
.L_x_1261:
[----:B------:R-:W-:-:S13]  /*25a0*/  ISETP.GE.AND P0, PT, R11, R0, PT ;  /* 0x000000000b00720c */ /* 0x000fda0003f06270 */
[----:B012---:R-:W0:Y:S01]  /*25b0*/  @!P0 LDC.64 R2, c[0x0][0x218] ;  /* 0x00008600ff028b82 */ /* 0x007e220000000a00 */
[----:B------:R-:W-:Y:S02]  /*25c0*/  @!P0 IADD3 R5, R6, R11, RZ ;  /* 0x0000000b06058210 */ /* 0x000fe40007ffe0ff */
[----:B------:R-:W-:-:S03]  /*25d0*/  @!P0 IADD3 R11, R11, 0x80, RZ ;  /* 0x000000800b0b8810 */ /* 0x000fc60007ffe0ff */
[----:B0-----:R-:W-:-:S05]  /*25e0*/  @!P0 IMAD.WIDE.U32 R2, R5, 0x2, R2 ;  /* 0x0000000205028825 */ /* 0x001fca00078e0002 */
[----:B------:R2:W-:Y:S02]  /*25f0*/  @!P0 STG.E.U16 desc[UR4][R2.64], R10 ;  /* 0x0000000a02008986 */ /* 0x0005e4000c101504 */
.L_x_1266:
[----:B------:R-:W-:Y:S05]  /*2600*/  BSYNC B0 ;  /* 0x0000000000007941 */ /* 0x000fea0003800000 */
.L_x_1260:
        /* <DEDUP_REMOVED lines=8> */
.L_x_1267:
        /* <DEDUP_REMOVED lines=15> */
.L_x_20106:


//--------------------- .text._ZN2at6native29vectorized_elementwise_kernelILi4EZZZNS0_16acos_kernel_cudaERNS_18TensorIteratorBaseEENKUlvE0_clEvENKUlvE1_clEvEUlN3c104HalfEE_St5arrayIPcLm2EEEEviT0_T1_ --------------------------
	.section	.text._ZN2at6native29vectorized_elementwise_kernelILi4EZZZNS0_16acos_kernel_cudaERNS_18TensorIteratorBaseEENKUlvE0_clEvENKUlvE1_clEvEUlN3c104HalfEE_St5arrayIPcLm2EEEEviT0_T1_,"ax",@progbits
	.align	128
        .global         _ZN2at6native29vectorized_elementwise_kernelILi4EZZZNS0_16acos_kernel_cudaERNS_18TensorIteratorBaseEENKUlvE0_clEvENKUlvE1_clEvEUlN3c104HalfEE_St5arrayIPcLm2EEEEviT0_T1_
        .type           _ZN2at6native29vectorized_elementwise_kernelILi4EZZZNS0_16acos_kernel_cudaERNS_18TensorIteratorBaseEENKUlvE0_clEvENKUlvE1_clEvEUlN3c104HalfEE_St5arrayIPcLm2EEEEviT0_T1_,@function
        .size           _ZN2at6native29vectorized_elementwise_kernelILi4EZZZNS0_16acos_kernel_cudaERNS_18TensorIteratorBaseEENKUlvE0_clEvENKUlvE1_clEvEUlN3c104HalfEE_St5arrayIPcLm2EEEEviT0_T1_,(.L_x_20107 - _ZN2at6native29vectorized_elementwise_kernelILi4EZZZNS0_16acos_kernel_cudaERNS_18TensorIteratorBaseEENKUlvE0_clEvENKUlvE1_clEvEUlN3c104HalfEE_St5arrayIPcLm2EEEEviT0_T1_)
        .other          _ZN2at6native29vectorized_elementwise_kernelILi4EZZZNS0_16acos_kernel_cudaERNS_18TensorIteratorBaseEENKUlvE0_clEvENKUlvE1_clEvEUlN3c104HalfEE_St5arrayIPcLm2EEEEviT0_T1_,@"STO_CUDA_ENTRY STV_DEFAULT"
_ZN2at6native29vectorized_elementwise_kernelILi4EZZZNS0_16acos_kernel_cudaERNS_18TensorIteratorBaseEENKUlvE0_clEvENKUlvE1_clEvEUlN3c104HalfEE_St5arrayIPcLm2EEEEviT0_T1_:
.text._ZN2at6native29vectorized_elementwise_kernelILi4EZZZNS0_16acos_kernel_cudaERNS_18TensorIteratorBaseEENKUlvE0_clEvENKUlvE1_clEvEUlN3c104HalfEE_St5arrayIPcLm2EEEEviT0_T1_:
        /* <DEDUP_REMOVED lines=15> */
[--C-:B--2---:R-:W-:Y:S02]  /*00f0*/  HADD2.F32 R4, -RZ, R10.reuse.H0_H0 ;  /* 0x2000000aff047230 */ /* 0x104fe40000004100 */
[----:B------:R-:W-:Y:S02]  /*0100*/  HADD2.F32 R12, -RZ, R10.H1_H1 ;  /* 0x3000000aff0c7230 */ /* 0x000fe40000004100 */
[----:B------:R-:W-:-:S02]  /*0110*/  HADD2.F32 R16, -RZ, R11.H0_H0 ;  /* 0x2000000bff107230 */ /* 0x000fc40000004100 */
[----:B------:R-:W-:Y:S01]  /*0120*/  FADD.FTZ R9, |R4|, -RZ ;  /* 0x800000ff04097221 */ /* 0x000fe20000010200 */
[----:B------:R-:W-:Y:S02]  /*0130*/  HADD2.F32 R10, -RZ, R11.H1_H1 ;  /* 0x3000000bff0a7230 */ /* 0x000fe40000004100 */
[----:B------:R-:W-:Y:S01]  /*0140*/  FADD.FTZ R13, |R12|, -RZ ;  /* 0x800000ff0c0d7221 */ /* 0x000fe20000010200 */
[----:B------:R-:W-:Y:S01]  /*0150*/  FSETP.GT.FTZ.AND P2, PT, |R4|, 0.56000000238418579102, PT ;  /* 0x3f0f5c290400780b */ /* 0x000fe20003f54200 */
[-C--:B------:R-:W-:Y:S01]  /*0160*/  FFMA.FTZ R17, -R9, R6.reuse, 0.5 ;  /* 0x3f00000009117423 */ /* 0x080fe20000010106 */
[----:B------:R-:W-:Y:S01]  /*0170*/  FADD.FTZ R7, |R16|, -RZ ;  /* 0x800000ff10077221 */ /* 0x000fe20000010200 */
[----:B------:R-:W-:Y:S01]  /*0180*/  FADD.FTZ R11, |R10|, -RZ ;  /* 0x800000ff0a0b7221 */ /* 0x000fe20000010200 */
[-C--:B------:R-:W-:Y:S01]  /*0190*/  FFMA.FTZ R19, -R13, R6.reuse, 0.5 ;  /* 0x3f0000000d137423 */ /* 0x080fe20000010106 */
[----:B------:R-:W0:Y:S01]  /*01a0*/  MUFU.RSQ R18, R17 ;  /* 0x0000001100127308 */ /* 0x000e220000001400 */
[-C--:B------:R-:W-:Y:S01]  /*01b0*/  FFMA.FTZ R21, -R7, R6.reuse, 0.5 ;  /* 0x3f00000007157423 */ /* 0x080fe20000010106 */
[----:B------:R-:W-:Y:S01]  /*01c0*/  FFMA.FTZ R23, -R11, R6, 0.5 ;  /* 0x3f0000000b177423 */ /* 0x000fe20000010106 */
[----:B------:R-:W-:-:S02]  /*01d0*/  FSETP.GT.FTZ.AND P1, PT, |R12|, 0.56000000238418579102, PT ;  /* 0x3f0f5c290c00780b */ /* 0x000fc40003f34200 */
[----:B------:R-:W-:Y:S02]  /*01e0*/  FSETP.GT.FTZ.AND P0, PT, |R16|, 0.56000000238418579102, PT ;  /* 0x3f0f5c291000780b */ /* 0x000fe40003f14200 */
[----:B------:R-:W-:Y:S01]  /*01f0*/  FSETP.GT.FTZ.AND P3, PT, |R10|, 0.56000000238418579102, PT ;  /* 0x3f0f5c290a00780b */ /* 0x000fe20003f74200 */
[----:B------:R-:W1:Y:S01]  /*0200*/  MUFU.RSQ R20, R19 ;  /* 0x0000001300147308 */ /* 0x000e620000001400 */
[----:B------:R-:W-:Y:S02]  /*0210*/  FSETP.NEU.FTZ.AND P4, PT, |R4|, 1, PT ;  /* 0x3f8000000400780b */ /* 0x000fe40003f9d200 */
[----:B------:R-:W-:Y:S02]  /*0220*/  FSETP.NEU.FTZ.AND P5, PT, |R16|, 1, PT ;  /* 0x3f8000001000780b */ /* 0x000fe40003fbd200 */
[----:B------:R-:W-:-:S03]  /*0230*/  FSETP.NEU.FTZ.AND P6, PT, |R10|, 1, PT ;  /* 0x3f8000000a00780b */ /* 0x000fc60003fdd200 */
[----:B------:R-:W2:Y:S01]  /*0240*/  MUFU.RSQ R22, R21 ;  /* 0x0000001500167308 */ /* 0x000ea20000001400 */
[----:B0-----:R-:W-:Y:S01]  /*0250*/  FMUL.FTZ R14, R17, R18 ;  /* 0x00000012110e7220 */ /* 0x001fe20000410000 */
[----:B------:R-:W-:-:S04]  /*0260*/  FMUL.FTZ R15, R18, 0.5 ;  /* 0x3f000000120f7820 */ /* 0x000fc80000410000 */
[----:B------:R-:W-:Y:S02]  /*0270*/  FFMA.FTZ R15, -R14, R15, 0.5 ;  /* 0x3f0000000e0f7423 */ /* 0x000fe4000001010f */
[----:B------:R-:W0:Y:S01]  /*0280*/  MUFU.RSQ R8, R23 ;  /* 0x0000001700087308 */ /* 0x000e220000001400 */
[----:B-1----:R-:W-:Y:S01]  /*0290*/  FMUL.FTZ R19, R19, R20 ;  /* 0x0000001413137220 */ /* 0x002fe20000410000 */
[----:B------:R-:W-:Y:S01]  /*02a0*/  FMUL.FTZ R20, R20, 0.5 ;  /* 0x3f00000014147820 */ /* 0x000fe20000410000 */
[----:B------:R-:W-:-:S03]  /*02b0*/  FFMA.FTZ R14, R14, R15, R14 ;  /* 0x0000000f0e0e7223 */ /* 0x000fc6000001000e */
[----:B------:R-:W-:Y:S02]  /*02c0*/  FFMA.FTZ R20, -R19, R20, 0.5 ;  /* 0x3f00000013147423 */ /* 0x000fe40000010114 */
[----:B------:R-:W-:Y:S01]  /*02d0*/  @P2 FSEL R9, R14, RZ, P4 ;  /* 0x000000ff0e092208 */ /* 0x000fe20002000000 */
[----:B--2---:R-:W-:Y:S01]  /*02e0*/  FMUL.FTZ R21, R21, R22 ;  /* 0x0000001615157220 */ /* 0x004fe20000410000 */
[----:B------:R-:W-:Y:S01]  /*02f0*/  FMUL.FTZ R22, R22, 0.5 ;  /* 0x3f00000016167820 */ /* 0x000fe20000410000 */
[----:B------:R-:W-:Y:S01]  /*0300*/  FFMA.FTZ R20, R19, R20, R19 ;  /* 0x0000001413147223 */ /* 0x000fe20000010013 */
[----:B------:R-:W-:Y:S02]  /*0310*/  FSETP.NEU.FTZ.AND P4, PT, |R12|, 1, PT ;  /* 0x3f8000000c00780b */ /* 0x000fe40003f9d200 */
[----:B------:R-:W-:Y:S01]  /*0320*/  FFMA.FTZ R22, -R21, R22, 0.5 ;  /* 0x3f00000015167423 */ /* 0x000fe20000010116 */
[----:B------:R-:W-:Y:S01]  /*0330*/  LOP3.LUT R9, R9, 0x80000000, R4, 0xb8, !PT ;  /* 0x8000000009097812 */ /* 0x000fe200078eb804 */
[----:B0-----:R-:W-:Y:S01]  /*0340*/  FMUL.FTZ R23, R23, R8 ;  /* 0x0000000817177220 */ /* 0x001fe20000410000 */
[----:B------:R-:W-:Y:S01]  /*0350*/  FMUL.FTZ R8, R8, 0.5 ;  /* 0x3f00000008087820 */ /* 0x000fe20000410000 */
[----:B------:R-:W-:Y:S01]  /*0360*/  FFMA.FTZ R22, R21, R22, R21 ;  /* 0x0000001615167223 */ /* 0x000fe20000010015 */
[----:B------:R-:W-:Y:S01]  /*0370*/  @P1 FSEL R13, R20, RZ, P4 ;  /* 0x000000ff140d1208 */ /* 0x000fe20002000000 */
[----:B------:R-:W-:Y:S01]  /*0380*/  FMUL.FTZ R19, R9, R9 ;  /* 0x0000000909137220 */ /* 0x000fe20000410000 */
[----:B------:R-:W-:Y:S01]  /*0390*/  FFMA.FTZ R8, -R23, R8, 0.5 ;  /* 0x3f00000017087423 */ /* 0x000fe20000010108 */
[----:B------:R-:W-:-:S02]  /*03a0*/  FSETP.GT.FTZ.AND P4, PT, R16, 0.56000000238418579102, PT ;  /* 0x3f0f5c291000780b */ /* 0x000fc40003f94000 */
[----:B------:R-:W-:Y:S01]  /*03b0*/  @P0 FSEL R7, R22, RZ, P5 ;  /* 0x000000ff16070208 */ /* 0x000fe20002800000 */
[----:B------:R-:W-:Y:S01]  /*03c0*/  FFMA.FTZ R8, R23, R8, R23 ;  /* 0x0000000817087223 */ /* 0x000fe20000010017 */
[----:B------:R-:W-:Y:S02]  /*03d0*/  FSETP.GT.FTZ.AND P5, PT, R12, 0.56000000238418579102, PT ;  /* 0x3f0f5c290c00780b */ /* 0x000fe40003fb4000 */
[----:B------:R-:W-:Y:S02]  /*03e0*/  LOP3.LUT R12, R13, 0x80000000, R12, 0xb8, !PT ;  /* 0x800000000d0c7812 */ /* 0x000fe400078eb80c */
[----:B------:R-:W-:Y:S02]  /*03f0*/  @P3 FSEL R11, R8, RZ, P6 ;  /* 0x000000ff080b3208 */ /* 0x000fe40003000000 */
[----:B------:R-:W-:Y:S01]  /*0400*/  FSETP.GT.FTZ.AND P6, PT, R4, 0.56000000238418579102, PT ;  /* 0x3f0f5c290400780b */ /* 0x000fe20003fd4000 */
[----:B------:R-:W-:Y:S01]  /*0410*/  FMUL.FTZ R15, R12, R12 ;  /* 0x0000000c0c0f7220 */ /* 0x000fe20000410000 */
[----:B------:R-:W-:-:S02]  /*0420*/  MOV R4, 0x3d10ecef ;  /* 0x3d10ecef00047802 */ /* 0x000fc40000000f00 */
[----:B------:R-:W-:Y:S01]  /*0430*/  LOP3.LUT R16, R7, 0x80000000, R16, 0xb8, !PT ;  /* 0x8000000007107812 */ /* 0x000fe200078eb810 */
[--C-:B---3--:R-:W-:Y:S01]  /*0440*/  HADD2.F32 R7, -RZ, R2.reuse.H0_H0 ;  /* 0x20000002ff077230 */ /* 0x108fe20000004100 */
[----:B------:R-:W-:Y:S01]  /*0450*/  LOP3.LUT R11, R11, 0x80000000, R10, 0xb8, !PT ;  /* 0x800000000b0b7812 */ /* 0x000fe200078eb80a */
[-C--:B------:R-:W-:Y:S01]  /*0460*/  FFMA.FTZ R8, R19, R4.reuse, 0.016980519518256187439 ;  /* 0x3c8b1abb13087423 */ /* 0x080fe20000010004 */
[----:B------:R-:W-:Y:S01]  /*0470*/  FFMA.FTZ R14, R15, R4, 0.016980519518256187439 ;  /* 0x3c8b1abb0f0e7423 */ /* 0x000fe20000010004 */
[----:B------:R-:W-:Y:S01]  /*0480*/  FMUL.FTZ R17, R16, R16 ;  /* 0x0000001010117220 */ /* 0x000fe20000410000 */
[----:B------:R-:W-:Y:S02]  /*0490*/  HADD2.F32 R2, -RZ, R2.H1_H1 ;  /* 0x30000002ff027230 */ /* 0x000fe40000004100 */
[----:B------:R-:W-:Y:S01]  /*04a0*/  FFMA.FTZ R8, R19, R8, 0.030762933194637298584 ;  /* 0x3cfc028c13087423 */ /* 0x000fe20000010008 */
[----:B------:R-:W-:Y:S01]  /*04b0*/  FMUL.FTZ R13, R11, R11 ;  /* 0x0000000b0b0d7220 */ /* 0x000fe20000410000 */
[----:B------:R-:W-:Y:S01]  /*04c0*/  FFMA.FTZ R18, R17, R4, 0.016980519518256187439 ;  /* 0x3c8b1abb11127423 */ /* 0x000fe20000010004 */
[----:B------:R-:W-:Y:S01]  /*04d0*/  FFMA.FTZ R14, R15, R14, 0.030762933194637298584 ;  /* 0x3cfc028c0f0e7423 */ /* 0x000fe2000001000e */
[----:B------:R-:W-:Y:S01]  /*04e0*/  FFMA.FTZ R8, R19, R8, 0.044709417968988418579 ;  /* 0x3d37213913087423 */ /* 0x000fe20000010008 */
[----:B------:R-:W-:Y:S01]  /*04f0*/  FFMA.FTZ R20, R13, R4, 0.016980519518256187439 ;  /* 0x3c8b1abb0d147423 */ /* 0x000fe20000010004 */
[----:B------:R-:W-:Y:S01]  /*0500*/  FFMA.FTZ R18, R17, R18, 0.030762933194637298584 ;  /* 0x3cfc028c11127423 */ /* 0x000fe20000010012 */
[----:B------:R-:W-:Y:S01]  /*0510*/  FFMA.FTZ R14, R15, R14, 0.044709417968988418579 ;  /* 0x3d3721390f0e7423 */ /* 0x000fe2000001000e */
[----:B------:R-:W-:Y:S01]  /*0520*/  FFMA.FTZ R8, R19, R8, 0.074989043176174163818 ;  /* 0x3d9993db13087423 */ /* 0x000fe20000010008 */
[----:B------:R-:W-:Y:S01]  /*0530*/  FFMA.FTZ R20, R13, R20, 0.030762933194637298584 ;  /* 0x3cfc028c0d147423 */ /* 0x000fe20000010014 */
[----:B------:R-:W-:Y:S01]  /*0540*/  FFMA.FTZ R18, R17, R18, 0.044709417968988418579 ;  /* 0x3d37213911127423 */ /* 0x000fe20000010012 */
[----:B------:R-:W-:Y:S01]  /*0550*/  FFMA.FTZ R14, R15, R14, 0.074989043176174163818 ;  /* 0x3d9993db0f0e7423 */ /* 0x000fe2000001000e */
[----:B------:R-:W-:Y:S01]  /*0560*/  FFMA.FTZ R8, R19, R8, 0.16666707396507263184 ;  /* 0x3e2aaac613087423 */ /* 0x000fe20000010008 */
[----:B------:R-:W-:Y:S01]  /*0570*/  FFMA.FTZ R22, R13, R20, 0.044709417968988418579 ;  /* 0x3d3721390d167423 */ /* 0x000fe20000010014 */
[----:B------:R-:W-:Y:S01]  /*0580*/  FFMA.FTZ R20, R17, R18, 0.074989043176174163818 ;  /* 0x3d9993db11147423 */ /* 0x000fe20000010012 */
[----:B------:R-:W-:Y:S01]  /*0590*/  FFMA.FTZ R18, R15, R14, 0.16666707396507263184 ;  /* 0x3e2aaac60f127423 */ /* 0x000fe2000001000e */
[----:B------:R-:W-:Y:S01]  /*05a0*/  FMUL.FTZ R14, R19, R8 ;  /* 0x00000008130e7220 */ /* 0x000fe20000410000 */
[----:B------:R-:W-:Y:S01]  /*05b0*/  FFMA.FTZ R22, R13, R22, 0.074989043176174163818 ;  /* 0x3d9993db0d167423 */ /* 0x000fe20000010016 */
[----:B------:R-:W-:Y:S01]  /*05c0*/  FADD.FTZ R8, |R7|, -RZ ;  /* 0x800000ff07087221 */ /* 0x000fe20000010200 */
[----:B------:R-:W-:Y:S01]  /*05d0*/  FFMA.FTZ R20, R17, R20, 0.16666707396507263184 ;  /* 0x3e2aaac611147423 */ /* 0x000fe20000010014 */
[----:B------:R-:W-:Y:S01]  /*05e0*/  FFMA.FTZ R9, R9, R14, R9 ;  /* 0x0000000e09097223 */ /* 0x000fe20000010009 */
[----:B------:R-:W-:Y:S01]  /*05f0*/  FFMA.FTZ R22, R13, R22, 0.16666707396507263184 ;  /* 0x3e2aaac60d167423 */ /* 0x000fe20000010016 */
[----:B------:R-:W-:Y:S01]  /*0600*/  FFMA.FTZ R19, -R8, R6, 0.5 ;  /* 0x3f00000008137423 */ /* 0x000fe20000010106 */
[----:B------:R-:W-:Y:S01]  /*0610*/  FMUL.FTZ R15, R15, R18 ;  /* 0x000000120f0f7220 */ /* 0x000fe20000410000 */
[----:B------:R-:W-:Y:S01]  /*0620*/  FADD.FTZ R18, -R9, -RZ ;  /* 0x800000ff09127221 */ /* 0x000fe20000010100 */
[----:B------:R-:W-:Y:S01]  /*0630*/  HFMA2.MMA R14, -RZ, RZ, 1.9599609375, 20144 ;  /* 0x3fd774ebff0e7435 */ /* 0x000fe200000001ff */
[----:B------:R-:W-:Y:S01]  /*0640*/  FMUL.FTZ R17, R17, R20 ;  /* 0x0000001411117220 */ /* 0x000fe20000410000 */
[----:B------:R-:W-:Y:S01]  /*0650*/  FMUL.FTZ R22, R13, R22 ;  /* 0x000000160d167220 */ /* 0x000fe20000410000 */
[----:B------:R-:W0:Y:S01]  /*0660*/  MUFU.RSQ R20, R19 ;  /* 0x0000001300147308 */ /* 0x000e220000001400 */
[----:B------:R-:W-:Y:S01]  /*0670*/  FADD.FTZ R13, |R2|, -RZ ;  /* 0x800000ff020d7221 */ /* 0x000fe20000010200 */
[----:B------:R-:W-:Y:S01]  /*0680*/  FSEL R21, R9, R18, P2 ;  /* 0x0000001209157208 */ /* 0x000fe20001000000 */
[----:B------:R-:W-:Y:S01]  /*0690*/  FFMA.FTZ R12, R12, R15, R12 ;  /* 0x0000000f0c0c7223 */ /* 0x000fe2000001000c */
[----:B------:R-:W-:Y:S01]  /*06a0*/  FFMA.FTZ R11, R11, R22, R11 ;  /* 0x000000160b0b7223 */ /* 0x000fe2000001000b */
[----:B------:R-:W-:Y:S01]  /*06b0*/  FFMA.FTZ R18, -R13, R6, 0.5 ;  /* 0x3f0000000d127423 */ /* 0x000fe20000010106 */
[----:B------:R-:W-:Y:S01]  /*06c0*/  FFMA.FTZ R16, R16, R17, R16 ;  /* 0x0000001110107223 */ /* 0x000fe20000010010 */
[----:B------:R-:W-:Y:S01]  /*06d0*/  FADD.FTZ R23, -R12, -RZ ;  /* 0x800000ff0c177221 */ /* 0x000fe20000010100 */
[----:B------:R-:W-:Y:S01]  /*06e0*/  @!P6 FFMA.FTZ R9, R14, 0.93318945169448852539, R21 ;  /* 0x3f6ee5810e09e823 */ /* 0x000fe20000010015 */
[----:B------:R-:W-:Y:S01]  /*06f0*/  FSETP.GT.FTZ.AND P6, PT, R10, 0.56000000238418579102, PT ;  /* 0x3f0f5c290a00780b */ /* 0x000fe20003fd4000 */
[----:B------:R-:W1:Y:S01]  /*0700*/  MUFU.RSQ R21, R18 ;  /* 0x0000001200157308 */ /* 0x000e620000001400 */
[--C-:B------:R-:W-:Y:S01]  /*0710*/  HADD2.F32 R15, -RZ, R3.reuse.H0_H0 ;  /* 0x20000003ff0f7230 */ /* 0x100fe20000004100 */
[----:B------:R-:W-:Y:S01]  /*0720*/  FSEL R23, R12, R23, P1 ;  /* 0x000000170c177208 */ /* 0x000fe20000800000 */
[----:B------:R-:W-:Y:S01]  /*0730*/  FADD.FTZ R10, -R11, -RZ ;  /* 0x800000ff0b0a7221 */ /* 0x000fe20000010100 */
[----:B------:R-:W-:-:S02]  /*0740*/  HADD2.F32 R3, -RZ, R3.H1_H1 ;  /* 0x30000003ff037230 */ /* 0x000fc40000004100 */
[----:B------:R-:W-:Y:S01]  /*0750*/  FADD.FTZ R25, -R16, -RZ ;  /* 0x800000ff10197221 */ /* 0x000fe20000010100 */
[----:B------:R-:W-:Y:S01]  /*0760*/  FADD.FTZ R17, |R15|, -RZ ;  /* 0x800000ff0f117221 */ /* 0x000fe20000010200 */
[----:B0-----:R-:W-:Y:S01]  /*0770*/  FMUL.FTZ R24, R19, R20 ;  /* 0x0000001413187220 */ /* 0x001fe20000410000 */
[----:B------:R-:W-:Y:S01]  /*0780*/  @!P5 FFMA.FTZ R12, R14, 0.93318945169448852539, R23 ;  /* 0x3f6ee5810e0cd823 */ /* 0x000fe20000010017 */
[----:B------:R-:W-:Y:S01]  /*0790*/  FSEL R19, R11, R10, P3 ;  /* 0x0000000a0b137208 */ /* 0x000fe20001800000 */
[----:B------:R-:W-:Y:S01]  /*07a0*/  FMUL.FTZ R27, R20, 0.5 ;  /* 0x3f000000141b7820 */ /* 0x000fe20000410000 */
[----:B------:R-:W-:Y:S01]  /*07b0*/  FADD.FTZ R10, |R3|, -RZ ;  /* 0x800000ff030a7221 */ /* 0x000fe20000010200 */
[----:B------:R-:W-:Y:S01]  /*07c0*/  FSETP.GT.FTZ.AND P5, PT, |R7|, 0.56000000238418579102, PT ;  /* 0x3f0f5c290700780b */ /* 0x000fe20003fb4200 */
[-C--:B------:R-:W-:Y:S01]  /*07d0*/  FFMA.FTZ R22, -R17, R6.reuse, 0.5 ;  /* 0x3f00000011167423 */ /* 0x080fe20000010106 */
[----:B------:R-:W-:Y:S01]  /*07e0*/  FSEL R25, R16, R25, P0 ;  /* 0x0000001910197208 */ /* 0x000fe20000000000 */
[----:B------:R-:W-:Y:S01]  /*07f0*/  FFMA.FTZ R27, -R24, R27, 0.5 ;  /* 0x3f000000181b7423 */ /* 0x000fe2000001011b */
[----:B------:R-:W-:Y:S01]  /*0800*/  FFMA.FTZ R6, -R10, R6, 0.5 ;  /* 0x3f0000000a067423 */ /* 0x000fe20000010106 */
[----:B------:R-:W-:Y:S01]  /*0810*/  @!P6 FFMA.FTZ R11, R14, 0.93318945169448852539, R19 ;  /* 0x3f6ee5810e0be823 */ /* 0x000fe20000010013 */
[----:B-1----:R-:W-:Y:S01]  /*0820*/  FMUL.FTZ R18, R18, R21 ;  /* 0x0000001512127220 */ /* 0x002fe20000410000 */
[----:B------:R-:W-:Y:S01]  /*0830*/  @!P4 FFMA.FTZ R16, R14, 0.93318945169448852539, R25 ;  /* 0x3f6ee5810e10c823 */ /* 0x000fe20000010019 */
[----:B------:R-:W0:Y:S01]  /*0840*/  MUFU.RSQ R23, R22 ;  /* 0x0000001600177308 */ /* 0x000e220000001400 */
[----:B------:R-:W-:Y:S01]  /*0850*/  FFMA.FTZ R20, R24, R27, R24 ;  /* 0x0000001b18147223 */ /* 0x000fe20000010018 */
[----:B------:R-:W-:Y:S01]  /*0860*/  FMUL.FTZ R21, R21, 0.5 ;  /* 0x3f00000015157820 */ /* 0x000fe20000410000 */
[----:B------:R-:W-:Y:S01]  /*0870*/  FSETP.GT.FTZ.AND P4, PT, |R2|, 0.56000000238418579102, PT ;  /* 0x3f0f5c290200780b */ /* 0x000fe20003f94200 */
[----:B------:R-:W-:Y:S01]  /*0880*/  @P2 FADD.FTZ R9, R9, R9 ;  /* 0x0000000909092221 */ /* 0x000fe20000010000 */
[----:B------:R-:W-:Y:S01]  /*0890*/  FSETP.NEU.FTZ.AND P6, PT, |R7|, 1, PT ;  /* 0x3f8000000700780b */ /* 0x000fe20003fdd200 */
[----:B------:R-:W-:Y:S01]  /*08a0*/  FFMA.FTZ R21, -R18, R21, 0.5 ;  /* 0x3f00000012157423 */ /* 0x000fe20000010115 */
[----:B------:R-:W-:Y:S01]  /*08b0*/  FSETP.GT.FTZ.AND P2, PT, |R15|, 0.56000000238418579102, PT ;  /* 0x3f0f5c290f00780b */ /* 0x000fe20003f54200 */
[----:B------:R-:W1:Y:S01]  /*08c0*/  MUFU.RSQ R19, R6 ;  /* 0x0000000600137308 */ /* 0x000e620000001400 */
[----:B------:R-:W-:Y:S01]  /*08d0*/  @P5 FSEL R8, R20, RZ, P6 ;  /* 0x000000ff14085208 */ /* 0x000fe20003000000 */
[----:B------:R-:W-:Y:S01]  /*08e0*/  FFMA.FTZ R21, R18, R21, R18 ;  /* 0x0000001512157223 */ /* 0x000fe20000010012 */
[----:B------:R-:W-:Y:S01]  /*08f0*/  FSETP.NEU.FTZ.AND P6, PT, |R2|, 1, PT ;  /* 0x3f8000000200780b */ /* 0x000fe20003fdd200 */
[----:B------:R-:W-:Y:S01]  /*0900*/  @P1 FADD.FTZ R12, R12, R12 ;  /* 0x0000000c0c0c1221 */ /* 0x000fe20000010000 */
[----:B------:R-:W-:Y:S01]  /*0910*/  LOP3.LUT R8, R8, 0x80000000, R7, 0xb8, !PT ;  /* 0x8000000008087812 */ /* 0x000fe200078eb807 */
[----:B------:R-:W-:Y:S01]  /*0920*/  @P0 FADD.FTZ R16, R16, R16 ;  /* 0x0000001010100221 */ /* 0x000fe20000010000 */
[----:B------:R-:W-:Y:S01]  /*0930*/  FSETP.GT.FTZ.AND P1, PT, |R3|, 0.56000000238418579102, PT ;  /* 0x3f0f5c290300780b */ /* 0x000fe20003f34200 */
[----:B------:R-:W-:Y:S01]  /*0940*/  @P3 FADD.FTZ R11, R11, R11 ;  /* 0x0000000b0b0b3221 */ /* 0x000fe20000010000 */
[----:B------:R-:W-:Y:S01]  /*0950*/  @P4 FSEL R13, R21, RZ, P6 ;  /* 0x000000ff150d4208 */ /* 0x000fe20003000000 */
[----:B------:R-:W-:Y:S01]  /*0960*/  FMUL.FTZ R21, R8, R8 ;  /* 0x0000000808157220 */ /* 0x000fe20000410000 */
[----:B0-----:R-:W-:Y:S01]  /*0970*/  FMUL.FTZ R22, R22, R23 ;  /* 0x0000001716167220 */ /* 0x001fe20000410000 */
[----:B------:R-:W-:Y:S01]  /*0980*/  FMUL.FTZ R23, R23, 0.5 ;  /* 0x3f00000017177820 */ /* 0x000fe20000410000 */
[----:B------:R-:W-:-:S02]  /*0990*/  LOP3.LUT R13, R13, 0x80000000, R2, 0xb8, !PT ;  /* 0x800000000d0d7812 */ /* 0x000fc400078eb802 */
[----:B------:R-:W-:Y:S01]  /*09a0*/  FSETP.NEU.FTZ.AND P6, PT, |R15|, 1, PT ;  /* 0x3f8000000f00780b */ /* 0x000fe20003fdd200 */
[----:B------:R-:W-:Y:S01]  /*09b0*/  FFMA.FTZ R23, -R22, R23, 0.5 ;  /* 0x3f00000016177423 */ /* 0x000fe20000010117 */
[----:B-1----:R-:W-:Y:S01]  /*09c0*/  FMUL.FTZ R20, R6, R19 ;  /* 0x0000001306147220 */ /* 0x002fe20000410000 */
[----:B------:R-:W-:Y:S01]  /*09d0*/  FFMA.FTZ R6, R21, R4, 0.016980519518256187439 ;  /* 0x3c8b1abb15067423 */ /* 0x000fe20000010004 */
[----:B------:R-:W-:Y:S01]  /*09e0*/  FMUL.FTZ R19, R19, 0.5 ;  /* 0x3f00000013137820 */ /* 0x000fe20000410000 */
[----:B------:R-:W-:Y:S02]  /*09f0*/  FFMA.FTZ R18, R22, R23, R22 ;  /* 0x0000001716127223 */ /* 0x000fe40000010016 */
[----:B------:R-:W-:Y:S01]  /*0a00*/  FFMA.FTZ R6, R21, R6, 0.030762933194637298584 ;  /* 0x3cfc028c15067423 */ /* 0x000fe20000010006 */
[----:B------:R-:W-:Y:S01]  /*0a10*/  FFMA.FTZ R23, -R20, R19, 0.5 ;  /* 0x3f00000014177423 */ /* 0x000fe20000010113 */
[----:B------:R-:W-:Y:S01]  /*0a20*/  FMUL.FTZ R19, R13, R13 ;  /* 0x0000000d0d137220 */ /* 0x000fe20000410000 */
[----:B------:R-:W-:Y:S01]  /*0a30*/  @P2 FSEL R17, R18, RZ, P6 ;  /* 0x000000ff12112208 */ /* 0x000fe20003000000 */
[----:B------:R-:W-:Y:S01]  /*0a40*/  FFMA.FTZ R6, R21, R6, 0.044709417968988418579 ;  /* 0x3d37213915067423 */ /* 0x000fe20000010006 */
[----:B------:R-:W-:Y:S01]  /*0a50*/  FFMA.FTZ R23, R20, R23, R20 ;  /* 0x0000001714177223 */ /* 0x000fe20000010014 */
[----:B------:R-:W-:Y:S01]  /*0a60*/  FFMA.FTZ R18, R19, R4, 0.016980519518256187439 ;  /* 0x3c8b1abb13127423 */ /* 0x000fe20000010004 */
[----:B------:R-:W-:Y:S01]  /*0a70*/  FSETP.NEU.FTZ.AND P6, PT, |R3|, 1, PT ;  /* 0x3f8000000300780b */ /* 0x000fe20003fdd200 */
[----:B------:R-:W-:Y:S01]  /*0a80*/  FFMA.FTZ R6, R21, R6, 0.074989043176174163818 ;  /* 0x3d9993db15067423 */ /* 0x000fe20000010006 */
[----:B------:R-:W-:Y:S01]  /*0a90*/  LOP3.LUT R17, R17, 0x80000000, R15, 0xb8, !PT ;  /* 0x8000000011117812 */ /* 0x000fe200078eb80f */
[----:B------:R-:W-:Y:S01]  /*0aa0*/  FFMA.FTZ R18, R19, R18, 0.030762933194637298584 ;  /* 0x3cfc028c13127423 */ /* 0x000fe20000010012 */
[----:B------:R-:W-:Y:S01]  /*0ab0*/  @P1 FSEL R10, R23, RZ, P6 ;  /* 0x000000ff170a1208 */ /* 0x000fe20003000000 */
[----:B------:R-:W-:Y:S01]  /*0ac0*/  FFMA.FTZ R6, R21, R6, 0.16666707396507263184 ;  /* 0x3e2aaac615067423 */ /* 0x000fe20000010006 */
[----:B------:R-:W-:Y:S01]  /*0ad0*/  FSETP.GT.FTZ.AND P6, PT, R7, 0.56000000238418579102, PT ;  /* 0x3f0f5c290700780b */ /* 0x000fe20003fd4000 */
[----:B------:R-:W-:Y:S01]  /*0ae0*/  FFMA.FTZ R18, R19, R18, 0.044709417968988418579 ;  /* 0x3d37213913127423 */ /* 0x000fe20000010012 */
[----:B------:R-:W-:Y:S01]  /*0af0*/  FMUL.FTZ R23, R17, R17 ;  /* 0x0000001111177220 */ /* 0x000fe20000410000 */
[----:B------:R-:W-:Y:S01]  /*0b00*/  FMUL.FTZ R21, R21, R6 ;  /* 0x0000000615157220 */ /* 0x000fe20000410000 */
[----:B------:R-:W-:Y:S01]  /*0b10*/  LOP3.LUT R10, R10, 0x80000000, R3, 0xb8, !PT ;  /* 0x800000000a0a7812 */ /* 0x000fe200078eb803 */
[----:B------:R-:W-:Y:S01]  /*0b20*/  FFMA.FTZ R18, R19, R18, 0.074989043176174163818 ;  /* 0x3d9993db13127423 */ /* 0x000fe20000010012 */
[----:B------:R-:W-:Y:S01]  /*0b30*/  FFMA.FTZ R6, R23, R4, 0.016980519518256187439 ;  /* 0x3c8b1abb17067423 */ /* 0x000fe20000010004 */
[----:B------:R-:W-:-:S02]  /*0b40*/  FFMA.FTZ R8, R8, R21, R8 ;  /* 0x0000001508087223 */ /* 0x000fc40000010008 */
[----:B------:R-:W-:Y:S01]  /*0b50*/  FFMA.FTZ R18, R19, R18, 0.16666707396507263184 ;  /* 0x3e2aaac613127423 */ /* 0x000fe20000010012 */
[----:B------:R-:W-:Y:S01]  /*0b60*/  FFMA.FTZ R6, R23, R6, 0.030762933194637298584 ;  /* 0x3cfc028c17067423 */ /* 0x000fe20000010006 */
[----:B------:R-:W-:Y:S01]  /*0b70*/  FADD.FTZ R21, -R8, -RZ ;  /* 0x800000ff08157221 */ /* 0x000fe20000010100 */
[----:B------:R-:W-:Y:S01]  /*0b80*/  FMUL.FTZ R7, R10, R10 ;  /* 0x0000000a0a077220 */ /* 0x000fe20000410000 */
[----:B------:R-:W-:Y:S01]  /*0b90*/  FMUL.FTZ R18, R19, R18 ;  /* 0x0000001213127220 */ /* 0x000fe20000410000 */
[----:B------:R-:W-:Y:S02]  /*0ba0*/  FFMA.FTZ R6, R23, R6, 0.044709417968988418579 ;  /* 0x3d37213917067423 */ /* 0x000fe40000010006 */
[----:B------:R-:W-:Y:S01]  /*0bb0*/  FSEL R21, R8, R21, P5 ;  /* 0x0000001508157208 */ /* 0x000fe20002800000 */
[----:B------:R-:W-:Y:S01]  /*0bc0*/  FFMA.FTZ R13, R13, R18, R13 ;  /* 0x000000120d0d7223 */ /* 0x000fe2000001000d */
[----:B------:R-:W-:Y:S01]  /*0bd0*/  FFMA.FTZ R4, R7, R4, 0.016980519518256187439 ;  /* 0x3c8b1abb07047423 */ /* 0x000fe20000010004 */
[----:B------:R-:W-:-:S02]  /*0be0*/  FFMA.FTZ R6, R23, R6, 0.074989043176174163818 ;  /* 0x3d9993db17067423 */ /* 0x000fc40000010006 */
[----:B------:R-:W-:Y:S01]  /*0bf0*/  @!P6 FFMA.FTZ R8, R14, 0.93318945169448852539, R21 ;  /* 0x3f6ee5810e08e823 */ /* 0x000fe20000010015 */
[----:B------:R-:W-:Y:S01]  /*0c00*/  FSETP.GT.FTZ.AND P6, PT, R2, 0.56000000238418579102, PT ;  /* 0x3f0f5c290200780b */ /* 0x000fe20003fd4000 */
[----:B------:R-:W-:Y:S01]  /*0c10*/  FADD.FTZ R2, -R13, -RZ ;  /* 0x800000ff0d027221 */ /* 0x000fe20000010100 */
[----:B------:R-:W-:Y:S01]  /*0c20*/  FFMA.FTZ R4, R7, R4, 0.030762933194637298584 ;  /* 0x3cfc028c07047423 */ /* 0x000fe20000010004 */
[----:B------:R-:W-:Y:S01]  /*0c30*/  FFMA.FTZ R6, R23, R6, 0.16666707396507263184 ;  /* 0x3e2aaac617067423 */ /* 0x000fe20000010006 */
[----:B------:R-:W-:Y:S02]  /*0c40*/  @P5 FADD.FTZ R8, R8, R8 ;  /* 0x0000000808085221 */ /* 0x000fe40000010000 */
[----:B------:R-:W-:Y:S01]  /*0c50*/  FSEL R19, R13, R2, P4 ;  /* 0x000000020d137208 */ /* 0x000fe20002000000 */
[----:B------:R-:W-:Y:S01]  /*0c60*/  FMUL.FTZ R6, R23, R6 ;  /* 0x0000000617067220 */ /* 0x000fe20000410000 */
[----:B------:R-:W-:-:S03]  /*0c70*/  FFMA.FTZ R4, R7, R4, 0.044709417968988418579 ;  /* 0x3d37213907047423 */ /* 0x000fc60000010004 */
[----:B------:R-:W-:Y:S01]  /*0c80*/  FFMA.FTZ R17, R17, R6, R17 ;  /* 0x0000000611117223 */ /* 0x000fe20000010011 */
[----:B------:R-:W-:Y:S01]  /*0c90*/  FFMA.FTZ R4, R7, R4, 0.074989043176174163818 ;  /* 0x3d9993db07047423 */ /* 0x000fe20000010004 */
[----:B------:R-:W-:Y:S01]  /*0ca0*/  @!P6 FFMA.FTZ R13, R14, 0.93318945169448852539, R19 ;  /* 0x3f6ee5810e0de823 */ /* 0x000fe20000010013 */
[----:B------:R-:W-:Y:S01]  /*0cb0*/  FSETP.GT.FTZ.AND P6, PT, R15, 0.56000000238418579102, PT ;  /* 0x3f0f5c290f00780b */ /* 0x000fe20003fd4000 */
[----:B------:R-:W-:Y:S01]  /*0cc0*/  FADD.FTZ R2, -R17, -RZ ;  /* 0x800000ff11027221 */ /* 0x000fe20000010100 */
[----:B------:R-:W-:Y:S01]  /*0cd0*/  FFMA.FTZ R4, R7, R4, 0.16666707396507263184 ;  /* 0x3e2aaac607047423 */ /* 0x000fe20000010004 */
[----:B------:R-:W0:Y:S01]  /*0ce0*/  LDC.64 R18, c[0x0][0x218] ;  /* 0x00008600ff127b82 */ /* 0x000e220000000a00 */
[----:B------:R-:W-:Y:S02]  /*0cf0*/  @P4 FADD.FTZ R13, R13, R13 ;  /* 0x0000000d0d0d4221 */ /* 0x000fe40000010000 */
[----:B------:R-:W-:Y:S01]  /*0d00*/  FMUL.FTZ R15, R7, R4 ;  /* 0x00000004070f7220 */ /* 0x000fe20000410000 */
[----:B------:R-:W-:-:S02]  /*0d10*/  FSEL R7, R17, R2, P2 ;  /* 0x0000000211077208 */ /* 0x000fc40001000000 */
[----:B------:R-:W-:Y:S01]  /*0d20*/  F2FP.F16.F32.PACK_AB R2, R12, R9 ;  /* 0x000000090c02723e */ /* 0x000fe200000000ff */
[----:B------:R-:W-:Y:S01]  /*0d30*/  FFMA.FTZ R10, R10, R15, R10 ;  /* 0x0000000f0a0a7223 */ /* 0x000fe2000001000a */
[----:B------:R-:W-:Y:S02]  /*0d40*/  F2FP.F16.F32.PACK_AB R8, R13, R8 ;  /* 0x000000080d08723e */ /* 0x000fe400000000ff */
[----:B------:R-:W-:Y:S01]  /*0d50*/  @!P6 FFMA.FTZ R17, R14, 0.93318945169448852539, R7 ;  /* 0x3f6ee5810e11e823 */ /* 0x000fe20000010007 */
[----:B------:R-:W-:Y:S01]  /*0d60*/  FSETP.GT.FTZ.AND P6, PT, R3, 0.56000000238418579102, PT ;  /* 0x3f0f5c290300780b */ /* 0x000fe20003fd4000 */
[----:B------:R-:W-:Y:S02]  /*0d70*/  FADD.FTZ R3, -R10, -RZ ;  /* 0x800000ff0a037221 */ /* 0x000fe40000010100 */
[----:B------:R-:W-:-:S03]  /*0d80*/  @P2 FADD.FTZ R17, R17, R17 ;  /* 0x0000001111112221 */ /* 0x000fc60000010000 */
[----:B------:R-:W-:-:S07]  /*0d90*/  FSEL R3, R10, R3, P1 ;  /* 0x000000030a037208 */ /* 0x000fce0000800000 */
[----:B------:R-:W-:Y:S01]  /*0da0*/  @!P6 FFMA.FTZ R10, R14, 0.93318945169448852539, R3 ;  /* 0x3f6ee5810e0ae823 */ /* 0x000fe20000010003 */
[----:B0-----:R-:W-:Y:S01]  /*0db0*/  IMAD.WIDE.U32 R18, R0, 0x2, R18 ;  /* 0x0000000200127825 */ /* 0x001fe200078e0012 */
[----:B------:R-:W-:-:S03]  /*0dc0*/  F2FP.F16.F32.PACK_AB R3, R11, R16 ;  /* 0x000000100b03723e */ /* 0x000fc600000000ff */
[----:B------:R-:W-:Y:S01]  /*0dd0*/  @P1 FADD.FTZ R10, R10, R10 ;  /* 0x0000000a0a0a1221 */ /* 0x000fe20000010000 */
[----:B------:R-:W-:-:S04]  /*0de0*/  IMAD.WIDE R18, R5, 0x8, R18 ;  /* 0x0000000805127825 */ /* 0x000fc800078e0212 */
[----:B------:R-:W-:Y:S01]  /*0df0*/  F2FP.F16.F32.PACK_AB R9, R10, R17 ;  /* 0x000000110a09723e */ /* 0x000fe200000000ff */
[----:B------:R-:W-:Y:S04]  /*0e00*/  STG.E.64 desc[UR4][R18.64], R2 ;  /* 0x0000000212007986 */ /* 0x000fe8000c101b04 */
[----:B------:R-:W-:Y:S01]  /*0e10*/  STG.E.64 desc[UR4][R18.64+0x400], R8 ;  /* 0x0004000812007986 */ /* 0x000fe2000c101b04 */
[----:B------:R-:W-:Y:S05]  /*0e20*/  EXIT ;  /* 0x000000000000794d */ /* 0x000fea0003800000 */
.L_x_1268:
        /* <DEDUP_REMOVED lines=97> */
.L_x_1270:
[----:B------:R-:W-:Y:S05]  /*1440*/  BSYNC B0 ;  /* 0x0000000000007941 */ /* 0x000fea0003800000 */
.L_x_1269:
        /* <DEDUP_REMOVED lines=34> */
.L_x_1272:
[----:B------:R-:W-:Y:S05]  /*1670*/  BSYNC B0 ;  /* 0x0000000000007941 */ /* 0x000fea0003800000 */
.L_x_1271:
        /* <DEDUP_REMOVED lines=33> */
.L_x_1274:
[----:B------:R-:W-:Y:S05]  /*1890*/  BSYNC B0 ;  /* 0x0000000000007941 */ /* 0x000fea0003800000 */
.L_x_1273:
        /* <DEDUP_REMOVED lines=34> */
.L_x_1276:
[----:B------:R-:W-:Y:S05]  /*1ac0*/  BSYNC B0 ;  /* 0x0000000000007941 */ /* 0x000fea0003800000 */
.L_x_1275:
        /* <DEDUP_REMOVED lines=31> */
.L_x_1278:
[----:B------:R-:W-:Y:S05]  /*1cc0*/  BSYNC B0 ;  /* 0x0000000000007941 */ /* 0x000fea0003800000 */
.L_x_1277:
        /* <DEDUP_REMOVED lines=31> */
.L_x_1280:
[----:B------:R-:W-:Y:S05]  /*1ec0*/  BSYNC B0 ;  /* 0x0000000000007941 */ /* 0x000fea0003800000 */
.L_x_1279:
        /* <DEDUP_REMOVED lines=31> */
.L_x_1282:
[----:B------:R-:W-:Y:S05]  /*20c0*/  BSYNC B0 ;  /* 0x0000000000007941 */ /* 0x000fea0003800000 */
.L_x_1281:
        /* <DEDUP_REMOVED lines=31> */
.L_x_1284:
[----:B------:R-:W-:Y:S05]  /*22c0*/  BSYNC B0 ;  /* 0x0000000000007941 */ /* 0x000fea0003800000 */
.L_x_1283:
        /* <DEDUP_REMOVED lines=18> */
.L_x_1287:
[----:B------:R-:W-:-:S13]  /*23f0*/  ISETP.GE.AND P0, PT, R11, R6, PT ;  /* 0x000000060b00720c */ /* 0x000fda0003f06270 */
[----:B------:R-:W-:Y:S05]  /*2400*/  @P0 BRA `(.L_x_1289) ;  /* 0x0000000000300947 */ /* 0x000fea0003800000 */
[----:B0-----:R-:W0:Y:S01]  /*2410*/  LDC.64 R2, c[0x0][0x218] ;  /* 0x00008600ff027b82 */ /* 0x001e220000000a00 */
[----:B------:R-:W-:Y:S02]  /*2420*/  IADD3 R5, R0, R11, RZ ;  /* 0x0000000b00057210 */ /* 0x000fe40007ffe0ff */
[----:B------:R-:W-:-:S03]  /*2430*/  IADD3 R11, R11, 0x80, RZ ;  /* 0x000000800b0b7810 */ /* 0x000fc60007ffe0ff */
[----:B0-----:R-:W-:-:S05]  /*2440*/  IMAD.WIDE.U32 R2, R5, 0x2, R2 ;  /* 0x0000000205027825 */ /* 0x001fca00078e0002 */
[----:B------:R1:W-:Y:S02]  /*2450*/  STG.E.U16 desc[UR4][R2.64], R7 ;  /* 0x0000000702007986 */ /* 0x0003e4000c101504 */
.L_x_1288:
[----:B------:R-:W-:-:S13]  /*2460*/  ISETP.GE.AND P0, PT, R11, R6, PT ;  /* 0x000000060b00720c */ /* 0x000fda0003f06270 */
[----:B------:R-:W-:Y:S05]  /*2470*/  @P0 BRA `(.L_x_1290) ;  /* 0x0000000000340947 */ /* 0x000fea0003800000 */
[----:B01----:R-:W0:Y:S01]  /*2480*/  LDC.64 R2, c[0x0][0x218] ;  /* 0x00008600ff027b82 */ /* 0x003e220000000a00 */
[----:B------:R-:W-:Y:S02]  /*2490*/  IADD3 R5, R0, R11, RZ ;  /* 0x0000000b00057210 */ /* 0x000fe40007ffe0ff */
[----:B------:R-:W-:-:S03]  /*24a0*/  IADD3 R11, R11, 0x80, RZ ;  /* 0x000000800b0b7810 */ /* 0x000fc60007ffe0ff */
[----:B0-----:R-:W-:-:S05]  /*24b0*/  IMAD.WIDE.U32 R2, R5, 0x2, R2 ;  /* 0x0000000205027825 */ /* 0x001fca00078e0002 */
[----:B------:R1:W-:Y:S02]  /*24c0*/  STG.E.U16 desc[UR4][R2.64], R8 ;  /* 0x0000000802007986 */ /* 0x0003e4000c101504 */
.L_x_1289:
        /* <DEDUP_REMOVED lines=8> */
.L_x_1290:
[----:B------:R-:W-:Y:S05]  /*2550*/  BSYNC B1 ;  /* 0x0000000000017941 */ /* 0x000fea0003800000 */
.L_x_1286:
[----:B------:R-:W-:-:S13]  /*2560*/  ISETP.GE.AND P0, PT, R11, R6, PT ;  /* 0x000000060b00720c */ /* 0x000fda0003f06270 */
[----:B012---:R-:W0:Y:S01]  /*2570*/  @!P0 LDC.64 R2, c[0x0][0x218] ;  /* 0x00008600ff028b82 */ /* 0x007e220000000a00 */
[----:B------:R-:W-:Y:S02]  /*2580*/  @!P0 IADD3 R5, R0, R11, RZ ;  /* 0x0000000b00058210 */ /* 0x000fe40007ffe0ff */
[----:B------:R-:W-:-:S03]  /*2590*/  @!P0 IADD3 R11, R11, 0x80, RZ ;  /* 0x000000800b0b8810 */ /* 0x000fc60007ffe0ff */
[----:B0-----:R-:W-:-:S05]  /*25a0*/  @!P0 IMAD.WIDE.U32 R2, R5, 0x2, R2 ;  /* 0x0000000205028825 */ /* 0x001fca00078e0002 */
[----:B------:R2:W-:Y:S02]  /*25b0*/  @!P0 STG.E.U16 desc[UR4][R2.64], R10 ;  /* 0x0000000a02008986 */ /* 0x0005e4000c101504 */
.L_x_1291:
[----:B------:R-:W-:Y:S05]  /*25c0*/  BSYNC B0 ;  /* 0x0000000000007941 */ /* 0x000fea0003800000 */
.L_x_1285:
        /* <DEDUP_REMOVED lines=8> */
.L_x_1292:
        /* <DEDUP_REMOVED lines=11> */
.L_x_20107:


//--------------------- .text._ZN2at6native29vectorized_elementwise_kernelILi8EZZZNS0_16acos_kernel_cudaERNS_18TensorIteratorBaseEENKUlvE0_clEvENKUlvE1_clEvEUlN3c104HalfEE_St5arrayIPcLm2EEEEviT0_T1_ --------------------------
	.section	.text._ZN2at6native29vectorized_elementwise_kernelILi8EZZZNS0_16acos_kernel_cudaERNS_18TensorIteratorBaseEENKUlvE0_clEvENKUlvE1_clEvEUlN3c104HalfEE_St5arrayIPcLm2EEEEviT0_T1_,"ax",@progbits
	.align	128
        .global         _ZN2at6native29vectorized_elementwise_kernelILi8EZZZNS0_16acos_kernel_cudaERNS_18TensorIteratorBaseEENKUlvE0_clEvENKUlvE1_clEvEUlN3c104HalfEE_St5arrayIPcLm2EEEEviT0_T1_
        .type           _ZN2at6native29vectorized_elementwise_kernelILi8EZZZNS0_16acos_kernel_cudaERNS_18TensorIteratorBaseEENKUlvE0_clEvENKUlvE1_clEvEUlN3c104HalfEE_St5arrayIPcLm2EEEEviT0_T1_,@function
        .size           _ZN2at6native29vectorized_elementwise_kernelILi8EZZZNS0_16acos_kernel_cudaERNS_18TensorIteratorBaseEENKUlvE0_clEvENKUlvE1_clEvEUlN3c104HalfEE_St5arrayIPcLm2EEEEviT0_T1_,(.L_x_20108 - _ZN2at6native29vectorized_elementwise_kernelILi8EZZZNS0_16acos_kernel_cudaERNS_18TensorIteratorBaseEENKUlvE0_clEvENKUlvE1_clEvEUlN3c104HalfEE_St5arrayIPcLm2EEEEviT0_T1_)
        .other          _ZN2at6native29vectorized_elementwise_kernelILi8EZZZNS0_16acos_kernel_cudaERNS_18TensorIteratorBaseEENKUlvE0_clEvENKUlvE1_clEvEUlN3c104HalfEE_St5arrayIPcLm2EEEEviT0_T1_,@"STO_CUDA_ENTRY STV_DEFAULT"
_ZN2at6native29vectorized_elementwise_kernelILi8EZZZNS0_16acos_kernel_cudaERNS_18TensorIteratorBaseEENKUlvE0_clEvENKUlvE1_clEvEUlN3c104HalfEE_St5arrayIPcLm2EEEEviT0_T1_:
.text._ZN2at6native29vectorized_elementwise_kernelILi8EZZZNS0_16acos_kernel_cudaERNS_18TensorIteratorBaseEENKUlvE0_clEvENKUlvE1_clEvEUlN3c104HalfEE_St5arrayIPcLm2EEEEviT0_T1_:
        /* <DEDUP_REMOVED lines=14> */
[--C-:B--2---:R-:W-:Y:S02]  /*00e0*/  HADD2.F32 R12, -RZ, R4.reuse.H0_H0 ;  /* 0x20000004ff0c7230 */ /* 0x104fe40000004100 */
[----:B------:R-:W-:Y:S02]  /*00f0*/  HADD2.F32 R9, -RZ, R5.H0_H0 ;  /* 0x20000005ff097230 */ /* 0x000fe40000004100 */
[----:B------:R-:W-:Y:S02]  /*0100*/  HADD2.F32 R10, -RZ, R4.H1_H1 ;  /* 0x30000004ff0a7230 */ /* 0x000fe40000004100 */
[C---:B------:R-:W-:Y:S01]  /*0110*/  FADD.FTZ R17, |R12|.reuse, -RZ ;  /* 0x800000ff0c117221 */ /* 0x040fe20000010200 */
[C---:B------:R-:W-:Y:S02]  /*0120*/  FSETP.GT.FTZ.AND P2, PT, |R12|.reuse, 0.56000000238418579102, PT ;  /* 0x3f0f5c290c00780b */ /* 0x040fe40003f54200 */
[----:B------:R-:W-:Y:S01]  /*0130*/  FSETP.NEU.FTZ.AND P0, PT, |R12|, 1, PT ;  /* 0x3f8000000c00780b */ /* 0x000fe20003f1d200 */
[----:B------:R-:W-:Y:S01]  /*0140*/  FFMA.FTZ R8, -R17, R2, 0.5 ;  /* 0x3f00000011087423 */ /* 0x000fe20000010102 */
[----:B------:R-:W-:Y:S01]  /*0150*/  FADD.FTZ R11, |R10|, -RZ ;  /* 0x800000ff0a0b7221 */ /* 0x000fe20000010200 */
[----:B------:R-:W-:-:S02]  /*0160*/  MOV R4, 0x3d10ecef ;  /* 0x3d10ecef00047802 */ /* 0x000fc40000000f00 */
[----:B------:R-:W0:Y:S01]  /*0170*/  MUFU.RSQ R13, R8 ;  /* 0x00000008000d7308 */ /* 0x000e220000001400 */
[----:B------:R-:W-:Y:S01]  /*0180*/  FFMA.FTZ R18, -R11, R2, 0.5 ;  /* 0x3f0000000b127423 */ /* 0x000fe20000010102 */
[C---:B------:R-:W-:Y:S02]  /*0190*/  FSETP.GT.FTZ.AND P1, PT, |R10|.reuse, 0.56000000238418579102, PT ;  /* 0x3f0f5c290a00780b */ /* 0x040fe40003f34200 */
[----:B------:R-:W-:Y:S02]  /*01a0*/  FSETP.NEU.FTZ.AND P5, PT, |R9|, 1, PT ;  /* 0x3f8000000900780b */ /* 0x000fe40003fbd200 */
[----:B------:R-:W-:Y:S02]  /*01b0*/  FSETP.NEU.FTZ.AND P4, PT, |R10|, 1, PT ;  /* 0x3f8000000a00780b */ /* 0x000fe40003f9d200 */
[----:B------:R-:W1:Y:S01]  /*01c0*/  MUFU.RSQ R21, R18 ;  /* 0x0000001200157308 */ /* 0x000e620000001400 */
[----:B0-----:R-:W-:Y:S01]  /*01d0*/  FMUL.FTZ R14, R8, R13 ;  /* 0x0000000d080e7220 */ /* 0x001fe20000410000 */
[----:B------:R-:W-:Y:S01]  /*01e0*/  FMUL.FTZ R13, R13, 0.5 ;  /* 0x3f0000000d0d7820 */ /* 0x000fe20000410000 */
[----:B------:R-:W-:-:S03]  /*01f0*/  HADD2.F32 R8, -RZ, R5.H1_H1 ;  /* 0x30000005ff087230 */ /* 0x000fc60000004100 */
[----:B------:R-:W-:Y:S01]  /*0200*/  FFMA.FTZ R15, -R14, R13, 0.5 ;  /* 0x3f0000000e0f7423 */ /* 0x000fe2000001010d */
[----:B------:R-:W-:Y:S01]  /*0210*/  FADD.FTZ R13, |R9|, -RZ ;  /* 0x800000ff090d7221 */ /* 0x000fe20000010200 */
[----:B------:R-:W-:Y:S01]  /*0220*/  FSETP.GT.FTZ.AND P3, PT, |R8|, 0.56000000238418579102, PT ;  /* 0x3f0f5c290800780b */ /* 0x000fe20003f74200 */
[----:B-1----:R-:W-:Y:S01]  /*0230*/  FMUL.FTZ R18, R18, R21 ;  /* 0x0000001512127220 */ /* 0x002fe20000410000 */
[----:B------:R-:W-:Y:S01]  /*0240*/  FFMA.FTZ R14, R14, R15, R14 ;  /* 0x0000000f0e0e7223 */ /* 0x000fe2000001000e */
[C---:B------:R-:W-:Y:S01]  /*0250*/  FADD.FTZ R15, |R8|.reuse, -RZ ;  /* 0x800000ff080f7221 */ /* 0x040fe20000010200 */
[-C--:B------:R-:W-:Y:S01]  /*0260*/  FFMA.FTZ R23, -R13, R2.reuse, 0.5 ;  /* 0x3f0000000d177423 */ /* 0x080fe20000010102 */
[----:B------:R-:W-:Y:S01]  /*0270*/  FMUL.FTZ R21, R21, 0.5 ;  /* 0x3f00000015157820 */ /* 0x000fe20000410000 */
[----:B------:R-:W-:Y:S02]  /*0280*/  FSETP.NEU.FTZ.AND P6, PT, |R8|, 1, PT ;  /* 0x3f8000000800780b */ /* 0x000fe40003fdd200 */
[----:B------:R-:W-:Y:S01]  /*0290*/  @P2 FSEL R17, R14, RZ, P0 ;  /* 0x000000ff0e112208 */ /* 0x000fe20000000000 */
[----:B------:R-:W-:Y:S01]  /*02a0*/  FFMA.FTZ R14, -R15, R2, 0.5 ;  /* 0x3f0000000f0e7423 */ /* 0x000fe20000010102 */
[----:B------:R-:W0:Y:S01]  /*02b0*/  MUFU.RSQ R16, R23 ;  /* 0x0000001700107308 */ /* 0x000e220000001400 */
[----:B------:R-:W-:Y:S01]  /*02c0*/  FSETP.GT.FTZ.AND P0, PT, |R9|, 0.56000000238418579102, PT ;  /* 0x3f0f5c290900780b */ /* 0x000fe20003f14200 */
[----:B------:R-:W-:Y:S01]  /*02d0*/  FFMA.FTZ R21, -R18, R21, 0.5 ;  /* 0x3f00000012157423 */ /* 0x000fe20000010115 */
[----:B------:R-:W-:-:S03]  /*02e0*/  LOP3.LUT R5, R17, 0x80000000, R12, 0xb8, !PT ;  /* 0x8000000011057812 */ /* 0x000fc600078eb80c */
[----:B------:R-:W-:Y:S02]  /*02f0*/  FFMA.FTZ R18, R18, R21, R18 ;  /* 0x0000001512127223 */ /* 0x000fe40000010012 */
[----:B------:R-:W1:Y:S01]  /*0300*/  MUFU.RSQ R19, R14 ;  /* 0x0000000e00137308 */ /* 0x000e620000001400 */
[----:B------:R-:W-:Y:S02]  /*0310*/  FMUL.FTZ R17, R5, R5 ;  /* 0x0000000505117220 */ /* 0x000fe40000410000 */
[----:B------:R-:W-:Y:S02]  /*0320*/  @P1 FSEL R11, R18, RZ, P4 ;  /* 0x000000ff120b1208 */ /* 0x000fe40002000000 */
[----:B------:R-:W-:Y:S01]  /*0330*/  FFMA.FTZ R20, R17, R4, 0.016980519518256187439 ;  /* 0x3c8b1abb11147423 */ /* 0x000fe20000010004 */
[----:B------:R-:W-:Y:S02]  /*0340*/  FSETP.GT.FTZ.AND P4, PT, R12, 0.56000000238418579102, PT ;  /* 0x3f0f5c290c00780b */ /* 0x000fe40003f94000 */
[----:B------:R-:W-:Y:S01]  /*0350*/  LOP3.LUT R12, R11, 0x80000000, R10, 0xb8, !PT ;  /* 0x800000000b0c7812 */ /* 0x000fe200078eb80a */
[----:B------:R-:W-:Y:S01]  /*0360*/  FFMA.FTZ R20, R17, R20, 0.030762933194637298584 ;  /* 0x3cfc028c11147423 */ /* 0x000fe20000010014 */
[----:B0-----:R-:W-:Y:S01]  /*0370*/  FMUL.FTZ R23, R23, R16 ;  /* 0x0000001017177220 */ /* 0x001fe20000410000 */
[----:B------:R-:W-:-:S02]  /*0380*/  FMUL.FTZ R16, R16, 0.5 ;  /* 0x3f00000010107820 */ /* 0x000fc40000410000 */
[----:B------:R-:W-:Y:S01]  /*0390*/  FFMA.FTZ R20, R17, R20, 0.044709417968988418579 ;  /* 0x3d37213911147423 */ /* 0x000fe20000010014 */
[----:B------:R-:W-:Y:S01]  /*03a0*/  FMUL.FTZ R21, R12, R12 ;  /* 0x0000000c0c157220 */ /* 0x000fe20000410000 */
[----:B------:R-:W-:Y:S01]  /*03b0*/  FFMA.FTZ R16, -R23, R16, 0.5 ;  /* 0x3f00000017107423 */ /* 0x000fe20000010110 */
[----:B-1----:R-:W-:Y:S01]  /*03c0*/  FMUL.FTZ R14, R14, R19 ;  /* 0x000000130e0e7220 */ /* 0x002fe20000410000 */
[----:B------:R-:W-:Y:S01]  /*03d0*/  FFMA.FTZ R20, R17, R20, 0.074989043176174163818 ;  /* 0x3d9993db11147423 */ /* 0x000fe20000010014 */
[----:B------:R-:W-:Y:S01]  /*03e0*/  FMUL.FTZ R19, R19, 0.5 ;  /* 0x3f00000013137820 */ /* 0x000fe20000410000 */
[----:B------:R-:W-:Y:S02]  /*03f0*/  FFMA.FTZ R16, R23, R16, R23 ;  /* 0x0000001017107223 */ /* 0x000fe40000010017 */
[C---:B------:R-:W-:Y:S01]  /*0400*/  FFMA.FTZ R20, R17.reuse, R20, 0.16666707396507263184 ;  /* 0x3e2aaac611147423 */ /* 0x040fe20000010014 */
[----:B------:R-:W-:Y:S02]  /*0410*/  FFMA.FTZ R19, -R14, R19, 0.5 ;  /* 0x3f0000000e137423 */ /* 0x000fe40000010113 */
[----:B------:R-:W-:Y:S01]  /*0420*/  @P0 FSEL R13, R16, RZ, P5 ;  /* 0x000000ff100d0208 */ /* 0x000fe20002800000 */
[----:B------:R-:W-:Y:S01]  /*0430*/  FMUL.FTZ R20, R17, R20 ;  /* 0x0000001411147220 */ /* 0x000fe20000410000 */
[----:B------:R-:W-:Y:S01]  /*0440*/  FFMA.FTZ R19, R14, R19, R14 ;  /* 0x000000130e137223 */ /* 0x000fe2000001000e */
[----:B------:R-:W-:Y:S01]  /*0450*/  FSETP.GT.FTZ.AND P5, PT, R10, 0.56000000238418579102, PT ;  /* 0x3f0f5c290a00780b */ /* 0x000fe20003fb4000 */
[----:B------:R-:W-:-:S02]  /*0460*/  HADD2.F32 R10, -RZ, R6.H0_H0 ;  /* 0x20000006ff0a7230 */ /* 0x000fc40000004100 */
[----:B------:R-:W-:Y:S01]  /*0470*/  FFMA.FTZ R5, R5, R20, R5 ;  /* 0x0000001405057223 */ /* 0x000fe20000010005 */
[----:B------:R-:W-:Y:S01]  /*0480*/  LOP3.LUT R14, R13, 0x80000000, R9, 0xb8, !PT ;  /* 0x800000000d0e7812 */ /* 0x000fe200078eb809 */
[----:B------:R-:W-:Y:S01]  /*0490*/  HADD2.F32 R6, -RZ, R6.H1_H1 ;  /* 0x30000006ff067230 */ /* 0x000fe20000004100 */
[----:B------:R-:W-:Y:S01]  /*04a0*/  @P3 FSEL R15, R19, RZ, P6 ;  /* 0x000000ff130f3208 */ /* 0x000fe20003000000 */
[----:B------:R-:W-:Y:S01]  /*04b0*/  FADD.FTZ R16, -R5, -RZ ;  /* 0x800000ff05107221 */ /* 0x000fe20000010100 */
[----:B------:R-:W-:Y:S01]  /*04c0*/  FSETP.GT.FTZ.AND P6, PT, R9, 0.56000000238418579102, PT ;  /* 0x3f0f5c290900780b */ /* 0x000fe20003fd4000 */
[----:B------:R-:W-:Y:S01]  /*04d0*/  HFMA2.MMA R9, -RZ, RZ, 1.9599609375, 20144 ;  /* 0x3fd774ebff097435 */ /* 0x000fe200000001ff */
[----:B------:R-:W-:Y:S01]  /*04e0*/  LOP3.LUT R17, R15, 0x80000000, R8, 0xb8, !PT ;  /* 0x800000000f117812 */ /* 0x000fe200078eb808 */
[----:B------:R-:W-:Y:S01]  /*04f0*/  FMUL.FTZ R13, R14, R14 ;  /* 0x0000000e0e0d7220 */ /* 0x000fe20000410000 */
[----:B------:R-:W-:Y:S01]  /*0500*/  FSEL R16, R5, R16, P2 ;  /* 0x0000001005107208 */ /* 0x000fe20001000000 */
[----:B------:R-:W-:-:S02]  /*0510*/  FADD.FTZ R11, |R10|, -RZ ;  /* 0x800000ff0a0b7221 */ /* 0x000fc40000010200 */
[----:B------:R-:W-:Y:S01]  /*0520*/  FFMA.FTZ R18, R13, R4, 0.016980519518256187439 ;  /* 0x3c8b1abb0d127423 */ /* 0x000fe20000010004 */
[----:B------:R-:W-:Y:S01]  /*0530*/  FMUL.FTZ R19, R17, R17 ;  /* 0x0000001111137220 */ /* 0x000fe20000410000 */
[----:B------:R-:W-:Y:S02]  /*0540*/  FFMA.FTZ R15, -R11, R2, 0.5 ;  /* 0x3f0000000b0f7423 */ /* 0x000fe40000010102 */
[----:B------:R-:W-:Y:S01]  /*0550*/  @!P4 FFMA.FTZ R5, R9, 0.93318945169448852539, R16 ;  /* 0x3f6ee5810905c823 */ /* 0x000fe20000010010 */
[----:B------:R-:W-:Y:S01]  /*0560*/  FFMA.FTZ R16, R21, R4, 0.016980519518256187439 ;  /* 0x3c8b1abb15107423 */ /* 0x000fe20000010004 */
[----:B------:R-:W-:Y:S01]  /*0570*/  FFMA.FTZ R20, R13, R18, 0.030762933194637298584 ;  /* 0x3cfc028c0d147423 */ /* 0x000fe20000010012 */
[----:B------:R-:W-:Y:S01]  /*0580*/  FFMA.FTZ R22, R19, R4, 0.016980519518256187439 ;  /* 0x3c8b1abb13167423 */ /* 0x000fe20000010004 */
[----:B------:R-:W-:Y:S01]  /*0590*/  FSETP.GT.FTZ.AND P4, PT, R8, 0.56000000238418579102, PT ;  /* 0x3f0f5c290800780b */ /* 0x000fe20003f94000 */
[----:B------:R-:W-:Y:S01]  /*05a0*/  FFMA.FTZ R16, R21, R16, 0.030762933194637298584 ;  /* 0x3cfc028c15107423 */ /* 0x000fe20000010010 */
[----:B------:R-:W-:Y:S01]  /*05b0*/  FFMA.FTZ R20, R13, R20, 0.044709417968988418579 ;  /* 0x3d3721390d147423 */ /* 0x000fe20000010014 */
[----:B------:R-:W-:Y:S01]  /*05c0*/  FFMA.FTZ R22, R19, R22, 0.030762933194637298584 ;  /* 0x3cfc028c13167423 */ /* 0x000fe20000010016 */
[----:B------:R-:W-:-:S02]  /*05d0*/  HADD2.F32 R8, -RZ, R7.H0_H0 ;  /* 0x20000007ff087230 */ /* 0x000fc40000004100 */
[----:B------:R-:W-:Y:S01]  /*05e0*/  FFMA.FTZ R18, R21, R16, 0.044709417968988418579 ;  /* 0x3d37213915127423 */ /* 0x000fe20000010010 */
[----:B------:R-:W-:Y:S01]  /*05f0*/  FFMA.FTZ R20, R13, R20, 0.074989043176174163818 ;  /* 0x3d9993db0d147423 */ /* 0x000fe20000010014 */
[----:B------:R-:W0:Y:S01]  /*0600*/  MUFU.RSQ R16, R15 ;  /* 0x0000000f00107308 */ /* 0x000e220000001400 */
[----:B------:R-:W-:Y:S01]  /*0610*/  FFMA.FTZ R22, R19, R22, 0.044709417968988418579 ;  /* 0x3d37213913167423 */ /* 0x000fe20000010016 */
[----:B------:R-:W-:Y:S01]  /*0620*/  FFMA.FTZ R18, R21, R18, 0.074989043176174163818 ;  /* 0x3d9993db15127423 */ /* 0x000fe20000010012 */
[----:B------:R-:W-:Y:S01]  /*0630*/  FFMA.FTZ R20, R13, R20, 0.16666707396507263184 ;  /* 0x3e2aaac60d147423 */ /* 0x000fe20000010014 */
[----:B------:R-:W-:Y:S01]  /*0640*/  @P2 FADD.FTZ R5, R5, R5 ;  /* 0x0000000505052221 */ /* 0x000fe20000010000 */
[----:B------:R-:W-:Y:S01]  /*0650*/  FFMA.FTZ R22, R19, R22, 0.074989043176174163818 ;  /* 0x3d9993db13167423 */ /* 0x000fe20000010016 */
[----:B------:R-:W-:Y:S01]  /*0660*/  FFMA.FTZ R18, R21, R18, 0.16666707396507263184 ;  /* 0x3e2aaac615127423 */ /* 0x000fe20000010012 */
[----:B------:R-:W-:Y:S01]  /*0670*/  FMUL.FTZ R23, R13, R20 ;  /* 0x000000140d177220 */ /* 0x000fe20000410000 */
[----:B------:R-:W-:Y:S01]  /*0680*/  FADD.FTZ R13, |R6|, -RZ ;  /* 0x800000ff060d7221 */ /* 0x000fe20000010200 */
[----:B------:R-:W-:Y:S01]  /*0690*/  FFMA.FTZ R22, R19, R22, 0.16666707396507263184 ;  /* 0x3e2aaac613167423 */ /* 0x000fe20000010016 */
[----:B------:R-:W-:Y:S01]  /*06a0*/  FMUL.FTZ R21, R21, R18 ;  /* 0x0000001215157220 */ /* 0x000fe20000410000 */
[----:B------:R-:W-:Y:S01]  /*06b0*/  FFMA.FTZ R14, R14, R23, R14 ;  /* 0x000000170e0e7223 */ /* 0x000fe2000001000e */
[----:B------:R-:W-:Y:S01]  /*06c0*/  FFMA.FTZ R18, -R13, R2, 0.5 ;  /* 0x3f0000000d127423 */ /* 0x000fe20000010102 */
[----:B------:R-:W-:Y:S01]  /*06d0*/  FMUL.FTZ R22, R19, R22 ;  /* 0x0000001613167220 */ /* 0x000fe20000410000 */
[----:B------:R-:W-:Y:S01]  /*06e0*/  FFMA.FTZ R12, R12, R21, R12 ;  /* 0x000000150c0c7223 */ /* 0x000fe2000001000c */
[----:B------:R-:W-:Y:S01]  /*06f0*/  FADD.FTZ R25, -R14, -RZ ;  /* 0x800000ff0e197221 */ /* 0x000fe20000010100 */
[----:B------:R-:W1:Y:S01]  /*0700*/  MUFU.RSQ R19, R18 ;  /* 0x0000001200137308 */ /* 0x000e620000001400 */
[----:B0-----:R-:W-:Y:S01]  /*0710*/  FMUL.FTZ R20, R15, R16 ;  /* 0x000000100f147220 */ /* 0x001fe20000410000 */
[----:B------:R-:W-:Y:S01]  /*0720*/  FMUL.FTZ R21, R16, 0.5 ;  /* 0x3f00000010157820 */ /* 0x000fe20000410000 */
[----:B------:R-:W-:Y:S01]  /*0730*/  FADD.FTZ R15, |R8|, -RZ ;  /* 0x800000ff080f7221 */ /* 0x000fe20000010200 */
[----:B------:R-:W-:Y:S01]  /*0740*/  FADD.FTZ R23, -R12, -RZ ;  /* 0x800000ff0c177221 */ /* 0x000fe20000010100 */
[----:B------:R-:W-:Y:S01]  /*0750*/  FFMA.FTZ R17, R17, R22, R17 ;  /* 0x0000001611117223 */ /* 0x000fe20000010011 */
[----:B------:R-:W-:Y:S01]  /*0760*/  FFMA.FTZ R21, -R20, R21, 0.5 ;  /* 0x3f00000014157423 */ /* 0x000fe20000010115 */
[----:B------:R-:W-:Y:S01]  /*0770*/  FFMA.FTZ R22, -R15, R2, 0.5 ;  /* 0x3f0000000f167423 */ /* 0x000fe20000010102 */
[----:B------:R-:W-:Y:S01]  /*0780*/  HADD2.F32 R16, -RZ, R7.H1_H1 ;  /* 0x30000007ff107230 */ /* 0x000fe20000004100 */
[----:B------:R-:W-:Y:S01]  /*0790*/  FSEL R24, R12, R23, P1 ;  /* 0x000000170c187208 */ /* 0x000fe20000800000 */
[----:B------:R-:W-:Y:S01]  /*07a0*/  FFMA.FTZ R20, R20, R21, R20 ;  /* 0x0000001514147223 */ /* 0x000fe20000010014 */
[----:B------:R-:W-:Y:S01]  /*07b0*/  FADD.FTZ R28, -R17, -RZ ;  /* 0x800000ff111c7221 */ /* 0x000fe20000010100 */
[----:B------:R-:W0:Y:S01]  /*07c0*/  MUFU.RSQ R21, R22 ;  /* 0x0000001600157308 */ /* 0x000e220000001400 */
[----:B------:R-:W-:Y:S01]  /*07d0*/  FADD.FTZ R7, |R16|, -RZ ;  /* 0x800000ff10077221 */ /* 0x000fe20000010200 */
[----:B------:R-:W-:Y:S01]  /*07e0*/  @!P5 FFMA.FTZ R12, R9, 0.93318945169448852539, R24 ;  /* 0x3f6ee581090cd823 */ /* 0x000fe20000010018 */
[----:B------:R-:W-:-:S02]  /*07f0*/  FSETP.GT.FTZ.AND P5, PT, |R10|, 0.56000000238418579102, PT ;  /* 0x3f0f5c290a00780b */ /* 0x000fc40003fb4200 */
[----:B------:R-:W-:Y:S01]  /*0800*/  FSEL R26, R14, R25, P0 ;  /* 0x000000190e1a7208 */ /* 0x000fe20000000000 */
[----:B------:R-:W-:Y:S01]  /*0810*/  FFMA.FTZ R2, -R7, R2, 0.5 ;  /* 0x3f00000007027423 */ /* 0x000fe20000010102 */
[----:B------:R-:W-:Y:S01]  /*0820*/  FSEL R28, R17, R28, P3 ;  /* 0x0000001c111c7208 */ /* 0x000fe20001800000 */
[----:B-1----:R-:W-:Y:S01]  /*0830*/  FMUL.FTZ R18, R18, R19 ;  /* 0x0000001312127220 */ /* 0x002fe20000410000 */
[----:B------:R-:W-:Y:S01]  /*0840*/  FMUL.FTZ R23, R19, 0.5 ;  /* 0x3f00000013177820 */ /* 0x000fe20000410000 */
[C---:B------:R-:W-:Y:S01]  /*0850*/  @!P6 FFMA.FTZ R14, R9.reuse, 0.93318945169448852539, R26 ;  /* 0x3f6ee581090ee823 */ /* 0x040fe2000001001a */
[----:B------:R-:W1:Y:S01]  /*0860*/  MUFU.RSQ R19, R2 ;  /* 0x0000000200137308 */ /* 0x000e620000001400 */
[----:B------:R-:W-:Y:S01]  /*0870*/  FSETP.NEU.FTZ.AND P6, PT, |R10|, 1, PT ;  /* 0x3f8000000a00780b */ /* 0x000fe20003fdd200 */
[----:B------:R-:W-:Y:S01]  /*0880*/  @!P4 FFMA.FTZ R17, R9, 0.93318945169448852539, R28 ;  /* 0x3f6ee5810911c823 */ /* 0x000fe2000001001c */
[----:B------:R-:W-:Y:S01]  /*0890*/  FSETP.GT.FTZ.AND P4, PT, |R6|, 0.56000000238418579102, PT ;  /* 0x3f0f5c290600780b */ /* 0x000fe20003f94200 */
[----:B------:R-:W-:Y:S01]  /*08a0*/  FFMA.FTZ R23, -R18, R23, 0.5 ;  /* 0x3f00000012177423 */ /* 0x000fe20000010117 */
[----:B------:R-:W-:Y:S01]  /*08b0*/  @P5 FSEL R11, R20, RZ, P6 ;  /* 0x000000ff140b5208 */ /* 0x000fe20003000000 */
[----:B0-----:R-:W-:Y:S01]  /*08c0*/  FMUL.FTZ R22, R22, R21 ;  /* 0x0000001516167220 */ /* 0x001fe20000410000 */
[----:B------:R-:W-:Y:S01]  /*08d0*/  FMUL.FTZ R21, R21, 0.5 ;  /* 0x3f00000015157820 */ /* 0x000fe20000410000 */
[----:B------:R-:W-:Y:S01]  /*08e0*/  FFMA.FTZ R23, R18, R23, R18 ;  /* 0x0000001712177223 */ /* 0x000fe20000010012 */
[----:B------:R-:W-:Y:S01]  /*08f0*/  LOP3.LUT R11, R11, 0x80000000, R10, 0xb8, !PT ;  /* 0x800000000b0b7812 */ /* 0x000fe200078eb80a */
[----:B------:R-:W-:Y:S01]  /*0900*/  @P1 FADD.FTZ R12, R12, R12 ;  /* 0x0000000c0c0c1221 */ /* 0x000fe20000010000 */
[----:B------:R-:W-:Y:S01]  /*0910*/  FFMA.FTZ R21, -R22, R21, 0.5 ;  /* 0x3f00000016157423 */ /* 0x000fe20000010115 */
[----:B------:R-:W-:Y:S01]  /*0920*/  FSETP.NEU.FTZ.AND P6, PT, |R6|, 1, PT ;  /* 0x3f8000000600780b */ /* 0x000fe20003fdd200 */
[----:B------:R-:W-:Y:S01]  /*0930*/  @P0 FADD.FTZ R14, R14, R14 ;  /* 0x0000000e0e0e0221 */ /* 0x000fe20000010000 */
[----:B------:R-:W-:Y:S01]  /*0940*/  FSETP.GT.FTZ.AND P2, PT, |R8|, 0.56000000238418579102, PT ;  /* 0x3f0f5c290800780b */ /* 0x000fe20003f54200 */
[----:B------:R-:W-:Y:S01]  /*0950*/  FFMA.FTZ R18, R22, R21, R22 ;  /* 0x0000001516127223 */ /* 0x000fe20000010016 */
[----:B------:R-:W-:Y:S01]  /*0960*/  FMUL.FTZ R21, R11, R11 ;  /* 0x0000000b0b157220 */ /* 0x000fe20000410000 */
[----:B-1----:R-:W-:Y:S01]  /*0970*/  FMUL.FTZ R20, R2, R19 ;  /* 0x0000001302147220 */ /* 0x002fe20000410000 */
[----:B------:R-:W-:Y:S01]  /*0980*/  @P4 FSEL R13, R23, RZ, P6 ;  /* 0x000000ff170d4208 */ /* 0x000fe20003000000 */
[----:B------:R-:W-:Y:S01]  /*0990*/  FMUL.FTZ R19, R19, 0.5 ;  /* 0x3f00000013137820 */ /* 0x000fe20000410000 */
[----:B------:R-:W-:Y:S01]  /*09a0*/  FFMA.FTZ R2, R21, R4, 0.016980519518256187439 ;  /* 0x3c8b1abb15027423 */ /* 0x000fe20000010004 */
[----:B------:R-:W-:Y:S01]  /*09b0*/  FSETP.GT.FTZ.AND P1, PT, |R16|, 0.56000000238418579102, PT ;  /* 0x3f0f5c291000780b */ /* 0x000fe20003f34200 */
[----:B------:R-:W-:Y:S01]  /*09c0*/  @P3 FADD.FTZ R17, R17, R17 ;  /* 0x0000001111113221 */ /* 0x000fe20000010000 */
[----:B------:R-:W-:Y:S01]  /*09d0*/  LOP3.LUT R13, R13, 0x80000000, R6, 0xb8, !PT ;  /* 0x800000000d0d7812 */ /* 0x000fe200078eb806 */
[C---:B------:R-:W-:Y:S01]  /*09e0*/  FFMA.FTZ R2, R21.reuse, R2, 0.030762933194637298584 ;  /* 0x3cfc028c15027423 */ /* 0x040fe20000010002 */
[----:B------:R-:W-:Y:S01]  /*09f0*/  FSETP.NEU.FTZ.AND P6, PT, |R8|, 1, PT ;  /* 0x3f8000000800780b */ /* 0x000fe20003fdd200 */
[----:B------:R-:W-:Y:S01]  /*0a00*/  FFMA.FTZ R23, -R20, R19, 0.5 ;  /* 0x3f00000014177423 */ /* 0x000fe20000010113 */
[----:B------:R-:W-:Y:S01]  /*0a10*/  F2FP.F16.F32.PACK_AB R12, R12, R5 ;  /* 0x000000050c0c723e */ /* 0x000fe200000000ff */
[----:B------:R-:W-:Y:S01]  /*0a20*/  FFMA.FTZ R2, R21, R2, 0.044709417968988418579 ;  /* 0x3d37213915027423 */ /* 0x000fe20000010002 */
[----:B------:R-:W-:Y:S01]  /*0a30*/  FMUL.FTZ R19, R13, R13 ;  /* 0x0000000d0d137220 */ /* 0x000fe20000410000 */
[----:B------:R-:W-:Y:S01]  /*0a40*/  @P2 FSEL R15, R18, RZ, P6 ;  /* 0x000000ff120f2208 */ /* 0x000fe20003000000 */
[----:B------:R-:W-:Y:S01]  /*0a50*/  FFMA.FTZ R23, R20, R23, R20 ;  /* 0x0000001714177223 */ /* 0x000fe20000010014 */
[----:B------:R-:W-:Y:S01]  /*0a60*/  FFMA.FTZ R2, R21, R2, 0.074989043176174163818 ;  /* 0x3d9993db15027423 */ /* 0x000fe20000010002 */
[----:B------:R-:W-:Y:S01]  /*0a70*/  FFMA.FTZ R18, R19, R4, 0.016980519518256187439 ;  /* 0x3c8b1abb13127423 */ /* 0x000fe20000010004 */
[----:B------:R-:W-:-:S02]  /*0a80*/  FSETP.NEU.FTZ.AND P6, PT, |R16|, 1, PT ;  /* 0x3f8000001000780b */ /* 0x000fc40003fdd200 */
[----:B------:R-:W-:Y:S01]  /*0a90*/  LOP3.LUT R15, R15, 0x80000000, R8, 0xb8, !PT ;  /* 0x800000000f0f7812 */ /* 0x000fe200078eb808 */
[----:B------:R-:W-:Y:S01]  /*0aa0*/  FFMA.FTZ R2, R21, R2, 0.16666707396507263184 ;  /* 0x3e2aaac615027423 */ /* 0x000fe20000010002 */
[----:B------:R-:W-:Y:S01]  /*0ab0*/  FFMA.FTZ R18, R19, R18, 0.030762933194637298584 ;  /* 0x3cfc028c13127423 */ /* 0x000fe20000010012 */
[----:B------:R-:W-:Y:S02]  /*0ac0*/  @P1 FSEL R7, R23, RZ, P6 ;  /* 0x000000ff17071208 */ /* 0x000fe40003000000 */
[----:B------:R-:W-:Y:S01]  /*0ad0*/  FMUL.FTZ R23, R15, R15 ;  /* 0x0000000f0f177220 */ /* 0x000fe20000410000 */
[----:B------:R-:W-:Y:S01]  /*0ae0*/  FMUL.FTZ R2, R21, R2 ;  /* 0x0000000215027220 */ /* 0x000fe20000410000 */
        /* <DEDUP_REMOVED lines=8> */
[----:B------:R-:W-:-:S02]  /*0b70*/  FFMA.FTZ R18, R19, R18, 0.16666707396507263184 ;  /* 0x3e2aaac613127423 */ /* 0x000fc40000010012 */
[----:B------:R-:W-:Y:S02]  /*0b80*/  FFMA.FTZ R20, R23, R10, 0.044709417968988418579 ;  /* 0x3d37213917147423 */ /* 0x000fe4000001000a */
[----:B------:R-:W-:Y:S01]  /*0b90*/  FMUL.FTZ R18, R19, R18 ;  /* 0x0000001213127220 */ /* 0x000fe20000410000 */
[----:B------:R-:W-:Y:S01]  /*0ba0*/  FSEL R10, R11, R2, P5 ;  /* 0x000000020b0a7208 */ /* 0x000fe20002800000 */
[----:B------:R-:W-:Y:S01]  /*0bb0*/  FMUL.FTZ R19, R7, R7 ;  /* 0x0000000707137220 */ /* 0x000fe20000410000 */
[----:B------:R-:W-:Y:S01]  /*0bc0*/  FFMA.FTZ R20, R23, R20, 0.074989043176174163818 ;  /* 0x3d9993db17147423 */ /* 0x000fe20000010014 */
[----:B------:R-:W-:Y:S02]  /*0bd0*/  FFMA.FTZ R2, R13, R18, R13 ;  /* 0x000000120d027223 */ /* 0x000fe4000001000d */
[----:B------:R-:W-:Y:S01]  /*0be0*/  FFMA.FTZ R4, R19, R4, 0.016980519518256187439 ;  /* 0x3c8b1abb13047423 */ /* 0x000fe20000010004 */
[----:B------:R-:W-:Y:S01]  /*0bf0*/  @!P6 FFMA.FTZ R11, R9, 0.93318945169448852539, R10 ;  /* 0x3f6ee581090be823 */ /* 0x000fe2000001000a */
[----:B------:R-:W-:Y:S01]  /*0c00*/  FSETP.GT.FTZ.AND P6, PT, R6, 0.56000000238418579102, PT ;  /* 0x3f0f5c290600780b */ /* 0x000fe20003fd4000 */
[----:B------:R-:W-:Y:S01]  /*0c10*/  FADD.FTZ R13, -R2, -RZ ;  /* 0x800000ff020d7221 */ /* 0x000fe20000010100 */
[----:B------:R-:W-:Y:S01]  /*0c20*/  FFMA.FTZ R4, R19, R4, 0.030762933194637298584 ;  /* 0x3cfc028c13047423 */ /* 0x000fe20000010004 */
[----:B------:R-:W-:Y:S01]  /*0c30*/  FFMA.FTZ R20, R23, R20, 0.16666707396507263184 ;  /* 0x3e2aaac617147423 */ /* 0x000fe20000010014 */
[----:B------:R-:W-:-:S02]  /*0c40*/  @P5 FADD.FTZ R11, R11, R11 ;  /* 0x0000000b0b0b5221 */ /* 0x000fc40000010000 */
[----:B------:R-:W-:Y:S01]  /*0c50*/  FFMA.FTZ R6, R19, R4, 0.044709417968988418579 ;  /* 0x3d37213913067423 */ /* 0x000fe20000010004 */
[----:B------:R-:W-:Y:S01]  /*0c60*/  FSEL R4, R2, R13, P4 ;  /* 0x0000000d02047208 */ /* 0x000fe20002000000 */
[----:B------:R-:W-:Y:S01]  /*0c70*/  FMUL.FTZ R20, R23, R20 ;  /* 0x0000001417147220 */ /* 0x000fe20000410000 */
[----:B------:R-:W-:Y:S01]  /*0c80*/  F2FP.F16.F32.PACK_AB R13, R17, R14 ;  /* 0x0000000e110d723e */ /* 0x000fe200000000ff */
[----:B------:R-:W-:Y:S02]  /*0c90*/  FFMA.FTZ R6, R19, R6, 0.074989043176174163818 ;  /* 0x3d9993db13067423 */ /* 0x000fe40000010006 */
[----:B------:R-:W-:Y:S01]  /*0ca0*/  FFMA.FTZ R15, R15, R20, R15 ;  /* 0x000000140f0f7223 */ /* 0x000fe2000001000f */
[----:B------:R-:W-:Y:S01]  /*0cb0*/  @!P6 FFMA.FTZ R2, R9, 0.93318945169448852539, R4 ;  /* 0x3f6ee5810902e823 */ /* 0x000fe20000010004 */
[----:B------:R-:W-:Y:S01]  /*0cc0*/  FSETP.GT.FTZ.AND P6, PT, R8, 0.56000000238418579102, PT ;  /* 0x3f0f5c290800780b */ /* 0x000fe20003fd4000 */
[----:B------:R-:W-:Y:S01]  /*0cd0*/  FFMA.FTZ R6, R19, R6, 0.16666707396507263184 ;  /* 0x3e2aaac613067423 */ /* 0x000fe20000010006 */
[----:B------:R-:W-:Y:S01]  /*0ce0*/  FADD.FTZ R4, -R15, -RZ ;  /* 0x800000ff0f047221 */ /* 0x000fe20000010100 */
[----:B------:R-:W0:Y:S01]  /*0cf0*/  LDC.64 R20, c[0x0][0x218] ;  /* 0x00008600ff147b82 */ /* 0x000e220000000a00 */
[----:B------:R-:W-:Y:S01]  /*0d00*/  @P4 FADD.FTZ R2, R2, R2 ;  /* 0x0000000202024221 */ /* 0x000fe20000010000 */
[----:B------:R-:W-:-:S02]  /*0d10*/  FMUL.FTZ R6, R19, R6 ;  /* 0x0000000613067220 */ /* 0x000fc40000410000 */
[----:B------:R-:W-:Y:S02]  /*0d20*/  FSEL R4, R15, R4, P2 ;  /* 0x000000040f047208 */ /* 0x000fe40001000000 */
[----:B------:R-:W-:Y:S01]  /*0d30*/  FFMA.FTZ R6, R7, R6, R7 ;  /* 0x0000000607067223 */ /* 0x000fe20000010007 */
[----:B------:R-:W-:-:S03]  /*0d40*/  F2FP.F16.F32.PACK_AB R14, R2, R11 ;  /* 0x0000000b020e723e */ /* 0x000fc600000000ff */
[----:B------:R-:W-:Y:S01]  /*0d50*/  @!P6 FFMA.FTZ R15, R9, 0.93318945169448852539, R4 ;  /* 0x3f6ee581090fe823 */ /* 0x000fe20000010004 */
[----:B------:R-:W-:Y:S01]  /*0d60*/  FSETP.GT.FTZ.AND P6, PT, R16, 0.56000000238418579102, PT ;  /* 0x3f0f5c291000780b */ /* 0x000fe20003fd4000 */
[----:B------:R-:W-:Y:S02]  /*0d70*/  FADD.FTZ R7, -R6, -RZ ;  /* 0x800000ff06077221 */ /* 0x000fe40000010100 */
[----:B------:R-:W-:-:S03]  /*0d80*/  @P2 FADD.FTZ R15, R15, R15 ;  /* 0x0000000f0f0f2221 */ /* 0x000fc60000010000 */
[----:B------:R-:W-:-:S07]  /*0d90*/  FSEL R4, R6, R7, P1 ;  /* 0x0000000706047208 */ /* 0x000fce0000800000 */
[----:B------:R-:W-:Y:S01]  /*0da0*/  @!P6 FFMA.FTZ R6, R9, 0.93318945169448852539, R4 ;  /* 0x3f6ee5810906e823 */ /* 0x000fe20000010004 */
[----:B0-----:R-:W-:-:S04]  /*0db0*/  IMAD.WIDE.U32 R20, R0, 0x2, R20 ;  /* 0x0000000200147825 */ /* 0x001fc800078e0014 */
[----:B------:R-:W-:Y:S01]  /*0dc0*/  @P1 FADD.FTZ R6, R6, R6 ;  /* 0x0000000606061221 */ /* 0x000fe20000010000 */
[----:B------:R-:W-:-:S04]  /*0dd0*/  IMAD.WIDE R20, R3, 0x10, R20 ;  /* 0x0000001003147825 */ /* 0x000fc800078e0214 */
[----:B------:R-:W-:-:S05]  /*0de0*/  F2FP.F16.F32.PACK_AB R15, R6, R15 ;  /* 0x0000000f060f723e */ /* 0x000fca00000000ff */
[----:B------:R-:W-:Y:S01]  /*0df0*/  STG.E.128 desc[UR4][R20.64], R12 ;  /* 0x0000000c14007986 */ /* 0x000fe2000c101d04 */
[----:B------:R-:W-:Y:S05]  /*0e00*/  EXIT ;  /* 0x000000000000794d */ /* 0x000fea0003800000 */
.L_x_1293:
        /* <DEDUP_REMOVED lines=97> */
.L_x_1295:
[----:B------:R-:W-:Y:S05]  /*1420*/  BSYNC B0 ;  /* 0x0000000000007941 */ /* 0x000fea0003800000 */
.L_x_1294:
        /* <DEDUP_REMOVED lines=34> */
.L_x_1297:
[----:B------:R-:W-:Y:S05]  /*1650*/  BSYNC B0 ;  /* 0x0000000000007941 */ /* 0x000fea0003800000 */
.L_x_1296:
        /* <DEDUP_REMOVED lines=33> */
.L_x_1299:
[----:B------:R-:W-:Y:S05]  /*1870*/  BSYNC B0 ;  /* 0x0000000000007941 */ /* 0x000fea0003800000 */
.L_x_1298:
        /* <DEDUP_REMOVED lines=34> */
.L_x_1301:
[----:B------:R-:W-:Y:S05]  /*1aa0*/  BSYNC B0 ;  /* 0x0000000000007941 */ /* 0x000fea0003800000 */
.L_x_1300:
        /* <DEDUP_REMOVED lines=31> */
.L_x_1303:
[----:B------:R-:W-:Y:S05]  /*1ca0*/  BSYNC B0 ;  /* 0x0000000000007941 */ /* 0x000fea0003800000 */
.L_x_1302:
        /* <DEDUP_REMOVED lines=31> */
.L_x_1305:
[----:B------:R-:W-:Y:S05]  /*1ea0*/  BSYNC B0 ;  /* 0x0000000000007941 */ /* 0x000fea0003800000 */
.L_x_1304:
        /* <DEDUP_REMOVED lines=31> */
.L_x_1307:
[----:B------:R-:W-:Y:S05]  /*20a0*/  BSYNC B0 ;  /* 0x0000000000007941 */ /* 0x000fea0003800000 */
.L_x_1306:
        /* <DEDUP_REMOVED lines=31> */
.L_x_1309:
[----:B------:R-:W-:Y:S05]  /*22a0*/  BSYNC B0 ;  /* 0x0000000000007941 */ /* 0x000fea0003800000 */
.L_x_1308:
        /* <DEDUP_REMOVED lines=18> */
.L_x_1312:
[----:B------:R-:W-:-:S13]  /*23d0*/  ISETP.GE.AND P0, PT, R11, R6, PT ;  /* 0x000000060b00720c */ /* 0x000fda0003f06270 */
[----:B------:R-:W-:Y:S05]  /*23e0*/  @P0 BRA `(.L_x_1314) ;  /* 0x0000000000300947 */ /* 0x000fea0003800000 */
[----:B0-----:R-:W0:Y:S01]  /*23f0*/  LDC.64 R2, c[0x0][0x218] ;  /* 0x00008600ff027b82 */ /* 0x001e220000000a00 */
[----:B------:R-:W-:Y:S02]  /*2400*/  IADD3 R5, R0, R11, RZ ;  /* 0x0000000b00057210 */ /* 0x000fe40007ffe0ff */
[----:B------:R-:W-:-:S03]  /*2410*/  IADD3 R11, R11, 0x80, RZ ;  /* 0x000000800b0b7810 */ /* 0x000fc60007ffe0ff */
[----:B0-----:R-:W-:-:S05]  /*2420*/  IMAD.WIDE.U32 R2, R5, 0x2, R2 ;  /* 0x0000000205027825 */ /* 0x001fca00078e0002 */
[----:B------:R1:W-:Y:S02]  /*2430*/  STG.E.U16 desc[UR4][R2.64], R7 ;  /* 0x0000000702007986 */ /* 0x0003e4000c101504 */
.L_x_1313:
[----:B------:R-:W-:-:S13]  /*2440*/  ISETP.GE.AND P0, PT, R11, R6, PT ;  /* 0x000000060b00720c */ /* 0x000fda0003f06270 */
[----:B------:R-:W-:Y:S05]  /*2450*/  @P0 BRA `(.L_x_1315) ;  /* 0x0000000000340947 */ /* 0x000fea0003800000 */
[----:B01----:R-:W0:Y:S01]  /*2460*/  LDC.64 R2, c[0x0][0x218] ;  /* 0x00008600ff027b82 */ /* 0x003e220000000a00 */
[----:B------:R-:W-:Y:S02]  /*2470*/  IADD3 R5, R0, R11, RZ ;  /* 0x0000000b00057210 */ /* 0x000fe40007ffe0ff */
[----:B------:R-:W-:-:S03]  /*2480*/  IADD3 R11, R11, 0x80, RZ ;  /* 0x000000800b0b7810 */ /* 0x000fc60007ffe0ff */
[----:B0-----:R-:W-:-:S05]  /*2490*/  IMAD.WIDE.U32 R2, R5, 0x2, R2 ;  /* 0x0000000205027825 */ /* 0x001fca00078e0002 */
[----:B------:R1:W-:Y:S02]  /*24a0*/  STG.E.U16 desc[UR4][R2.64], R8 ;  /* 0x0000000802007986 */ /* 0x0003e4000c101504 */
.L_x_1314:
        /* <DEDUP_REMOVED lines=8> */
.L_x_1315:
[----:B------:R-:W-:Y:S05]  /*2530*/  BSYNC B1 ;  /* 0x0000000000017941 */ /* 0x000fea0003800000 */
.L_x_1311:
[----:B------:R-:W-:-:S13]  /*2540*/  ISETP.GE.AND P0, PT, R11, R6, PT ;  /* 0x000000060b00720c */ /* 0x000fda0003f06270 */
[----:B012---:R-:W0:Y:S01]  /*2550*/  @!P0 LDC.64 R2, c[0x0][0x218] ;  /* 0x00008600ff028b82 */ /* 0x007e220000000a00 */
[----:B------:R-:W-:Y:S02]  /*2560*/  @!P0 IADD3 R5, R0, R11, RZ ;  /* 0x0000000b00058210 */ /* 0x000fe40007ffe0ff */
[----:B------:R-:W-:-:S03]  /*2570*/  @!P0 IADD3 R11, R11, 0x80, RZ ;  /* 0x000000800b0b8810 */ /* 0x000fc60007ffe0ff */
[----:B0-----:R-:W-:-:S05]  /*2580*/  @!P0 IMAD.WIDE.U32 R2, R5, 0x2, R2 ;  /* 0x0000000205028825 */ /* 0x001fca00078e0002 */
[----:B------:R2:W-:Y:S02]  /*2590*/  @!P0 STG.E.U16 desc[UR4][R2.64], R10 ;  /* 0x0000000a02008986 */ /* 0x0005e4000c101504 */
.L_x_1316:
[----:B------:R-:W-:Y:S05]  /*25a0*/  BSYNC B0 ;  /* 0x0000000000007941 */ /* 0x000fea0003800000 */
.L_x_1310:
        /* <DEDUP_REMOVED lines=8> */
.L_x_1317:
        /* <DEDUP_REMOVED lines=13> */
.L_x_20108:


//--------------------- .text._ZN2at6native18elementwise_kernelILi128ELi4EZNS0_15gpu_kernel_implIZZZNS0_16acos_kernel_cudaERNS_18TensorIteratorBaseEENKUlvE0_clEvENKUlvE0_clEvEUlfE_EEvS4_RKT_EUliE_EEviT1_ --------------------------
	.section	.text._ZN2at6native18elementwise_kernelILi128ELi4EZNS0_15gpu_kernel_implIZZZNS0_16acos_kernel_cudaERNS_18TensorIteratorBaseEENKUlvE0_clEvENKUlvE0_clEvEUlfE_EEvS4_RKT_EUliE_EEviT1_,"ax",@progbits
	.align	128
        .global         _ZN2at6native18elementwise_kernelILi128ELi4EZNS0_15gpu_kernel_implIZZZNS0_16acos_kernel_cudaERNS_18TensorIteratorBaseEENKUlvE0_clEvENKUlvE0_clEvEUlfE_EEvS4_RKT_EUliE_EEviT1_
        .type           _ZN2at6native18elementwise_kernelILi128ELi4EZNS0_15gpu_kernel_implIZZZNS0_16acos_kernel_cudaERNS_18TensorIteratorBaseEENKUlvE0_clEvENKUlvE0_clEvEUlfE_EEvS4_RKT_EUliE_EEviT1_,@function
        .size           _ZN2at6native18elementwise_kernelILi128ELi4EZNS0_15gpu_kernel_implIZZZNS0_16acos_kernel_cudaERNS_18TensorIteratorBaseEENKUlvE0_clEvENKUlvE0_clEvEUlfE_EEvS4_RKT_EUliE_EEviT1_,(.L_x_20109 - _ZN2at6native18elementwise_kernelILi128ELi4EZNS0_15gpu_kernel_implIZZZNS0_16acos_kernel_cudaERNS_18TensorIteratorBaseEENKUlvE0_clEvENKUlvE0_clEvEUlfE_EEvS4_RKT_EUliE_EEviT1_)
        .other          _ZN2at6native18elementwise_kernelILi128ELi4EZNS0_15gpu_kernel_implIZZZNS0_16acos_kernel_cudaERNS_18TensorIteratorBaseEENKUlvE0_clEvENKUlvE0_clEvEUlfE_EEvS4_RKT_EUliE_EEviT1_,@"STO_CUDA_ENTRY STV_DEFAULT"
_ZN2at6native18elementwise_kernelILi128ELi4EZNS0_15gpu_kernel_implIZZZNS0_16acos_kernel_cudaERNS_18TensorIteratorBaseEENKUlvE0_clEvENKUlvE0_clEvEUlfE_EEvS4_RKT_EUliE_EEviT1_:
.text._ZN2at6native18elementwise_kernelILi128ELi4EZNS0_15gpu_kernel_implIZZZNS0_16acos_kernel_cudaERNS_18TensorIteratorBaseEENKUlvE0_clEvENKUlvE0_clEvEUlfE_EEvS4_RKT_EUliE_EEviT1_:
        /* <DEDUP_REMOVED lines=315> */
.L_x_1320:
[----:B------:R-:W0:Y:S01]  /*13b0*/  LDC.U8 R5, c[0x0][0x422] ;  /* 0x00010880ff057b82 */ /* 0x000e220000000000 */
[----:B------:R-:W-:Y:S01]  /*13c0*/  ULDC.64 UR4, c[0x0][0x410] ;  /* 0x0001040000047ab9 */ /* 0x000fe20000000a00 */
[----:B------:R-:W-:Y:S01]  /*13d0*/  ULDC.64 UR6, c[0x0][0x418] ;  /* 0x0001060000067ab9 */ /* 0x000fe20000000a00 */
[----:B------:R-:W-:Y:S01]  /*13e0*/  IADD3 R16, P1, R16, UR4, RZ ;  /* 0x0000000410107c10 */ /* 0x000fe2000ff3e0ff */
[----:B------:R-:W-:Y:S01]  /*13f0*/  BSSY B6, `(.L_x_1321) ;  /* 0x00000e0000067945 */ /* 0x000fe20003800000 */
        /* <DEDUP_REMOVED lines=15> */
[----:B--2---:R-:W0:Y:S01]  /*14f0*/  I2F.S16 R0, R0 ;  /* 0x0000000000007306 */ /* 0x004e220000101400 */
[----:B------:R-:W-:Y:S05]  /*1500*/  BRA `(.L_x_1327) ;  /* 0x0000000c00387947 */ /* 0x000fea0003800000 */
.L_x_1325:
[----:B------:R-:W2:Y:S02]  /*1510*/  LDG.E.U8 R0, desc[UR36][R2.64] ;  /* 0x0000002402007981 */ /* 0x000ea4000c1e1100 */
[----:B--2---:R-:W-:Y:S01]  /*1520*/  I2FP.F32.U32 R0, R0 ;  /* 0x0000000000007245 */ /* 0x004fe20000201000 */
[----:B------:R-:W-:Y:S06]  /*1530*/  BRA `(.L_x_1327) ;  /* 0x0000000c002c7947 */ /* 0x000fec0003800000 */
.L_x_1324:
[----:B------:R-:W-:-:S13]  /*1540*/  ISETP.NE.AND P0, PT, R4, 0x2, PT ;  /* 0x000000020400780c */ /* 0x000fda0003f05270 */
[----:B------:R-:W-:Y:S05]  /*1550*/  @!P0 BRA `(.L_x_1328) ;  /* 0x0000000000288947 */ /* 0x000fea0003800000 */
[----:B------:R-:W-:-:S13]  /*1560*/  ISETP.NE.AND P0, PT, R4, 0x3, PT ;  /* 0x000000030400780c */ /* 0x000fda0003f05270 */
[----:B------:R-:W-:Y:S05]  /*1570*/  @!P0 BRA `(.L_x_1329) ;  /* 0x0000000000148947 */ /* 0x000fea0003800000 */
[----:B------:R-:W-:-:S13]  /*1580*/  ISETP.NE.AND P0, PT, R4, 0x4, PT ;  /* 0x000000040400780c */ /* 0x000fda0003f05270 */
[----:B------:R-:W-:Y:S05]  /*1590*/  @P0 BRA `(.L_x_1326) ;  /* 0x0000000800b80947 */ /* 0x000fea0003800000 */
[----:B------:R-:W2:Y:S02]  /*15a0*/  LDG.E.64 R2, desc[UR36][R2.64] ;  /* 0x0000002402027981 */ /* 0x000ea4000c1e1b00 */
[----:B--2---:R4:W0:Y:S01]  /*15b0*/  I2F.S64 R0, R2 ;  /* 0x0000000200007312 */ /* 0x0048220000301400 */
[----:B------:R-:W-:Y:S05]  /*15c0*/  BRA `(.L_x_1327) ;  /* 0x0000000c00087947 */ /* 0x000fea0003800000 */
.L_x_1329:
[----:B------:R-:W2:Y:S02]  /*15d0*/  LDG.E R0, desc[UR36][R2.64] ;  /* 0x0000002402007981 */ /* 0x000ea4000c1e1900 */
[----:B--2---:R-:W-:Y:S01]  /*15e0*/  I2FP.F32.S32 R0, R0 ;  /* 0x0000000000007245 */ /* 0x004fe20000201400 */
[----:B------:R-:W-:Y:S06]  /*15f0*/  BRA `(.L_x_1327) ;  /* 0x0000000800fc7947 */ /* 0x000fec0003800000 */
.L_x_1328:
[----:B------:R-:W2:Y:S02]  /*1600*/  LDG.E.U16 R0, desc[UR36][R2.64] ;  /* 0x0000002402007981 */ /* 0x000ea4000c1e1500 */
[----:B--2---:R-:W0:Y:S01]  /*1610*/  I2F.S16 R0, R0 ;  /* 0x0000000000007306 */ /* 0x004e220000101400 */
[----:B------:R-:W-:Y:S05]  /*1620*/  BRA `(.L_x_1327) ;  /* 0x0000000800f07947 */ /* 0x000fea0003800000 */
.L_x_1323:
[----:B------:R-:W-:-:S13]  /*1630*/  ISETP.GT.AND P0, PT, R4, 0x6, PT ;  /* 0x000000060400780c */ /* 0x000fda0003f04270 */
[----:B------:R-:W-:Y:S05]  /*1640*/  @P0 BRA `(.L_x_1330) ;  /* 0x0000000000240947 */ /* 0x000fea0003800000 */
[----:B------:R-:W-:-:S13]  /*1650*/  ISETP.NE.AND P0, PT, R4, 0x5, PT ;  /* 0x000000050400780c */ /* 0x000fda0003f05270 */
[----:B------:R-:W-:Y:S05]  /*1660*/  @!P0 BRA `(.L_x_1331) ;  /* 0x0000000000108947 */ /* 0x000fea0003800000 */
[----:B------:R-:W-:-:S13]  /*1670*/  ISETP.NE.AND P0, PT, R4, 0x6, PT ;  /* 0x000000060400780c */ /* 0x000fda0003f05270 */
[----:B------:R-:W-:Y:S05]  /*1680*/  @P0 BRA `(.L_x_1326) ;  /* 0x00000008007c0947 */ /* 0x000fea0003800000 */
[----:B------:R2:W5:Y:S01]  /*1690*/  LDG.E R0, desc[UR36][R2.64] ;  /* 0x0000002402007981 */ /* 0x000562000c1e1900 */
[----:B------:R-:W-:Y:S05]  /*16a0*/  BRA `(.L_x_1327) ;  /* 0x0000000800d07947 */ /* 0x000fea0003800000 */
.L_x_1331:
[----:B------:R-:W2:Y:S02]  /*16b0*/  LDG.E.U16 R0, desc[UR36][R2.64] ;  /* 0x0000002402007981 */ /* 0x000ea4000c1e1500 */
[----:B--2---:R-:W-:Y:S01]  /*16c0*/  HADD2.F32 R0, -RZ, R0.H0_H0 ;  /* 0x20000000ff007230 */ /* 0x004fe20000004100 */
[----:B------:R-:W-:Y:S06]  /*16d0*/  BRA `(.L_x_1327) ;  /* 0x0000000800c47947 */ /* 0x000fec0003800000 */
.L_x_1330:
[----:B------:R-:W-:-:S13]  /*16e0*/  ISETP.NE.AND P0, PT, R4, 0x7, PT ;  /* 0x000000070400780c */ /* 0x000fda0003f05270 */
[----:B------:R-:W-:Y:S05]  /*16f0*/  @!P0 BRA `(.L_x_1332) ;  /* 0x0000000000248947 */ /* 0x000fea0003800000 */
[----:B------:R-:W-:-:S13]  /*1700*/  ISETP.NE.AND P0, PT, R4, 0x8, PT ;  /* 0x000000080400780c */ /* 0x000fda0003f05270 */
[----:B------:R-:W-:Y:S05]  /*1710*/  @!P0 BRA `(.L_x_1333) ;  /* 0x0000000000108947 */ /* 0x000fea0003800000 */
[----:B------:R-:W-:-:S13]  /*1720*/  ISETP.NE.AND P0, PT, R4, 0x9, PT ;  /* 0x000000090400780c */ /* 0x000fda0003f05270 */
[----:B------:R-:W-:Y:S05]  /*1730*/  @P0 BRA `(.L_x_1326) ;  /* 0x0000000800500947 */ /* 0x000fea0003800000 */
[----:B------:R3:W5:Y:S01]  /*1740*/  LDG.E R0, desc[UR36][R2.64] ;  /* 0x0000002402007981 */ /* 0x000762000c1e1900 */
[----:B------:R-:W-:Y:S05]  /*1750*/  BRA `(.L_x_1327) ;  /* 0x0000000800a47947 */ /* 0x000fea0003800000 */
.L_x_1333:
[----:B------:R-:W2:Y:S02]  /*1760*/  LDG.E.U16 R0, desc[UR36][R2.64] ;  /* 0x0000002402007981 */ /* 0x000ea4000c1e1500 */
[----:B--2---:R-:W-:Y:S01]  /*1770*/  HADD2.F32 R0, -RZ, R0.H0_H0 ;  /* 0x20000000ff007230 */ /* 0x004fe20000004100 */
[----:B------:R-:W-:Y:S06]  /*1780*/  BRA `(.L_x_1327) ;  /* 0x0000000800987947 */ /* 0x000fec0003800000 */
.L_x_1332:
[----:B------:R-:W2:Y:S01]  /*1790*/  LDG.E.64 R2, desc[UR36][R2.64] ;  /* 0x0000002402027981 */ /* 0x000ea2000c1e1b00 */
[----:B------:R-:W-:Y:S01]  /*17a0*/  UMOV UR4, 0xf0000000 ;  /* 0xf000000000047882 */ /* 0x000fe20000000000 */
[----:B------:R-:W-:Y:S01]  /*17b0*/  UMOV UR5, 0x380fffff ;  /* 0x380fffff00057882 */ /* 0x000fe20000000000 */
[----:B--2---:R-:W0:Y:S01]  /*17c0*/  F2F.F32.F64 R0, R2 ;  /* 0x0000000200007310 */ /* 0x004e220000301000 */
[----:B------:R-:W-:-:S14]  /*17d0*/  DSETP.GEU.AND P0, PT, |R2|, UR4, PT ;  /* 0x0000000402007e2a */ /* 0x000fdc000bf0e200 */
[----:B0-----:R-:W-:Y:S01]  /*17e0*/  @!P0 FMUL R0, R0, 1.175494350822287508e-38 ;  /* 0x0080000000008820 */ /* 0x001fe20000400000 */
[----:B------:R-:W-:Y:S06]  /*17f0*/  BRA `(.L_x_1327) ;  /* 0x00000008007c7947 */ /* 0x000fec0003800000 */
.L_x_1322:
        /* <DEDUP_REMOVED lines=10> */
[----:B------:R-:W-:Y:S01]  /*18a0*/  FSEL R0, RZ, 1, !P0 ;  /* 0x3f800000ff007808 */ /* 0x000fe20004000000 */
[----:B------:R-:W-:Y:S08]  /*18b0*/  BRA `(.L_x_1327) ;  /* 0x00000008004c7947 */ /* 0x000ff00003800000 */
.L_x_1336:
[----:B------:R-:W2:Y:S01]  /*18c0*/  LDG.E.64 R2, desc[UR36][R2.64] ;  /* 0x0000002402027981 */ /* 0x000ea2000c1e1b00 */
[----:B------:R-:W-:Y:S01]  /*18d0*/  UMOV UR4, 0xf0000000 ;  /* 0xf000000000047882 */ /* 0x000fe20000000000 */
[----:B------:R-:W-:Y:S01]  /*18e0*/  UMOV UR5, 0x380fffff ;  /* 0x380fffff00057882 */ /* 0x000fe20000000000 */
[----:B--2---:R-:W0:Y:S01]  /*18f0*/  F2F.F32.F64 R0, R2 ;  /* 0x0000000200007310 */ /* 0x004e220000301000 */
[----:B------:R-:W-:-:S14]  /*1900*/  DSETP.GEU.AND P0, PT, |R2|, UR4, PT ;  /* 0x0000000402007e2a */ /* 0x000fdc000bf0e200 */
[----:B0-----:R-:W-:Y:S01]  /*1910*/  @!P0 FMUL R0, R0, 1.175494350822287508e-38 ;  /* 0x0080000000008820 */ /* 0x001fe20000400000 */
[----:B------:R-:W-:Y:S06]  /*1920*/  BRA `(.L_x_1327) ;  /* 0x0000000800307947 */ /* 0x000fec0003800000 */
.L_x_1335:
        /* <DEDUP_REMOVED lines=24> */
[----:B------:R-:W-:Y:S01]  /*1ab0*/  LOP3.LUT R0, R5, 0x80000000, R0, 0xf8, !PT ;  /* 0x8000000005007812 */ /* 0x000fe200078ef800 */
[----:B------:R-:W-:Y:S06]  /*1ac0*/  BRA `(.L_x_1327) ;  /* 0x0000000400c87947 */ /* 0x000fec0003800000 */
.L_x_1338:
        /* <DEDUP_REMOVED lines=11> */
[----:B------:R-:W-:Y:S01]  /*1b80*/  LOP3.LUT R0, R4, 0x80000000, R5, 0xf8, !PT ;  /* 0x8000000004007812 */ /* 0x000fe200078ef805 */
[----:B------:R-:W-:Y:S06]  /*1b90*/  BRA `(.L_x_1327) ;  /* 0x0000000400947947 */ /* 0x000fec0003800000 */
.L_x_1337:
[----:B------:R-:W2:Y:S02]  /*1ba0*/  LDG.E.U16 R0, desc[UR36][R2.64] ;  /* 0x0000002402007981 */ /* 0x000ea4000c1e1500 */
[----:B--2---:R-:W-:Y:S01]  /*1bb0*/  IMAD.U32 R0, R0, 0x10000, RZ ;  /* 0x0001000000007824 */ /* 0x004fe200078e00ff */
[----:B------:R-:W-:Y:S06]  /*1bc0*/  BRA `(.L_x_1327) ;  /* 0x0000000400887947 */ /* 0x000fec0003800000 */
.L_x_1334:
        /* <DEDUP_REMOVED lines=9> */
[----:B--2---:R-:W-:Y:S01]  /*1c60*/  I2FP.F32.U32 R0, R0 ;  /* 0x0000000000007245 */ /* 0x004fe20000201000 */
[----:B------:R-:W-:Y:S06]  /*1c70*/  BRA `(.L_x_1327) ;  /* 0x00000004005c7947 */ /* 0x000fec0003800000 */
.L_x_1341:
[----:B------:R-:W2:Y:S01]  /*1c80*/  LDG.E.U8 R2, desc[UR36][R2.64] ;  /* 0x0000002402027981 */ /* 0x000ea2000c1e1100 */
        /* <DEDUP_REMOVED lines=19> */
.L_x_1343:
[----:B------:R-:W-:Y:S05]  /*1dc0*/  BSYNC B0 ;  /* 0x0000000000007941 */ /* 0x000fea0003800000 */
.L_x_1342:
[----:B------:R-:W-:Y:S01]  /*1dd0*/  LEA R3, R0, 0x3b800000, 0x17 ;  /* 0x3b80000000037811 */ /* 0x000fe200078eb8ff */
[----:B------:R-:W-:-:S05]  /*1de0*/  IMAD.SHL.U32 R0, R2, 0x100000, RZ ;  /* 0x0010000002007824 */ /* 0x000fca00078e00ff */
[----:B------:R-:W-:Y:S01]  /*1df0*/  LOP3.LUT R0, R3, R0, R4, 0xfe, !PT ;  /* 0x0000000003007212 */ /* 0x000fe200078efe04 */
[----:B------:R-:W-:Y:S06]  /*1e00*/  BRA `(.L_x_1327) ;  /* 0x0000000000f87947 */ /* 0x000fec0003800000 */
.L_x_1340:
        /* <DEDUP_REMOVED lines=20> */
.L_x_1345:
[----:B------:R-:W-:Y:S05]  /*1f50*/  BSYNC B0 ;  /* 0x0000000000007941 */ /* 0x000fea0003800000 */
.L_x_1344:
[----:B------:R-:W-:Y:S01]  /*1f60*/  LEA R3, R0, 0x37800000, 0x17 ;  /* 0x3780000000037811 */ /* 0x000fe200078eb8ff */
[----:B------:R-:W-:-:S05]  /*1f70*/  IMAD.SHL.U32 R0, R2, 0x200000, RZ ;  /* 0x0020000002007824 */ /* 0x000fca00078e00ff */
[----:B------:R-:W-:Y:S01]  /*1f80*/  LOP3.LUT R0, R3, R0, R4, 0xfe, !PT ;  /* 0x0000000003007212 */ /* 0x000fe200078efe04 */
[----:B------:R-:W-:Y:S06]  /*1f90*/  BRA `(.L_x_1327) ;  /* 0x0000000000947947 */ /* 0x000fec0003800000 */
.L_x_1339:
[----:B------:R-:W-:-:S13]  /*1fa0*/  ISETP.NE.AND P0, PT, R4, 0x1c, PT ;  /* 0x0000001c0400780c */ /* 0x000fda0003f05270 */
[----:B------:R-:W-:Y:S05]  /*1fb0*/  @!P0 BRA `(.L_x_1346) ;  /* 0x0000000000848947 */ /* 0x000fea0003800000 */
[----:B------:R-:W-:-:S13]  /*1fc0*/  ISETP.NE.AND P0, PT, R4, 0x1d, PT ;  /* 0x0000001d0400780c */ /* 0x000fda0003f05270 */
[----:B------:R-:W-:Y:S05]  /*1fd0*/  @!P0 BRA `(.L_x_1347) ;  /* 0x0000000000708947 */ /* 0x000fea0003800000 */
[----:B------:R-:W-:-:S13]  /*1fe0*/  ISETP.NE.AND P0, PT, R4, 0x2c, PT ;  /* 0x0000002c0400780c */ /* 0x000fda0003f05270 */
[----:B------:R-:W-:Y:S05]  /*1ff0*/  @P0 BRA `(.L_x_1326) ;  /* 0x0000000000200947 */ /* 0x000fea0003800000 */
[----:B------:R-:W2:Y:S01]  /*2000*/  LDG.E.U8 R2, desc[UR36][R2.64] ;  /* 0x0000002402027981 */ /* 0x000ea2000c1e1100 */
[----:B------:R-:W-:Y:S02]  /*2010*/  MOV R0, 0x400000 ;  /* 0x0040000000007802 */ /* 0x000fe40000000f00 */
[----:B--2---:R-:W-:-:S13]  /*2020*/  ISETP.NE.AND P0, PT, R2, RZ, PT ;  /* 0x000000ff0200720c */ /* 0x004fda0003f05270 */
[----:B------:R-:W-:Y:S05]  /*2030*/  @!P0 BRA `(.L_x_1327) ;  /* 0x00000000006c8947 */ /* 0x000fea0003800000 */
[----:B------:R-:W-:-:S13]  /*2040*/  ISETP.NE.AND P0, PT, R2, 0xff, PT ;  /* 0x000000ff0200780c */ /* 0x000fda0003f05270 */
[----:B------:R-:W-:Y:S02]  /*2050*/  @!P0 IMAD.MOV.U32 R0, RZ, RZ, 0x7f800001 ;  /* 0x7f800001ff008424 */ /* 0x000fe400078e00ff */
[----:B------:R-:W-:Y:S01]  /*2060*/  @P0 IMAD.SHL.U32 R0, R2, 0x800000, RZ ;  /* 0x0080000002000824 */ /* 0x000fe200078e00ff */
[----:B------:R-:W-:Y:S06]  /*2070*/  BRA `(.L_x_1327) ;  /* 0x00000000005c7947 */ /* 0x000fec0003800000 */
.L_x_1326:
        /* <DEDUP_REMOVED lines=16> */
.L_x_1348:
[----:B------:R-:W-:Y:S01]  /*2180*/  IMAD.MOV.U32 R0, RZ, RZ, RZ ;  /* 0x000000ffff007224 */ /* 0x000fe200078e00ff */
[----:B------:R-:W-:Y:S06]  /*2190*/  BRA `(.L_x_1327) ;  /* 0x0000000000147947 */ /* 0x000fec0003800000 */
.L_x_1347:
[----:B------:R-:W2:Y:S02]  /*21a0*/  LDG.E.64 R2, desc[UR36][R2.64] ;  /* 0x0000002402027981 */ /* 0x000ea4000c1e1b00 */
[----:B--2---:R0:W1:Y:S01]  /*21b0*/  I2F.U64 R0, R2 ;  /* 0x0000000200007312 */ /* 0x0040620000301000 */
[----:B------:R-:W-:Y:S05]  /*21c0*/  BRA `(.L_x_1327) ;  /* 0x0000000000087947 */ /* 0x000fea0003800000 */
.L_x_1346:
[----:B------:R-:W2:Y:S02]  /*21d0*/  LDG.E R0, desc[UR36][R2.64] ;  /* 0x0000002402007981 */ /* 0x000ea4000c1e1900 */
[----:B--2---:R-:W-:-:S07]  /*21e0*/  I2FP.F32.U32 R0, R0 ;  /* 0x0000000000007245 */ /* 0x004fce0000201000 */
.L_x_1327:
[----:B------:R-:W-:Y:S05]  /*21f0*/  BSYNC B6 ;  /* 0x0000000000067941 */ /* 0x000fea0003800000 */
.L_x_1321:
[----:B0-234-:R-:W-:Y:S02]  /*2200*/  IMAD.MOV.U32 R2, RZ, RZ, 0x3f000000 ;  /* 0x3f000000ff027424 */ /* 0x01dfe400078e00ff */
[C---:B-1---5:R-:W-:Y:S01]  /*2210*/  FADD.FTZ R3, |R0|.reuse, -RZ ;  /* 0x800000ff00037221 */ /* 0x062fe20000010200 */
[C---:B------:R-:W-:Y:S01]  /*2220*/  FSETP.GT.FTZ.AND P0, PT, |R0|.reuse, 0.56000000238418579102, PT ;  /* 0x3f0f5c290000780b */ /* 0x040fe20003f14200 */
[----:B------:R-:W0:Y:S01]  /*2230*/  LDC.U8 R6, c[0x0][0x421] ;  /* 0x00010840ff067b82 */ /* 0x000e220000000000 */
[----:B------:R-:W-:Y:S01]  /*2240*/  FSETP.NEU.FTZ.AND P1, PT, |R0|, 1, PT ;  /* 0x3f8000000000780b */ /* 0x000fe20003f3d200 */
[----:B------:R-:W-:-:S04]  /*2250*/  FFMA.FTZ R2, -R3, R2, 0.5 ;  /* 0x3f00000003027423 */ /* 0x000fc80000010102 */
[----:B------:R-:W1:Y:S02]  /*2260*/  MUFU.RSQ R5, R2 ;  /* 0x0000000200057308 */ /* 0x000e640000001400 */
[----:B-1----:R-:W-:Y:S01]  /*2270*/  FMUL.FTZ R4, R2, R5 ;  /* 0x0000000502047220 */ /* 0x002fe20000410000 */
[----:B------:R-:W-:-:S04]  /*2280*/  FMUL.FTZ R5, R5, 0.5 ;  /* 0x3f00000005057820 */ /* 0x000fc80000410000 */
[----:B------:R-:W-:-:S04]  /*2290*/  FFMA.FTZ R5, -R4, R5, 0.5 ;  /* 0x3f00000004057423 */ /* 0x000fc80000010105 */
[----:B------:R-:W-:-:S05]  /*22a0*/  FFMA.FTZ R5, R4, R5, R4 ;  /* 0x0000000504057223 */ /* 0x000fca0000010004 */
[----:B------:R-:W-:Y:S01]  /*22b0*/  @P0 FSEL R3, R5, RZ, P1 ;  /* 0x000000ff05030208 */ /* 0x000fe20000800000 */
[----:B------:R-:W-:Y:S01]  /*22c0*/  IMAD.MOV.U32 R5, RZ, RZ, 0x3d10ecef ;  /* 0x3d10ecefff057424 */ /* 0x000fe200078e00ff */
[----:B------:R-:W-:Y:S02]  /*22d0*/  FSETP.GT.FTZ.AND P1, PT, R0, 0.56000000238418579102, PT ;  /* 0x3f0f5c290000780b */ /* 0x000fe40003f34000 */
[----:B------:R-:W-:Y:S02]  /*22e0*/  LOP3.LUT R3, R3, 0x80000000, R0, 0xb8, !PT ;  /* 0x8000000003037812 */ /* 0x000fe400078eb800 */
[----:B0-----:R-:W-:-:S03]  /*22f0*/  PRMT R0, R6, 0x9910, RZ ;  /* 0x0000991006007816 */ /* 0x001fc600000000ff */
[----:B------:R-:W-:Y:S01]  /*2300*/  FMUL.FTZ R4, R3, R3 ;  /* 0x0000000303047220 */ /* 0x000fe20000410000 */
[----:B------:R-:W-:-:S03]  /*2310*/  ISETP.GT.AND P2, PT, R0, 0x9, PT ;  /* 0x000000090000780c */ /* 0x000fc60003f44270 */
        /* <DEDUP_REMOVED lines=11> */
[----:B------:R-:W-:Y:S01]  /*23d0*/  @P0 FADD.FTZ R2, R2, R2 ;  /* 0x0000000202020221 */ /* 0x000fe20000010000 */
        /* <DEDUP_REMOVED lines=9> */
[----:B------:R-:W0:Y:S02]  /*2470*/  F2I.FTZ.TRUNC.NTZ R3, R2 ;  /* 0x0000000200037305 */ /* 0x000e24000021f100 */
[----:B0-----:R0:W-:Y:S01]  /*2480*/  STG.E.U8 desc[UR36][R16.64], R3 ;  /* 0x0000000310007986 */ /* 0x0011e2000c101124 */
[----:B------:R-:W-:Y:S05]  /*2490*/  BRA `(.L_x_1354) ;  /* 0x0000000c00507947 */ /* 0x000fea0003800000 */
.L_x_1352:
[----:B------:R-:W0:Y:S02]  /*24a0*/  F2I.S64.TRUNC R2, R2 ;  /* 0x0000000200027311 */ /* 0x000e24000020d900 */
[----:B0-----:R-:W-:-:S05]  /*24b0*/  IMAD.MOV.U32 R5, RZ, RZ, R2 ;  /* 0x000000ffff057224 */ /* 0x001fca00078e0002 */
[----:B------:R0:W-:Y:S01]  /*24c0*/  STG.E.U8 desc[UR36][R16.64], R5 ;  /* 0x0000000510007986 */ /* 0x0001e2000c101124 */
[----:B------:R-:W-:Y:S05]  /*24d0*/  BRA `(.L_x_1354) ;  /* 0x0000000c00407947 */ /* 0x000fea0003800000 */
.L_x_1351:
[----:B------:R-:W-:-:S13]  /*24e0*/  ISETP.NE.AND P0, PT, R0, 0x2, PT ;  /* 0x000000020000780c */ /* 0x000fda0003f05270 */
[----:B------:R-:W-:Y:S05]  /*24f0*/  @!P0 BRA `(.L_x_1355) ;  /* 0x0000000000288947 */ /* 0x000fea0003800000 */
[----:B------:R-:W-:-:S13]  /*2500*/  ISETP.NE.AND P0, PT, R0, 0x3, PT ;  /* 0x000000030000780c */ /* 0x000fda0003f05270 */
[----:B------:R-:W-:Y:S05]  /*2510*/  @!P0 BRA `(.L_x_1356) ;  /* 0x0000000000148947 */ /* 0x000fea0003800000 */
[----:B------:R-:W-:-:S13]  /*2520*/  ISETP.NE.AND P0, PT, R0, 0x4, PT ;  /* 0x000000040000780c */ /* 0x000fda0003f05270 */
[----:B------:R-:W-:Y:S05]  /*2530*/  @P0 BRA `(.L_x_1353) ;  /* 0x0000000800d00947 */ /* 0x000fea0003800000 */
[----:B------:R-:W0:Y:S02]  /*2540*/  F2I.S64.TRUNC R2, R2 ;  /* 0x0000000200027311 */ /* 0x000e24000020d900 */
[----:B0-----:R0:W-:Y:S01]  /*2550*/  STG.E.64 desc[UR36][R16.64], R2 ;  /* 0x0000000210007986 */ /* 0x0011e2000c101b24 */
[----:B------:R-:W-:Y:S05]  /*2560*/  BRA `(.L_x_1354) ;  /* 0x0000000c001c7947 */ /* 0x000fea0003800000 */
.L_x_1356:
[----:B------:R-:W0:Y:S02]  /*2570*/  F2I.FTZ.TRUNC.NTZ R3, R2 ;  /* 0x0000000200037305 */ /* 0x000e24000021f100 */
[----:B0-----:R0:W-:Y:S01]  /*2580*/  STG.E desc[UR36][R16.64], R3 ;  /* 0x0000000310007986 */ /* 0x0011e2000c101924 */
[----:B------:R-:W-:Y:S05]  /*2590*/  BRA `(.L_x_1354) ;  /* 0x0000000c00107947 */ /* 0x000fea0003800000 */
.L_x_1355:
[----:B------:R-:W0:Y:S02]  /*25a0*/  F2I.FTZ.TRUNC.NTZ R3, R2 ;  /* 0x0000000200037305 */ /* 0x000e24000021f100 */
[----:B0-----:R0:W-:Y:S01]  /*25b0*/  STG.E.U16 desc[UR36][R16.64], R3 ;  /* 0x0000000310007986 */ /* 0x0011e2000c101524 */
[----:B------:R-:W-:Y:S05]  /*25c0*/  BRA `(.L_x_1354) ;  /* 0x0000000c00047947 */ /* 0x000fea0003800000 */
.L_x_1350:
[----:B------:R-:W-:-:S13]  /*25d0*/  ISETP.GT.AND P0, PT, R0, 0x6, PT ;  /* 0x000000060000780c */ /* 0x000fda0003f04270 */
[----:B------:R-:W-:Y:S05]  /*25e0*/  @P0 BRA `(.L_x_1357) ;  /* 0x0000000000240947 */ /* 0x000fea0003800000 */
[----:B------:R-:W-:-:S13]  /*25f0*/  ISETP.NE.AND P0, PT, R0, 0x5, PT ;  /* 0x000000050000780c */ /* 0x000fda0003f05270 */
[----:B------:R-:W-:Y:S05]  /*2600*/  @!P0 BRA `(.L_x_1358) ;  /* 0x0000000000108947 */ /* 0x000fea0003800000 */
[----:B------:R-:W-:-:S13]  /*2610*/  ISETP.NE.AND P0, PT, R0, 0x6, PT ;  /* 0x000000060000780c */ /* 0x000fda0003f05270 */
[----:B------:R-:W-:Y:S05]  /*2620*/  @P0 BRA `(.L_x_1353) ;  /* 0x0000000800940947 */ /* 0x000fea0003800000 */
[----:B------:R0:W-:Y:S01]  /*2630*/  STG.E desc[UR36][R16.64], R2 ;  /* 0x0000000210007986 */ /* 0x0001e2000c101924 */
[----:B------:R-:W-:Y:S05]  /*2640*/  BRA `(.L_x_1354) ;  /* 0x0000000800e47947 */ /* 0x000fea0003800000 */
.L_x_1358:
[----:B------:R-:W-:-:S05]  /*2650*/  F2FP.F16.F32.PACK_AB R2, RZ, R2 ;  /* 0x00000002ff02723e */ /* 0x000fca00000000ff */
[----:B------:R0:W-:Y:S01]  /*2660*/  STG.E.U16 desc[UR36][R16.64], R2 ;  /* 0x0000000210007986 */ /* 0x0001e2000c101524 */
[----:B------:R-:W-:Y:S05]  /*2670*/  BRA `(.L_x_1354) ;  /* 0x0000000800d87947 */ /* 0x000fea0003800000 */
.L_x_1357:
[----:B------:R-:W-:-:S13]  /*2680*/  ISETP.NE.AND P0, PT, R0, 0x7, PT ;  /* 0x000000070000780c */ /* 0x000fda0003f05270 */
[----:B------:R-:W-:Y:S05]  /*2690*/  @!P0 BRA `(.L_x_1359) ;  /* 0x00000000002c8947 */ /* 0x000fea0003800000 */
[----:B------:R-:W-:-:S13]  /*26a0*/  ISETP.NE.AND P0, PT, R0, 0x8, PT ;  /* 0x000000080000780c */ /* 0x000fda0003f05270 */
[----:B------:R-:W-:Y:S05]  /*26b0*/  @!P0 BRA `(.L_x_1360) ;  /* 0x0000000000148947 */ /* 0x000fea0003800000 */
[----:B------:R-:W-:-:S13]  /*26c0*/  ISETP.NE.AND P0, PT, R0, 0x9, PT ;  /* 0x000000090000780c */ /* 0x000fda0003f05270 */
[----:B------:R-:W-:Y:S05]  /*26d0*/  @P0 BRA `(.L_x_1353) ;  /* 0x0000000800680947 */ /* 0x000fea0003800000 */
[----:B------:R-:W-:-:S05]  /*26e0*/  IMAD.MOV.U32 R3, RZ, RZ, RZ ;  /* 0x000000ffff037224 */ /* 0x000fca00078e00ff */
[----:B------:R0:W-:Y:S01]  /*26f0*/  STG.E.64 desc[UR36][R16.64], R2 ;  /* 0x0000000210007986 */ /* 0x0001e2000c101b24 */
[----:B------:R-:W-:Y:S05]  /*2700*/  BRA `(.L_x_1354) ;  /* 0x0000000800b47947 */ /* 0x000fea0003800000 */
.L_x_1360:
[----:B------:R-:W-:-:S04]  /*2710*/  F2FP.F16.F32.PACK_AB R3, RZ, R2 ;  /* 0x00000002ff03723e */ /* 0x000fc800000000ff */
[----:B------:R-:W-:-:S05]  /*2720*/  PRMT R3, R3, 0x5410, RZ ;  /* 0x0000541003037816 */ /* 0x000fca00000000ff */
[----:B------:R0:W-:Y:S01]  /*2730*/  STG.E desc[UR36][R16.64], R3 ;  /* 0x0000000310007986 */ /* 0x0001e2000c101924 */
[----:B------:R-:W-:Y:S05]  /*2740*/  BRA `(.L_x_1354) ;  /* 0x0000000800a47947 */ /* 0x000fea0003800000 */
.L_x_1359:
[----:B------:R-:W-:-:S06]  /*2750*/  FMUL.FTZ R2, R2, 1 ;  /* 0x3f80000002027820 */ /* 0x000fcc0000410000 */
[----:B------:R-:W0:Y:S02]  /*2760*/  F2F.F64.F32 R2, R2 ;  /* 0x0000000200027310 */ /* 0x000e240000201800 */
[----:B0-----:R0:W-:Y:S01]  /*2770*/  STG.E.64 desc[UR36][R16.64], R2 ;  /* 0x0000000210007986 */ /* 0x0011e2000c101b24 */
[----:B------:R-:W-:Y:S05]  /*2780*/  BRA `(.L_x_1354) ;  /* 0x0000000800947947 */ /* 0x000fea0003800000 */
.L_x_1349:
        /* <DEDUP_REMOVED lines=8> */
[----:B------:R-:W-:-:S04]  /*2810*/  FSETP.NEU.FTZ.AND P0, PT, R2, RZ, PT ;  /* 0x000000ff0200720b */ /* 0x000fc80003f1d000 */
[----:B------:R-:W-:-:S05]  /*2820*/  SEL R3, RZ, 0x1, !P0 ;  /* 0x00000001ff037807 */ /* 0x000fca0004000000 */
[----:B------:R0:W-:Y:S01]  /*2830*/  STG.E.U8 desc[UR36][R16.64], R3 ;  /* 0x0000000310007986 */ /* 0x0001e2000c101124 */
[----:B------:R-:W-:Y:S05]  /*2840*/  BRA `(.L_x_1354) ;  /* 0x0000000800647947 */ /* 0x000fea0003800000 */
.L_x_1363:
[----:B------:R-:W-:Y:S01]  /*2850*/  FMUL.FTZ R4, R2, 1 ;  /* 0x3f80000002047820 */ /* 0x000fe20000410000 */
[----:B------:R-:W-:-:S05]  /*2860*/  CS2R R6, SRZ ;  /* 0x0000000000067805 */ /* 0x000fca000001ff00 */
[----:B------:R-:W0:Y:S02]  /*2870*/  F2F.F64.F32 R4, R4 ;  /* 0x0000000400047310 */ /* 0x000e240000201800 */
[----:B0-----:R0:W-:Y:S01]  /*2880*/  STG.E.128 desc[UR36][R16.64], R4 ;  /* 0x0000000410007986 */ /* 0x0011e2000c101d24 */
[----:B------:R-:W-:Y:S05]  /*2890*/  BRA `(.L_x_1354) ;  /* 0x0000000800507947 */ /* 0x000fea0003800000 */
.L_x_1362:
[----:B------:R-:W-:-:S13]  /*28a0*/  ISETP.NE.AND P0, PT, R0, 0xf, PT ;  /* 0x0000000f0000780c */ /* 0x000fda0003f05270 */
[----:B------:R-:W-:Y:S05]  /*28b0*/  @!P0 BRA `(.L_x_1364) ;  /* 0x0000000000ac8947 */ /* 0x000fea0003800000 */
[----:B------:R-:W-:-:S13]  /*28c0*/  ISETP.NE.AND P0, PT, R0, 0x17, PT ;  /* 0x000000170000780c */ /* 0x000fda0003f05270 */
[----:B------:R-:W-:Y:S05]  /*28d0*/  @!P0 BRA `(.L_x_1365) ;  /* 0x0000000000508947 */ /* 0x000fea0003800000 */
[----:B------:R-:W-:-:S13]  /*28e0*/  ISETP.NE.AND P0, PT, R0, 0x18, PT ;  /* 0x000000180000780c */ /* 0x000fda0003f05270 */
[----:B------:R-:W-:Y:S05]  /*28f0*/  @P0 BRA `(.L_x_1353) ;  /* 0x0000000400e00947 */ /* 0x000fea0003800000 */
[C---:B------:R-:W-:Y:S01]  /*2900*/  LOP3.LUT R4, R2.reuse, 0x7fffffff, RZ, 0xc0, !PT ;  /* 0x7fffffff02047812 */ /* 0x040fe200078ec0ff */
[----:B------:R-:W-:Y:S01]  /*2910*/  BSSY B0, `(.L_x_1366) ;  /* 0x000000d000007945 */ /* 0x000fe20003800000 */
[----:B------:R-:W-:Y:S02]  /*2920*/  LOP3.LUT R0, R2, 0x80000000, RZ, 0xc0, !PT ;  /* 0x8000000002007812 */ /* 0x000fe400078ec0ff */
[----:B------:R-:W-:Y:S02]  /*2930*/  ISETP.GT.U32.AND P0, PT, R4, 0x43efffff, PT ;  /* 0x43efffff0400780c */ /* 0x000fe40003f04070 */
[----:B------:R-:W-:Y:S01]  /*2940*/  SHF.R.U32.HI R5, RZ, 0x18, R0 ;  /* 0x00000018ff057819 */ /* 0x000fe20000011600 */
[----:B------:R-:W-:-:S10]  /*2950*/  IMAD.MOV.U32 R0, RZ, RZ, 0x7f ;  /* 0x0000007fff007424 */ /* 0x000fd400078e00ff */
[----:B------:R-:W-:Y:S05]  /*2960*/  @P0 BRA `(.L_x_1367) ;  /* 0x00000000001c0947 */ /* 0x000fea0003800000 */
[----:B------:R-:W-:-:S13]  /*2970*/  ISETP.GE.U32.AND P0, PT, R4, 0x3c800000, PT ;  /* 0x3c8000000400780c */ /* 0x000fda0003f06070 */
[----:B------:R-:W-:-:S04]  /*2980*/  @P0 SHF.R.U32.HI R0, RZ, 0x14, R2 ;  /* 0x00000014ff000819 */ /* 0x000fc80000011602 */
[----:B------:R-:W-:-:S04]  /*2990*/  @P0 LOP3.LUT R3, R0, 0x1, RZ, 0xc0, !PT ;  /* 0x0000000100030812 */ /* 0x000fc800078ec0ff */
[----:B------:R-:W-:Y:S01]  /*29a0*/  @P0 IADD3 R3, R2, 0x407ffff, R3 ;  /* 0x0407ffff02030810 */ /* 0x000fe20007ffe003 */
[----:B------:R-:W-:-:S03]  /*29b0*/  @!P0 FADD.FTZ R2, R4, 16384 ;  /* 0x4680000004028421 */ /* 0x000fc60000010000 */
[----:B------:R-:W-:Y:S01]  /*29c0*/  @P0 SHF.R.U32.HI R0, RZ, 0x14, R3 ;  /* 0x00000014ff000819 */ /* 0x000fe20000011603 */
[----:B------:R-:W-:-:S07]  /*29d0*/  @!P0 VIADD R0, R2, 0xb9800000 ;  /* 0xb980000002008836 */ /* 0x000fce0000000000 */
.L_x_1367:
[----:B------:R-:W-:Y:S05]  /*29e0*/  BSYNC B0 ;  /* 0x0000000000007941 */ /* 0x000fea0003800000 */
.L_x_1366:
[----:B------:R-:W-:-:S05]  /*29f0*/  LOP3.LUT R5, R0, R5, RZ, 0xfc, !PT ;  /* 0x0000000500057212 */ /* 0x000fca00078efcff */
[----:B------:R0:W-:Y:S01]  /*2a00*/  STG.E.U8 desc[UR36][R16.64], R5 ;  /* 0x0000000510007986 */ /* 0x0001e2000c101124 */
[----:B------:R-:W-:Y:S05]  /*2a10*/  BRA `(.L_x_1354) ;  /* 0x0000000400f07947 */ /* 0x000fea0003800000 */
.L_x_1365:
[----:B------:R-:W-:Y:S01]  /*2a20*/  LOP3.LUT R4, R2, 0x7fffffff, RZ, 0xc0, !PT ;  /* 0x7fffffff02047812 */ /* 0x000fe200078ec0ff */
[----:B------:R-:W-:Y:S03]  /*2a30*/  BSSY B0, `(.L_x_1368) ;  /* 0x000000e000007945 */ /* 0x000fe60003800000 */
[----:B------:R-:W-:-:S13]  /*2a40*/  ISETP.GT.U32.AND P0, PT, R4, 0x477fffff, PT ;  /* 0x477fffff0400780c */ /* 0x000fda0003f04070 */
[----:B------:R-:W-:Y:S05]  /*2a50*/  @P0 BRA `(.L_x_1369) ;  /* 0x0000000000200947 */ /* 0x000fea0003800000 */
[----:B------:R-:W-:-:S13]  /*2a60*/  ISETP.GE.U32.AND P0, PT, R4, 0x38800000, PT ;  /* 0x388000000400780c */ /* 0x000fda0003f06070 */
[----:B------:R-:W-:-:S04]  /*2a70*/  @P0 SHF.R.U32.HI R0, RZ, 0x15, R2 ;  /* 0x00000015ff000819 */ /* 0x000fc80000011602 */
[----:B------:R-:W-:-:S04]  /*2a80*/  @P0 LOP3.LUT R3, R0, 0x1, RZ, 0xc0, !PT ;  /* 0x0000000100030812 */ /* 0x000fc800078ec0ff */
[----:B------:R-:W-:Y:S01]  /*2a90*/  @P0 IADD3 R0, R2, 0x80fffff, R3 ;  /* 0x080fffff02000810 */ /* 0x000fe20007ffe003 */
[----:B------:R-:W-:-:S03]  /*2aa0*/  @!P0 FADD.FTZ R3, R4, 128 ;  /* 0x4300000004038421 */ /* 0x000fc60000010000 */
[----:B------:R-:W-:Y:S01]  /*2ab0*/  @P0 SHF.R.U32.HI R0, RZ, 0x15, R0 ;  /* 0x00000015ff000819 */ /* 0x000fe20000011600 */
[----:B------:R-:W-:Y:S01]  /*2ac0*/  @!P0 VIADD R0, R3, 0xbd000000 ;  /* 0xbd00000003008836 */ /* 0x000fe20000000000 */
[----:B------:R-:W-:Y:S06]  /*2ad0*/  BRA `(.L_x_1370) ;  /* 0x00000000000c7947 */ /* 0x000fec0003800000 */
.L_x_1369:
[----:B------:R-:W-:Y:S01]  /*2ae0*/  IMAD.MOV.U32 R0, RZ, RZ, 0x7f ;  /* 0x0000007fff007424 */ /* 0x000fe200078e00ff */
[----:B------:R-:W-:-:S04]  /*2af0*/  ISETP.GT.U32.AND P0, PT, R4, 0x7f800000, PT ;  /* 0x7f8000000400780c */ /* 0x000fc80003f04070 */
[----:B------:R-:W-:-:S09]  /*2b00*/  SEL R0, R0, 0x7c, P0 ;  /* 0x0000007c00007807 */ /* 0x000fd20000000000 */
.L_x_1370:
[----:B------:R-:W-:Y:S05]  /*2b10*/  BSYNC B0 ;  /* 0x0000000000007941 */ /* 0x000fea0003800000 */
.L_x_1368:
[----:B------:R-:W-:-:S04]  /*2b20*/  LOP3.LUT R2, R2, 0x80000000, RZ, 0xc0, !PT ;  /* 0x8000000002027812 */ /* 0x000fc800078ec0ff */
[----:B------:R-:W-:-:S04]  /*2b30*/  SHF.R.U32.HI R3, RZ, 0x18, R2 ;  /* 0x00000018ff037819 */ /* 0x000fc80000011602 */
[----:B------:R-:W-:-:S05]  /*2b40*/  LOP3.LUT R3, R0, R3, RZ, 0xfc, !PT ;  /* 0x0000000300037212 */ /* 0x000fca00078efcff */
[----:B------:R0:W-:Y:S01]  /*2b50*/  STG.E.U8 desc[UR36][R16.64], R3 ;  /* 0x0000000310007986 */ /* 0x0001e2000c101124 */
[----:B------:R-:W-:Y:S05]  /*2b60*/  BRA `(.L_x_1354) ;  /* 0x00000004009c7947 */ /* 0x000fea0003800000 */
.L_x_1364:
[----:B------:R-:W-:-:S05]  /*2b70*/  F2FP.BF16.F32.PACK_AB R2, RZ, R2 ;  /* 0x00000002ff02723e */ /* 0x000fca00000010ff */
[----:B------:R0:W-:Y:S01]  /*2b80*/  STG.E.U16 desc[UR36][R16.64], R2 ;  /* 0x0000000210007986 */ /* 0x0001e2000c101524 */
[----:B------:R-:W-:Y:S05]  /*2b90*/  BRA `(.L_x_1354) ;  /* 0x0000000400907947 */ /* 0x000fea0003800000 */
.L_x_1361:
        /* <DEDUP_REMOVED lines=8> */
[----:B------:R-:W0:Y:S02]  /*2c20*/  F2I.FTZ.U32.TRUNC.NTZ R3, R2 ;  /* 0x0000000200037305 */ /* 0x000e24000021f000 */
[----:B0-----:R4:W-:Y:S01]  /*2c30*/  STG.E.U16 desc[UR36][R16.64], R3 ;  /* 0x0000000310007986 */ /* 0x0019e2000c101524 */
[----:B------:R-:W-:Y:S05]  /*2c40*/  BRA `(.L_x_1354) ;  /* 0x0000000400647947 */ /* 0x000fea0003800000 */
.L_x_1373:
[----:B------:R-:W-:Y:S01]  /*2c50*/  LOP3.LUT R3, R2, 0x7fffffff, RZ, 0xc0, !PT ;  /* 0x7fffffff02037812 */ /* 0x000fe200078ec0ff */
[----:B------:R-:W-:Y:S01]  /*2c60*/  BSSY B0, `(.L_x_1374) ;  /* 0x0000013000007945 */ /* 0x000fe20003800000 */
[----:B------:R-:W-:Y:S02]  /*2c70*/  IMAD.MOV.U32 R8, RZ, RZ, 0x80 ;  /* 0x00000080ff087424 */ /* 0x000fe400078e00ff */
        /* <DEDUP_REMOVED lines=13> */
.L_x_1376:
[----:B------:R-:W-:-:S04]  /*2d50*/  LOP3.LUT R2, R2, 0x80000000, RZ, 0xc0, !PT ;  /* 0x8000000002027812 */ /* 0x000fc800078ec0ff */
[----:B------:R-:W-:-:S04]  /*2d60*/  SHF.R.U32.HI R3, RZ, 0x18, R2 ;  /* 0x00000018ff037819 */ /* 0x000fc80000011602 */
[----:B------:R-:W-:-:S04]  /*2d70*/  LOP3.LUT R0, R0, R3, RZ, 0xfc, !PT ;  /* 0x0000000300007212 */ /* 0x000fc800078efcff */
[----:B------:R-:W-:-:S07]  /*2d80*/  PRMT R8, R0, 0x7610, R8 ;  /* 0x0000761000087816 */ /* 0x000fce0000000008 */
.L_x_1375:
[----:B------:R-:W-:Y:S05]  /*2d90*/  BSYNC B0 ;  /* 0x0000000000007941 */ /* 0x000fea0003800000 */
.L_x_1374:
[----:B------:R0:W-:Y:S01]  /*2da0*/  STG.E.U8 desc[UR36][R16.64], R8 ;  /* 0x0000000810007986 */ /* 0x0001e2000c101124 */
[----:B------:R-:W-:Y:S05]  /*2db0*/  BRA `(.L_x_1354) ;  /* 0x0000000400087947 */ /* 0x000fea0003800000 */
.L_x_1372:
        /* <DEDUP_REMOVED lines=16> */
.L_x_1379:
[----:B------:R-:W-:-:S04]  /*2ec0*/  LOP3.LUT R2, R2, 0x80000000, RZ, 0xc0, !PT ;  /* 0x8000000002027812 */ /* 0x000fc800078ec0ff */
[----:B------:R-:W-:-:S04]  /*2ed0*/  SHF.R.U32.HI R3, RZ, 0x18, R2 ;  /* 0x00000018ff037819 */ /* 0x000fc80000011602 */
[----:B------:R-:W-:-:S04]  /*2ee0*/  LOP3.LUT R0, R0, R3, RZ, 0xfc, !PT ;  /* 0x0000000300007212 */ /* 0x000fc800078efcff */
[----:B------:R-:W-:-:S07]  /*2ef0*/  PRMT R8, R0, 0x7610, R8 ;  /* 0x0000761000087816 */ /* 0x000fce0000000008 */
.L_x_1378:
[----:B------:R-:W-:Y:S05]  /*2f00*/  BSYNC B0 ;  /* 0x0000000000007941 */ /* 0x000fea0003800000 */
.L_x_1377:
[----:B------:R3:W-:Y:S01]  /*2f10*/  STG.E.U8 desc[UR36][R16.64], R8 ;  /* 0x0000000810007986 */ /* 0x0007e2000c101124 */
[----:B------:R-:W-:Y:S05]  /*2f20*/  BRA `(.L_x_1354) ;  /* 0x0000000000ac7947 */ /* 0x000fea0003800000 */
.L_x_1371:
[----:B------:R-:W-:-:S13]  /*2f30*/  ISETP.NE.AND P0, PT, R0, 0x1c, PT ;  /* 0x0000001c0000780c */ /* 0x000fda0003f05270 */
[----:B------:R-:W-:Y:S05]  /*2f40*/  @!P0 BRA `(.L_x_1380) ;  /* 0x00000000009c8947 */ /* 0x000fea0003800000 */
[----:B------:R-:W-:-:S13]  /*2f50*/  ISETP.NE.AND P0, PT, R0, 0x1d, PT ;  /* 0x0000001d0000780c */ /* 0x000fda0003f05270 */
[----:B------:R-:W-:Y:S05]  /*2f60*/  @!P0 BRA `(.L_x_1381) ;  /* 0x0000000000888947 */ /* 0x000fea0003800000 */
[----:B------:R-:W-:-:S13]  /*2f70*/  ISETP.NE.AND P0, PT, R0, 0x2c, PT ;  /* 0x0000002c0000780c */ /* 0x000fda0003f05270 */
[----:B------:R-:W-:Y:S05]  /*2f80*/  @P0 BRA `(.L_x_1353) ;  /* 0x00000000003c0947 */ /* 0x000fea0003800000 */
[----:B------:R-:W-:-:S04]  /*2f90*/  SHF.R.U32.HI R4, RZ, 0x17, R2 ;  /* 0x00000017ff047819 */ /* 0x000fc80000011602 */
[----:B------:R-:W-:-:S04]  /*2fa0*/  LOP3.LUT R3, R4, 0xff, RZ, 0xc0, !PT ;  /* 0x000000ff04037812 */ /* 0x000fc800078ec0ff */
[----:B------:R-:W-:-:S13]  /*2fb0*/  ISETP.NE.AND P1, PT, R3, 0xff, PT ;  /* 0x000000ff0300780c */ /* 0x000fda0003f25270 */
[--C-:B------:R-:W-:Y:S02]  /*2fc0*/  @P1 SHF.R.U32.HI R0, RZ, 0x16, R2.reuse ;  /* 0x00000016ff001819 */ /* 0x100fe40000011602 */
[----:B------:R-:W-:Y:S01]  /*2fd0*/  @P1 LOP3.LUT P0, RZ, R3, 0x3fffff, R2, 0xf8, !PT ;  /* 0x003fffff03ff1812 */ /* 0x000fe2000780f802 */
[----:B------:R-:W-:Y:S01]  /*2fe0*/  IMAD.MOV.U32 R3, RZ, RZ, 0xff ;  /* 0x000000ffff037424 */ /* 0x000fe200078e00ff */
[----:B------:R-:W-:-:S04]  /*2ff0*/  @P1 LOP3.LUT R0, R0, 0x1, RZ, 0xc0, !PT ;  /* 0x0000000100001812 */ /* 0x000fc800078ec0ff */
[----:B------:R-:W-:Y:S02]  /*3000*/  @P1 ISETP.EQ.U32.AND P2, PT, R0, 0x1, P0 ;  /* 0x000000010000180c */ /* 0x000fe40000742070 */
[----:B------:R-:W-:Y:S02]  /*3010*/  PLOP3.LUT P0, PT, PT, PT, PT, 0x80, 0x0 ;  /* 0x000000000000781c */ /* 0x000fe40003f0f070 */
[----:B------:R-:W-:Y:S02]  /*3020*/  @P1 PLOP3.LUT P0, PT, P2, PT, PT, 0x80, 0x0 ;  /* 0x000000000000181c */ /* 0x000fe4000170f070 */
[----:B------:R-:W-:-:S11]  /*3030*/  @P1 IADD3 R0, R4, 0x1, RZ ;  /* 0x0000000104001810 */ /* 0x000fd60007ffe0ff */
[----:B------:R-:W-:-:S04]  /*3040*/  @!P0 IMAD.MOV R0, RZ, RZ, R4 ;  /* 0x000000ffff008224 */ /* 0x000fc800078e0204 */
[----:B------:R-:W-:-:S05]  /*3050*/  @P1 IMAD.MOV.U32 R3, RZ, RZ, R0 ;  /* 0x000000ffff031224 */ /* 0x000fca00078e0000 */
[----:B------:R1:W-:Y:S01]  /*3060*/  STG.E.U8 desc[UR36][R16.64], R3 ;  /* 0x0000000310007986 */ /* 0x0003e2000c101124 */
[----:B------:R-:W-:Y:S05]  /*3070*/  BRA `(.L_x_1354) ;  /* 0x0000000000587947 */ /* 0x000fea0003800000 */
.L_x_1353:
        /* <DEDUP_REMOVED lines=16> */
.L_x_1382:
[----:B------:R-:W-:Y:S05]  /*3180*/  BRA `(.L_x_1354) ;  /* 0x0000000000147947 */ /* 0x000fea0003800000 */
.L_x_1381:
[----:B------:R-:W0:Y:S02]  /*3190*/  F2I.U64.TRUNC R2, R2 ;  /* 0x0000000200027311 */ /* 0x000e24000020d800 */
[----:B0-----:R2:W-:Y:S01]  /*31a0*/  STG.E.64 desc[UR36][R16.64], R2 ;  /* 0x0000000210007986 */ /* 0x0015e2000c101b24 */
[----:B------:R-:W-:Y:S05]  /*31b0*/  BRA `(.L_x_1354) ;  /* 0x0000000000087947 */ /* 0x000fea0003800000 */
.L_x_1380:
[----:B------:R-:W0:Y:S02]  /*31c0*/  F2I.FTZ.U32.TRUNC.NTZ R3, R2 ;  /* 0x0000000200037305 */ /* 0x000e24000021f000 */
[----:B0-----:R0:W-:Y:S02]  /*31d0*/  STG.E desc[UR36][R16.64], R3 ;  /* 0x0000000310007986 */ /* 0x0011e4000c101924 */
.L_x_1354:
[----:B------:R-:W-:-:S04]  /*31e0*/  IMAD R18, R23, 0x200, R18 ;  /* 0x0000020017127824 */ /* 0x000fc800078e0212 */
[----:B------:R-:W-:-:S07]  /*31f0*/  VIADD R19, R18, 0x80 ;  /* 0x0000008012137836 */ /* 0x000fce0000000000 */
.L_x_1319:
[----:B------:R-:W-:Y:S05]  /*3200*/  BSYNC B7 ;  /* 0x0000000000077941 */ /* 0x000fea0003800000 */
.L_x_1318:
        /* <DEDUP_REMOVED lines=307> */
.L_x_1385:
        /* <DEDUP_REMOVED lines=22> */
.L_x_1390:
[----:B------:R-:W2:Y:S02]  /*46a0*/  LDG.E.U8 R0, desc[UR36][R2.64] ;  /* 0x0000002402007981 */ /* 0x000ea4000c1e1100 */
[----:B--2---:R-:W-:Y:S01]  /*46b0*/  I2FP.F32.U32 R0, R0 ;  /* 0x0000000000007245 */ /* 0x004fe20000201000 */
[----:B------:R-:W-:Y:S06]  /*46c0*/  BRA `(.L_x_1392) ;  /* 0x0000000c002c7947 */ /* 0x000fec0003800000 */
.L_x_1389:
[----:B------:R-:W-:-:S13]  /*46d0*/  ISETP.NE.AND P0, PT, R4, 0x2, PT ;  /* 0x000000020400780c */ /* 0x000fda0003f05270 */
[----:B------:R-:W-:Y:S05]  /*46e0*/  @!P0 BRA `(.L_x_1393) ;  /* 0x0000000000288947 */ /* 0x000fea0003800000 */
[----:B------:R-:W-:-:S13]  /*46f0*/  ISETP.NE.AND P0, PT, R4, 0x3, PT ;  /* 0x000000030400780c */ /* 0x000fda0003f05270 */
[----:B------:R-:W-:Y:S05]  /*4700*/  @!P0 BRA `(.L_x_1394) ;  /* 0x0000000000148947 */ /* 0x000fea0003800000 */
[----:B------:R-:W-:-:S13]  /*4710*/  ISETP.NE.AND P0, PT, R4, 0x4, PT ;  /* 0x000000040400780c */ /* 0x000fda0003f05270 */
[----:B------:R-:W-:Y:S05]  /*4720*/  @P0 BRA `(.L_x_1391) ;  /* 0x0000000800b80947 */ /* 0x000fea0003800000 */
[----:B------:R-:W2:Y:S02]  /*4730*/  LDG.E.64 R2, desc[UR36][R2.64] ;  /* 0x0000002402027981 */ /* 0x000ea4000c1e1b00 */
[----:B--2---:R2:W3:Y:S01]  /*4740*/  I2F.S64 R0, R2 ;  /* 0x0000000200007312 */ /* 0x0044e20000301400 */
[----:B------:R-:W-:Y:S05]  /*4750*/  BRA `(.L_x_1392) ;  /* 0x0000000c00087947 */ /* 0x000fea0003800000 */
.L_x_1394:
[----:B------:R-:W2:Y:S02]  /*4760*/  LDG.E R0, desc[UR36][R2.64] ;  /* 0x0000002402007981 */ /* 0x000ea4000c1e1900 */
[----:B--2---:R-:W-:Y:S01]  /*4770*/  I2FP.F32.S32 R0, R0 ;  /* 0x0000000000007245 */ /* 0x004fe20000201400 */
[----:B------:R-:W-:Y:S06]  /*4780*/  BRA `(.L_x_1392) ;  /* 0x0000000800fc7947 */ /* 0x000fec0003800000 */
.L_x_1393:
[----:B------:R-:W2:Y:S02]  /*4790*/  LDG.E.U16 R0, desc[UR36][R2.64] ;  /* 0x0000002402007981 */ /* 0x000ea4000c1e1500 */
[----:B--2---:R-:W1:Y:S01]  /*47a0*/  I2F.S16 R0, R0 ;  /* 0x0000000000007306 */ /* 0x004e620000101400 */
[----:B------:R-:W-:Y:S05]  /*47b0*/  BRA `(.L_x_1392) ;  /* 0x0000000800f07947 */ /* 0x000fea0003800000 */
.L_x_1388:
        /* <DEDUP_REMOVED lines=8> */
.L_x_1396:
[----:B------:R-:W2:Y:S02]  /*4840*/  LDG.E.U16 R0, desc[UR36][R2.64] ;  /* 0x0000002402007981 */ /* 0x000ea4000c1e1500 */
[----:B--2---:R-:W-:Y:S01]  /*4850*/  HADD2.F32 R0, -RZ, R0.H0_H0 ;  /* 0x20000000ff007230 */ /* 0x004fe20000004100 */
[----:B------:R-:W-:Y:S06]  /*4860*/  BRA `(.L_x_1392) ;  /* 0x0000000800c47947 */ /* 0x000fec0003800000 */
.L_x_1395:
        /* <DEDUP_REMOVED lines=8> */
.L_x_1398:
[----:B------:R-:W2:Y:S02]  /*48f0*/  LDG.E.U16 R0, desc[UR36][R2.64] ;  /* 0x0000002402007981 */ /* 0x000ea4000c1e1500 */
[----:B--2---:R-:W-:Y:S01]  /*4900*/  HADD2.F32 R0, -RZ, R0.H0_H0 ;  /* 0x20000000ff007230 */ /* 0x004fe20000004100 */
[----:B------:R-:W-:Y:S06]  /*4910*/  BRA `(.L_x_1392) ;  /* 0x0000000800987947 */ /* 0x000fec0003800000 */
.L_x_1397:
[----:B------:R-:W2:Y:S01]  /*4920*/  LDG.E.64 R2, desc[UR36][R2.64] ;  /* 0x0000002402027981 */ /* 0x000ea2000c1e1b00 */
[----:B------:R-:W-:Y:S01]  /*4930*/  UMOV UR4, 0xf0000000 ;  /* 0xf000000000047882 */ /* 0x000fe20000000000 */
[----:B------:R-:W-:Y:S01]  /*4940*/  UMOV UR5, 0x380fffff ;  /* 0x380fffff00057882 */ /* 0x000fe20000000000 */
[----:B--2---:R-:W0:Y:S01]  /*4950*/  F2F.F32.F64 R0, R2 ;  /* 0x0000000200007310 */ /* 0x004e220000301000 */
[----:B------:R-:W-:-:S14]  /*4960*/  DSETP.GEU.AND P0, PT, |R2|, UR4, PT ;  /* 0x0000000402007e2a */ /* 0x000fdc000bf0e200 */
[----:B0-----:R-:W-:Y:S01]  /*4970*/  @!P0 FMUL R0, R0, 1.175494350822287508e-38 ;  /* 0x0080000000008820 */ /* 0x001fe20000400000 */
[----:B------:R-:W-:Y:S06]  /*4980*/  BRA `(.L_x_1392) ;  /* 0x00000008007c7947 */ /* 0x000fec0003800000 */
.L_x_1387:
        /* <DEDUP_REMOVED lines=12> */
.L_x_1401:
[----:B------:R-:W2:Y:S01]  /*4a50*/  LDG.E.64 R2, desc[UR36][R2.64] ;  /* 0x0000002402027981 */ /* 0x000ea2000c1e1b00 */
[----:B------:R-:W-:Y:S01]  /*4a60*/  UMOV UR4, 0xf0000000 ;  /* 0xf000000000047882 */ /* 0x000fe20000000000 */
[----:B------:R-:W-:Y:S01]  /*4a70*/  UMOV UR5, 0x380fffff ;  /* 0x380fffff00057882 */ /* 0x000fe20000000000 */
[----:B--2---:R-:W0:Y:S01]  /*4a80*/  F2F.F32.F64 R0, R2 ;  /* 0x0000000200007310 */ /* 0x004e220000301000 */
[----:B------:R-:W-:-:S14]  /*4a90*/  DSETP.GEU.AND P0, PT, |R2|, UR4, PT ;  /* 0x0000000402007e2a */ /* 0x000fdc000bf0e200 */
[----:B0-----:R-:W-:Y:S01]  /*4aa0*/  @!P0 FMUL R0, R0, 1.175494350822287508e-38 ;  /* 0x0080000000008820 */ /* 0x001fe20000400000 */
[----:B------:R-:W-:Y:S06]  /*4ab0*/  BRA `(.L_x_1392) ;  /* 0x0000000800307947 */ /* 0x000fec0003800000 */
.L_x_1400:
        /* <DEDUP_REMOVED lines=26> */
.L_x_1403:
        /* <DEDUP_REMOVED lines=13> */
.L_x_1402:
[----:B------:R-:W2:Y:S02]  /*4d30*/  LDG.E.U16 R0, desc[UR36][R2.64] ;  /* 0x0000002402007981 */ /* 0x000ea4000c1e1500 */
[----:B--2---:R-:W-:Y:S01]  /*4d40*/  IMAD.U32 R0, R0, 0x10000, RZ ;  /* 0x0001000000007824 */ /* 0x004fe200078e00ff */
[----:B------:R-:W-:Y:S06]  /*4d50*/  BRA `(.L_x_1392) ;  /* 0x0000000400887947 */ /* 0x000fec0003800000 */
.L_x_1399:
        /* <DEDUP_REMOVED lines=11> */
.L_x_1406:
        /* <DEDUP_REMOVED lines=20> */
.L_x_1408:
[----:B------:R-:W-:Y:S05]  /*4f50*/  BSYNC B0 ;  /* 0x0000000000007941 */ /* 0x000fea0003800000 */
.L_x_1407:
[----:B------:R-:W-:Y:S01]  /*4f60*/  LEA R3, R0, 0x3b800000, 0x17 ;  /* 0x3b80000000037811 */ /* 0x000fe200078eb8ff */
[----:B------:R-:W-:-:S05]  /*4f70*/  IMAD.SHL.U32 R0, R2, 0x100000, RZ ;  /* 0x0010000002007824 */ /* 0x000fca00078e00ff */
[----:B------:R-:W-:Y:S01]  /*4f80*/  LOP3.LUT R0, R3, R0, R4, 0xfe, !PT ;  /* 0x0000000003007212 */ /* 0x000fe200078efe04 */
[----:B------:R-:W-:Y:S06]  /*4f90*/  BRA `(.L_x_1392) ;  /* 0x0000000000f87947 */ /* 0x000fec0003800000 */
.L_x_1405:
        /* <DEDUP_REMOVED lines=20> */
.L_x_1410:
[----:B------:R-:W-:Y:S05]  /*50e0*/  BSYNC B0 ;  /* 0x0000000000007941 */ /* 0x000fea0003800000 */
.L_x_1409:
[----:B------:R-:W-:Y:S01]  /*50f0*/  LEA R3, R0, 0x37800000, 0x17 ;  /* 0x3780000000037811 */ /* 0x000fe200078eb8ff */
[----:B------:R-:W-:-:S05]  /*5100*/  IMAD.SHL.U32 R0, R2, 0x200000, RZ ;  /* 0x0020000002007824 */ /* 0x000fca00078e00ff */
[----:B------:R-:W-:Y:S01]  /*5110*/  LOP3.LUT R0, R3, R0, R4, 0xfe, !PT ;  /* 0x0000000003007212 */ /* 0x000fe200078efe04 */
[----:B------:R-:W-:Y:S06]  /*5120*/  BRA `(.L_x_1392) ;  /* 0x0000000000947947 */ /* 0x000fec0003800000 */
.L_x_1404:
[----:B------:R-:W-:-:S13]  /*5130*/  ISETP.NE.AND P0, PT, R4, 0x1c, PT ;  /* 0x0000001c0400780c */ /* 0x000fda0003f05270 */
[----:B------:R-:W-:Y:S05]  /*5140*/  @!P0 BRA `(.L_x_1411) ;  /* 0x0000000000848947 */ /* 0x000fea0003800000 */
[----:B------:R-:W-:-:S13]  /*5150*/  ISETP.NE.AND P0, PT, R4, 0x1d, PT ;  /* 0x0000001d0400780c */ /* 0x000fda0003f05270 */
[----:B------:R-:W-:Y:S05]  /*5160*/  @!P0 BRA `(.L_x_1412) ;  /* 0x0000000000708947 */ /* 0x000fea0003800000 */
[----:B------:R-:W-:-:S13]  /*5170*/  ISETP.NE.AND P0, PT, R4, 0x2c, PT ;  /* 0x0000002c0400780c */ /* 0x000fda0003f05270 */
[----:B------:R-:W-:Y:S05]  /*5180*/  @P0 BRA `(.L_x_1391) ;  /* 0x0000000000200947 */ /* 0x000fea0003800000 */
[----:B------:R-:W2:Y:S01]  /*5190*/  LDG.E.U8 R2, desc[UR36][R2.64] ;  /* 0x0000002402027981 */ /* 0x000ea2000c1e1100 */
[----:B------:R-:W-:Y:S01]  /*51a0*/  IMAD.MOV.U32 R0, RZ, RZ, 0x400000 ;  /* 0x00400000ff007424 */ /* 0x000fe200078e00ff */
[----:B--2---:R-:W-:-:S13]  /*51b0*/  ISETP.NE.AND P0, PT, R2, RZ, PT ;  /* 0x000000ff0200720c */ /* 0x004fda0003f05270 */
[----:B------:R-:W-:Y:S05]  /*51c0*/  @!P0 BRA `(.L_x_1392) ;  /* 0x00000000006c8947 */ /* 0x000fea0003800000 */
[----:B------:R-:W-:-:S13]  /*51d0*/  ISETP.NE.AND P0, PT, R2, 0xff, PT ;  /* 0x000000ff0200780c */ /* 0x000fda0003f05270 */
[----:B------:R-:W-:Y:S02]  /*51e0*/  @!P0 IMAD.MOV.U32 R0, RZ, RZ, 0x7f800001 ;  /* 0x7f800001ff008424 */ /* 0x000fe400078e00ff */
[----:B------:R-:W-:Y:S01]  /*51f0*/  @P0 IMAD.SHL.U32 R0, R2, 0x800000, RZ ;  /* 0x0080000002000824 */ /* 0x000fe200078e00ff */
[----:B------:R-:W-:Y:S06]  /*5200*/  BRA `(.L_x_1392) ;  /* 0x00000000005c7947 */ /* 0x000fec0003800000 */
.L_x_1391:
        /* <DEDUP_REMOVED lines=16> */
.L_x_1413:
[----:B------:R-:W-:Y:S01]  /*5310*/  HFMA2.MMA R0, -RZ, RZ, 0, 0 ;  /* 0x00000000ff007435 */ /* 0x000fe200000001ff */
[----:B------:R-:W-:Y:S10]  /*5320*/  BRA `(.L_x_1392) ;  /* 0x0000000000147947 */ /* 0x000ff40003800000 */
.L_x_1412:
[----:B------:R-:W2:Y:S02]  /*5330*/  LDG.E.64 R2, desc[UR36][R2.64] ;  /* 0x0000002402027981 */ /* 0x000ea4000c1e1b00 */
[----:B--2---:R0:W1:Y:S01]  /*5340*/  I2F.U64 R0, R2 ;  /* 0x0000000200007312 */ /* 0x0040620000301000 */
[----:B------:R-:W-:Y:S05]  /*5350*/  BRA `(.L_x_1392) ;  /* 0x0000000000087947 */ /* 0x000fea0003800000 */
.L_x_1411:
[----:B------:R-:W2:Y:S02]  /*5360*/  LDG.E R0, desc[UR36][R2.64] ;  /* 0x0000002402007981 */ /* 0x000ea4000c1e1900 */
[----:B--2---:R-:W-:-:S07]  /*5370*/  I2FP.F32.U32 R0, R0 ;  /* 0x0000000000007245 */ /* 0x004fce0000201000 */
.L_x_1392:
[----:B------:R-:W-:Y:S05]  /*5380*/  BSYNC B6 ;  /* 0x0000000000067941 */ /* 0x000fea0003800000 */
.L_x_1386:
[----:B0-2-4-:R-:W-:Y:S02]  /*5390*/  IMAD.MOV.U32 R2, RZ, RZ, 0x3f000000 ;  /* 0x3f000000ff027424 */ /* 0x015fe400078e00ff */
[C---:B-1-3-5:R-:W-:Y:S01]  /*53a0*/  FADD.FTZ R3, |R0|.reuse, -RZ ;  /* 0x800000ff00037221 */ /* 0x06afe20000010200 */
        /* <DEDUP_REMOVED lines=20> */
[----:B------:R-:W-:Y:S01]  /*54f0*/  FMUL.FTZ R2, R4, R5 ;  /* 0x0000000504027220 */ /* 0x000fe20000410000 */
[----:B0-----:R-:W-:-:S03]  /*5500*/  PRMT R4, R6, 0x9910, RZ ;  /* 0x0000991006047816 */ /* 0x001fc600000000ff */
[----:B------:R-:W-:Y:S01]  /*5510*/  FFMA.FTZ R2, R3, R2, R3 ;  /* 0x0000000203027223 */ /* 0x000fe20000010003 */
[----:B------:R-:W-:-:S03]  /*5520*/  ISETP.GT.AND P2, PT, R4, 0x9, PT ;  /* 0x000000090400780c */ /* 0x000fc60003f44270 */
        /* <DEDUP_REMOVED lines=16> */
.L_x_1417:
[----:B------:R-:W0:Y:S02]  /*5630*/  F2I.S64.TRUNC R2, R2 ;  /* 0x0000000200027311 */ /* 0x000e24000020d900 */
[----:B0-----:R-:W-:-:S05]  /*5640*/  IMAD.MOV.U32 R5, RZ, RZ, R2 ;  /* 0x000000ffff057224 */ /* 0x001fca00078e0002 */
[----:B------:R4:W-:Y:S01]  /*5650*/  STG.E.U8 desc[UR36][R16.64], R5 ;  /* 0x0000000510007986 */ /* 0x0009e2000c101124 */
[----:B------:R-:W-:Y:S05]  /*5660*/  BRA `(.L_x_1419) ;  /* 0x0000000c00407947 */ /* 0x000fea0003800000 */
.L_x_1416:
        /* <DEDUP_REMOVED lines=9> */
.L_x_1421:
[----:B------:R-:W0:Y:S02]  /*5700*/  F2I.FTZ.TRUNC.NTZ R3, R2 ;  /* 0x0000000200037305 */ /* 0x000e24000021f100 */
[----:B0-----:R2:W-:Y:S01]  /*5710*/  STG.E desc[UR36][R16.64], R3 ;  /* 0x0000000310007986 */ /* 0x0015e2000c101924 */
[----:B------:R-:W-:Y:S05]  /*5720*/  BRA `(.L_x_1419) ;  /* 0x0000000c00107947 */ /* 0x000fea0003800000 */
.L_x_1420:
[----:B------:R-:W0:Y:S02]  /*5730*/  F2I.FTZ.TRUNC.NTZ R3, R2 ;  /* 0x0000000200037305 */ /* 0x000e24000021f100 */
[----:B0-----:R0:W-:Y:S01]  /*5740*/  STG.E.U16 desc[UR36][R16.64], R3 ;  /* 0x0000000310007986 */ /* 0x0011e2000c101524 */
[----:B------:R-:W-:Y:S05]  /*5750*/  BRA `(.L_x_1419) ;  /* 0x0000000c00047947 */ /* 0x000fea0003800000 */
.L_x_1415:
        /* <DEDUP_REMOVED lines=8> */
.L_x_1423:
[----:B------:R-:W-:-:S05]  /*57e0*/  F2FP.F16.F32.PACK_AB R2, RZ, R2 ;  /* 0x00000002ff02723e */ /* 0x000fca00000000ff */
[----:B------:R0:W-:Y:S01]  /*57f0*/  STG.E.U16 desc[UR36][R16.64], R2 ;  /* 0x0000000210007986 */ /* 0x0001e2000c101524 */
[----:B------:R-:W-:Y:S05]  /*5800*/  BRA `(.L_x_1419) ;  /* 0x0000000800d87947 */ /* 0x000fea0003800000 */
.L_x_1422:
        /* <DEDUP_REMOVED lines=9> */
.L_x_1425:
[----:B------:R-:W-:-:S04]  /*58a0*/  F2FP.F16.F32.PACK_AB R3, RZ, R2 ;  /* 0x00000002ff03723e */ /* 0x000fc800000000ff */
[----:B------:R-:W-:-:S05]  /*58b0*/  PRMT R3, R3, 0x5410, RZ ;  /* 0x0000541003037816 */ /* 0x000fca00000000ff */
[----:B------:R0:W-:Y:S01]  /*58c0*/  STG.E desc[UR36][R16.64], R3 ;  /* 0x0000000310007986 */ /* 0x0001e2000c101924 */
[----:B------:R-:W-:Y:S05]  /*58d0*/  BRA `(.L_x_1419) ;  /* 0x0000000800a47947 */ /* 0x000fea0003800000 */
.L_x_1424:
[----:B------:R-:W-:-:S06]  /*58e0*/  FMUL.FTZ R2, R2, 1 ;  /* 0x3f80000002027820 */ /* 0x000fcc0000410000 */
[----:B------:R-:W0:Y:S02]  /*58f0*/  F2F.F64.F32 R2, R2 ;  /* 0x0000000200027310 */ /* 0x000e240000201800 */
[----:B0-----:R0:W-:Y:S01]  /*5900*/  STG.E.64 desc[UR36][R16.64], R2 ;  /* 0x0000000210007986 */ /* 0x0011e2000c101b24 */
[----:B------:R-:W-:Y:S05]  /*5910*/  BRA `(.L_x_1419) ;  /* 0x0000000800947947 */ /* 0x000fea0003800000 */
.L_x_1414:
        /* <DEDUP_REMOVED lines=12> */
.L_x_1428:
[----:B------:R-:W-:Y:S01]  /*59e0*/  FMUL.FTZ R4, R2, 1 ;  /* 0x3f80000002047820 */ /* 0x000fe20000410000 */
[----:B------:R-:W-:-:S05]  /*59f0*/  CS2R R6, SRZ ;  /* 0x0000000000067805 */ /* 0x000fca000001ff00 */
[----:B------:R-:W0:Y:S02]  /*5a00*/  F2F.F64.F32 R4, R4 ;  /* 0x0000000400047310 */ /* 0x000e240000201800 */
[----:B0-----:R0:W-:Y:S01]  /*5a10*/  STG.E.128 desc[UR36][R16.64], R4 ;  /* 0x0000000410007986 */ /* 0x0011e2000c101d24 */
[----:B------:R-:W-:Y:S05]  /*5a20*/  BRA `(.L_x_1419) ;  /* 0x0000000800507947 */ /* 0x000fea0003800000 */
.L_x_1427:
        /* <DEDUP_REMOVED lines=20> */
.L_x_1432:
[----:B------:R-:W-:Y:S05]  /*5b70*/  BSYNC B0 ;  /* 0x0000000000007941 */ /* 0x000fea0003800000 */
.L_x_1431:
[----:B------:R-:W-:-:S05]  /*5b80*/  LOP3.LUT R5, R0, R5, RZ, 0xfc, !PT ;  /* 0x0000000500057212 */ /* 0x000fca00078efcff */
[----:B------:R0:W-:Y:S01]  /*5b90*/  STG.E.U8 desc[UR36][R16.64], R5 ;  /* 0x0000000510007986 */ /* 0x0001e2000c101124 */
[----:B------:R-:W-:Y:S05]  /*5ba0*/  BRA `(.L_x_1419) ;  /* 0x0000000400f07947 */ /* 0x000fea0003800000 */
.L_x_1430:
        /* <DEDUP_REMOVED lines=12> */
.L_x_1434:
[----:B------:R-:W-:Y:S01]  /*5c70*/  IMAD.MOV.U32 R0, RZ, RZ, 0x7f ;  /* 0x0000007fff007424 */ /* 0x000fe200078e00ff */
[----:B------:R-:W-:-:S04]  /*5c80*/  ISETP.GT.U32.AND P0, PT, R4, 0x7f800000, PT ;  /* 0x7f8000000400780c */ /* 0x000fc80003f04070 */
[----:B------:R-:W-:-:S09]  /*5c90*/  SEL R0, R0, 0x7c, P0 ;  /* 0x0000007c00007807 */ /* 0x000fd20000000000 */
.L_x_1435:
[----:B------:R-:W-:Y:S05]  /*5ca0*/  BSYNC B0 ;  /* 0x0000000000007941 */ /* 0x000fea0003800000 */
.L_x_1433:
[----:B------:R-:W-:-:S04]  /*5cb0*/  LOP3.LUT R2, R2, 0x80000000, RZ, 0xc0, !PT ;  /* 0x8000000002027812 */ /* 0x000fc800078ec0ff */
[----:B------:R-:W-:-:S04]  /*5cc0*/  SHF.R.U32.HI R3, RZ, 0x18, R2 ;  /* 0x00000018ff037819 */ /* 0x000fc80000011602 */
[----:B------:R-:W-:-:S05]  /*5cd0*/  LOP3.LUT R3, R0, R3, RZ, 0xfc, !PT ;  /* 0x0000000300037212 */ /* 0x000fca00078efcff */
[----:B------:R0:W-:Y:S01]  /*5ce0*/  STG.E.U8 desc[UR36][R16.64], R3 ;  /* 0x0000000310007986 */ /* 0x0001e2000c101124 */
[----:B------:R-:W-:Y:S05]  /*5cf0*/  BRA `(.L_x_1419) ;  /* 0x00000004009c7947 */ /* 0x000fea0003800000 */
.L_x_1429:
[----:B------:R-:W-:-:S05]  /*5d00*/  F2FP.BF16.F32.PACK_AB R2, RZ, R2 ;  /* 0x00000002ff02723e */ /* 0x000fca00000010ff */
[----:B------:R0:W-:Y:S01]  /*5d10*/  STG.E.U16 desc[UR36][R16.64], R2 ;  /* 0x0000000210007986 */ /* 0x0001e2000c101524 */
[----:B------:R-:W-:Y:S05]  /*5d20*/  BRA `(.L_x_1419) ;  /* 0x0000000400907947 */ /* 0x000fea0003800000 */
.L_x_1426:
        /* <DEDUP_REMOVED lines=11> */
.L_x_1438:
        /* <DEDUP_REMOVED lines=16> */
.L_x_1441:
[----:B------:R-:W-:-:S04]  /*5ee0*/  LOP3.LUT R2, R2, 0x80000000, RZ, 0xc0, !PT ;  /* 0x8000000002027812 */ /* 0x000fc800078ec0ff */
[----:B------:R-:W-:-:S04]  /*5ef0*/  SHF.R.U32.HI R3, RZ, 0x18, R2 ;  /* 0x00000018ff037819 */ /* 0x000fc80000011602 */
[----:B------:R-:W-:-:S04]  /*5f00*/  LOP3.LUT R0, R0, R3, RZ, 0xfc, !PT ;  /* 0x0000000300007212 */ /* 0x000fc800078efcff */
[----:B------:R-:W-:-:S07]  /*5f10*/  PRMT R8, R0, 0x7610, R8 ;  /* 0x0000761000087816 */ /* 0x000fce0000000008 */
.L_x_1440:
[----:B------:R-:W-:Y:S05]  /*5f20*/  BSYNC B0 ;  /* 0x0000000000007941 */ /* 0x000fea0003800000 */
.L_x_1439:
[----:B------:R0:W-:Y:S01]  /*5f30*/  STG.E.U8 desc[UR36][R16.64], R8 ;  /* 0x0000000810007986 */ /* 0x0001e2000c101124 */
[----:B------:R-:W-:Y:S05]  /*5f40*/  BRA `(.L_x_1419) ;  /* 0x0000000400087947 */ /* 0x000fea0003800000 */
.L_x_1437:
        /* <DEDUP_REMOVED lines=16> */
.L_x_1444:
[----:B------:R-:W-:-:S04]  /*6050*/  LOP3.LUT R2, R2, 0x80000000, RZ, 0xc0, !PT ;  /* 0x8000000002027812 */ /* 0x000fc800078ec0ff */
[----:B------:R-:W-:-:S04]  /*6060*/  SHF.R.U32.HI R3, RZ, 0x18, R2 ;  /* 0x00000018ff037819 */ /* 0x000fc80000011602 */
[----:B------:R-:W-:-:S04]  /*6070*/  LOP3.LUT R0, R0, R3, RZ, 0xfc, !PT ;  /* 0x0000000300007212 */ /* 0x000fc800078efcff */
[----:B------:R-:W-:-:S07]  /*6080*/  PRMT R8, R0, 0x7610, R8 ;  /* 0x0000761000087816 */ /* 0x000fce0000000008 */
.L_x_1443:
[----:B------:R-:W-:Y:S05]  /*6090*/  BSYNC B0 ;  /* 0x0000000000007941 */ /* 0x000fea0003800000 */
.L_x_1442:
[----:B------:R0:W-:Y:S01]  /*60a0*/  STG.E.U8 desc[UR36][R16.64], R8 ;  /* 0x0000000810007986 */ /* 0x0001e2000c101124 */
[----:B------:R-:W-:Y:S05]  /*60b0*/  BRA `(.L_x_1419) ;  /* 0x0000000000ac7947 */ /* 0x000fea0003800000 */
.L_x_1436:
        /* <DEDUP_REMOVED lines=21> */
.L_x_1418:
        /* <DEDUP_REMOVED lines=16> */
.L_x_1447:
[----:B------:R-:W-:Y:S05]  /*6310*/  BRA `(.L_x_1419) ;  /* 0x0000000000147947 */ /* 0x000fea0003800000 */
.L_x_1446:
[----:B------:R-:W0:Y:S02]  /*6320*/  F2I.U64.TRUNC R2, R2 ;  /* 0x0000000200027311 */ /* 0x000e24000020d800 */
[----:B0-----:R0:W-:Y:S01]  /*6330*/  STG.E.64 desc[UR36][R16.64], R2 ;  /* 0x0000000210007986 */ /* 0x0011e2000c101b24 */
[----:B------:R-:W-:Y:S05]  /*6340*/  BRA `(.L_x_1419) ;  /* 0x0000000000087947 */ /* 0x000fea0003800000 */
.L_x_1445:
[----:B------:R-:W0:Y:S02]  /*6350*/  F2I.FTZ.U32.TRUNC.NTZ R3, R2 ;  /* 0x0000000200037305 */ /* 0x000e24000021f000 */
[----:B0-----:R0:W-:Y:S02]  /*6360*/  STG.E desc[UR36][R16.64], R3 ;  /* 0x0000000310007986 */ /* 0x0011e4000c101924 */
.L_x_1419:
[----:B------:R-:W-:-:S07]  /*6370*/  IADD3 R19, R19, 0x80, RZ ;  /* 0x0000008013137810 */ /* 0x000fce0007ffe0ff */
.L_x_1384:
[----:B------:R-:W-:Y:S05]  /*6380*/  BSYNC B7 ;  /* 0x0000000000077941 */ /* 0x000fea0003800000 */
.L_x_1383:
        /* <DEDUP_REMOVED lines=307> */
.L_x_1450:
        /* <DEDUP_REMOVED lines=20> */
[----:B--2---:R-:W3:Y:S01]  /*7800*/  I2F.S16 R0, R0 ;  /* 0x0000000000007306 */ /* 0x004ee20000101400 */
[----:B------:R-:W-:Y:S05]  /*7810*/  BRA `(.L_x_1457) ;  /* 0x0000000c00387947 */ /* 0x000fea0003800000 */
.L_x_1455:
[----:B------:R-:W2:Y:S02]  /*7820*/  LDG.E.U8 R0, desc[UR36][R2.64] ;  /* 0x0000002402007981 */ /* 0x000ea4000c1e1100 */
[----:B--2---:R-:W-:Y:S01]  /*7830*/  I2FP.F32.U32 R0, R0 ;  /* 0x0000000000007245 */ /* 0x004fe20000201000 */
[----:B------:R-:W-:Y:S06]  /*7840*/  BRA `(.L_x_1457) ;  /* 0x0000000c002c7947 */ /* 0x000fec0003800000 */
.L_x_1454:
[----:B------:R-:W-:-:S13]  /*7850*/  ISETP.NE.AND P0, PT, R4, 0x2, PT ;  /* 0x000000020400780c */ /* 0x000fda0003f05270 */
[----:B------:R-:W-:Y:S05]  /*7860*/  @!P0 BRA `(.L_x_1458) ;  /* 0x0000000000288947 */ /* 0x000fea0003800000 */
[----:B------:R-:W-:-:S13]  /*7870*/  ISETP.NE.AND P0, PT, R4, 0x3, PT ;  /* 0x000000030400780c */ /* 0x000fda0003f05270 */
[----:B------:R-:W-:Y:S05]  /*7880*/  @!P0 BRA `(.L_x_1459) ;  /* 0x0000000000148947 */ /* 0x000fea0003800000 */
[----:B------:R-:W-:-:S13]  /*7890*/  ISETP.NE.AND P0, PT, R4, 0x4, PT ;  /* 0x000000040400780c */ /* 0x000fda0003f05270 */
[----:B------:R-:W-:Y:S05]  /*78a0*/  @P0 BRA `(.L_x_1456) ;  /* 0x0000000800b80947 */ /* 0x000fea0003800000 */
[----:B------:R-:W2:Y:S02]  /*78b0*/  LDG.E.64 R2, desc[UR36][R2.64] ;  /* 0x0000002402027981 */ /* 0x000ea4000c1e1b00 */
[----:B--2---:R1:W2:Y:S01]  /*78c0*/  I2F.S64 R0, R2 ;  /* 0x0000000200007312 */ /* 0x0042a20000301400 */
[----:B------:R-:W-:Y:S05]  /*78d0*/  BRA `(.L_x_1457) ;  /* 0x0000000c00087947 */ /* 0x000fea0003800000 */
.L_x_1459:
[----:B------:R-:W2:Y:S02]  /*78e0*/  LDG.E R0, desc[UR36][R2.64] ;  /* 0x0000002402007981 */ /* 0x000ea4000c1e1900 */
[----:B--2---:R-:W-:Y:S01]  /*78f0*/  I2FP.F32.S32 R0, R0 ;  /* 0x0000000000007245 */ /* 0x004fe20000201400 */
[----:B------:R-:W-:Y:S06]  /*7900*/  BRA `(.L_x_1457) ;  /* 0x0000000800fc7947 */ /* 0x000fec0003800000 */
.L_x_1458:
[----:B------:R-:W2:Y:S02]  /*7910*/  LDG.E.U16 R0, desc[UR36][R2.64] ;  /* 0x0000002402007981 */ /* 0x000ea4000c1e1500 */
[----:B--2---:R-:W0:Y:S01]  /*7920*/  I2F.S16 R0, R0 ;  /* 0x0000000000007306 */ /* 0x004e220000101400 */
[----:B------:R-:W-:Y:S05]  /*7930*/  BRA `(.L_x_1457) ;  /* 0x0000000800f07947 */ /* 0x000fea0003800000 */
.L_x_1453:
        /* <DEDUP_REMOVED lines=8> */
.L_x_1461:
[----:B------:R-:W2:Y:S02]  /*79c0*/  LDG.E.U16 R0, desc[UR36][R2.64] ;  /* 0x0000002402007981 */ /* 0x000ea4000c1e1500 */
[----:B--2---:R-:W-:Y:S01]  /*79d0*/  HADD2.F32 R0, -RZ, R0.H0_H0 ;  /* 0x20000000ff007230 */ /* 0x004fe20000004100 */
[----:B------:R-:W-:Y:S06]  /*79e0*/  BRA `(.L_x_1457) ;  /* 0x0000000800c47947 */ /* 0x000fec0003800000 */
.L_x_1460:
        /* <DEDUP_REMOVED lines=8> */
.L_x_1463:
[----:B------:R-:W2:Y:S02]  /*7a70*/  LDG.E.U16 R0, desc[UR36][R2.64] ;  /* 0x0000002402007981 */ /* 0x000ea4000c1e1500 */
[----:B--2---:R-:W-:Y:S01]  /*7a80*/  HADD2.F32 R0, -RZ, R0.H0_H0 ;  /* 0x20000000ff007230 */ /* 0x004fe20000004100 */
[----:B------:R-:W-:Y:S06]  /*7a90*/  BRA `(.L_x_1457) ;  /* 0x0000000800987947 */ /* 0x000fec0003800000 */
.L_x_1462:
[----:B------:R-:W2:Y:S01]  /*7aa0*/  LDG.E.64 R2, desc[UR36][R2.64] ;  /* 0x0000002402027981 */ /* 0x000ea2000c1e1b00 */
[----:B------:R-:W-:Y:S01]  /*7ab0*/  UMOV UR4, 0xf0000000 ;  /* 0xf000000000047882 */ /* 0x000fe20000000000 */
[----:B------:R-:W-:Y:S01]  /*7ac0*/  UMOV UR5, 0x380fffff ;  /* 0x380fffff00057882 */ /* 0x000fe20000000000 */
[----:B--2---:R-:W0:Y:S01]  /*7ad0*/  F2F.F32.F64 R0, R2 ;  /* 0x0000000200007310 */ /* 0x004e220000301000 */
[----:B------:R-:W-:-:S14]  /*7ae0*/  DSETP.GEU.AND P0, PT, |R2|, UR4, PT ;  /* 0x0000000402007e2a */ /* 0x000fdc000bf0e200 */
[----:B0-----:R-:W-:Y:S01]  /*7af0*/  @!P0 FMUL R0, R0, 1.175494350822287508e-38 ;  /* 0x0080000000008820 */ /* 0x001fe20000400000 */
[----:B------:R-:W-:Y:S06]  /*7b00*/  BRA `(.L_x_1457) ;  /* 0x00000008007c7947 */ /* 0x000fec0003800000 */
.L_x_1452:
        /* <DEDUP_REMOVED lines=12> */
.L_x_1466:
[----:B------:R-:W2:Y:S01]  /*7bd0*/  LDG.E.64 R2, desc[UR36][R2.64] ;  /* 0x0000002402027981 */ /* 0x000ea2000c1e1b00 */
[----:B------:R-:W-:Y:S01]  /*7be0*/  UMOV UR4, 0xf0000000 ;  /* 0xf000000000047882 */ /* 0x000fe20000000000 */
[----:B------:R-:W-:Y:S01]  /*7bf0*/  UMOV UR5, 0x380fffff ;  /* 0x380fffff00057882 */ /* 0x000fe20000000000 */
[----:B--2---:R-:W0:Y:S01]  /*7c00*/  F2F.F32.F64 R0, R2 ;  /* 0x0000000200007310 */ /* 0x004e220000301000 */
[----:B------:R-:W-:-:S14]  /*7c10*/  DSETP.GEU.AND P0, PT, |R2|, UR4, PT ;  /* 0x0000000402007e2a */ /* 0x000fdc000bf0e200 */
[----:B0-----:R-:W-:Y:S01]  /*7c20*/  @!P0 FMUL R0, R0, 1.175494350822287508e-38 ;  /* 0x0080000000008820 */ /* 0x001fe20000400000 */
[----:B------:R-:W-:Y:S06]  /*7c30*/  BRA `(.L_x_1457) ;  /* 0x0000000800307947 */ /* 0x000fec0003800000 */
.L_x_1465:
        /* <DEDUP_REMOVED lines=26> */
.L_x_1468:
        /* <DEDUP_REMOVED lines=13> */
.L_x_1467:
[----:B------:R-:W2:Y:S02]  /*7eb0*/  LDG.E.U16 R0, desc[UR36][R2.64] ;  /* 0x0000002402007981 */ /* 0x000ea4000c1e1500 */
[----:B--2---:R-:W-:Y:S01]  /*7ec0*/  IMAD.U32 R0, R0, 0x10000, RZ ;  /* 0x0001000000007824 */ /* 0x004fe200078e00ff */
[----:B------:R-:W-:Y:S06]  /*7ed0*/  BRA `(.L_x_1457) ;  /* 0x0000000400887947 */ /* 0x000fec0003800000 */
.L_x_1464:
        /* <DEDUP_REMOVED lines=11> */
.L_x_1471:
        /* <DEDUP_REMOVED lines=20> */
.L_x_1473:
[----:B------:R-:W-:Y:S05]  /*80d0*/  BSYNC B0 ;  /* 0x0000000000007941 */ /* 0x000fea0003800000 */
.L_x_1472:
[----:B------:R-:W-:Y:S01]  /*80e0*/  LEA R3, R0, 0x3b800000, 0x17 ;  /* 0x3b80000000037811 */ /* 0x000fe200078eb8ff */
[----:B------:R-:W-:-:S05]  /*80f0*/  IMAD.SHL.U32 R0, R2, 0x100000, RZ ;  /* 0x0010000002007824 */ /* 0x000fca00078e00ff */
[----:B------:R-:W-:Y:S01]  /*8100*/  LOP3.LUT R0, R3, R0, R4, 0xfe, !PT ;  /* 0x0000000003007212 */ /* 0x000fe200078efe04 */
[----:B------:R-:W-:Y:S06]  /*8110*/  BRA `(.L_x_1457) ;  /* 0x0000000000f87947 */ /* 0x000fec0003800000 */
.L_x_1470:
        /* <DEDUP_REMOVED lines=20> */
.L_x_1475:
[----:B------:R-:W-:Y:S05]  /*8260*/  BSYNC B0 ;  /* 0x0000000000007941 */ /* 0x000fea0003800000 */
.L_x_1474:
[----:B------:R-:W-:Y:S01]  /*8270*/  LEA R3, R0, 0x37800000, 0x17 ;  /* 0x3780000000037811 */ /* 0x000fe200078eb8ff */
[----:B------:R-:W-:-:S05]  /*8280*/  IMAD.SHL.U32 R0, R2, 0x200000, RZ ;  /* 0x0020000002007824 */ /* 0x000fca00078e00ff */
[----:B------:R-:W-:Y:S01]  /*8290*/  LOP3.LUT R0, R3, R0, R4, 0xfe, !PT ;  /* 0x0000000003007212 */ /* 0x000fe200078efe04 */
[----:B------:R-:W-:Y:S06]  /*82a0*/  BRA `(.L_x_1457) ;  /* 0x0000000000947947 */ /* 0x000fec0003800000 */
.L_x_1469:
        /* <DEDUP_REMOVED lines=14> */
.L_x_1456:
        /* <DEDUP_REMOVED lines=16> */
.L_x_1478:
[----:B------:R-:W-:Y:S01]  /*8490*/  IMAD.MOV.U32 R0, RZ, RZ, RZ ;  /* 0x000000ffff007224 */ /* 0x000fe200078e00ff */
[----:B------:R-:W-:Y:S06]  /*84a0*/  BRA `(.L_x_1457) ;  /* 0x0000000000147947 */ /* 0x000fec0003800000 */
.L_x_1477:
[----:B------:R-:W2:Y:S02]  /*84b0*/  LDG.E.64 R2, desc[UR36][R2.64] ;  /* 0x0000002402027981 */ /* 0x000ea4000c1e1b00 */
[----:B--2---:R0:W1:Y:S01]  /*84c0*/  I2F.U64 R0, R2 ;  /* 0x0000000200007312 */ /* 0x0040620000301000 */
[----:B------:R-:W-:Y:S05]  /*84d0*/  BRA `(.L_x_1457) ;  /* 0x0000000000087947 */ /* 0x000fea0003800000 */
.L_x_1476:
[----:B------:R-:W2:Y:S02]  /*84e0*/  LDG.E R0, desc[UR36][R2.64] ;  /* 0x0000002402007981 */ /* 0x000ea4000c1e1900 */
[----:B--2---:R-:W-:-:S07]  /*84f0*/  I2FP.F32.U32 R0, R0 ;  /* 0x0000000000007245 */ /* 0x004fce0000201000 */
.L_x_1457:
[----:B------:R-:W-:Y:S05]  /*8500*/  BSYNC B6 ;  /* 0x0000000000067941 */ /* 0x000fea0003800000 */
.L_x_1451:
[----:B01--4-:R-:W-:Y:S02]  /*8510*/  IMAD.MOV.U32 R2, RZ, RZ, 0x3f000000 ;  /* 0x3f000000ff027424 */ /* 0x013fe400078e00ff */
[C---:B--23-5:R-:W-:Y:S01]  /*8520*/  FADD.FTZ R3, |R0|.reuse, -RZ ;  /* 0x800000ff00037221 */ /* 0x06cfe20000010200 */
        /* <DEDUP_REMOVED lines=40> */
.L_x_1482:
[----:B------:R-:W0:Y:S02]  /*87b0*/  F2I.S64.TRUNC R2, R2 ;  /* 0x0000000200027311 */ /* 0x000e24000020d900 */
[----:B0-----:R-:W-:-:S05]  /*87c0*/  IMAD.MOV.U32 R5, RZ, RZ, R2 ;  /* 0x000000ffff057224 */ /* 0x001fca00078e0002 */
[----:B------:R0:W-:Y:S01]  /*87d0*/  STG.E.U8 desc[UR36][R16.64], R5 ;  /* 0x0000000510007986 */ /* 0x0001e2000c101124 */
[----:B------:R-:W-:Y:S05]  /*87e0*/  BRA `(.L_x_1484) ;  /* 0x0000000c00407947 */ /* 0x000fea0003800000 */
.L_x_1481:
        /* <DEDUP_REMOVED lines=9> */
.L_x_1486:
[----:B------:R-:W0:Y:S02]  /*8880*/  F2I.FTZ.TRUNC.NTZ R3, R2 ;  /* 0x0000000200037305 */ /* 0x000e24000021f100 */
[----:B0-----:R0:W-:Y:S01]  /*8890*/  STG.E desc[UR36][R16.64], R3 ;  /* 0x0000000310007986 */ /* 0x0011e2000c101924 */
[----:B------:R-:W-:Y:S05]  /*88a0*/  BRA `(.L_x_1484) ;  /* 0x0000000c00107947 */ /* 0x000fea0003800000 */
.L_x_1485:
[----:B------:R-:W0:Y:S02]  /*88b0*/  F2I.FTZ.TRUNC.NTZ R3, R2 ;  /* 0x0000000200037305 */ /* 0x000e24000021f100 */
[----:B0-----:R0:W-:Y:S01]  /*88c0*/  STG.E.U16 desc[UR36][R16.64], R3 ;  /* 0x0000000310007986 */ /* 0x0011e2000c101524 */
[----:B------:R-:W-:Y:S05]  /*88d0*/  BRA `(.L_x_1484) ;  /* 0x0000000c00047947 */ /* 0x000fea0003800000 */
.L_x_1480:
        /* <DEDUP_REMOVED lines=8> */
.L_x_1488:
[----:B------:R-:W-:-:S05]  /*8960*/  F2FP.F16.F32.PACK_AB R2, RZ, R2 ;  /* 0x00000002ff02723e */ /* 0x000fca00000000ff */
[----:B------:R0:W-:Y:S01]  /*8970*/  STG.E.U16 desc[UR36][R16.64], R2 ;  /* 0x0000000210007986 */ /* 0x0001e2000c101524 */
[----:B------:R-:W-:Y:S05]  /*8980*/  BRA `(.L_x_1484) ;  /* 0x0000000800d87947 */ /* 0x000fea0003800000 */
.L_x_1487:
        /* <DEDUP_REMOVED lines=9> */
.L_x_1490:
[----:B------:R-:W-:-:S04]  /*8a20*/  F2FP.F16.F32.PACK_AB R3, RZ, R2 ;  /* 0x00000002ff03723e */ /* 0x000fc800000000ff */
[----:B------:R-:W-:-:S05]  /*8a30*/  PRMT R3, R3, 0x5410, RZ ;  /* 0x0000541003037816 */ /* 0x000fca00000000ff */
[----:B------:R0:W-:Y:S01]  /*8a40*/  STG.E desc[UR36][R16.64], R3 ;  /* 0x0000000310007986 */ /* 0x0001e2000c101924 */
[----:B------:R-:W-:Y:S05]  /*8a50*/  BRA `(.L_x_1484) ;  /* 0x0000000800a47947 */ /* 0x000fea0003800000 */
.L_x_1489:
[----:B------:R-:W-:-:S06]  /*8a60*/  FMUL.FTZ R2, R2, 1 ;  /* 0x3f80000002027820 */ /* 0x000fcc0000410000 */
[----:B------:R-:W0:Y:S02]  /*8a70*/  F2F.F64.F32 R2, R2 ;  /* 0x0000000200027310 */ /* 0x000e240000201800 */
[----:B0-----:R0:W-:Y:S01]  /*8a80*/  STG.E.64 desc[UR36][R16.64], R2 ;  /* 0x0000000210007986 */ /* 0x0011e2000c101b24 */
[----:B------:R-:W-:Y:S05]  /*8a90*/  BRA `(.L_x_1484) ;  /* 0x0000000800947947 */ /* 0x000fea0003800000 */
.L_x_1479:
        /* <DEDUP_REMOVED lines=12> */
.L_x_1493:
[----:B------:R-:W-:Y:S01]  /*8b60*/  FMUL.FTZ R4, R2, 1 ;  /* 0x3f80000002047820 */ /* 0x000fe20000410000 */
[----:B------:R-:W-:-:S05]  /*8b70*/  CS2R R6, SRZ ;  /* 0x0000000000067805 */ /* 0x000fca000001ff00 */
[----:B------:R-:W0:Y:S02]  /*8b80*/  F2F.F64.F32 R4, R4 ;  /* 0x0000000400047310 */ /* 0x000e240000201800 */
[----:B0-----:R0:W-:Y:S01]  /*8b90*/  STG.E.128 desc[UR36][R16.64], R4 ;  /* 0x0000000410007986 */ /* 0x0011e2000c101d24 */
[----:B------:R-:W-:Y:S05]  /*8ba0*/  BRA `(.L_x_1484) ;  /* 0x0000000800507947 */ /* 0x000fea0003800000 */
.L_x_1492:
        /* <DEDUP_REMOVED lines=20> */
.L_x_1497:
[----:B------:R-:W-:Y:S05]  /*8cf0*/  BSYNC B0 ;  /* 0x0000000000007941 */ /* 0x000fea0003800000 */
.L_x_1496:
[----:B------:R-:W-:-:S05]  /*8d00*/  LOP3.LUT R5, R0, R5, RZ, 0xfc, !PT ;  /* 0x0000000500057212 */ /* 0x000fca00078efcff */
[----:B------:R0:W-:Y:S01]  /*8d10*/  STG.E.U8 desc[UR36][R16.64], R5 ;  /* 0x0000000510007986 */ /* 0x0001e2000c101124 */
[----:B------:R-:W-:Y:S05]  /*8d20*/  BRA `(.L_x_1484) ;  /* 0x0000000400f07947 */ /* 0x000fea0003800000 */
.L_x_1495:
        /* <DEDUP_REMOVED lines=12> */
.L_x_1499:
[----:B------:R-:W-:Y:S01]  /*8df0*/  IMAD.MOV.U32 R0, RZ, RZ, 0x7f ;  /* 0x0000007fff007424 */ /* 0x000fe200078e00ff */
[----:B------:R-:W-:-:S04]  /*8e00*/  ISETP.GT.U32.AND P0, PT, R4, 0x7f800000, PT ;  /* 0x7f8000000400780c */ /* 0x000fc80003f04070 */
[----:B------:R-:W-:-:S09]  /*8e10*/  SEL R0, R0, 0x7c, P0 ;  /* 0x0000007c00007807 */ /* 0x000fd20000000000 */
.L_x_1500:
[----:B------:R-:W-:Y:S05]  /*8e20*/  BSYNC B0 ;  /* 0x0000000000007941 */ /* 0x000fea0003800000 */
.L_x_1498:
[----:B------:R-:W-:-:S04]  /*8e30*/  LOP3.LUT R2, R2, 0x80000000, RZ, 0xc0, !PT ;  /* 0x8000000002027812 */ /* 0x000fc800078ec0ff */
[----:B------:R-:W-:-:S04]  /*8e40*/  SHF.R.U32.HI R3, RZ, 0x18, R2 ;  /* 0x00000018ff037819 */ /* 0x000fc80000011602 */
[----:B------:R-:W-:-:S05]  /*8e50*/  LOP3.LUT R3, R0, R3, RZ, 0xfc, !PT ;  /* 0x0000000300037212 */ /* 0x000fca00078efcff */
[----:B------:R0:W-:Y:S01]  /*8e60*/  STG.E.U8 desc[UR36][R16.64], R3 ;  /* 0x0000000310007986 */ /* 0x0001e2000c101124 */
[----:B------:R-:W-:Y:S05]  /*8e70*/  BRA `(.L_x_1484) ;  /* 0x00000004009c7947 */ /* 0x000fea0003800000 */
.L_x_1494:
[----:B------:R-:W-:-:S05]  /*8e80*/  F2FP.BF16.F32.PACK_AB R2, RZ, R2 ;  /* 0x00000002ff02723e */ /* 0x000fca00000010ff */
[----:B------:R0:W-:Y:S01]  /*8e90*/  STG.E.U16 desc[UR36][R16.64], R2 ;  /* 0x0000000210007986 */ /* 0x0001e2000c101524 */
[----:B------:R-:W-:Y:S05]  /*8ea0*/  BRA `(.L_x_1484) ;  /* 0x0000000400907947 */ /* 0x000fea0003800000 */
.L_x_1491:
        /* <DEDUP_REMOVED lines=11> */
.L_x_1503:
        /* <DEDUP_REMOVED lines=16> */
.L_x_1506:
[----:B------:R-:W-:-:S04]  /*9060*/  LOP3.LUT R2, R2, 0x80000000, RZ, 0xc0, !PT ;  /* 0x8000000002027812 */ /* 0x000fc800078ec0ff */
[----:B------:R-:W-:-:S04]  /*9070*/  SHF.R.U32.HI R3, RZ, 0x18, R2 ;  /* 0x00000018ff037819 */ /* 0x000fc80000011602 */
[----:B------:R-:W-:-:S04]  /*9080*/  LOP3.LUT R0, R0, R3, RZ, 0xfc, !PT ;  /* 0x0000000300007212 */ /* 0x000fc800078efcff */
[----:B------:R-:W-:-:S07]  /*9090*/  PRMT R8, R0, 0x7610, R8 ;  /* 0x0000761000087816 */ /* 0x000fce0000000008 */
.L_x_1505:
[----:B------:R-:W-:Y:S05]  /*90a0*/  BSYNC B0 ;  /* 0x0000000000007941 */ /* 0x000fea0003800000 */
.L_x_1504:
[----:B------:R3:W-:Y:S01]  /*90b0*/  STG.E.U8 desc[UR36][R16.64], R8 ;  /* 0x0000000810007986 */ /* 0x0007e2000c101124 */
[----:B------:R-:W-:Y:S05]  /*90c0*/  BRA `(.L_x_1484) ;  /* 0x0000000400087947 */ /* 0x000fea0003800000 */
.L_x_1502:
        /* <DEDUP_REMOVED lines=16> */
.L_x_1509:
[----:B------:R-:W-:-:S04]  /*91d0*/  LOP3.LUT R2, R2, 0x80000000, RZ, 0xc0, !PT ;  /* 0x8000000002027812 */ /* 0x000fc800078ec0ff */
[----:B------:R-:W-:-:S04]  /*91e0*/  SHF.R.U32.HI R3, RZ, 0x18, R2 ;  /* 0x00000018ff037819 */ /* 0x000fc80000011602 */
[----:B------:R-:W-:-:S04]  /*91f0*/  LOP3.LUT R0, R0, R3, RZ, 0xfc, !PT ;  /* 0x0000000300007212 */ /* 0x000fc800078efcff */
[----:B------:R-:W-:-:S07]  /*9200*/  PRMT R8, R0, 0x7610, R8 ;  /* 0x0000761000087816 */ /* 0x000fce0000000008 */
.L_x_1508:
[----:B------:R-:W-:Y:S05]  /*9210*/  BSYNC B0 ;  /* 0x0000000000007941 */ /* 0x000fea0003800000 */
.L_x_1507:
[----:B------:R0:W-:Y:S01]  /*9220*/  STG.E.U8 desc[UR36][R16.64], R8 ;  /* 0x0000000810007986 */ /* 0x0001e2000c101124 */
[----:B------:R-:W-:Y:S05]  /*9230*/  BRA `(.L_x_1484) ;  /* 0x0000000000ac7947 */ /* 0x000fea0003800000 */
.L_x_1501:
        /* <DEDUP_REMOVED lines=21> */
.L_x_1483:
        /* <DEDUP_REMOVED lines=16> */
.L_x_1512:
[----:B------:R-:W-:Y:S05]  /*9490*/  BRA `(.L_x_1484) ;  /* 0x0000000000147947 */ /* 0x000fea0003800000 */
.L_x_1511:
[----:B------:R-:W0:Y:S02]  /*94a0*/  F2I.U64.TRUNC R2, R2 ;  /* 0x0000000200027311 */ /* 0x000e24000020d800 */
[----:B0-----:R2:W-:Y:S01]  /*94b0*/  STG.E.64 desc[UR36][R16.64], R2 ;  /* 0x0000000210007986 */ /* 0x0015e2000c101b24 */
[----:B------:R-:W-:Y:S05]  /*94c0*/  BRA `(.L_x_1484) ;  /* 0x0000000000087947 */ /* 0x000fea0003800000 */
.L_x_1510:
[----:B------:R-:W0:Y:S02]  /*94d0*/  F2I.FTZ.U32.TRUNC.NTZ R3, R2 ;  /* 0x0000000200037305 */ /* 0x000e24000021f000 */
[----:B0-----:R0:W-:Y:S02]  /*94e0*/  STG.E desc[UR36][R16.64], R3 ;  /* 0x0000000310007986 */ /* 0x0011e4000c101924 */
.L_x_1484:
[----:B------:R-:W-:-:S07]  /*94f0*/  VIADD R19, R19, 0x80 ;  /* 0x0000008013137836 */ /* 0x000fce0000000000 */
.L_x_1449:
[----:B------:R-:W-:Y:S05]  /*9500*/  BSYNC B7 ;  /* 0x0000000000077941 */ /* 0x000fea0003800000 */
.L_x_1448:
        /* <DEDUP_REMOVED lines=306> */
.L_x_1513:
        /* <DEDUP_REMOVED lines=20> */
[----:B--2---:R-:W2:Y:S01]  /*a970*/  I2F.S16 R0, R0 ;  /* 0x0000000000007306 */ /* 0x004ea20000101400 */
[----:B------:R-:W-:Y:S05]  /*a980*/  BRA `(.L_x_1520) ;  /* 0x0000000c00387947 */ /* 0x000fea0003800000 */
.L_x_1518:
[----:B------:R-:W2:Y:S02]  /*a990*/  LDG.E.U8 R0, desc[UR36][R2.64] ;  /* 0x0000002402007981 */ /* 0x000ea4000c1e1100 */
[----:B--2---:R-:W-:Y:S01]  /*a9a0*/  I2FP.F32.U32 R0, R0 ;  /* 0x0000000000007245 */ /* 0x004fe20000201000 */
[----:B------:R-:W-:Y:S06]  /*a9b0*/  BRA `(.L_x_1520) ;  /* 0x0000000c002c7947 */ /* 0x000fec0003800000 */
.L_x_1517:
[----:B------:R-:W-:-:S13]  /*a9c0*/  ISETP.NE.AND P0, PT, R4, 0x2, PT ;  /* 0x000000020400780c */ /* 0x000fda0003f05270 */
[----:B------:R-:W-:Y:S05]  /*a9d0*/  @!P0 BRA `(.L_x_1521) ;  /* 0x0000000000288947 */ /* 0x000fea0003800000 */
[----:B------:R-:W-:-:S13]  /*a9e0*/  ISETP.NE.AND P0, PT, R4, 0x3, PT ;  /* 0x000000030400780c */ /* 0x000fda0003f05270 */
[----:B------:R-:W-:Y:S05]  /*a9f0*/  @!P0 BRA `(.L_x_1522) ;  /* 0x0000000000148947 */ /* 0x000fea0003800000 */
[----:B------:R-:W-:-:S13]  /*aa00*/  ISETP.NE.AND P0, PT, R4, 0x4, PT ;  /* 0x000000040400780c */ /* 0x000fda0003f05270 */
[----:B------:R-:W-:Y:S05]  /*aa10*/  @P0 BRA `(.L_x_1519) ;  /* 0x0000000800b80947 */ /* 0x000fea0003800000 */
[----:B------:R-:W2:Y:S02]  /*aa20*/  LDG.E.64 R2, desc[UR36][R2.64] ;  /* 0x0000002402027981 */ /* 0x000ea4000c1e1b00 */
[----:B--2---:R3:W4:Y:S01]  /*aa30*/  I2F.S64 R0, R2 ;  /* 0x0000000200007312 */ /* 0x0047220000301400 */
[----:B------:R-:W-:Y:S05]  /*aa40*/  BRA `(.L_x_1520) ;  /* 0x0000000c00087947 */ /* 0x000fea0003800000 */
.L_x_1522:
[----:B------:R-:W2:Y:S02]  /*aa50*/  LDG.E R0, desc[UR36][R2.64] ;  /* 0x0000002402007981 */ /* 0x000ea4000c1e1900 */
[----:B--2---:R-:W-:Y:S01]  /*aa60*/  I2FP.F32.S32 R0, R0 ;  /* 0x0000000000007245 */ /* 0x004fe20000201400 */
[----:B------:R-:W-:Y:S06]  /*aa70*/  BRA `(.L_x_1520) ;  /* 0x0000000800fc7947 */ /* 0x000fec0003800000 */
.L_x_1521:
[----:B------:R-:W2:Y:S02]  /*aa80*/  LDG.E.U16 R0, desc[UR36][R2.64] ;  /* 0x0000002402007981 */ /* 0x000ea4000c1e1500 */
[----:B--2---:R-:W0:Y:S01]  /*aa90*/  I2F.S16 R0, R0 ;  /* 0x0000000000007306 */ /* 0x004e220000101400 */
[----:B------:R-:W-:Y:S05]  /*aaa0*/  BRA `(.L_x_1520) ;  /* 0x0000000800f07947 */ /* 0x000fea0003800000 */
.L_x_1516:
        /* <DEDUP_REMOVED lines=8> */
.L_x_1524:
[----:B------:R-:W2:Y:S02]  /*ab30*/  LDG.E.U16 R0, desc[UR36][R2.64] ;  /* 0x0000002402007981 */ /* 0x000ea4000c1e1500 */
[----:B--2---:R-:W-:Y:S01]  /*ab40*/  HADD2.F32 R0, -RZ, R0.H0_H0 ;  /* 0x20000000ff007230 */ /* 0x004fe20000004100 */
[----:B------:R-:W-:Y:S06]  /*ab50*/  BRA `(.L_x_1520) ;  /* 0x0000000800c47947 */ /* 0x000fec0003800000 */
.L_x_1523:
        /* <DEDUP_REMOVED lines=8> */
.L_x_1526:
[----:B------:R-:W2:Y:S02]  /*abe0*/  LDG.E.U16 R0, desc[UR36][R2.64] ;  /* 0x0000002402007981 */ /* 0x000ea4000c1e1500 */
[----:B--2---:R-:W-:Y:S01]  /*abf0*/  HADD2.F32 R0, -RZ, R0.H0_H0 ;  /* 0x20000000ff007230 */ /* 0x004fe20000004100 */
[----:B------:R-:W-:Y:S06]  /*ac00*/  BRA `(.L_x_1520) ;  /* 0x0000000800987947 */ /* 0x000fec0003800000 */
.L_x_1525:
[----:B------:R-:W2:Y:S01]  /*ac10*/  LDG.E.64 R2, desc[UR36][R2.64] ;  /* 0x0000002402027981 */ /* 0x000ea2000c1e1b00 */
[----:B------:R-:W-:Y:S01]  /*ac20*/  UMOV UR4, 0xf0000000 ;  /* 0xf000000000047882 */ /* 0x000fe20000000000 */
[----:B------:R-:W-:Y:S01]  /*ac30*/  UMOV UR5, 0x380fffff ;  /* 0x380fffff00057882 */ /* 0x000fe20000000000 */
[----:B--2---:R-:W0:Y:S01]  /*ac40*/  F2F.F32.F64 R0, R2 ;  /* 0x0000000200007310 */ /* 0x004e220000301000 */
[----:B------:R-:W-:-:S14]  /*ac50*/  DSETP.GEU.AND P0, PT, |R2|, UR4, PT ;  /* 0x0000000402007e2a */ /* 0x000fdc000bf0e200 */
[----:B0-----:R-:W-:Y:S01]  /*ac60*/  @!P0 FMUL R0, R0, 1.175494350822287508e-38 ;  /* 0x0080000000008820 */ /* 0x001fe20000400000 */
[----:B------:R-:W-:Y:S06]  /*ac70*/  BRA `(.L_x_1520) ;  /* 0x00000008007c7947 */ /* 0x000fec0003800000 */
.L_x_1515:
        /* <DEDUP_REMOVED lines=12> */
.L_x_1529:
[----:B------:R-:W2:Y:S01]  /*ad40*/  LDG.E.64 R2, desc[UR36][R2.64] ;  /* 0x0000002402027981 */ /* 0x000ea2000c1e1b00 */
[----:B------:R-:W-:Y:S01]  /*ad50*/  UMOV UR4, 0xf0000000 ;  /* 0xf000000000047882 */ /* 0x000fe20000000000 */
[----:B------:R-:W-:Y:S01]  /*ad60*/  UMOV UR5, 0x380fffff ;  /* 0x380fffff00057882 */ /* 0x000fe20000000000 */
[----:B--2---:R-:W0:Y:S01]  /*ad70*/  F2F.F32.F64 R0, R2 ;  /* 0x0000000200007310 */ /* 0x004e220000301000 */
[----:B------:R-:W-:-:S14]  /*ad80*/  DSETP.GEU.AND P0, PT, |R2|, UR4, PT ;  /* 0x0000000402007e2a */ /* 0x000fdc000bf0e200 */
[----:B0-----:R-:W-:Y:S01]  /*ad90*/  @!P0 FMUL R0, R0, 1.175494350822287508e-38 ;  /* 0x0080000000008820 */ /* 0x001fe20000400000 */
[----:B------:R-:W-:Y:S06]  /*ada0*/  BRA `(.L_x_1520) ;  /* 0x0000000800307947 */ /* 0x000fec0003800000 */
.L_x_1528:
        /* <DEDUP_REMOVED lines=26> */
.L_x_1531:
[----:B------:R-:W2:Y:S02]  /*af50*/  LDG.E.U8 R2, desc[UR36][R2.64] ;  /* 0x0000002402027981 */ /* 0x000ea4000c1e1100 */
[C---:B--2---:R-:W-:Y:S01]  /*af60*/  IMAD.SHL.U32 R0, R2.reuse, 0x2000000, RZ ;  /* 0x0200000002007824 */ /* 0x044fe200078e00ff */
[----:B------:R-:W-:-:S04]  /*af70*/  SHF.L.U32 R5, R2, 0x18, RZ ;  /* 0x0000001802057819 */ /* 0x000fc800000006ff */
        /* <DEDUP_REMOVED lines=10> */
.L_x_1530:
[----:B------:R-:W2:Y:S02]  /*b020*/  LDG.E.U16 R0, desc[UR36][R2.64] ;  /* 0x0000002402007981 */ /* 0x000ea4000c1e1500 */
[----:B--2---:R-:W-:Y:S01]  /*b030*/  IMAD.U32 R0, R0, 0x10000, RZ ;  /* 0x0001000000007824 */ /* 0x004fe200078e00ff */
[----:B------:R-:W-:Y:S06]  /*b040*/  BRA `(.L_x_1520) ;  /* 0x0000000400887947 */ /* 0x000fec0003800000 */
.L_x_1527:
        /* <DEDUP_REMOVED lines=11> */
.L_x_1534:
        /* <DEDUP_REMOVED lines=20> */
.L_x_1536:
[----:B------:R-:W-:Y:S05]  /*b240*/  BSYNC B0 ;  /* 0x0000000000007941 */ /* 0x000fea0003800000 */
.L_x_1535:
[----:B------:R-:W-:Y:S01]  /*b250*/  LEA R3, R0, 0x3b800000, 0x17 ;  /* 0x3b80000000037811 */ /* 0x000fe200078eb8ff */
[----:B------:R-:W-:-:S05]  /*b260*/  IMAD.SHL.U32 R0, R2, 0x100000, RZ ;  /* 0x0010000002007824 */ /* 0x000fca00078e00ff */
[----:B------:R-:W-:Y:S01]  /*b270*/  LOP3.LUT R0, R3, R0, R4, 0xfe, !PT ;  /* 0x0000000003007212 */ /* 0x000fe200078efe04 */
[----:B------:R-:W-:Y:S06]  /*b280*/  BRA `(.L_x_1520) ;  /* 0x0000000000f87947 */ /* 0x000fec0003800000 */
.L_x_1533:
        /* <DEDUP_REMOVED lines=20> */
.L_x_1538:
[----:B------:R-:W-:Y:S05]  /*b3d0*/  BSYNC B0 ;  /* 0x0000000000007941 */ /* 0x000fea0003800000 */
.L_x_1537:
[----:B------:R-:W-:Y:S01]  /*b3e0*/  LEA R3, R0, 0x37800000, 0x17 ;  /* 0x3780000000037811 */ /* 0x000fe200078eb8ff */
[----:B------:R-:W-:-:S05]  /*b3f0*/  IMAD.SHL.U32 R0, R2, 0x200000, RZ ;  /* 0x0020000002007824 */ /* 0x000fca00078e00ff */
[----:B------:R-:W-:Y:S01]  /*b400*/  LOP3.LUT R0, R3, R0, R4, 0xfe, !PT ;  /* 0x0000000003007212 */ /* 0x000fe200078efe04 */
[----:B------:R-:W-:Y:S06]  /*b410*/  BRA `(.L_x_1520) ;  /* 0x0000000000947947 */ /* 0x000fec0003800000 */
.L_x_1532:
        /* <DEDUP_REMOVED lines=14> */
.L_x_1519:
        /* <DEDUP_REMOVED lines=16> */
.L_x_1541:
[----:B------:R-:W-:Y:S01]  /*b600*/  IMAD.MOV.U32 R0, RZ, RZ, RZ ;  /* 0x000000ffff007224 */ /* 0x000fe200078e00ff */
[----:B------:R-:W-:Y:S06]  /*b610*/  BRA `(.L_x_1520) ;  /* 0x0000000000147947 */ /* 0x000fec0003800000 */
.L_x_1540:
[----:B------:R-:W2:Y:S02]  /*b620*/  LDG.E.64 R2, desc[UR36][R2.64] ;  /* 0x0000002402027981 */ /* 0x000ea4000c1e1b00 */
[----:B--2---:R0:W1:Y:S01]  /*b630*/  I2F.U64 R0, R2 ;  /* 0x0000000200007312 */ /* 0x0040620000301000 */
[----:B------:R-:W-:Y:S05]  /*b640*/  BRA `(.L_x_1520) ;  /* 0x0000000000087947 */ /* 0x000fea0003800000 */
.L_x_1539:
[----:B------:R-:W2:Y:S02]  /*b650*/  LDG.E R0, desc[UR36][R2.64] ;  /* 0x0000002402007981 */ /* 0x000ea4000c1e1900 */
[----:B--2---:R-:W-:-:S07]  /*b660*/  I2FP.F32.U32 R0, R0 ;  /* 0x0000000000007245 */ /* 0x004fce0000201000 */
.L_x_1520:
[----:B------:R-:W-:Y:S05]  /*b670*/  BSYNC B6 ;  /* 0x0000000000067941 */ /* 0x000fea0003800000 */
.L_x_1514:
[----:B01-3--:R-:W-:Y:S01]  /*b680*/  HFMA2.MMA R2, -RZ, RZ, 1.75, 0 ;  /* 0x3f000000ff027435 */ /* 0x00bfe200000001ff */
[C---:B--2-45:R-:W-:Y:S01]  /*b690*/  FADD.FTZ R3, |R0|.reuse, -RZ ;  /* 0x800000ff00037221 */ /* 0x074fe20000010200 */
[C---:B------:R-:W-:Y:S01]  /*b6a0*/  FSETP.GT.FTZ.AND P0, PT, |R0|.reuse, 0.56000000238418579102, PT ;  /* 0x3f0f5c290000780b */ /* 0x040fe20003f14200 */
[----:B------:R-:W0:Y:S01]  /*b6b0*/  LDC.U8 R6, c[0x0][0x421] ;  /* 0x00010840ff067b82 */ /* 0x000e220000000000 */
[----:B------:R-:W-:-:S06]  /*b6c0*/  FSETP.NEU.FTZ.AND P1, PT, |R0|, 1, PT ;  /* 0x3f8000000000780b */ /* 0x000fcc0003f3d200 */
        /* <DEDUP_REMOVED lines=35> */
[----:B0-----:R-:W-:Y:S01]  /*b900*/  STG.E.U8 desc[UR36][R16.64], R3 ;  /* 0x0000000310007986 */ /* 0x001fe2000c101124 */
[----:B------:R-:W-:Y:S05]  /*b910*/  EXIT ;  /* 0x000000000000794d */ /* 0x000fea0003800000 */
.L_x_1545:
[----:B------:R-:W0:Y:S02]  /*b920*/  F2I.S64.TRUNC R2, R2 ;  /* 0x0000000200027311 */ /* 0x000e24000020d900 */
[----:B0-----:R-:W-:-:S05]  /*b930*/  IMAD.MOV.U32 R5, RZ, RZ, R2 ;  /* 0x000000ffff057224 */ /* 0x001fca00078e0002 */
[----:B------:R-:W-:Y:S01]  /*b940*/  STG.E.U8 desc[UR36][R16.64], R5 ;  /* 0x0000000510007986 */ /* 0x000fe2000c101124 */
[----:B------:R-:W-:Y:S05]  /*b950*/  EXIT ;  /* 0x000000000000794d */ /* 0x000fea0003800000 */
.L_x_1544:
[----:B------:R-:W-:-:S13]  /*b960*/  ISETP.NE.AND P0, PT, R4, 0x2, PT ;  /* 0x000000020400780c */ /* 0x000fda0003f05270 */
[----:B------:R-:W-:Y:S05]  /*b970*/  @!P0 BRA `(.L_x_1547) ;  /* 0x0000000000288947 */ /* 0x000fea0003800000 */
[----:B------:R-:W-:-:S13]  /*b980*/  ISETP.NE.AND P0, PT, R4, 0x3, PT ;  /* 0x000000030400780c */ /* 0x000fda0003f05270 */
[----:B------:R-:W-:Y:S05]  /*b990*/  @!P0 BRA `(.L_x_1548) ;  /* 0x0000000000148947 */ /* 0x000fea0003800000 */
[----:B------:R-:W-:-:S13]  /*b9a0*/  ISETP.NE.AND P0, PT, R4, 0x4, PT ;  /* 0x000000040400780c */ /* 0x000fda0003f05270 */
[----:B------:R-:W-:Y:S05]  /*b9b0*/  @P0 BRA `(.L_x_1546) ;  /* 0x0000000800d00947 */ /* 0x000fea0003800000 */
[----:B------:R-:W0:Y:S02]  /*b9c0*/  F2I.S64.TRUNC R2, R2 ;  /* 0x0000000200027311 */ /* 0x000e24000020d900 */
[----:B0-----:R-:W-:Y:S01]  /*b9d0*/  STG.E.64 desc[UR36][R16.64], R2 ;  /* 0x0000000210007986 */ /* 0x001fe2000c101b24 */
[----:B------:R-:W-:Y:S05]  /*b9e0*/  EXIT ;  /* 0x000000000000794d */ /* 0x000fea0003800000 */
.L_x_1548:
[----:B------:R-:W0:Y:S02]  /*b9f0*/  F2I.FTZ.TRUNC.NTZ R3, R2 ;  /* 0x0000000200037305 */ /* 0x000e24000021f100 */
[----:B0-----:R-:W-:Y:S01]  /*ba00*/  STG.E desc[UR36][R16.64], R3 ;  /* 0x0000000310007986 */ /* 0x001fe2000c101924 */
[----:B------:R-:W-:Y:S05]  /*ba10*/  EXIT ;  /* 0x000000000000794d */ /* 0x000fea0003800000 */
.L_x_1547:
[----:B------:R-:W0:Y:S02]  /*ba20*/  F2I.FTZ.TRUNC.NTZ R3, R2 ;  /* 0x0000000200037305 */ /* 0x000e24000021f100 */
[----:B0-----:R-:W-:Y:S01]  /*ba30*/  STG.E.U16 desc[UR36][R16.64], R3 ;  /* 0x0000000310007986 */ /* 0x001fe2000c101524 */
[----:B------:R-:W-:Y:S05]  /*ba40*/  EXIT ;  /* 0x000000000000794d */ /* 0x000fea0003800000 */
.L_x_1543:
[----:B------:R-:W-:-:S13]  /*ba50*/  ISETP.GT.AND P0, PT, R4, 0x6, PT ;  /* 0x000000060400780c */ /* 0x000fda0003f04270 */
[----:B------:R-:W-:Y:S05]  /*ba60*/  @P0 BRA `(.L_x_1549) ;  /* 0x0000000000240947 */ /* 0x000fea0003800000 */
[----:B------:R-:W-:-:S13]  /*ba70*/  ISETP.NE.AND P0, PT, R4, 0x5, PT ;  /* 0x000000050400780c */ /* 0x000fda0003f05270 */
[----:B------:R-:W-:Y:S05]  /*ba80*/  @!P0 BRA `(.L_x_1550) ;  /* 0x0000000000108947 */ /* 0x000fea0003800000 */
[----:B------:R-:W-:-:S13]  /*ba90*/  ISETP.NE.AND P0, PT, R4, 0x6, PT ;  /* 0x000000060400780c */ /* 0x000fda0003f05270 */
[----:B------:R-:W-:Y:S05]  /*baa0*/  @P0 BRA `(.L_x_1546) ;  /* 0x0000000800940947 */ /* 0x000fea0003800000 */
[----:B------:R-:W-:Y:S01]  /*bab0*/  STG.E desc[UR36][R16.64], R2 ;  /* 0x0000000210007986 */ /* 0x000fe2000c101924 */
[----:B------:R-:W-:Y:S05]  /*bac0*/  EXIT ;  /* 0x000000000000794d */ /* 0x000fea0003800000 */
.L_x_1550:
[----:B------:R-:W-:-:S05]  /*bad0*/  F2FP.F16.F32.PACK_AB R2, RZ, R2 ;  /* 0x00000002ff02723e */ /* 0x000fca00000000ff */
[----:B------:R-:W-:Y:S01]  /*bae0*/  STG.E.U16 desc[UR36][R16.64], R2 ;  /* 0x0000000210007986 */ /* 0x000fe2000c101524 */
[----:B------:R-:W-:Y:S05]  /*baf0*/  EXIT ;  /* 0x000000000000794d */ /* 0x000fea0003800000 */
.L_x_1549:
[----:B------:R-:W-:-:S13]  /*bb00*/  ISETP.NE.AND P0, PT, R4, 0x7, PT ;  /* 0x000000070400780c */ /* 0x000fda0003f05270 */
[----:B------:R-:W-:Y:S05]  /*bb10*/  @!P0 BRA `(.L_x_1551) ;  /* 0x00000000002c8947 */ /* 0x000fea0003800000 */
[----:B------:R-:W-:-:S13]  /*bb20*/  ISETP.NE.AND P0, PT, R4, 0x8, PT ;  /* 0x000000080400780c */ /* 0x000fda0003f05270 */
[----:B------:R-:W-:Y:S05]  /*bb30*/  @!P0 BRA `(.L_x_1552) ;  /* 0x0000000000148947 */ /* 0x000fea0003800000 */
[----:B------:R-:W-:-:S13]  /*bb40*/  ISETP.NE.AND P0, PT, R4, 0x9, PT ;  /* 0x000000090400780c */ /* 0x000fda0003f05270 */
[----:B------:R-:W-:Y:S05]  /*bb50*/  @P0 BRA `(.L_x_1546) ;  /* 0x0000000800680947 */ /* 0x000fea0003800000 */
[----:B------:R-:W-:-:S05]  /*bb60*/  IMAD.MOV.U32 R3, RZ, RZ, RZ ;  /* 0x000000ffff037224 */ /* 0x000fca00078e00ff */
[----:B------:R-:W-:Y:S01]  /*bb70*/  STG.E.64 desc[UR36][R16.64], R2 ;  /* 0x0000000210007986 */ /* 0x000fe2000c101b24 */
[----:B------:R-:W-:Y:S05]  /*bb80*/  EXIT ;  /* 0x000000000000794d */ /* 0x000fea0003800000 */
.L_x_1552:
[----:B------:R-:W-:-:S04]  /*bb90*/  F2FP.F16.F32.PACK_AB R3, RZ, R2 ;  /* 0x00000002ff03723e */ /* 0x000fc800000000ff */
[----:B------:R-:W-:-:S05]  /*bba0*/  PRMT R3, R3, 0x5410, RZ ;  /* 0x0000541003037816 */ /* 0x000fca00000000ff */
[----:B------:R-:W-:Y:S01]  /*bbb0*/  STG.E desc[UR36][R16.64], R3 ;  /* 0x0000000310007986 */ /* 0x000fe2000c101924 */
[----:B------:R-:W-:Y:S05]  /*bbc0*/  EXIT ;  /* 0x000000000000794d */ /* 0x000fea0003800000 */
.L_x_1551:
[----:B------:R-:W-:-:S06]  /*bbd0*/  FMUL.FTZ R2, R2, 1 ;  /* 0x3f80000002027820 */ /* 0x000fcc0000410000 */
[----:B------:R-:W0:Y:S02]  /*bbe0*/  F2F.F64.F32 R2, R2 ;  /* 0x0000000200027310 */ /* 0x000e240000201800 */
[----:B0-----:R-:W-:Y:S01]  /*bbf0*/  STG.E.64 desc[UR36][R16.64], R2 ;  /* 0x0000000210007986 */ /* 0x001fe2000c101b24 */
[----:B------:R-:W-:Y:S05]  /*bc00*/  EXIT ;  /* 0x000000000000794d */ /* 0x000fea0003800000 */
.L_x_1542:
        /* <DEDUP_REMOVED lines=10> */
[----:B------:R-:W-:Y:S01]  /*bcb0*/  STG.E.U8 desc[UR36][R16.64], R3 ;  /* 0x0000000310007986 */ /* 0x000fe2000c101124 */
[----:B------:R-:W-:Y:S05]  /*bcc0*/  EXIT ;  /* 0x000000000000794d */ /* 0x000fea0003800000 */
.L_x_1555:
[----:B------:R-:W-:Y:S01]  /*bcd0*/  FMUL.FTZ R4, R2, 1 ;  /* 0x3f80000002047820 */ /* 0x000fe20000410000 */
[----:B------:R-:W-:-:S05]  /*bce0*/  CS2R R6, SRZ ;  /* 0x0000000000067805 */ /* 0x000fca000001ff00 */
[----:B------:R-:W0:Y:S02]  /*bcf0*/  F2F.F64.F32 R4, R4 ;  /* 0x0000000400047310 */ /* 0x000e240000201800 */
[----:B0-----:R-:W-:Y:S01]  /*bd00*/  STG.E.128 desc[UR36][R16.64], R4 ;  /* 0x0000000410007986 */ /* 0x001fe2000c101d24 */
[----:B------:R-:W-:Y:S05]  /*bd10*/  EXIT ;  /* 0x000000000000794d */ /* 0x000fea0003800000 */
.L_x_1554:
        /* <DEDUP_REMOVED lines=20> */
.L_x_1559:
[----:B------:R-:W-:Y:S05]  /*be60*/  BSYNC B0 ;  /* 0x0000000000007941 */ /* 0x000fea0003800000 */
.L_x_1558:
[----:B------:R-:W-:-:S05]  /*be70*/  LOP3.LUT R5, R0, R5, RZ, 0xfc, !PT ;  /* 0x0000000500057212 */ /* 0x000fca00078efcff */
[----:B------:R-:W-:Y:S01]  /*be80*/  STG.E.U8 desc[UR36][R16.64], R5 ;  /* 0x0000000510007986 */ /* 0x000fe2000c101124 */
[----:B------:R-:W-:Y:S05]  /*be90*/  EXIT ;  /* 0x000000000000794d */ /* 0x000fea0003800000 */
.L_x_1557:
        /* <DEDUP_REMOVED lines=12> */
.L_x_1561:
[----:B------:R-:W-:Y:S01]  /*bf60*/  IMAD.MOV.U32 R0, RZ, RZ, 0x7f ;  /* 0x0000007fff007424 */ /* 0x000fe200078e00ff */
[----:B------:R-:W-:-:S04]  /*bf70*/  ISETP.GT.U32.AND P0, PT, R4, 0x7f800000, PT ;  /* 0x7f8000000400780c */ /* 0x000fc80003f04070 */
[----:B------:R-:W-:-:S09]  /*bf80*/  SEL R0, R0, 0x7c, P0 ;  /* 0x0000007c00007807 */ /* 0x000fd20000000000 */
.L_x_1562:
[----:B------:R-:W-:Y:S05]  /*bf90*/  BSYNC B0 ;  /* 0x0000000000007941 */ /* 0x000fea0003800000 */
.L_x_1560:
[----:B------:R-:W-:-:S04]  /*bfa0*/  LOP3.LUT R2, R2, 0x80000000, RZ, 0xc0, !PT ;  /* 0x8000000002027812 */ /* 0x000fc800078ec0ff */
[----:B------:R-:W-:-:S04]  /*bfb0*/  SHF.R.U32.HI R3, RZ, 0x18, R2 ;  /* 0x00000018ff037819 */ /* 0x000fc80000011602 */
[----:B------:R-:W-:-:S05]  /*bfc0*/  LOP3.LUT R3, R0, R3, RZ, 0xfc, !PT ;  /* 0x0000000300037212 */ /* 0x000fca00078efcff */
[----:B------:R-:W-:Y:S01]  /*bfd0*/  STG.E.U8 desc[UR36][R16.64], R3 ;  /* 0x0000000310007986 */ /* 0x000fe2000c101124 */
[----:B------:R-:W-:Y:S05]  /*bfe0*/  EXIT ;  /* 0x000000000000794d */ /* 0x000fea0003800000 */
.L_x_1556:
[----:B------:R-:W-:-:S05]  /*bff0*/  F2FP.BF16.F32.PACK_AB R2, RZ, R2 ;  /* 0x00000002ff02723e */ /* 0x000fca00000010ff */
[----:B------:R-:W-:Y:S01]  /*c000*/  STG.E.U16 desc[UR36][R16.64], R2 ;  /* 0x0000000210007986 */ /* 0x000fe2000c101524 */
[----:B------:R-:W-:Y:S05]  /*c010*/  EXIT ;  /* 0x000000000000794d */ /* 0x000fea0003800000 */
.L_x_1553:
        /* <DEDUP_REMOVED lines=9> */
[----:B0-----:R-:W-:Y:S01]  /*c0b0*/  STG.E.U16 desc[UR36][R16.64], R3 ;  /* 0x0000000310007986 */ /* 0x001fe2000c101524 */
[----:B------:R-:W-:Y:S05]  /*c0c0*/  EXIT ;  /* 0x000000000000794d */ /* 0x000fea0003800000 */
.L_x_1565:
        /* <DEDUP_REMOVED lines=16> */
.L_x_1568:
[----:B------:R-:W-:-:S04]  /*c1d0*/  LOP3.LUT R2, R2, 0x80000000, RZ, 0xc0, !PT ;  /* 0x8000000002027812 */ /* 0x000fc800078ec0ff */
[----:B------:R-:W-:-:S04]  /*c1e0*/  SHF.R.U32.HI R3, RZ, 0x18, R2 ;  /* 0x00000018ff037819 */ /* 0x000fc80000011602 */
[----:B------:R-:W-:-:S04]  /*c1f0*/  LOP3.LUT R0, R0, R3, RZ, 0xfc, !PT ;  /* 0x0000000300007212 */ /* 0x000fc800078efcff */
[----:B------:R-:W-:-:S07]  /*c200*/  PRMT R8, R0, 0x7610, R8 ;  /* 0x0000761000087816 */ /* 0x000fce0000000008 */
.L_x_1567:
[----:B------:R-:W-:Y:S05]  /*c210*/  BSYNC B0 ;  /* 0x0000000000007941 */ /* 0x000fea0003800000 */
.L_x_1566:
[----:B------:R-:W-:Y:S01]  /*c220*/  STG.E.U8 desc[UR36][R16.64], R8 ;  /* 0x0000000810007986 */ /* 0x000fe2000c101124 */
[----:B------:R-:W-:Y:S05]  /*c230*/  EXIT ;  /* 0x000000000000794d */ /* 0x000fea0003800000 */
.L_x_1564:
        /* <DEDUP_REMOVED lines=16> */
.L_x_1571:
[----:B------:R-:W-:-:S04]  /*c340*/  LOP3.LUT R2, R2, 0x80000000, RZ, 0xc0, !PT ;  /* 0x8000000002027812 */ /* 0x000fc800078ec0ff */
[----:B------:R-:W-:-:S04]  /*c350*/  SHF.R.U32.HI R3, RZ, 0x18, R2 ;  /* 0x00000018ff037819 */ /* 0x000fc80000011602 */
[----:B------:R-:W-:-:S04]  /*c360*/  LOP3.LUT R0, R0, R3, RZ, 0xfc, !PT ;  /* 0x0000000300007212 */ /* 0x000fc800078efcff */
[----:B------:R-:W-:-:S07]  /*c370*/  PRMT R8, R0, 0x7610, R8 ;  /* 0x0000761000087816 */ /* 0x000fce0000000008 */
.L_x_1570:
[----:B------:R-:W-:Y:S05]  /*c380*/  BSYNC B0 ;  /* 0x0000000000007941 */ /* 0x000fea0003800000 */
.L_x_1569:
[----:B------:R-:W-:Y:S01]  /*c390*/  STG.E.U8 desc[UR36][R16.64], R8 ;  /* 0x0000000810007986 */ /* 0x000fe2000c101124 */
[----:B------:R-:W-:Y:S05]  /*c3a0*/  EXIT ;  /* 0x000000000000794d */ /* 0x000fea0003800000 */
.L_x_1563:
        /* <DEDUP_REMOVED lines=21> */
.L_x_1546:
        /* <DEDUP_REMOVED lines=16> */
.L_x_1574:
[----:B------:R-:W-:Y:S05]  /*c600*/  EXIT ;  /* 0x000000000000794d */ /* 0x000fea0003800000 */
.L_x_1573:
[----:B------:R-:W0:Y:S02]  /*c610*/  F2I.U64.TRUNC R2, R2 ;  /* 0x0000000200027311 */ /* 0x000e24000020d800 */
[----:B0-----:R-:W-:Y:S01]  /*c620*/  STG.E.64 desc[UR36][R16.64], R2 ;  /* 0x0000000210007986 */ /* 0x001fe2000c101b24 */
[----:B------:R-:W-:Y:S05]  /*c630*/  EXIT ;  /* 0x000000000000794d */ /* 0x000fea0003800000 */
.L_x_1572:
[----:B------:R-:W0:Y:S02]  /*c640*/  F2I.FTZ.U32.TRUNC.NTZ R3, R2 ;  /* 0x0000000200037305 */ /* 0x000e24000021f000 */
[----:B0-----:R-:W-:Y:S01]  /*c650*/  STG.E desc[UR36][R16.64], R3 ;  /* 0x0000000310007986 */ /* 0x001fe2000c101924 */
[----:B------:R-:W-:Y:S05]  /*c660*/  EXIT ;  /* 0x000000000000794d */ /* 0x000fea0003800000 */
.L_x_1575:
        /* <DEDUP_REMOVED lines=9> */
.L_x_20109:


//--------------------- .text._ZN2at6native27unrolled_elementwise_kernelIZZZNS0_16acos_kernel_cudaERNS_18TensorIteratorBaseEENKUlvE0_clEvENKUlvE0_clEvEUlfE_St5arrayIPcLm2EELi4E23TrivialOffsetCalculatorILi1EjESB_NS0_6memory12LoadWithCastILi1EEENSC_13StoreWithCastILi1EEEEEviT_T0_T2_T3_T4_T5_ --------------------------
	.section	.text._ZN2at6native27unrolled_elementwise_kernelIZZZNS0_16acos_kernel_cudaERNS_18TensorIteratorBaseEENKUlvE0_clEvENKUlvE0_clEvEUlfE_St5arrayIPcLm2EELi4E23TrivialOffsetCalculatorILi1EjESB_NS0_6memory12LoadWithCastILi1EEENSC_13StoreWithCastILi1EEEEEviT_T0_T2_T3_T4_T5_,"ax",@progbits
	.align	128
        .global         _ZN2at6native27unrolled_elementwise_kernelIZZZNS0_16acos_kernel_cudaERNS_18TensorIteratorBaseEENKUlvE0_clEvENKUlvE0_clEvEUlfE_St5arrayIPcLm2EELi4E23TrivialOffsetCalculatorILi1EjESB_NS0_6memory12LoadWithCastILi1EEENSC_13StoreWithCastILi1EEEEEviT_T0_T2_T3_T4_T5_
        .type           _ZN2at6native27unrolled_elementwise_kernelIZZZNS0_16acos_kernel_cudaERNS_18TensorIteratorBaseEENKUlvE0_clEvENKUlvE0_clEvEUlfE_St5arrayIPcLm2EELi4E23TrivialOffsetCalculatorILi1EjESB_NS0_6memory12LoadWithCastILi1EEENSC_13StoreWithCastILi1EEEEEviT_T0_T2_T3_T4_T5_,@function
        .size           _ZN2at6native27unrolled_elementwise_kernelIZZZNS0_16acos_kernel_cudaERNS_18TensorIteratorBaseEENKUlvE0_clEvENKUlvE0_clEvEUlfE_St5arrayIPcLm2EELi4E23TrivialOffsetCalculatorILi1EjESB_NS0_6memory12LoadWithCastILi1EEENSC_13StoreWithCastILi1EEEEEviT_T0_T2_T3_T4_T5_,(.L_x_20110 - _ZN2at6native27unrolled_elementwise_kernelIZZZNS0_16acos_kernel_cudaERNS_18TensorIteratorBaseEENKUlvE0_clEvENKUlvE0_clEvEUlfE_St5arrayIPcLm2EELi4E23TrivialOffsetCalculatorILi1EjESB_NS0_6memory12LoadWithCastILi1EEENSC_13StoreWithCastILi1EEEEEviT_T0_T2_T3_T4_T5_)
        .other          _ZN2at6native27unrolled_elementwise_kernelIZZZNS0_16acos_kernel_cudaERNS_18TensorIteratorBaseEENKUlvE0_clEvENKUlvE0_clEvEUlfE_St5arrayIPcLm2EELi4E23TrivialOffsetCalculatorILi1EjESB_NS0_6memory12LoadWithCastILi1EEENSC_13StoreWithCastILi1EEEEEviT_T0_T2_T3_T4_T5_,@"STO_CUDA_ENTRY STV_DEFAULT"
_ZN2at6native27unrolled_elementwise_kernelIZZZNS0_16acos_kernel_cudaERNS_18TensorIteratorBaseEENKUlvE0_clEvENKUlvE0_clEvEUlfE_St5arrayIPcLm2EELi4E23TrivialOffsetCalculatorILi1EjESB_NS0_6memory12LoadWithCastILi1EEENSC_13StoreWithCastILi1EEEEEviT_T0_T2_T3_T4_T5_:
.text._ZN2at6native27unrolled_elementwise_kernelIZZZNS0_16acos_kernel_cudaERNS_18TensorIteratorBaseEENKUlvE0_clEvENKUlvE0_clEvEUlfE_St5arrayIPcLm2EELi4E23TrivialOffsetCalculatorILi1EjESB_NS0_6memory12LoadWithCastILi1EEENSC_13StoreWithCastILi1EEEEEviT_T0_T2_T3_T4_T5_:
[----:B------:R-:W0:Y:S01]  /*0000*/  LDC R1, c[0x0][0x28] ;  /* 0x00000a00ff017b82 */ /* 0x000e220000000800 */
[----:B------:R-:W1:Y:S07]  /*0010*/  S2R R2, SR_CTAID.X ;  /* 0x0000000000027919 */ /* 0x000e6e0000002500 */
[----:B------:R-:W1:Y:S01]  /*0020*/  LDC R17, c[0x0][0x210] ;  /* 0x00008400ff117b82 */ /* 0x000e620000000800 */
[----:B------:R-:W-:Y:S01]  /*0030*/  ULDC.64 UR36, c[0x0][0x208] ;  /* 0x0000820000247ab9 */ /* 0x000fe20000000a00 */
[----:B------:R-:W-:Y:S01]  /*0040*/  BSSY B7, `(.L_x_1576) ;  /* 0x00000ef000077945 */ /* 0x000fe20003800000 */
[----:B------:R-:W2:Y:S01]  /*0050*/  S2R R16, SR_TID.X ;  /* 0x0000000000107919 */ /* 0x000ea20000002100 */
[----:B------:R-:W-:-:S02]  /*0060*/  IMAD.MOV.U32 R24, RZ, RZ, RZ ;  /* 0x000000ffff187224 */ /* 0x000fc400078e00ff */
[----:B------:R-:W-:Y:S02]  /*0070*/  IMAD.MOV.U32 R22, RZ, RZ, RZ ;  /* 0x000000ffff167224 */ /* 0x000fe400078e00ff */
[----:B------:R-:W3:Y:S01]  /*0080*/  LDC.U8 R19, c[0x0][0x22c] ;  /* 0x00008b00ff137b82 */ /* 0x000ee20000000000 */
[----:B-1----:R-:W-:-:S05]  /*0090*/  IMAD R17, R2, -0x200, R17 ;  /* 0xfffffe0002117824 */ /* 0x002fca00078e0211 */
[----:B--2---:R-:W-:-:S13]  /*00a0*/  ISETP.GE.AND P0, PT, R16, R17, PT ;  /* 0x000000111000720c */ /* 0x004fda0003f06270 */
[----:B0--3--:R-:W-:Y:S05]  /*00b0*/  @P0 BRA `(.L_x_1577) ;  /* 0x0000000c009c0947 */ /* 0x009fea0003800000 */
[----:B------:R-:W0:Y:S01]  /*00c0*/  LDC.64 R4, c[0x0][0x220] ;  /* 0x00008800ff047b82 */ /* 0x000e220000000a00 */
[----:B------:R-:W-:Y:S01]  /*00d0*/  PRMT R0, R19, 0x9910, RZ ;  /* 0x0000991013007816 */ /* 0x000fe200000000ff */
[----:B------:R-:W-:Y:S01]  /*00e0*/  IMAD R16, R2, 0x200, R16 ;  /* 0x0000020002107824 */ /* 0x000fe200078e0210 */
[----:B------:R-:W-:Y:S01]  /*00f0*/  ULDC UR4, c[0x0][0x230] ;  /* 0x00008c0000047ab9 */ /* 0x000fe20000000800 */
[----:B------:R-:W-:Y:S01]  /*0100*/  BSSY B6, `(.L_x_1578) ;  /* 0x00000e0000067945 */ /* 0x000fe20003800000 */
        /* <DEDUP_REMOVED lines=14> */
[----:B--2---:R4:W0:Y:S01]  /*01f0*/  I2F.S16 R22, R4 ;  /* 0x0000000400167306 */ /* 0x0048220000101400 */
[----:B------:R-:W-:Y:S05]  /*0200*/  BRA `(.L_x_1584) ;  /* 0x0000000c003c7947 */ /* 0x000fea0003800000 */
.L_x_1582:
[----:B------:R-:W2:Y:S02]  /*0210*/  LDG.E.U8 R4, desc[UR36][R4.64] ;  /* 0x0000002404047981 */ /* 0x000ea4000c1e1100 */
[----:B--2---:R-:W-:Y:S01]  /*0220*/  I2FP.F32.U32 R22, R4 ;  /* 0x0000000400167245 */ /* 0x004fe20000201000 */
[----:B------:R-:W-:Y:S06]  /*0230*/  BRA `(.L_x_1584) ;  /* 0x0000000c00307947 */ /* 0x000fec0003800000 */
.L_x_1581:
[----:B------:R-:W-:-:S13]  /*0240*/  ISETP.NE.AND P0, PT, R0, 0x2, PT ;  /* 0x000000020000780c */ /* 0x000fda0003f05270 */
[----:B------:R-:W-:Y:S05]  /*0250*/  @!P0 BRA `(.L_x_1585) ;  /* 0x0000000000288947 */ /* 0x000fea0003800000 */
[----:B------:R-:W-:-:S13]  /*0260*/  ISETP.NE.AND P0, PT, R0, 0x3, PT ;  /* 0x000000030000780c */ /* 0x000fda0003f05270 */
[----:B------:R-:W-:Y:S05]  /*0270*/  @!P0 BRA `(.L_x_1586) ;  /* 0x0000000000148947 */ /* 0x000fea0003800000 */
[----:B------:R-:W-:-:S13]  /*0280*/  ISETP.NE.AND P0, PT, R0, 0x4, PT ;  /* 0x000000040000780c */ /* 0x000fda0003f05270 */
[----:B------:R-:W-:Y:S05]  /*0290*/  @P0 BRA `(.L_x_1583) ;  /* 0x0000000800bc0947 */ /* 0x000fea0003800000 */
[----:B------:R-:W2:Y:S02]  /*02a0*/  LDG.E.64 R22, desc[UR36][R4.64] ;  /* 0x0000002404167981 */ /* 0x000ea4000c1e1b00 */
[----:B--2---:R0:W1:Y:S01]  /*02b0*/  I2F.S64 R22, R22 ;  /* 0x0000001600167312 */ /* 0x0040620000301400 */
[----:B------:R-:W-:Y:S05]  /*02c0*/  BRA `(.L_x_1584) ;  /* 0x0000000c000c7947 */ /* 0x000fea0003800000 */
.L_x_1586:
[----:B------:R-:W2:Y:S02]  /*02d0*/  LDG.E R4, desc[UR36][R4.64] ;  /* 0x0000002404047981 */ /* 0x000ea4000c1e1900 */
[----:B--2---:R-:W-:Y:S01]  /*02e0*/  I2FP.F32.S32 R22, R4 ;  /* 0x0000000400167245 */ /* 0x004fe20000201400 */
[----:B------:R-:W-:Y:S06]  /*02f0*/  BRA `(.L_x_1584) ;  /* 0x0000000c00007947 */ /* 0x000fec0003800000 */
.L_x_1585:
[----:B------:R-:W2:Y:S02]  /*0300*/  LDG.E.U16 R4, desc[UR36][R4.64] ;  /* 0x0000002404047981 */ /* 0x000ea4000c1e1500 */
[----:B--2---:R2:W3:Y:S01]  /*0310*/  I2F.S16 R22, R4 ;  /* 0x0000000400167306 */ /* 0x0044e20000101400 */
[----:B------:R-:W-:Y:S05]  /*0320*/  BRA `(.L_x_1584) ;  /* 0x0000000800f47947 */ /* 0x000fea0003800000 */
.L_x_1580:
        /* <DEDUP_REMOVED lines=8> */
.L_x_1588:
[----:B------:R-:W2:Y:S02]  /*03b0*/  LDG.E.U16 R4, desc[UR36][R4.64] ;  /* 0x0000002404047981 */ /* 0x000ea4000c1e1500 */
[----:B--2---:R-:W-:Y:S01]  /*03c0*/  HADD2.F32 R22, -RZ, R4.H0_H0 ;  /* 0x20000004ff167230 */ /* 0x004fe20000004100 */
[----:B------:R-:W-:Y:S06]  /*03d0*/  BRA `(.L_x_1584) ;  /* 0x0000000800c87947 */ /* 0x000fec0003800000 */
.L_x_1587:
        /* <DEDUP_REMOVED lines=8> */
.L_x_1590:
[----:B------:R-:W2:Y:S02]  /*0460*/  LDG.E.U16 R4, desc[UR36][R4.64] ;  /* 0x0000002404047981 */ /* 0x000ea4000c1e1500 */
[----:B--2---:R-:W-:Y:S01]  /*0470*/  HADD2.F32 R22, -RZ, R4.H0_H0 ;  /* 0x20000004ff167230 */ /* 0x004fe20000004100 */
[----:B------:R-:W-:Y:S06]  /*0480*/  BRA `(.L_x_1584) ;  /* 0x00000008009c7947 */ /* 0x000fec0003800000 */
.L_x_1589:
[----:B------:R-:W2:Y:S01]  /*0490*/  LDG.E.64 R4, desc[UR36][R4.64] ;  /* 0x0000002404047981 */ /* 0x000ea2000c1e1b00 */
[----:B------:R-:W-:Y:S01]  /*04a0*/  UMOV UR4, 0xf0000000 ;  /* 0xf000000000047882 */ /* 0x000fe20000000000 */
[----:B------:R-:W-:Y:S01]  /*04b0*/  UMOV UR5, 0x380fffff ;  /* 0x380fffff00057882 */ /* 0x000fe20000000000 */
[----:B--2---:R-:W0:Y:S01]  /*04c0*/  F2F.F32.F64 R22, R4 ;  /* 0x0000000400167310 */ /* 0x004e220000301000 */
[----:B------:R-:W-:-:S14]  /*04d0*/  DSETP.GEU.AND P0, PT, |R4|, UR4, PT ;  /* 0x0000000404007e2a */ /* 0x000fdc000bf0e200 */
[----:B0-----:R-:W-:Y:S01]  /*04e0*/  @!P0 FMUL R22, R22, 1.175494350822287508e-38 ;  /* 0x0080000016168820 */ /* 0x001fe20000400000 */
[----:B------:R-:W-:Y:S06]  /*04f0*/  BRA `(.L_x_1584) ;  /* 0x0000000800807947 */ /* 0x000fec0003800000 */
.L_x_1579:
        /* <DEDUP_REMOVED lines=12> */
.L_x_1593:
[----:B------:R-:W2:Y:S01]  /*05c0*/  LDG.E.64 R4, desc[UR36][R4.64] ;  /* 0x0000002404047981 */ /* 0x000ea2000c1e1b00 */
[----:B------:R-:W-:Y:S01]  /*05d0*/  UMOV UR4, 0xf0000000 ;  /* 0xf000000000047882 */ /* 0x000fe20000000000 */
[----:B------:R-:W-:Y:S01]  /*05e0*/  UMOV UR5, 0x380fffff ;  /* 0x380fffff00057882 */ /* 0x000fe20000000000 */
[----:B--2---:R-:W0:Y:S01]  /*05f0*/  F2F.F32.F64 R22, R4 ;  /* 0x0000000400167310 */ /* 0x004e220000301000 */
[----:B------:R-:W-:-:S14]  /*0600*/  DSETP.GEU.AND P0, PT, |R4|, UR4, PT ;  /* 0x0000000404007e2a */ /* 0x000fdc000bf0e200 */
[----:B0-----:R-:W-:Y:S01]  /*0610*/  @!P0 FMUL R22, R22, 1.175494350822287508e-38 ;  /* 0x0080000016168820 */ /* 0x001fe20000400000 */
[----:B------:R-:W-:Y:S06]  /*0620*/  BRA `(.L_x_1584) ;  /* 0x0000000800347947 */ /* 0x000fec0003800000 */
.L_x_1592:
        /* <DEDUP_REMOVED lines=24> */
[----:B------:R-:W-:Y:S01]  /*07b0*/  LOP3.LUT R22, R3, 0x80000000, R22, 0xf8, !PT ;  /* 0x8000000003167812 */ /* 0x000fe200078ef816 */
[----:B------:R-:W-:Y:S06]  /*07c0*/  BRA `(.L_x_1584) ;  /* 0x0000000400cc7947 */ /* 0x000fec0003800000 */
.L_x_1595:
        /* <DEDUP_REMOVED lines=9> */
[----:B------:R-:W-:Y:S01]  /*0860*/  @P0 FMUL.FTZ R22, R3, 1.9259299443872358531e-34 ;  /* 0x0780000003160820 */ /* 0x000fe20000410000 */
[----:B------:R-:W-:Y:S02]  /*0870*/  IMAD.SHL.U32 R3, R4, 0x1000000, RZ ;  /* 0x0100000004037824 */ /* 0x000fe400078e00ff */
[----:B------:R-:W-:-:S05]  /*0880*/  @!P0 FADD.FTZ R22, R0, -0.5 ;  /* 0xbf00000000168421 */ /* 0x000fca0000010000 */
[----:B------:R-:W-:Y:S01]  /*0890*/  LOP3.LUT R22, R22, 0x80000000, R3, 0xf8, !PT ;  /* 0x8000000016167812 */ /* 0x000fe200078ef803 */
[----:B------:R-:W-:Y:S06]  /*08a0*/  BRA `(.L_x_1584) ;  /* 0x0000000400947947 */ /* 0x000fec0003800000 */
.L_x_1594:
[----:B------:R-:W2:Y:S02]  /*08b0*/  LDG.E.U16 R4, desc[UR36][R4.64] ;  /* 0x0000002404047981 */ /* 0x000ea4000c1e1500 */
[----:B--2---:R-:W-:Y:S01]  /*08c0*/  IMAD.U32 R22, R4, 0x10000, RZ ;  /* 0x0001000004167824 */ /* 0x004fe200078e00ff */
[----:B------:R-:W-:Y:S06]  /*08d0*/  BRA `(.L_x_1584) ;  /* 0x0000000400887947 */ /* 0x000fec0003800000 */
.L_x_1591:
        /* <DEDUP_REMOVED lines=11> */
.L_x_1598:
        /* <DEDUP_REMOVED lines=20> */
.L_x_1600:
[----:B------:R-:W-:Y:S05]  /*0ad0*/  BSYNC B0 ;  /* 0x0000000000007941 */ /* 0x000fea0003800000 */
.L_x_1599:
[----:B------:R-:W-:Y:S01]  /*0ae0*/  IMAD.SHL.U32 R3, R3, 0x100000, RZ ;  /* 0x0010000003037824 */ /* 0x000fe200078e00ff */
[----:B------:R-:W-:-:S04]  /*0af0*/  LEA R5, R0, 0x3b800000, 0x17 ;  /* 0x3b80000000057811 */ /* 0x000fc800078eb8ff */
[----:B------:R-:W-:Y:S01]  /*0b00*/  LOP3.LUT R22, R5, R3, R22, 0xfe, !PT ;  /* 0x0000000305167212 */ /* 0x000fe200078efe16 */
[----:B------:R-:W-:Y:S06]  /*0b10*/  BRA `(.L_x_1584) ;  /* 0x0000000000f87947 */ /* 0x000fec0003800000 */
.L_x_1597:
        /* <DEDUP_REMOVED lines=20> */
.L_x_1602:
[----:B------:R-:W-:Y:S05]  /*0c60*/  BSYNC B0 ;  /* 0x0000000000007941 */ /* 0x000fea0003800000 */
.L_x_1601:
[----:B------:R-:W-:Y:S01]  /*0c70*/  IMAD.SHL.U32 R3, R3, 0x200000, RZ ;  /* 0x0020000003037824 */ /* 0x000fe200078e00ff */
[----:B------:R-:W-:-:S04]  /*0c80*/  LEA R5, R0, 0x37800000, 0x17 ;  /* 0x3780000000057811 */ /* 0x000fc800078eb8ff */
[----:B------:R-:W-:Y:S01]  /*0c90*/  LOP3.LUT R22, R5, R3, R22, 0xfe, !PT ;  /* 0x0000000305167212 */ /* 0x000fe200078efe16 */
[----:B------:R-:W-:Y:S06]  /*0ca0*/  BRA `(.L_x_1584) ;  /* 0x0000000000947947 */ /* 0x000fec0003800000 */
.L_x_1596:
        /* <DEDUP_REMOVED lines=14> */
.L_x_1583:
        /* <DEDUP_REMOVED lines=16> */
.L_x_1605:
[----:B------:R-:W-:Y:S01]  /*0e90*/  IMAD.MOV.U32 R22, RZ, RZ, RZ ;  /* 0x000000ffff167224 */ /* 0x000fe200078e00ff */
[----:B------:R-:W-:Y:S06]  /*0ea0*/  BRA `(.L_x_1584) ;  /* 0x0000000000147947 */ /* 0x000fec0003800000 */
.L_x_1604:
[----:B------:R-:W2:Y:S02]  /*0eb0*/  LDG.E.64 R22, desc[UR36][R4.64] ;  /* 0x0000002404167981 */ /* 0x000ea4000c1e1b00 */
[----:B--2---:R0:W1:Y:S01]  /*0ec0*/  I2F.U64 R22, R22 ;  /* 0x0000001600167312 */ /* 0x0040620000301000 */
[----:B------:R-:W-:Y:S05]  /*0ed0*/  BRA `(.L_x_1584) ;  /* 0x0000000000087947 */ /* 0x000fea0003800000 */
.L_x_1603:
[----:B------:R-:W2:Y:S02]  /*0ee0*/  LDG.E R4, desc[UR36][R4.64] ;  /* 0x0000002404047981 */ /* 0x000ea4000c1e1900 */
[----:B--2---:R-:W-:-:S07]  /*0ef0*/  I2FP.F32.U32 R22, R4 ;  /* 0x0000000400167245 */ /* 0x004fce0000201000 */
.L_x_1584:
[----:B------:R-:W-:Y:S05]  /*0f00*/  BSYNC B6 ;  /* 0x0000000000067941 */ /* 0x000fea0003800000 */
.L_x_1578:
[----:B------:R-:W2:Y:S02]  /*0f10*/  S2R R16, SR_TID.X ;  /* 0x0000000000107919 */ /* 0x000ea40000002100 */
[----:B--2---:R-:W-:-:S07]  /*0f20*/  VIADD R16, R16, 0x80 ;  /* 0x0000008010107836 */ /* 0x004fce0000000000 */
.L_x_1577:
[----:B------:R-:W-:Y:S05]  /*0f30*/  BSYNC B7 ;  /* 0x0000000000077941 */ /* 0x000fea0003800000 */
.L_x_1576:
[----:B------:R-:W-:Y:S01]  /*0f40*/  ISETP.GE.AND P0, PT, R16, R17, PT ;  /* 0x000000111000720c */ /* 0x000fe20003f06270 */
[----:B------:R-:W-:-:S12]  /*0f50*/  BSSY B7, `(.L_x_1606) ;  /* 0x00000e8000077945 */ /* 0x000fd80003800000 */
[----:B------:R-:W-:Y:S05]  /*0f60*/  @P0 BRA `(.L_x_1607) ;  /* 0x0000000c00980947 */ /* 0x000fea0003800000 */
[----:B0---4-:R-:W0:Y:S01]  /*0f70*/  LDC.64 R4, c[0x0][0x220] ;  /* 0x00008800ff047b82 */ /* 0x011e220000000a00 */
[----:B------:R-:W-:Y:S01]  /*0f80*/  IMAD R0, R2, 0x200, R16 ;  /* 0x0000020002007824 */ /* 0x000fe200078e0210 */
[----:B------:R-:W-:Y:S01]  /*0f90*/  PRMT R6, R19, 0x9910, RZ ;  /* 0x0000991013067816 */ /* 0x000fe200000000ff */
[----:B------:R-:W-:Y:S01]  /*0fa0*/  ULDC UR4, c[0x0][0x230] ;  /* 0x00008c0000047ab9 */ /* 0x000fe20000000800 */
[----:B------:R-:W-:Y:S01]  /*0fb0*/  BSSY B6, `(.L_x_1608) ;  /* 0x00000e0000067945 */ /* 0x000fe20003800000 */
        /* <DEDUP_REMOVED lines=17> */
.L_x_1612:
[----:B------:R-:W2:Y:S02]  /*10d0*/  LDG.E.U8 R4, desc[UR36][R4.64] ;  /* 0x0000002404047981 */ /* 0x000ea4000c1e1100 */
[----:B--2---:R-:W-:Y:S01]  /*10e0*/  I2FP.F32.U32 R24, R4 ;  /* 0x0000000400187245 */ /* 0x004fe20000201000 */
[----:B------:R-:W-:Y:S06]  /*10f0*/  BRA `(.L_x_1614) ;  /* 0x0000000c002c7947 */ /* 0x000fec0003800000 */
.L_x_1611:
        /* <DEDUP_REMOVED lines=9> */
.L_x_1616:
[----:B------:R-:W2:Y:S02]  /*1190*/  LDG.E R4, desc[UR36][R4.64] ;  /* 0x0000002404047981 */ /* 0x000ea4000c1e1900 */
[----:B--2---:R-:W-:Y:S01]  /*11a0*/  I2FP.F32.S32 R24, R4 ;  /* 0x0000000400187245 */ /* 0x004fe20000201400 */
[----:B------:R-:W-:Y:S06]  /*11b0*/  BRA `(.L_x_1614) ;  /* 0x0000000800fc7947 */ /* 0x000fec0003800000 */
.L_x_1615:
[----:B------:R-:W2:Y:S02]  /*11c0*/  LDG.E.U16 R4, desc[UR36][R4.64] ;  /* 0x0000002404047981 */ /* 0x000ea4000c1e1500 */
[----:B--2---:R0:W2:Y:S01]  /*11d0*/  I2F.S16 R24, R4 ;  /* 0x0000000400187306 */ /* 0x0040a20000101400 */
[----:B------:R-:W-:Y:S05]  /*11e0*/  BRA `(.L_x_1614) ;  /* 0x0000000800f07947 */ /* 0x000fea0003800000 */
.L_x_1610:
        /* <DEDUP_REMOVED lines=8> */
.L_x_1618:
[----:B------:R-:W2:Y:S02]  /*1270*/  LDG.E.U16 R4, desc[UR36][R4.64] ;  /* 0x0000002404047981 */ /* 0x000ea4000c1e1500 */
[----:B--2---:R-:W-:Y:S01]  /*1280*/  HADD2.F32 R24, -RZ, R4.H0_H0 ;  /* 0x20000004ff187230 */ /* 0x004fe20000004100 */
[----:B------:R-:W-:Y:S06]  /*1290*/  BRA `(.L_x_1614) ;  /* 0x0000000800c47947 */ /* 0x000fec0003800000 */
.L_x_1617:
        /* <DEDUP_REMOVED lines=8> */
.L_x_1620:
[----:B------:R-:W2:Y:S02]  /*1320*/  LDG.E.U16 R4, desc[UR36][R4.64] ;  /* 0x0000002404047981 */ /* 0x000ea4000c1e1500 */
[----:B--2---:R-:W-:Y:S01]  /*1330*/  HADD2.F32 R24, -RZ, R4.H0_H0 ;  /* 0x20000004ff187230 */ /* 0x004fe20000004100 */
[----:B------:R-:W-:Y:S06]  /*1340*/  BRA `(.L_x_1614) ;  /* 0x0000000800987947 */ /* 0x000fec0003800000 */
.L_x_1619:
[----:B------:R-:W2:Y:S01]  /*1350*/  LDG.E.64 R4, desc[UR36][R4.64] ;  /* 0x0000002404047981 */ /* 0x000ea2000c1e1b00 */
[----:B------:R-:W-:Y:S01]  /*1360*/  UMOV UR4, 0xf0000000 ;  /* 0xf000000000047882 */ /* 0x000fe20000000000 */
[----:B------:R-:W-:Y:S01]  /*1370*/  UMOV UR5, 0x380fffff ;  /* 0x380fffff00057882 */ /* 0x000fe20000000000 */
[----:B--2---:R-:W0:Y:S01]  /*1380*/  F2F.F32.F64 R24, R4 ;  /* 0x0000000400187310 */ /* 0x004e220000301000 */
[----:B------:R-:W-:-:S14]  /*1390*/  DSETP.GEU.AND P0, PT, |R4|, UR4, PT ;  /* 0x0000000404007e2a */ /* 0x000fdc000bf0e200 */
[----:B0-----:R-:W-:Y:S01]  /*13a0*/  @!P0 FMUL R24, R24, 1.175494350822287508e-38 ;  /* 0x0080000018188820 */ /* 0x001fe20000400000 */
[----:B------:R-:W-:Y:S06]  /*13b0*/  BRA `(.L_x_1614) ;  /* 0x00000008007c7947 */ /* 0x000fec0003800000 */
.L_x_1609:
        /* <DEDUP_REMOVED lines=12> */
.L_x_1623:
[----:B------:R-:W2:Y:S01]  /*1480*/  LDG.E.64 R4, desc[UR36][R4.64] ;  /* 0x0000002404047981 */ /* 0x000ea2000c1e1b00 */
[----:B------:R-:W-:Y:S01]  /*1490*/  UMOV UR4, 0xf0000000 ;  /* 0xf000000000047882 */ /* 0x000fe20000000000 */
[----:B------:R-:W-:Y:S01]  /*14a0*/  UMOV UR5, 0x380fffff ;  /* 0x380fffff00057882 */ /* 0x000fe20000000000 */
[----:B--2---:R-:W0:Y:S01]  /*14b0*/  F2F.F32.F64 R24, R4 ;  /* 0x0000000400187310 */ /* 0x004e220000301000 */
[----:B------:R-:W-:-:S14]  /*14c0*/  DSETP.GEU.AND P0, PT, |R4|, UR4, PT ;  /* 0x0000000404007e2a */ /* 0x000fdc000bf0e200 */
[----:B0-----:R-:W-:Y:S01]  /*14d0*/  @!P0 FMUL R24, R24, 1.175494350822287508e-38 ;  /* 0x0080000018188820 */ /* 0x001fe20000400000 */
[----:B------:R-:W-:Y:S06]  /*14e0*/  BRA `(.L_x_1614) ;  /* 0x0000000800307947 */ /* 0x000fec0003800000 */
.L_x_1622:
        /* <DEDUP_REMOVED lines=26> */
.L_x_1625:
        /* <DEDUP_REMOVED lines=13> */
.L_x_1624:
[----:B------:R-:W2:Y:S02]  /*1760*/  LDG.E.U16 R4, desc[UR36][R4.64] ;  /* 0x0000002404047981 */ /* 0x000ea4000c1e1500 */
[----:B--2---:R-:W-:Y:S01]  /*1770*/  IMAD.U32 R24, R4, 0x10000, RZ ;  /* 0x0001000004187824 */ /* 0x004fe200078e00ff */
[----:B------:R-:W-:Y:S06]  /*1780*/  BRA `(.L_x_1614) ;  /* 0x0000000400887947 */ /* 0x000fec0003800000 */
.L_x_1621:
        /* <DEDUP_REMOVED lines=11> */
.L_x_1628:
        /* <DEDUP_REMOVED lines=20> */
.L_x_1630:
[----:B------:R-:W-:Y:S05]  /*1980*/  BSYNC B0 ;  /* 0x0000000000007941 */ /* 0x000fea0003800000 */
.L_x_1629:
[----:B------:R-:W-:Y:S01]  /*1990*/  IMAD.SHL.U32 R3, R3, 0x100000, RZ ;  /* 0x0010000003037824 */ /* 0x000fe200078e00ff */
[----:B------:R-:W-:-:S04]  /*19a0*/  LEA R5, R0, 0x3b800000, 0x17 ;  /* 0x3b80000000057811 */ /* 0x000fc800078eb8ff */
[----:B------:R-:W-:Y:S01]  /*19b0*/  LOP3.LUT R24, R5, R3, R24, 0xfe, !PT ;  /* 0x0000000305187212 */ /* 0x000fe200078efe18 */
[----:B------:R-:W-:Y:S06]  /*19c0*/  BRA `(.L_x_1614) ;  /* 0x0000000000f87947 */ /* 0x000fec0003800000 */
.L_x_1627:
        /* <DEDUP_REMOVED lines=20> */
.L_x_1632:
[----:B------:R-:W-:Y:S05]  /*1b10*/  BSYNC B0 ;  /* 0x0000000000007941 */ /* 0x000fea0003800000 */
.L_x_1631:
[----:B------:R-:W-:Y:S01]  /*1b20*/  IMAD.SHL.U32 R3, R3, 0x200000, RZ ;  /* 0x0020000003037824 */ /* 0x000fe200078e00ff */
[----:B------:R-:W-:-:S04]  /*1b30*/  LEA R5, R0, 0x37800000, 0x17 ;  /* 0x3780000000057811 */ /* 0x000fc800078eb8ff */
[----:B------:R-:W-:Y:S01]  /*1b40*/  LOP3.LUT R24, R5, R3, R24, 0xfe, !PT ;  /* 0x0000000305187212 */ /* 0x000fe200078efe18 */
[----:B------:R-:W-:Y:S06]  /*1b50*/  BRA `(.L_x_1614) ;  /* 0x0000000000947947 */ /* 0x000fec0003800000 */
.L_x_1626:
        /* <DEDUP_REMOVED lines=14> */
.L_x_1613:
        /* <DEDUP_REMOVED lines=15> */
[----:B01-3-5:R-:W-:Y:S05]  /*1d30*/  CALL.ABS.NOINC R14 ;  /* 0x000000000e007343 */ /* 0x02bfea0003c00000 */
.L_x_1635:
[----:B------:R-:W-:Y:S01]  /*1d40*/  IMAD.MOV.U32 R24, RZ, RZ, RZ ;  /* 0x000000ffff187224 */ /* 0x000fe200078e00ff */
[----:B------:R-:W-:Y:S06]  /*1d50*/  BRA `(.L_x_1614) ;  /* 0x0000000000147947 */ /* 0x000fec0003800000 */
.L_x_1634:
[----:B------:R-:W2:Y:S02]  /*1d60*/  LDG.E.64 R24, desc[UR36][R4.64] ;  /* 0x0000002404187981 */ /* 0x000ea4000c1e1b00 */
[----:B--2---:R0:W2:Y:S01]  /*1d70*/  I2F.U64 R24, R24 ;  /* 0x0000001800187312 */ /* 0x0040a20000301000 */
[----:B------:R-:W-:Y:S05]  /*1d80*/  BRA `(.L_x_1614) ;  /* 0x0000000000087947 */ /* 0x000fea0003800000 */
.L_x_1633:
[----:B------:R-:W2:Y:S02]  /*1d90*/  LDG.E R4, desc[UR36][R4.64] ;  /* 0x0000002404047981 */ /* 0x000ea4000c1e1900 */
[----:B--2---:R-:W-:-:S07]  /*1da0*/  I2FP.F32.U32 R24, R4 ;  /* 0x0000000400187245 */ /* 0x004fce0000201000 */
.L_x_1614:
[----:B------:R-:W-:Y:S05]  /*1db0*/  BSYNC B6 ;  /* 0x0000000000067941 */ /* 0x000fea0003800000 */
.L_x_1608:
[----:B------:R-:W-:-:S07]  /*1dc0*/  VIADD R16, R16, 0x80 ;  /* 0x0000008010107836 */ /* 0x000fce0000000000 */
.L_x_1607:
[----:B------:R-:W-:Y:S05]  /*1dd0*/  BSYNC B7 ;  /* 0x0000000000077941 */ /* 0x000fea0003800000 */
.L_x_1606:
[----:B------:R-:W-:Y:S01]  /*1de0*/  ISETP.GE.AND P0, PT, R16, R17, PT ;  /* 0x000000111000720c */ /* 0x000fe20003f06270 */
[----:B------:R-:W-:Y:S01]  /*1df0*/  BSSY B7, `(.L_x_1636) ;  /* 0x00000ea000077945 */ /* 0x000fe20003800000 */
[----:B0-----:R-:W-:Y:S02]  /*1e00*/  IMAD.MOV.U32 R23, RZ, RZ, RZ ;  /* 0x000000ffff177224 */ /* 0x001fe400078e00ff */
[----:B------:R-:W-:-:S09]  /*1e10*/  IMAD.MOV.U32 R18, RZ, RZ, RZ ;  /* 0x000000ffff127224 */ /* 0x000fd200078e00ff */
[----:B------:R-:W-:Y:S05]  /*1e20*/  @P0 BRA `(.L_x_1637) ;  /* 0x0000000c00980947 */ /* 0x000fea0003800000 */
[----:B--2-4-:R-:W0:Y:S01]  /*1e30*/  LDC.64 R4, c[0x0][0x220] ;  /* 0x00008800ff047b82 */ /* 0x014e220000000a00 */
        /* <DEDUP_REMOVED lines=19> */
[----:B--2---:R0:W2:Y:S01]  /*1f70*/  I2F.S16 R18, R4 ;  /* 0x0000000400127306 */ /* 0x0040a20000101400 */
[----:B------:R-:W-:Y:S05]  /*1f80*/  BRA `(.L_x_1644) ;  /* 0x0000000c00387947 */ /* 0x000fea0003800000 */
.L_x_1642:
[----:B------:R-:W2:Y:S02]  /*1f90*/  LDG.E.U8 R4, desc[UR36][R4.64] ;  /* 0x0000002404047981 */ /* 0x000ea4000c1e1100 */
[----:B--2---:R-:W-:Y:S01]  /*1fa0*/  I2FP.F32.U32 R18, R4 ;  /* 0x0000000400127245 */ /* 0x004fe20000201000 */
[----:B------:R-:W-:Y:S06]  /*1fb0*/  BRA `(.L_x_1644) ;  /* 0x0000000c002c7947 */ /* 0x000fec0003800000 */
.L_x_1641:
        /* <DEDUP_REMOVED lines=9> */
.L_x_1646:
[----:B------:R-:W2:Y:S02]  /*2050*/  LDG.E R4, desc[UR36][R4.64] ;  /* 0x0000002404047981 */ /* 0x000ea4000c1e1900 */
[----:B--2---:R-:W-:Y:S01]  /*2060*/  I2FP.F32.S32 R18, R4 ;  /* 0x0000000400127245 */ /* 0x004fe20000201400 */
[----:B------:R-:W-:Y:S06]  /*2070*/  BRA `(.L_x_1644) ;  /* 0x0000000800fc7947 */ /* 0x000fec0003800000 */
.L_x_1645:
[----:B------:R-:W2:Y:S02]  /*2080*/  LDG.E.U16 R4, desc[UR36][R4.64] ;  /* 0x0000002404047981 */ /* 0x000ea4000c1e1500 */
[----:B--2---:R4:W0:Y:S01]  /*2090*/  I2F.S16 R18, R4 ;  /* 0x0000000400127306 */ /* 0x0048220000101400 */
[----:B------:R-:W-:Y:S05]  /*20a0*/  BRA `(.L_x_1644) ;  /* 0x0000000800f07947 */ /* 0x000fea0003800000 */
.L_x_1640:
        /* <DEDUP_REMOVED lines=8> */
.L_x_1648:
[----:B------:R-:W2:Y:S02]  /*2130*/  LDG.E.U16 R4, desc[UR36][R4.64] ;  /* 0x0000002404047981 */ /* 0x000ea4000c1e1500 */
[----:B--2---:R-:W-:Y:S01]  /*2140*/  HADD2.F32 R18, -RZ, R4.H0_H0 ;  /* 0x20000004ff127230 */ /* 0x004fe20000004100 */
[----:B------:R-:W-:Y:S06]  /*2150*/  BRA `(.L_x_1644) ;  /* 0x0000000800c47947 */ /* 0x000fec0003800000 */
.L_x_1647:
        /* <DEDUP_REMOVED lines=8> */
.L_x_1650:
[----:B------:R-:W2:Y:S02]  /*21e0*/  LDG.E.U16 R4, desc[UR36][R4.64] ;  /* 0x0000002404047981 */ /* 0x000ea4000c1e1500 */
[----:B--2---:R-:W-:Y:S01]  /*21f0*/  HADD2.F32 R18, -RZ, R4.H0_H0 ;  /* 0x20000004ff127230 */ /* 0x004fe20000004100 */
[----:B------:R-:W-:Y:S06]  /*2200*/  BRA `(.L_x_1644) ;  /* 0x0000000800987947 */ /* 0x000fec0003800000 */
.L_x_1649:
[----:B------:R-:W2:Y:S01]  /*2210*/  LDG.E.64 R4, desc[UR36][R4.64] ;  /* 0x0000002404047981 */ /* 0x000ea2000c1e1b00 */
[----:B------:R-:W-:Y:S01]  /*2220*/  UMOV UR4, 0xf0000000 ;  /* 0xf000000000047882 */ /* 0x000fe20000000000 */
[----:B------:R-:W-:Y:S01]  /*2230*/  UMOV UR5, 0x380fffff ;  /* 0x380fffff00057882 */ /* 0x000fe20000000000 */
[----:B--2---:R-:W0:Y:S01]  /*2240*/  F2F.F32.F64 R18, R4 ;  /* 0x0000000400127310 */ /* 0x004e220000301000 */
[----:B------:R-:W-:-:S14]  /*2250*/  DSETP.GEU.AND P0, PT, |R4|, UR4, PT ;  /* 0x0000000404007e2a */ /* 0x000fdc000bf0e200 */
[----:B0-----:R-:W-:Y:S01]  /*2260*/  @!P0 FMUL R18, R18, 1.175494350822287508e-38 ;  /* 0x0080000012128820 */ /* 0x001fe20000400000 */
[----:B------:R-:W-:Y:S06]  /*2270*/  BRA `(.L_x_1644) ;  /* 0x00000008007c7947 */ /* 0x000fec0003800000 */
.L_x_1639:
        /* <DEDUP_REMOVED lines=12> */
.L_x_1653:
[----:B------:R-:W2:Y:S01]  /*2340*/  LDG.E.64 R4, desc[UR36][R4.64] ;  /* 0x0000002404047981 */ /* 0x000ea2000c1e1b00 */
[----:B------:R-:W-:Y:S01]  /*2350*/  UMOV UR4, 0xf0000000 ;  /* 0xf000000000047882 */ /* 0x000fe20000000000 */
[----:B------:R-:W-:Y:S01]  /*2360*/  UMOV UR5, 0x380fffff ;  /* 0x380fffff00057882 */ /* 0x000fe20000000000 */
[----:B--2---:R-:W0:Y:S01]  /*2370*/  F2F.F32.F64 R18, R4 ;  /* 0x0000000400127310 */ /* 0x004e220000301000 */
[----:B------:R-:W-:-:S14]  /*2380*/  DSETP.GEU.AND P0, PT, |R4|, UR4, PT ;  /* 0x0000000404007e2a */ /* 0x000fdc000bf0e200 */
[----:B0-----:R-:W-:Y:S01]  /*2390*/  @!P0 FMUL R18, R18, 1.175494350822287508e-38 ;  /* 0x0080000012128820 */ /* 0x001fe20000400000 */
[----:B------:R-:W-:Y:S06]  /*23a0*/  BRA `(.L_x_1644) ;  /* 0x0000000800307947 */ /* 0x000fec0003800000 */
.L_x_1652:
        /* <DEDUP_REMOVED lines=26> */
.L_x_1655:
        /* <DEDUP_REMOVED lines=13> */
.L_x_1654:
[----:B------:R-:W2:Y:S02]  /*2620*/  LDG.E.U16 R4, desc[UR36][R4.64] ;  /* 0x0000002404047981 */ /* 0x000ea4000c1e1500 */
[----:B--2---:R-:W-:Y:S01]  /*2630*/  IMAD.U32 R18, R4, 0x10000, RZ ;  /* 0x0001000004127824 */ /* 0x004fe200078e00ff */
[----:B------:R-:W-:Y:S06]  /*2640*/  BRA `(.L_x_1644) ;  /* 0x0000000400887947 */ /* 0x000fec0003800000 */
.L_x_1651:
        /* <DEDUP_REMOVED lines=11> */
.L_x_1658:
        /* <DEDUP_REMOVED lines=20> */
.L_x_1660:
[----:B------:R-:W-:Y:S05]  /*2840*/  BSYNC B0 ;  /* 0x0000000000007941 */ /* 0x000fea0003800000 */
.L_x_1659:
[----:B------:R-:W-:Y:S01]  /*2850*/  IMAD.SHL.U32 R3, R3, 0x100000, RZ ;  /* 0x0010000003037824 */ /* 0x000fe200078e00ff */
[----:B------:R-:W-:-:S04]  /*2860*/  LEA R5, R0, 0x3b800000, 0x17 ;  /* 0x3b80000000057811 */ /* 0x000fc800078eb8ff */
[----:B------:R-:W-:Y:S01]  /*2870*/  LOP3.LUT R18, R5, R3, R18, 0xfe, !PT ;  /* 0x0000000305127212 */ /* 0x000fe200078efe12 */
[----:B------:R-:W-:Y:S06]  /*2880*/  BRA `(.L_x_1644) ;  /* 0x0000000000f87947 */ /* 0x000fec0003800000 */
.L_x_1657:
        /* <DEDUP_REMOVED lines=20> */
.L_x_1662:
[----:B------:R-:W-:Y:S05]  /*29d0*/  BSYNC B0 ;  /* 0x0000000000007941 */ /* 0x000fea0003800000 */
.L_x_1661:
[----:B------:R-:W-:Y:S01]  /*29e0*/  IMAD.SHL.U32 R3, R3, 0x200000, RZ ;  /* 0x0020000003037824 */ /* 0x000fe200078e00ff */
[----:B------:R-:W-:-:S04]  /*29f0*/  LEA R5, R0, 0x37800000, 0x17 ;  /* 0x3780000000057811 */ /* 0x000fc800078eb8ff */
[----:B------:R-:W-:Y:S01]  /*2a00*/  LOP3.LUT R18, R5, R3, R18, 0xfe, !PT ;  /* 0x0000000305127212 */ /* 0x000fe200078efe12 */
[----:B------:R-:W-:Y:S06]  /*2a10*/  BRA `(.L_x_1644) ;  /* 0x0000000000947947 */ /* 0x000fec0003800000 */
.L_x_1656:
        /* <DEDUP_REMOVED lines=14> */
.L_x_1643:
        /* <DEDUP_REMOVED lines=16> */
.L_x_1665:
[----:B------:R-:W-:Y:S01]  /*2c00*/  IMAD.MOV.U32 R18, RZ, RZ, RZ ;  /* 0x000000ffff127224 */ /* 0x000fe200078e00ff */
[----:B------:R-:W-:Y:S06]  /*2c10*/  BRA `(.L_x_1644) ;  /* 0x0000000000147947 */ /* 0x000fec0003800000 */
.L_x_1664:
[----:B------:R-:W2:Y:S02]  /*2c20*/  LDG.E.64 R4, desc[UR36][R4.64] ;  /* 0x0000002404047981 */ /* 0x000ea4000c1e1b00 */
[----:B--2---:R0:W2:Y:S01]  /*2c30*/  I2F.U64 R18, R4 ;  /* 0x0000000400127312 */ /* 0x0040a20000301000 */
[----:B------:R-:W-:Y:S05]  /*2c40*/  BRA `(.L_x_1644) ;  /* 0x0000000000087947 */ /* 0x000fea0003800000 */
.L_x_1663:
[----:B------:R-:W2:Y:S02]  /*2c50*/  LDG.E R4, desc[UR36][R4.64] ;  /* 0x0000002404047981 */ /* 0x000ea4000c1e1900 */
[----:B--2---:R-:W-:-:S07]  /*2c60*/  I2FP.F32.U32 R18, R4 ;  /* 0x0000000400127245 */ /* 0x004fce0000201000 */
.L_x_1644:
[----:B------:R-:W-:Y:S05]  /*2c70*/  BSYNC B6 ;  /* 0x0000000000067941 */ /* 0x000fea0003800000 */
.L_x_1638:
[----:B------:R-:W-:-:S07]  /*2c80*/  VIADD R16, R16, 0x80 ;  /* 0x0000008010107836 */ /* 0x000fce0000000000 */
.L_x_1637:
[----:B------:R-:W-:Y:S05]  /*2c90*/  BSYNC B7 ;  /* 0x0000000000077941 */ /* 0x000fea0003800000 */
.L_x_1636:
[----:B------:R-:W-:Y:S01]  /*2ca0*/  ISETP.GE.AND P0, PT, R16, R17, PT ;  /* 0x000000111000720c */ /* 0x000fe20003f06270 */
[----:B------:R-:W-:-:S12]  /*2cb0*/  BSSY B6, `(.L_x_1666) ;  /* 0x00000e1000067945 */ /* 0x000fd80003800000 */
[----:B------:R-:W-:Y:S05]  /*2cc0*/  @P0 BRA `(.L_x_1667) ;  /* 0x0000000c007c0947 */ /* 0x000fea0003800000 */
[----:B0-2-4-:R-:W0:Y:S01]  /*2cd0*/  LDC.64 R4, c[0x0][0x220] ;  /* 0x00008800ff047b82 */ /* 0x015e220000000a00 */
        /* <DEDUP_REMOVED lines=19> */
.L_x_1671:
[----:B------:R-:W2:Y:S02]  /*2e10*/  LDG.E.U8 R4, desc[UR36][R4.64] ;  /* 0x0000002404047981 */ /* 0x000ea4000c1e1100 */
[----:B--2---:R-:W-:Y:S01]  /*2e20*/  I2FP.F32.U32 R23, R4 ;  /* 0x0000000400177245 */ /* 0x004fe20000201000 */
[----:B------:R-:W-:Y:S06]  /*2e30*/  BRA `(.L_x_1667) ;  /* 0x0000000c00207947 */ /* 0x000fec0003800000 */
.L_x_1670:
        /* <DEDUP_REMOVED lines=9> */
.L_x_1674:
[----:B------:R-:W2:Y:S02]  /*2ed0*/  LDG.E R4, desc[UR36][R4.64] ;  /* 0x0000002404047981 */ /* 0x000ea4000c1e1900 */
[----:B--2---:R-:W-:Y:S01]  /*2ee0*/  I2FP.F32.S32 R23, R4 ;  /* 0x0000000400177245 */ /* 0x004fe20000201400 */
[----:B------:R-:W-:Y:S06]  /*2ef0*/  BRA `(.L_x_1667) ;  /* 0x0000000800f07947 */ /* 0x000fec0003800000 */
.L_x_1673:
[----:B------:R-:W2:Y:S02]  /*2f00*/  LDG.E.U16 R4, desc[UR36][R4.64] ;  /* 0x0000002404047981 */ /* 0x000ea4000c1e1500 */
[----:B--2---:R0:W2:Y:S01]  /*2f10*/  I2F.S16 R23, R4 ;  /* 0x0000000400177306 */ /* 0x0040a20000101400 */
[----:B------:R-:W-:Y:S05]  /*2f20*/  BRA `(.L_x_1667) ;  /* 0x0000000800e47947 */ /* 0x000fea0003800000 */
.L_x_1669:
        /* <DEDUP_REMOVED lines=8> */
.L_x_1676:
[----:B------:R-:W2:Y:S02]  /*2fb0*/  LDG.E.U16 R4, desc[UR36][R4.64] ;  /* 0x0000002404047981 */ /* 0x000ea4000c1e1500 */
[----:B--2---:R-:W-:Y:S01]  /*2fc0*/  HADD2.F32 R23, -RZ, R4.H0_H0 ;  /* 0x20000004ff177230 */ /* 0x004fe20000004100 */
[----:B------:R-:W-:Y:S06]  /*2fd0*/  BRA `(.L_x_1667) ;  /* 0x0000000800b87947 */ /* 0x000fec0003800000 */
.L_x_1675:
        /* <DEDUP_REMOVED lines=8> */
.L_x_1678:
[----:B------:R-:W2:Y:S02]  /*3060*/  LDG.E.U16 R4, desc[UR36][R4.64] ;  /* 0x0000002404047981 */ /* 0x000ea4000c1e1500 */
[----:B--2---:R-:W-:Y:S01]  /*3070*/  HADD2.F32 R23, -RZ, R4.H0_H0 ;  /* 0x20000004ff177230 */ /* 0x004fe20000004100 */
[----:B------:R-:W-:Y:S06]  /*3080*/  BRA `(.L_x_1667) ;  /* 0x00000008008c7947 */ /* 0x000fec0003800000 */
.L_x_1677:
[----:B------:R-:W2:Y:S01]  /*3090*/  LDG.E.64 R4, desc[UR36][R4.64] ;  /* 0x0000002404047981 */ /* 0x000ea2000c1e1b00 */
[----:B------:R-:W-:Y:S01]  /*30a0*/  UMOV UR4, 0xf0000000 ;  /* 0xf000000000047882 */ /* 0x000fe20000000000 */
[----:B------:R-:W-:Y:S01]  /*30b0*/  UMOV UR5, 0x380fffff ;  /* 0x380fffff00057882 */ /* 0x000fe20000000000 */
[----:B--2---:R-:W0:Y:S01]  /*30c0*/  F2F.F32.F64 R23, R4 ;  /* 0x0000000400177310 */ /* 0x004e220000301000 */
[----:B------:R-:W-:-:S14]  /*30d0*/  DSETP.GEU.AND P0, PT, |R4|, UR4, PT ;  /* 0x0000000404007e2a */ /* 0x000fdc000bf0e200 */
[----:B0-----:R-:W-:Y:S01]  /*30e0*/  @!P0 FMUL R23, R23, 1.175494350822287508e-38 ;  /* 0x0080000017178820 */ /* 0x001fe20000400000 */
[----:B------:R-:W-:Y:S06]  /*30f0*/  BRA `(.L_x_1667) ;  /* 0x0000000800707947 */ /* 0x000fec0003800000 */
.L_x_1668:
        /* <DEDUP_REMOVED lines=12> */
.L_x_1681:
[----:B------:R-:W2:Y:S01]  /*31c0*/  LDG.E.64 R4, desc[UR36][R4.64] ;  /* 0x0000002404047981 */ /* 0x000ea2000c1e1b00 */
[----:B------:R-:W-:Y:S01]  /*31d0*/  UMOV UR4, 0xf0000000 ;  /* 0xf000000000047882 */ /* 0x000fe20000000000 */
[----:B------:R-:W-:Y:S01]  /*31e0*/  UMOV UR5, 0x380fffff ;  /* 0x380fffff00057882 */ /* 0x000fe20000000000 */
[----:B--2---:R-:W0:Y:S01]  /*31f0*/  F2F.F32.F64 R23, R4 ;  /* 0x0000000400177310 */ /* 0x004e220000301000 */
[----:B------:R-:W-:-:S14]  /*3200*/  DSETP.GEU.AND P0, PT, |R4|, UR4, PT ;  /* 0x0000000404007e2a */ /* 0x000fdc000bf0e200 */
[----:B0-----:R-:W-:Y:S01]  /*3210*/  @!P0 FMUL R23, R23, 1.175494350822287508e-38 ;  /* 0x0080000017178820 */ /* 0x001fe20000400000 */
[----:B------:R-:W-:Y:S06]  /*3220*/  BRA `(.L_x_1667) ;  /* 0x0000000800247947 */ /* 0x000fec0003800000 */
.L_x_1680:
        /* <DEDUP_REMOVED lines=26> */
.L_x_1683:
        /* <DEDUP_REMOVED lines=11> */
[----:B------:R-:W-:Y:S01]  /*3480*/  LOP3.LUT R23, R23, 0x80000000, R0, 0xf8, !PT ;  /* 0x8000000017177812 */ /* 0x000fe200078ef800 */
[----:B------:R-:W-:Y:S06]  /*3490*/  BRA `(.L_x_1667) ;  /* 0x0000000400887947 */ /* 0x000fec0003800000 */
.L_x_1682:
[----:B------:R-:W2:Y:S02]  /*34a0*/  LDG.E.U16 R4, desc[UR36][R4.64] ;  /* 0x0000002404047981 */ /* 0x000ea4000c1e1500 */
[----:B--2---:R-:W-:Y:S01]  /*34b0*/  IMAD.U32 R23, R4, 0x10000, RZ ;  /* 0x0001000004177824 */ /* 0x004fe200078e00ff */
[----:B------:R-:W-:Y:S06]  /*34c0*/  BRA `(.L_x_1667) ;  /* 0x00000004007c7947 */ /* 0x000fec0003800000 */
.L_x_1679:
        /* <DEDUP_REMOVED lines=11> */
.L_x_1686:
[----:B------:R-:W2:Y:S02]  /*3580*/  LDG.E.U8 R3, desc[UR36][R4.64] ;  /* 0x0000002404037981 */ /* 0x000ea4000c1e1100 */
        /* <DEDUP_REMOVED lines=18> */
.L_x_1688:
[----:B------:R-:W-:Y:S05]  /*36b0*/  BSYNC B0 ;  /* 0x0000000000007941 */ /* 0x000fea0003800000 */
.L_x_1687:
[----:B------:R-:W-:Y:S01]  /*36c0*/  IMAD.SHL.U32 R3, R3, 0x100000, RZ ;  /* 0x0010000003037824 */ /* 0x000fe200078e00ff */
[----:B------:R-:W-:-:S04]  /*36d0*/  LEA R0, R0, 0x3b800000, 0x17 ;  /* 0x3b80000000007811 */ /* 0x000fc800078eb8ff */
[----:B------:R-:W-:Y:S01]  /*36e0*/  LOP3.LUT R23, R0, R3, R23, 0xfe, !PT ;  /* 0x0000000300177212 */ /* 0x000fe200078efe17 */
[----:B------:R-:W-:Y:S06]  /*36f0*/  BRA `(.L_x_1667) ;  /* 0x0000000000f07947 */ /* 0x000fec0003800000 */
.L_x_1685:
        /* <DEDUP_REMOVED lines=19> */
.L_x_1690:
[----:B------:R-:W-:Y:S05]  /*3830*/  BSYNC B0 ;  /* 0x0000000000007941 */ /* 0x000fea0003800000 */
.L_x_1689:
[----:B------:R-:W-:Y:S01]  /*3840*/  IMAD.SHL.U32 R3, R3, 0x200000, RZ ;  /* 0x0020000003037824 */ /* 0x000fe200078e00ff */
[----:B------:R-:W-:-:S04]  /*3850*/  LEA R0, R0, 0x37800000, 0x17 ;  /* 0x3780000000007811 */ /* 0x000fc800078eb8ff */
[----:B------:R-:W-:Y:S01]  /*3860*/  LOP3.LUT R23, R0, R3, R23, 0xfe, !PT ;  /* 0x0000000300177212 */ /* 0x000fe200078efe17 */
[----:B------:R-:W-:Y:S06]  /*3870*/  BRA `(.L_x_1667) ;  /* 0x0000000000907947 */ /* 0x000fec0003800000 */
.L_x_1684:
        /* <DEDUP_REMOVED lines=14> */
.L_x_1672:
        /* <DEDUP_REMOVED lines=16> */
.L_x_1693:
[----:B------:R-:W-:Y:S05]  /*3a60*/  BRA `(.L_x_1667) ;  /* 0x0000000000147947 */ /* 0x000fea0003800000 */
.L_x_1692:
[----:B------:R-:W2:Y:S02]  /*3a70*/  LDG.E.64 R4, desc[UR36][R4.64] ;  /* 0x0000002404047981 */ /* 0x000ea4000c1e1b00 */
[----:B--2---:R0:W2:Y:S01]  /*3a80*/  I2F.U64 R23, R4 ;  /* 0x0000000400177312 */ /* 0x0040a20000301000 */
[----:B------:R-:W-:Y:S05]  /*3a90*/  BRA `(.L_x_1667) ;  /* 0x0000000000087947 */ /* 0x000fea0003800000 */
.L_x_1691:
[----:B------:R-:W2:Y:S02]  /*3aa0*/  LDG.E R4, desc[UR36][R4.64] ;  /* 0x0000002404047981 */ /* 0x000ea4000c1e1900 */
[----:B--2---:R-:W-:-:S07]  /*3ab0*/  I2FP.F32.U32 R23, R4 ;  /* 0x0000000400177245 */ /* 0x004fce0000201000 */
.L_x_1667:
[----:B------:R-:W-:Y:S05]  /*3ac0*/  BSYNC B6 ;  /* 0x0000000000067941 */ /* 0x000fea0003800000 */
.L_x_1666:
[----:B------:R-:W0:Y:S01]  /*3ad0*/  S2R R19, SR_TID.X ;  /* 0x0000000000137919 */ /* 0x000e220000002100 */
[----:B------:R-:W1:Y:S01]  /*3ae0*/  LDC.U8 R16, c[0x0][0x234] ;  /* 0x00008d00ff107b82 */ /* 0x000e620000000000 */
[----:B------:R-:W-:Y:S01]  /*3af0*/  BSSY B0, `(.L_x_1694) ;  /* 0x0000024000007945 */ /* 0x000fe20003800000 */
[CC--:B0-----:R-:W-:Y:S01]  /*3b00*/  ISETP.GE.AND P2, PT, R19.reuse, R17.reuse, PT ;  /* 0x000000111300720c */ /* 0x0c1fe20003f46270 */
[C---:B------:R-:W-:Y:S02]  /*3b10*/  VIADD R0, R19.reuse, 0x100 ;  /* 0x0000010013007836 */ /* 0x040fe40000000000 */
[C---:B--2-4-:R-:W-:Y:S02]  /*3b20*/  VIADD R4, R19.reuse, 0x180 ;  /* 0x0000018013047836 */ /* 0x054fe40000000000 */
[----:B------:R-:W-:Y:S01]  /*3b30*/  VIADD R26, R19, 0x80 ;  /* 0x00000080131a7836 */ /* 0x000fe20000000000 */
[-C--:B------:R-:W-:Y:S02]  /*3b40*/  ISETP.GE.AND P0, PT, R0, R17.reuse, PT ;  /* 0x000000110000720c */ /* 0x080fe40003f06270 */
[----:B------:R-:W-:-:S02]  /*3b50*/  ISETP.GE.AND P1, PT, R4, R17, PT ;  /* 0x000000110400720c */ /* 0x000fc40003f26270 */
[----:B------:R-:W-:-:S03]  /*3b60*/  ISETP.GE.AND P3, PT, R26, R17, PT ;  /* 0x000000111a00720c */ /* 0x000fc60003f66270 */
[----:B------:R-:W-:Y:S10]  /*3b70*/  @P2 BRA `(.L_x_1695) ;  /* 0x00000000006c2947 */ /* 0x000ff40003800000 */
[----:B------:R-:W-:Y:S02]  /*3b80*/  IMAD.MOV.U32 R0, RZ, RZ, 0x3f000000 ;  /* 0x3f000000ff007424 */ /* 0x000fe400078e00ff */
[C---:B-1-3-5:R-:W-:Y:S01]  /*3b90*/  FADD.FTZ R3, |R22|.reuse, -RZ ;  /* 0x800000ff16037221 */ /* 0x06afe20000010200 */
[C---:B------:R-:W-:Y:S02]  /*3ba0*/  FSETP.GT.FTZ.AND P4, PT, |R22|.reuse, 0.56000000238418579102, PT ;  /* 0x3f0f5c291600780b */ /* 0x040fe40003f94200 */
[----:B------:R-:W-:Y:S01]  /*3bb0*/  FSETP.NEU.FTZ.AND P5, PT, |R22|, 1, PT ;  /* 0x3f8000001600780b */ /* 0x000fe20003fbd200 */
[----:B------:R-:W-:-:S04]  /*3bc0*/  FFMA.FTZ R0, -R3, R0, 0.5 ;  /* 0x3f00000003007423 */ /* 0x000fc80000010100 */
[----:B------:R-:W0:Y:S02]  /*3bd0*/  MUFU.RSQ R5, R0 ;  /* 0x0000000000057308 */ /* 0x000e240000001400 */
[----:B0-----:R-:W-:Y:S01]  /*3be0*/  FMUL.FTZ R4, R0, R5 ;  /* 0x0000000500047220 */ /* 0x001fe20000410000 */
        /* <DEDUP_REMOVED lines=19> */
[----:B------:R-:W-:-:S07]  /*3d20*/  @P4 FADD.FTZ R4, R4, R4 ;  /* 0x0000000404044221 */ /* 0x000fce0000010000 */
.L_x_1695:
[----:B------:R-:W-:Y:S05]  /*3d30*/  BSYNC B0 ;  /* 0x0000000000007941 */ /* 0x000fea0003800000 */
.L_x_1694:
[----:B------:R-:W-:Y:S04]  /*3d40*/  BSSY B0, `(.L_x_1696) ;  /* 0x000001d000007945 */ /* 0x000fe80003800000 */
[----:B------:R-:W-:Y:S05]  /*3d50*/  @P3 BRA `(.L_x_1697) ;  /* 0x00000000006c3947 */ /* 0x000fea0003800000 */
[----:B------:R-:W-:Y:S02]  /*3d60*/  IMAD.MOV.U32 R0, RZ, RZ, 0x3f000000 ;  /* 0x3f000000ff007424 */ /* 0x000fe400078e00ff */
[C---:B-----5:R-:W-:Y:S01]  /*3d70*/  FADD.FTZ R3, |R24|.reuse, -RZ ;  /* 0x800000ff18037221 */ /* 0x060fe20000010200 */
        /* <DEDUP_REMOVED lines=19> */
[----:B-1-3--:R-:W-:Y:S01]  /*3eb0*/  FFMA.FTZ R22, R3, R0, R3 ;  /* 0x0000000003167223 */ /* 0x00afe20000010003 */
[----:B------:R-:W-:-:S03]  /*3ec0*/  IMAD.MOV.U32 R0, RZ, RZ, 0x3fd774eb ;  /* 0x3fd774ebff007424 */ /* 0x000fc600078e00ff */
[----:B------:R-:W-:-:S05]  /*3ed0*/  FADD.FTZ R3, -R22, -RZ ;  /* 0x800000ff16037221 */ /* 0x000fca0000010100 */
[----:B------:R-:W-:-:S05]  /*3ee0*/  FSEL R3, R22, R3, P3 ;  /* 0x0000000316037208 */ /* 0x000fca0001800000 */
[----:B------:R-:W-:-:S04]  /*3ef0*/  @!P4 FFMA.FTZ R22, R0, 0.93318945169448852539, R3 ;  /* 0x3f6ee5810016c823 */ /* 0x000fc80000010003 */
[----:B------:R-:W-:-:S07]  /*3f00*/  @P3 FADD.FTZ R22, R22, R22 ;  /* 0x0000001616163221 */ /* 0x000fce0000010000 */
.L_x_1697:
[----:B------:R-:W-:Y:S05]  /*3f10*/  BSYNC B0 ;  /* 0x0000000000007941 */ /* 0x000fea0003800000 */
.L_x_1696:
        /* <DEDUP_REMOVED lines=28> */
[----:B------:R-:W-:-:S07]  /*40e0*/  @P0 FADD.FTZ R24, R24, R24 ;  /* 0x0000001818180221 */ /* 0x000fce0000010000 */
.L_x_1699:
[----:B------:R-:W-:Y:S05]  /*40f0*/  BSYNC B0 ;  /* 0x0000000000007941 */ /* 0x000fea0003800000 */
.L_x_1698:
        /* <DEDUP_REMOVED lines=29> */
.L_x_1701:
[----:B------:R-:W-:Y:S05]  /*42d0*/  BSYNC B0 ;  /* 0x0000000000007941 */ /* 0x000fea0003800000 */
.L_x_1700:
[----:B------:R-:W-:Y:S04]  /*42e0*/  BSSY B6, `(.L_x_1702) ;  /* 0x0000100000067945 */ /* 0x000fe80003800000 */
[----:B------:R-:W-:Y:S05]  /*42f0*/  @P2 BRA `(.L_x_1703) ;  /* 0x0000000c00f82947 */ /* 0x000fea0003800000 */
[----:B------:R-:W0:Y:S01]  /*4300*/  LDC.64 R8, c[0x0][0x218] ;  /* 0x00008600ff087b82 */ /* 0x000e220000000a00 */
[----:B-1----:R-:W-:Y:S01]  /*4310*/  PRMT R0, R16, 0x9910, RZ ;  /* 0x0000991010007816 */ /* 0x002fe200000000ff */
        /* <DEDUP_REMOVED lines=15> */
[----:B------:R-:W0:Y:S01]  /*4410*/  F2I.FTZ.TRUNC.NTZ R3, R4 ;  /* 0x0000000400037305 */ /* 0x000e22000021f100 */
[----:B------:R-:W-:Y:S01]  /*4420*/  IMAD.MOV.U32 R19, RZ, RZ, R26 ;  /* 0x000000ffff137224 */ /* 0x000fe200078e001a */
[----:B0-----:R0:W-:Y:S01]  /*4430*/  STG.E.U8 desc[UR36][R8.64], R3 ;  /* 0x0000000308007986 */ /* 0x0011e2000c101124 */
[----:B------:R-:W-:Y:S05]  /*4440*/  BRA `(.L_x_1703) ;  /* 0x0000000c00a47947 */ /* 0x000fea0003800000 */
.L_x_1707:
[----:B------:R-:W0:Y:S01]  /*4450*/  F2I.S64.TRUNC R4, R4 ;  /* 0x0000000400047311 */ /* 0x000e22000020d900 */
[----:B------:R-:W-:Y:S02]  /*4460*/  IMAD.MOV.U32 R19, RZ, RZ, R26 ;  /* 0x000000ffff137224 */ /* 0x000fe400078e001a */
[----:B0-----:R-:W-:-:S05]  /*4470*/  IMAD.MOV.U32 R3, RZ, RZ, R4 ;  /* 0x000000ffff037224 */ /* 0x001fca00078e0004 */
[----:B------:R0:W-:Y:S01]  /*4480*/  STG.E.U8 desc[UR36][R8.64], R3 ;  /* 0x0000000308007986 */ /* 0x0001e2000c101124 */
[----:B------:R-:W-:Y:S05]  /*4490*/  BRA `(.L_x_1703) ;  /* 0x0000000c00907947 */ /* 0x000fea0003800000 */
.L_x_1706:
[----:B------:R-:W-:-:S13]  /*44a0*/  ISETP.NE.AND P0, PT, R0, 0x2, PT ;  /* 0x000000020000780c */ /* 0x000fda0003f05270 */
[----:B------:R-:W-:Y:S05]  /*44b0*/  @!P0 BRA `(.L_x_1709) ;  /* 0x0000000000308947 */ /* 0x000fea0003800000 */
[----:B------:R-:W-:-:S13]  /*44c0*/  ISETP.NE.AND P0, PT, R0, 0x3, PT ;  /* 0x000000030000780c */ /* 0x000fda0003f05270 */
[----:B------:R-:W-:Y:S05]  /*44d0*/  @!P0 BRA `(.L_x_1710) ;  /* 0x0000000000188947 */ /* 0x000fea0003800000 */
[----:B------:R-:W-:-:S13]  /*44e0*/  ISETP.NE.AND P0, PT, R0, 0x4, PT ;  /* 0x000000040000780c */ /* 0x000fda0003f05270 */
[----:B------:R-:W-:Y:S05]  /*44f0*/  @P0 BRA `(.L_x_1708) ;  /* 0x0000000c00140947 */ /* 0x000fea0003800000 */
[----:B------:R-:W0:Y:S01]  /*4500*/  F2I.S64.TRUNC R4, R4 ;  /* 0x0000000400047311 */ /* 0x000e22000020d900 */
[----:B------:R-:W-:Y:S01]  /*4510*/  IMAD.MOV.U32 R19, RZ, RZ, R26 ;  /* 0x000000ffff137224 */ /* 0x000fe200078e001a */
[----:B0-----:R2:W-:Y:S01]  /*4520*/  STG.E.64 desc[UR36][R8.64], R4 ;  /* 0x0000000408007986 */ /* 0x0015e2000c101b24 */
[----:B------:R-:W-:Y:S05]  /*4530*/  BRA `(.L_x_1703) ;  /* 0x0000000c00687947 */ /* 0x000fea0003800000 */
.L_x_1710:
[----:B------:R-:W0:Y:S01]  /*4540*/  F2I.FTZ.TRUNC.NTZ R3, R4 ;  /* 0x0000000400037305 */ /* 0x000e22000021f100 */
[----:B------:R-:W-:Y:S01]  /*4550*/  IMAD.MOV.U32 R19, RZ, RZ, R26 ;  /* 0x000000ffff137224 */ /* 0x000fe200078e001a */
[----:B0-----:R4:W-:Y:S01]  /*4560*/  STG.E desc[UR36][R8.64], R3 ;  /* 0x0000000308007986 */ /* 0x0019e2000c101924 */
[----:B------:R-:W-:Y:S05]  /*4570*/  BRA `(.L_x_1703) ;  /* 0x0000000c00587947 */ /* 0x000fea0003800000 */
.L_x_1709:
[----:B------:R-:W0:Y:S01]  /*4580*/  F2I.FTZ.TRUNC.NTZ R3, R4 ;  /* 0x0000000400037305 */ /* 0x000e22000021f100 */
[----:B------:R-:W-:Y:S01]  /*4590*/  IMAD.MOV.U32 R19, RZ, RZ, R26 ;  /* 0x000000ffff137224 */ /* 0x000fe200078e001a */
[----:B0-----:R0:W-:Y:S01]  /*45a0*/  STG.E.U16 desc[UR36][R8.64], R3 ;  /* 0x0000000308007986 */ /* 0x0011e2000c101524 */
[----:B------:R-:W-:Y:S05]  /*45b0*/  BRA `(.L_x_1703) ;  /* 0x0000000c00487947 */ /* 0x000fea0003800000 */
.L_x_1705:
[----:B------:R-:W-:-:S13]  /*45c0*/  ISETP.GT.AND P0, PT, R0, 0x6, PT ;  /* 0x000000060000780c */ /* 0x000fda0003f04270 */
[----:B------:R-:W-:Y:S05]  /*45d0*/  @P0 BRA `(.L_x_1711) ;  /* 0x00000000002c0947 */ /* 0x000fea0003800000 */
[----:B------:R-:W-:-:S13]  /*45e0*/  ISETP.NE.AND P0, PT, R0, 0x5, PT ;  /* 0x000000050000780c */ /* 0x000fda0003f05270 */
[----:B------:R-:W-:Y:S05]  /*45f0*/  @!P0 BRA `(.L_x_1712) ;  /* 0x0000000000148947 */ /* 0x000fea0003800000 */
[----:B------:R-:W-:-:S13]  /*4600*/  ISETP.NE.AND P0, PT, R0, 0x6, PT ;  /* 0x000000060000780c */ /* 0x000fda0003f05270 */
[----:B------:R-:W-:Y:S05]  /*4610*/  @P0 BRA `(.L_x_1708) ;  /* 0x0000000800cc0947 */ /* 0x000fea0003800000 */
[----:B------:R0:W-:Y:S01]  /*4620*/  STG.E desc[UR36][R8.64], R4 ;  /* 0x0000000408007986 */ /* 0x0001e2000c101924 */
[----:B------:R-:W-:Y:S01]  /*4630*/  IMAD.MOV.U32 R19, RZ, RZ, R26 ;  /* 0x000000ffff137224 */ /* 0x000fe200078e001a */
[----:B------:R-:W-:Y:S06]  /*4640*/  BRA `(.L_x_1703) ;  /* 0x0000000c00247947 */ /* 0x000fec0003800000 */
.L_x_1712:
[----:B------:R-:W-:Y:S01]  /*4650*/  F2FP.F16.F32.PACK_AB R4, RZ, R4 ;  /* 0x00000004ff04723e */ /* 0x000fe200000000ff */
[----:B------:R-:W-:-:S04]  /*4660*/  IMAD.MOV.U32 R19, RZ, RZ, R26 ;  /* 0x000000ffff137224 */ /* 0x000fc800078e001a */
[----:B------:R0:W-:Y:S01]  /*4670*/  STG.E.U16 desc[UR36][R8.64], R4 ;  /* 0x0000000408007986 */ /* 0x0001e2000c101524 */
[----:B------:R-:W-:Y:S05]  /*4680*/  BRA `(.L_x_1703) ;  /* 0x0000000c00147947 */ /* 0x000fea0003800000 */
.L_x_1711:
[----:B------:R-:W-:-:S13]  /*4690*/  ISETP.NE.AND P0, PT, R0, 0x7, PT ;  /* 0x000000070000780c */ /* 0x000fda0003f05270 */
[----:B------:R-:W-:Y:S05]  /*46a0*/  @!P0 BRA `(.L_x_1713) ;  /* 0x0000000000348947 */ /* 0x000fea0003800000 */
[----:B------:R-:W-:-:S13]  /*46b0*/  ISETP.NE.AND P0, PT, R0, 0x8, PT ;  /* 0x000000080000780c */ /* 0x000fda0003f05270 */
[----:B------:R-:W-:Y:S05]  /*46c0*/  @!P0 BRA `(.L_x_1714) ;  /* 0x0000000000188947 */ /* 0x000fea0003800000 */
[----:B------:R-:W-:-:S13]  /*46d0*/  ISETP.NE.AND P0, PT, R0, 0x9, PT ;  /* 0x000000090000780c */ /* 0x000fda0003f05270 */
[----:B------:R-:W-:Y:S05]  /*46e0*/  @P0 BRA `(.L_x_1708) ;  /* 0x0000000800980947 */ /* 0x000fea0003800000 */
[----:B------:R-:W-:Y:S02]  /*46f0*/  IMAD.MOV.U32 R5, RZ, RZ, RZ ;  /* 0x000000ffff057224 */ /* 0x000fe400078e00ff */
[----:B------:R-:W-:-:S03]  /*4700*/  IMAD.MOV.U32 R19, RZ, RZ, R26 ;  /* 0x000000ffff137224 */ /* 0x000fc600078e001a */
[----:B------:R0:W-:Y:S01]  /*4710*/  STG.E.64 desc[UR36][R8.64], R4 ;  /* 0x0000000408007986 */ /* 0x0001e2000c101b24 */
[----:B------:R-:W-:Y:S05]  /*4720*/  BRA `(.L_x_1703) ;  /* 0x0000000800ec7947 */ /* 0x000fea0003800000 */
.L_x_1714:
[----:B------:R-:W-:Y:S01]  /*4730*/  F2FP.F16.F32.PACK_AB R3, RZ, R4 ;  /* 0x00000004ff03723e */ /* 0x000fe200000000ff */
[----:B------:R-:W-:-:S03]  /*4740*/  IMAD.MOV.U32 R19, RZ, RZ, R26 ;  /* 0x000000ffff137224 */ /* 0x000fc600078e001a */
[----:B------:R-:W-:-:S05]  /*4750*/  PRMT R3, R3, 0x5410, RZ ;  /* 0x0000541003037816 */ /* 0x000fca00000000ff */
[----:B------:R0:W-:Y:S01]  /*4760*/  STG.E desc[UR36][R8.64], R3 ;  /* 0x0000000308007986 */ /* 0x0001e2000c101924 */
[----:B------:R-:W-:Y:S05]  /*4770*/  BRA `(.L_x_1703) ;  /* 0x0000000800d87947 */ /* 0x000fea0003800000 */
.L_x_1713:
[----:B------:R-:W-:Y:S01]  /*4780*/  FMUL.FTZ R4, R4, 1 ;  /* 0x3f80000004047820 */ /* 0x000fe20000410000 */
[----:B------:R-:W-:-:S05]  /*4790*/  IMAD.MOV.U32 R19, RZ, RZ, R26 ;  /* 0x000000ffff137224 */ /* 0x000fca00078e001a */
[----:B------:R-:W0:Y:S02]  /*47a0*/  F2F.F64.F32 R4, R4 ;  /* 0x0000000400047310 */ /* 0x000e240000201800 */
[----:B0-----:R0:W-:Y:S01]  /*47b0*/  STG.E.64 desc[UR36][R8.64], R4 ;  /* 0x0000000408007986 */ /* 0x0011e2000c101b24 */
[----:B------:R-:W-:Y:S05]  /*47c0*/  BRA `(.L_x_1703) ;  /* 0x0000000800c47947 */ /* 0x000fea0003800000 */
.L_x_1704:
        /* <DEDUP_REMOVED lines=8> */
[----:B------:R-:W-:Y:S01]  /*4850*/  FSETP.NEU.FTZ.AND P0, PT, R4, RZ, PT ;  /* 0x000000ff0400720b */ /* 0x000fe20003f1d000 */
[----:B------:R-:W-:-:S03]  /*4860*/  IMAD.MOV.U32 R19, RZ, RZ, R26 ;  /* 0x000000ffff137224 */ /* 0x000fc600078e001a */
[----:B------:R-:W-:-:S05]  /*4870*/  SEL R3, RZ, 0x1, !P0 ;  /* 0x00000001ff037807 */ /* 0x000fca0004000000 */
[----:B------:R0:W-:Y:S01]  /*4880*/  STG.E.U8 desc[UR36][R8.64], R3 ;  /* 0x0000000308007986 */ /* 0x0001e2000c101124 */
[----:B------:R-:W-:Y:S05]  /*4890*/  BRA `(.L_x_1703) ;  /* 0x0000000800907947 */ /* 0x000fea0003800000 */
.L_x_1717:
[----:B------:R-:W-:Y:S01]  /*48a0*/  FMUL.FTZ R4, R4, 1 ;  /* 0x3f80000004047820 */ /* 0x000fe20000410000 */
[----:B------:R-:W-:Y:S01]  /*48b0*/  CS2R R6, SRZ ;  /* 0x0000000000067805 */ /* 0x000fe2000001ff00 */
[----:B------:R-:W-:-:S04]  /*48c0*/  IMAD.MOV.U32 R19, RZ, RZ, R26 ;  /* 0x000000ffff137224 */ /* 0x000fc800078e001a */
[----:B------:R-:W0:Y:S02]  /*48d0*/  F2F.F64.F32 R4, R4 ;  /* 0x0000000400047310 */ /* 0x000e240000201800 */
[----:B0-----:R0:W-:Y:S01]  /*48e0*/  STG.E.128 desc[UR36][R8.64], R4 ;  /* 0x0000000408007986 */ /* 0x0011e2000c101d24 */
[----:B------:R-:W-:Y:S05]  /*48f0*/  BRA `(.L_x_1703) ;  /* 0x0000000800787947 */ /* 0x000fea0003800000 */
.L_x_1716:
        /* <DEDUP_REMOVED lines=20> */
.L_x_1721:
[----:B------:R-:W-:Y:S05]  /*4a40*/  BSYNC B0 ;  /* 0x0000000000007941 */ /* 0x000fea0003800000 */
.L_x_1720:
[----:B------:R-:W-:Y:S01]  /*4a50*/  LOP3.LUT R5, R0, R5, RZ, 0xfc, !PT ;  /* 0x0000000500057212 */ /* 0x000fe200078efcff */
[----:B------:R-:W-:-:S04]  /*4a60*/  IMAD.MOV.U32 R19, RZ, RZ, R26 ;  /* 0x000000ffff137224 */ /* 0x000fc800078e001a */
[----:B------:R0:W-:Y:S01]  /*4a70*/  STG.E.U8 desc[UR36][R8.64], R5 ;  /* 0x0000000508007986 */ /* 0x0001e2000c101124 */
[----:B------:R-:W-:Y:S05]  /*4a80*/  BRA `(.L_x_1703) ;  /* 0x0000000800147947 */ /* 0x000fea0003800000 */
.L_x_1719:
        /* <DEDUP_REMOVED lines=12> */
.L_x_1723:
[----:B------:R-:W-:Y:S01]  /*4b50*/  IMAD.MOV.U32 R0, RZ, RZ, 0x7f ;  /* 0x0000007fff007424 */ /* 0x000fe200078e00ff */
[----:B------:R-:W-:-:S04]  /*4b60*/  ISETP.GT.U32.AND P0, PT, R5, 0x7f800000, PT ;  /* 0x7f8000000500780c */ /* 0x000fc80003f04070 */
[----:B------:R-:W-:-:S09]  /*4b70*/  SEL R0, R0, 0x7c, P0 ;  /* 0x0000007c00007807 */ /* 0x000fd20000000000 */
.L_x_1724:
[----:B------:R-:W-:Y:S05]  /*4b80*/  BSYNC B0 ;  /* 0x0000000000007941 */ /* 0x000fea0003800000 */
.L_x_1722:
[----:B------:R-:W-:Y:S01]  /*4b90*/  LOP3.LUT R4, R4, 0x80000000, RZ, 0xc0, !PT ;  /* 0x8000000004047812 */ /* 0x000fe200078ec0ff */
[----:B------:R-:W-:-:S03]  /*4ba0*/  IMAD.MOV.U32 R19, RZ, RZ, R26 ;  /* 0x000000ffff137224 */ /* 0x000fc600078e001a */
[----:B------:R-:W-:-:S04]  /*4bb0*/  SHF.R.U32.HI R3, RZ, 0x18, R4 ;  /* 0x00000018ff037819 */ /* 0x000fc80000011604 */
[----:B------:R-:W-:-:S05]  /*4bc0*/  LOP3.LUT R3, R0, R3, RZ, 0xfc, !PT ;  /* 0x0000000300037212 */ /* 0x000fca00078efcff */
[----:B------:R0:W-:Y:S01]  /*4bd0*/  STG.E.U8 desc[UR36][R8.64], R3 ;  /* 0x0000000308007986 */ /* 0x0001e2000c101124 */
[----:B------:R-:W-:Y:S05]  /*4be0*/  BRA `(.L_x_1703) ;  /* 0x0000000400bc7947 */ /* 0x000fea0003800000 */
.L_x_1718:
[----:B------:R-:W-:Y:S01]  /*4bf0*/  F2FP.BF16.F32.PACK_AB R4, RZ, R4 ;  /* 0x00000004ff04723e */ /* 0x000fe200000010ff */
[----:B------:R-:W-:-:S04]  /*4c00*/  IMAD.MOV.U32 R19, RZ, RZ, R26 ;  /* 0x000000ffff137224 */ /* 0x000fc800078e001a */
[----:B------:R0:W-:Y:S01]  /*4c10*/  STG.E.U16 desc[UR36][R8.64], R4 ;  /* 0x0000000408007986 */ /* 0x0001e2000c101524 */
[----:B------:R-:W-:Y:S05]  /*4c20*/  BRA `(.L_x_1703) ;  /* 0x0000000400ac7947 */ /* 0x000fea0003800000 */
.L_x_1715:
        /* <DEDUP_REMOVED lines=8> */
[----:B------:R-:W0:Y:S01]  /*4cb0*/  F2I.FTZ.U32.TRUNC.NTZ R3, R4 ;  /* 0x0000000400037305 */ /* 0x000e22000021f000 */
[----:B------:R-:W-:Y:S01]  /*4cc0*/  IMAD.MOV.U32 R19, RZ, RZ, R26 ;  /* 0x000000ffff137224 */ /* 0x000fe200078e001a */
[----:B0-----:R0:W-:Y:S01]  /*4cd0*/  STG.E.U16 desc[UR36][R8.64], R3 ;  /* 0x0000000308007986 */ /* 0x0011e2000c101524 */
[----:B------:R-:W-:Y:S05]  /*4ce0*/  BRA `(.L_x_1703) ;  /* 0x00000004007c7947 */ /* 0x000fea0003800000 */
.L_x_1727:
        /* <DEDUP_REMOVED lines=16> */
.L_x_1730:
[----:B------:R-:W-:-:S04]  /*4df0*/  LOP3.LUT R4, R4, 0x80000000, RZ, 0xc0, !PT ;  /* 0x8000000004047812 */ /* 0x000fc800078ec0ff */
[----:B------:R-:W-:-:S04]  /*4e00*/  SHF.R.U32.HI R4, RZ, 0x18, R4 ;  /* 0x00000018ff047819 */ /* 0x000fc80000011604 */
[----:B------:R-:W-:-:S04]  /*4e10*/  LOP3.LUT R3, R3, R4, RZ, 0xfc, !PT ;  /* 0x0000000403037212 */ /* 0x000fc800078efcff */
[----:B------:R-:W-:-:S07]  /*4e20*/  PRMT R0, R3, 0x7610, R0 ;  /* 0x0000761003007816 */ /* 0x000fce0000000000 */
.L_x_1729:
[----:B------:R-:W-:Y:S05]  /*4e30*/  BSYNC B0 ;  /* 0x0000000000007941 */ /* 0x000fea0003800000 */
.L_x_1728:
[----:B------:R0:W-:Y:S01]  /*4e40*/  STG.E.U8 desc[UR36][R8.64], R0 ;  /* 0x0000000008007986 */ /* 0x0001e2000c101124 */
[----:B------:R-:W-:Y:S01]  /*4e50*/  IMAD.MOV.U32 R19, RZ, RZ, R26 ;  /* 0x000000ffff137224 */ /* 0x000fe200078e001a */
[----:B------:R-:W-:Y:S06]  /*4e60*/  BRA `(.L_x_1703) ;  /* 0x00000004001c7947 */ /* 0x000fec0003800000 */
.L_x_1726:
        /* <DEDUP_REMOVED lines=16> */
.L_x_1733:
[----:B------:R-:W-:-:S04]  /*4f70*/  LOP3.LUT R4, R4, 0x80000000, RZ, 0xc0, !PT ;  /* 0x8000000004047812 */ /* 0x000fc800078ec0ff */
[----:B------:R-:W-:-:S04]  /*4f80*/  SHF.R.U32.HI R4, RZ, 0x18, R4 ;  /* 0x00000018ff047819 */ /* 0x000fc80000011604 */
[----:B------:R-:W-:-:S04]  /*4f90*/  LOP3.LUT R3, R3, R4, RZ, 0xfc, !PT ;  /* 0x0000000403037212 */ /* 0x000fc800078efcff */
[----:B------:R-:W-:-:S07]  /*4fa0*/  PRMT R0, R3, 0x7610, R0 ;  /* 0x0000761003007816 */ /* 0x000fce0000000000 */
.L_x_1732:
[----:B------:R-:W-:Y:S05]  /*4fb0*/  BSYNC B0 ;  /* 0x0000000000007941 */ /* 0x000fea0003800000 */
.L_x_1731:
[----:B------:R0:W-:Y:S01]  /*4fc0*/  STG.E.U8 desc[UR36][R8.64], R0 ;  /* 0x0000000008007986 */ /* 0x0001e2000c101124 */
[----:B------:R-:W-:Y:S01]  /*4fd0*/  IMAD.MOV.U32 R19, RZ, RZ, R26 ;  /* 0x000000ffff137224 */ /* 0x000fe200078e001a */
[----:B------:R-:W-:Y:S06]  /*4fe0*/  BRA `(.L_x_1703) ;  /* 0x0000000000bc7947 */ /* 0x000fec0003800000 */
.L_x_1725:
[----:B------:R-:W-:-:S13]  /*4ff0*/  ISETP.NE.AND P0, PT, R0, 0x1c, PT ;  /* 0x0000001c0000780c */ /* 0x000fda0003f05270 */
[----:B------:R-:W-:Y:S05]  /*5000*/  @!P0 BRA `(.L_x_1734) ;  /* 0x0000000000a88947 */ /* 0x000fea0003800000 */
[----:B------:R-:W-:-:S13]  /*5010*/  ISETP.NE.AND P0, PT, R0, 0x1d, PT ;  /* 0x0000001d0000780c */ /* 0x000fda0003f05270 */
[----:B------:R-:W-:Y:S05]  /*5020*/  @!P0 BRA `(.L_x_1735) ;  /* 0x0000000000908947 */ /* 0x000fea0003800000 */
[----:B------:R-:W-:-:S13]  /*5030*/  ISETP.NE.AND P0, PT, R0, 0x2c, PT ;  /* 0x0000002c0000780c */ /* 0x000fda0003f05270 */
[----:B------:R-:W-:Y:S05]  /*5040*/  @P0 BRA `(.L_x_1708) ;  /* 0x0000000000400947 */ /* 0x000fea0003800000 */
[----:B------:R-:W-:Y:S01]  /*5050*/  SHF.R.U32.HI R5, RZ, 0x17, R4 ;  /* 0x00000017ff057819 */ /* 0x000fe20000011604 */
[----:B------:R-:W-:-:S03]  /*5060*/  IMAD.MOV.U32 R19, RZ, RZ, R26 ;  /* 0x000000ffff137224 */ /* 0x000fc600078e001a */
        /* <DEDUP_REMOVED lines=14> */
.L_x_1708:
        /* <DEDUP_REMOVED lines=15> */
[----:B0--3-5:R-:W-:Y:S05]  /*5240*/  CALL.ABS.NOINC R14 ;  /* 0x000000000e007343 */ /* 0x029fea0003c00000 */
.L_x_1736:
[----:B------:R-:W-:Y:S01]  /*5250*/  IMAD.MOV.U32 R19, RZ, RZ, R26 ;  /* 0x000000ffff137224 */ /* 0x000fe200078e001a */
[----:B------:R-:W-:Y:S06]  /*5260*/  BRA `(.L_x_1703) ;  /* 0x00000000001c7947 */ /* 0x000fec0003800000 */
.L_x_1735:
[----:B------:R-:W0:Y:S01]  /*5270*/  F2I.U64.TRUNC R4, R4 ;  /* 0x0000000400047311 */ /* 0x000e22000020d800 */
[----:B------:R-:W-:Y:S01]  /*5280*/  IMAD.MOV.U32 R19, RZ, RZ, R26 ;  /* 0x000000ffff137224 */ /* 0x000fe200078e001a */
[----:B0-----:R0:W-:Y:S01]  /*5290*/  STG.E.64 desc[UR36][R8.64], R4 ;  /* 0x0000000408007986 */ /* 0x0011e2000c101b24 */
[----:B------:R-:W-:Y:S05]  /*52a0*/  BRA `(.L_x_1703) ;  /* 0x00000000000c7947 */ /* 0x000fea0003800000 */
.L_x_1734:
[----:B------:R-:W0:Y:S01]  /*52b0*/  F2I.FTZ.U32.TRUNC.NTZ R3, R4 ;  /* 0x0000000400037305 */ /* 0x000e22000021f000 */
[----:B------:R-:W-:Y:S01]  /*52c0*/  IMAD.MOV.U32 R19, RZ, RZ, R26 ;  /* 0x000000ffff137224 */ /* 0x000fe200078e001a */
[----:B0-----:R0:W-:Y:S06]  /*52d0*/  STG.E desc[UR36][R8.64], R3 ;  /* 0x0000000308007986 */ /* 0x0011ec000c101924 */
.L_x_1703:
[----:B------:R-:W-:Y:S05]  /*52e0*/  BSYNC B6 ;  /* 0x0000000000067941 */ /* 0x000fea0003800000 */
.L_x_1702:
[----:B------:R-:W-:Y:S01]  /*52f0*/  ISETP.GE.AND P0, PT, R19, R17, PT ;  /* 0x000000111300720c */ /* 0x000fe20003f06270 */
[----:B------:R-:W-:-:S12]  /*5300*/  BSSY B6, `(.L_x_1737) ;  /* 0x00001d8000067945 */ /* 0x000fd80003800000 */
[----:B------:R-:W-:Y:S05]  /*5310*/  @P0 BRA `(.L_x_1738) ;  /* 0x0000001c00580947 */ /* 0x000fea0003800000 */
[----:B0-2-4-:R-:W0:Y:S01]  /*5320*/  LDC.64 R8, c[0x0][0x218] ;  /* 0x00008600ff087b82 */ /* 0x015e220000000a00 */
[----:B------:R-:W-:Y:S01]  /*5330*/  IMAD R0, R2, 0x200, R19 ;  /* 0x0000020002007824 */ /* 0x000fe200078e0213 */
[----:B-1----:R-:W-:Y:S01]  /*5340*/  PRMT R4, R16, 0x9910, RZ ;  /* 0x0000991010047816 */ /* 0x002fe200000000ff */
        /* <DEDUP_REMOVED lines=15> */
[----:B---3-5:R-:W0:Y:S02]  /*5440*/  F2I.FTZ.TRUNC.NTZ R3, R22 ;  /* 0x0000001600037305 */ /* 0x028e24000021f100 */
[----:B0-----:R4:W-:Y:S01]  /*5450*/  STG.E.U8 desc[UR36][R8.64], R3 ;  /* 0x0000000308007986 */ /* 0x0019e2000c101124 */
[----:B------:R-:W-:Y:S05]  /*5460*/  BRA `(.L_x_1744) ;  /* 0x0000000c00507947 */ /* 0x000fea0003800000 */
.L_x_1742:
[----:B---3-5:R-:W0:Y:S02]  /*5470*/  F2I.S64.TRUNC R22, R22 ;  /* 0x0000001600167311 */ /* 0x028e24000020d900 */
[----:B0-----:R-:W-:-:S05]  /*5480*/  IMAD.MOV.U32 R3, RZ, RZ, R22 ;  /* 0x000000ffff037224 */ /* 0x001fca00078e0016 */
[----:B------:R3:W-:Y:S01]  /*5490*/  STG.E.U8 desc[UR36][R8.64], R3 ;  /* 0x0000000308007986 */ /* 0x0007e2000c101124 */
[----:B------:R-:W-:Y:S05]  /*54a0*/  BRA `(.L_x_1744) ;  /* 0x0000000c00407947 */ /* 0x000fea0003800000 */
.L_x_1741:
[----:B------:R-:W-:-:S13]  /*54b0*/  ISETP.NE.AND P0, PT, R0, 0x2, PT ;  /* 0x000000020000780c */ /* 0x000fda0003f05270 */
[----:B------:R-:W-:Y:S05]  /*54c0*/  @!P0 BRA `(.L_x_1745) ;  /* 0x0000000000288947 */ /* 0x000fea0003800000 */
[----:B------:R-:W-:-:S13]  /*54d0*/  ISETP.NE.AND P0, PT, R0, 0x3, PT ;  /* 0x000000030000780c */ /* 0x000fda0003f05270 */
[----:B------:R-:W-:Y:S05]  /*54e0*/  @!P0 BRA `(.L_x_1746) ;  /* 0x0000000000148947 */ /* 0x000fea0003800000 */
[----:B------:R-:W-:-:S13]  /*54f0*/  ISETP.NE.AND P0, PT, R0, 0x4, PT ;  /* 0x000000040000780c */ /* 0x000fda0003f05270 */
[----:B------:R-:W-:Y:S05]  /*5500*/  @P0 BRA `(.L_x_1743) ;  /* 0x0000000800d00947 */ /* 0x000fea0003800000 */
[----:B---3-5:R-:W0:Y:S02]  /*5510*/  F2I.S64.TRUNC R22, R22 ;  /* 0x0000001600167311 */ /* 0x028e24000020d900 */
[----:B0-----:R1:W-:Y:S01]  /*5520*/  STG.E.64 desc[UR36][R8.64], R22 ;  /* 0x0000001608007986 */ /* 0x0013e2000c101b24 */
[----:B------:R-:W-:Y:S05]  /*5530*/  BRA `(.L_x_1744) ;  /* 0x0000000c001c7947 */ /* 0x000fea0003800000 */
.L_x_1746:
[----:B---3-5:R-:W0:Y:S02]  /*5540*/  F2I.FTZ.TRUNC.NTZ R3, R22 ;  /* 0x0000001600037305 */ /* 0x028e24000021f100 */
[----:B0-----:R2:W-:Y:S01]  /*5550*/  STG.E desc[UR36][R8.64], R3 ;  /* 0x0000000308007986 */ /* 0x0015e2000c101924 */
[----:B------:R-:W-:Y:S05]  /*5560*/  BRA `(.L_x_1744) ;  /* 0x0000000c00107947 */ /* 0x000fea0003800000 */
.L_x_1745:
[----:B---3-5:R-:W0:Y:S02]  /*5570*/  F2I.FTZ.TRUNC.NTZ R3, R22 ;  /* 0x0000001600037305 */ /* 0x028e24000021f100 */
[----:B0-----:R0:W-:Y:S01]  /*5580*/  STG.E.U16 desc[UR36][R8.64], R3 ;  /* 0x0000000308007986 */ /* 0x0011e2000c101524 */
[----:B------:R-:W-:Y:S05]  /*5590*/  BRA `(.L_x_1744) ;  /* 0x0000000c00047947 */ /* 0x000fea0003800000 */
.L_x_1740:
[----:B------:R-:W-:-:S13]  /*55a0*/  ISETP.GT.AND P0, PT, R0, 0x6, PT ;  /* 0x000000060000780c */ /* 0x000fda0003f04270 */
[----:B------:R-:W-:Y:S05]  /*55b0*/  @P0 BRA `(.L_x_1747) ;  /* 0x0000000000240947 */ /* 0x000fea0003800000 */
[----:B------:R-:W-:-:S13]  /*55c0*/  ISETP.NE.AND P0, PT, R0, 0x5, PT ;  /* 0x000000050000780c */ /* 0x000fda0003f05270 */
[----:B------:R-:W-:Y:S05]  /*55d0*/  @!P0 BRA `(.L_x_1748) ;  /* 0x0000000000108947 */ /* 0x000fea0003800000 */
[----:B------:R-:W-:-:S13]  /*55e0*/  ISETP.NE.AND P0, PT, R0, 0x6, PT ;  /* 0x000000060000780c */ /* 0x000fda0003f05270 */
[----:B------:R-:W-:Y:S05]  /*55f0*/  @P0 BRA `(.L_x_1743) ;  /* 0x0000000800940947 */ /* 0x000fea0003800000 */
[----:B---3-5:R0:W-:Y:S01]  /*5600*/  STG.E desc[UR36][R8.64], R22 ;  /* 0x0000001608007986 */ /* 0x0281e2000c101924 */
[----:B------:R-:W-:Y:S05]  /*5610*/  BRA `(.L_x_1744) ;  /* 0x0000000800e47947 */ /* 0x000fea0003800000 */
.L_x_1748:
[----:B---3-5:R-:W-:-:S05]  /*5620*/  F2FP.F16.F32.PACK_AB R22, RZ, R22 ;  /* 0x00000016ff16723e */ /* 0x028fca00000000ff */
[----:B------:R0:W-:Y:S01]  /*5630*/  STG.E.U16 desc[UR36][R8.64], R22 ;  /* 0x0000001608007986 */ /* 0x0001e2000c101524 */
[----:B------:R-:W-:Y:S05]  /*5640*/  BRA `(.L_x_1744) ;  /* 0x0000000800d87947 */ /* 0x000fea0003800000 */
.L_x_1747:
[----:B------:R-:W-:-:S13]  /*5650*/  ISETP.NE.AND P0, PT, R0, 0x7, PT ;  /* 0x000000070000780c */ /* 0x000fda0003f05270 */
[----:B------:R-:W-:Y:S05]  /*5660*/  @!P0 BRA `(.L_x_1749) ;  /* 0x00000000002c8947 */ /* 0x000fea0003800000 */
[----:B------:R-:W-:-:S13]  /*5670*/  ISETP.NE.AND P0, PT, R0, 0x8, PT ;  /* 0x000000080000780c */ /* 0x000fda0003f05270 */
[----:B------:R-:W-:Y:S05]  /*5680*/  @!P0 BRA `(.L_x_1750) ;  /* 0x0000000000148947 */ /* 0x000fea0003800000 */
[----:B------:R-:W-:-:S13]  /*5690*/  ISETP.NE.AND P0, PT, R0, 0x9, PT ;  /* 0x000000090000780c */ /* 0x000fda0003f05270 */
[----:B------:R-:W-:Y:S05]  /*56a0*/  @P0 BRA `(.L_x_1743) ;  /* 0x0000000800680947 */ /* 0x000fea0003800000 */
[----:B-----5:R-:W-:-:S05]  /*56b0*/  IMAD.MOV.U32 R23, RZ, RZ, RZ ;  /* 0x000000ffff177224 */ /* 0x020fca00078e00ff */
[----:B---3--:R0:W-:Y:S01]  /*56c0*/  STG.E.64 desc[UR36][R8.64], R22 ;  /* 0x0000001608007986 */ /* 0x0081e2000c101b24 */
[----:B------:R-:W-:Y:S05]  /*56d0*/  BRA `(.L_x_1744) ;  /* 0x0000000800b47947 */ /* 0x000fea0003800000 */
.L_x_1750:
[----:B---3-5:R-:W-:-:S04]  /*56e0*/  F2FP.F16.F32.PACK_AB R3, RZ, R22 ;  /* 0x00000016ff03723e */ /* 0x028fc800000000ff */
[----:B------:R-:W-:-:S05]  /*56f0*/  PRMT R3, R3, 0x5410, RZ ;  /* 0x0000541003037816 */ /* 0x000fca00000000ff */
[----:B------:R0:W-:Y:S01]  /*5700*/  STG.E desc[UR36][R8.64], R3 ;  /* 0x0000000308007986 */ /* 0x0001e2000c101924 */
[----:B------:R-:W-:Y:S05]  /*5710*/  BRA `(.L_x_1744) ;  /* 0x0000000800a47947 */ /* 0x000fea0003800000 */
.L_x_1749:
[----:B---3-5:R-:W-:-:S06]  /*5720*/  FMUL.FTZ R4, R22, 1 ;  /* 0x3f80000016047820 */ /* 0x028fcc0000410000 */
[----:B------:R-:W0:Y:S02]  /*5730*/  F2F.F64.F32 R4, R4 ;  /* 0x0000000400047310 */ /* 0x000e240000201800 */
[----:B0-----:R0:W-:Y:S01]  /*5740*/  STG.E.64 desc[UR36][R8.64], R4 ;  /* 0x0000000408007986 */ /* 0x0011e2000c101b24 */
[----:B------:R-:W-:Y:S05]  /*5750*/  BRA `(.L_x_1744) ;  /* 0x0000000800947947 */ /* 0x000fea0003800000 */
.L_x_1739:
        /* <DEDUP_REMOVED lines=8> */
[----:B---3-5:R-:W-:-:S04]  /*57e0*/  FSETP.NEU.FTZ.AND P0, PT, R22, RZ, PT ;  /* 0x000000ff1600720b */ /* 0x028fc80003f1d000 */
[----:B------:R-:W-:-:S05]  /*57f0*/  SEL R3, RZ, 0x1, !P0 ;  /* 0x00000001ff037807 */ /* 0x000fca0004000000 */
[----:B------:R0:W-:Y:S01]  /*5800*/  STG.E.U8 desc[UR36][R8.64], R3 ;  /* 0x0000000308007986 */ /* 0x0001e2000c101124 */
[----:B------:R-:W-:Y:S05]  /*5810*/  BRA `(.L_x_1744) ;  /* 0x0000000800647947 */ /* 0x000fea0003800000 */
.L_x_1753:
[----:B---3-5:R-:W-:Y:S01]  /*5820*/  FMUL.FTZ R4, R22, 1 ;  /* 0x3f80000016047820 */ /* 0x028fe20000410000 */
[----:B------:R-:W-:-:S05]  /*5830*/  CS2R R6, SRZ ;  /* 0x0000000000067805 */ /* 0x000fca000001ff00 */
[----:B------:R-:W0:Y:S02]  /*5840*/  F2F.F64.F32 R4, R4 ;  /* 0x0000000400047310 */ /* 0x000e240000201800 */
[----:B0-----:R0:W-:Y:S01]  /*5850*/  STG.E.128 desc[UR36][R8.64], R4 ;  /* 0x0000000408007986 */ /* 0x0011e2000c101d24 */
[----:B------:R-:W-:Y:S05]  /*5860*/  BRA `(.L_x_1744) ;  /* 0x0000000800507947 */ /* 0x000fea0003800000 */
.L_x_1752:
[----:B------:R-:W-:-:S13]  /*5870*/  ISETP.NE.AND P0, PT, R0, 0xf, PT ;  /* 0x0000000f0000780c */ /* 0x000fda0003f05270 */
[----:B------:R-:W-:Y:S05]  /*5880*/  @!P0 BRA `(.L_x_1754) ;  /* 0x0000000000ac8947 */ /* 0x000fea0003800000 */
[----:B------:R-:W-:-:S13]  /*5890*/  ISETP.NE.AND P0, PT, R0, 0x17, PT ;  /* 0x000000170000780c */ /* 0x000fda0003f05270 */
[----:B------:R-:W-:Y:S05]  /*58a0*/  @!P0 BRA `(.L_x_1755) ;  /* 0x0000000000508947 */ /* 0x000fea0003800000 */
[----:B------:R-:W-:-:S13]  /*58b0*/  ISETP.NE.AND P0, PT, R0, 0x18, PT ;  /* 0x000000180000780c */ /* 0x000fda0003f05270 */
[----:B------:R-:W-:Y:S05]  /*58c0*/  @P0 BRA `(.L_x_1743) ;  /* 0x0000000400e00947 */ /* 0x000fea0003800000 */
[C---:B---3-5:R-:W-:Y:S01]  /*58d0*/  LOP3.LUT R4, R22.reuse, 0x7fffffff, RZ, 0xc0, !PT ;  /* 0x7fffffff16047812 */ /* 0x068fe200078ec0ff */
        /* <DEDUP_REMOVED lines=13> */
.L_x_1757:
[----:B------:R-:W-:Y:S05]  /*59b0*/  BSYNC B0 ;  /* 0x0000000000007941 */ /* 0x000fea0003800000 */
.L_x_1756:
[----:B------:R-:W-:-:S05]  /*59c0*/  LOP3.LUT R5, R0, R5, RZ, 0xfc, !PT ;  /* 0x0000000500057212 */ /* 0x000fca00078efcff */
[----:B------:R0:W-:Y:S01]  /*59d0*/  STG.E.U8 desc[UR36][R8.64], R5 ;  /* 0x0000000508007986 */ /* 0x0001e2000c101124 */
[----:B------:R-:W-:Y:S05]  /*59e0*/  BRA `(.L_x_1744) ;  /* 0x0000000400f07947 */ /* 0x000fea0003800000 */
.L_x_1755:
[----:B---3-5:R-:W-:Y:S01]  /*59f0*/  LOP3.LUT R4, R22, 0x7fffffff, RZ, 0xc0, !PT ;  /* 0x7fffffff16047812 */ /* 0x028fe200078ec0ff */
        /* <DEDUP_REMOVED lines=11> */
.L_x_1759:
[----:B------:R-:W-:Y:S01]  /*5ab0*/  IMAD.MOV.U32 R0, RZ, RZ, 0x7f ;  /* 0x0000007fff007424 */ /* 0x000fe200078e00ff */
[----:B------:R-:W-:-:S04]  /*5ac0*/  ISETP.GT.U32.AND P0, PT, R4, 0x7f800000, PT ;  /* 0x7f8000000400780c */ /* 0x000fc80003f04070 */
[----:B------:R-:W-:-:S09]  /*5ad0*/  SEL R0, R0, 0x7c, P0 ;  /* 0x0000007c00007807 */ /* 0x000fd20000000000 */
.L_x_1760:
[----:B------:R-:W-:Y:S05]  /*5ae0*/  BSYNC B0 ;  /* 0x0000000000007941 */ /* 0x000fea0003800000 */
.L_x_1758:
[----:B------:R-:W-:-:S04]  /*5af0*/  LOP3.LUT R22, R22, 0x80000000, RZ, 0xc0, !PT ;  /* 0x8000000016167812 */ /* 0x000fc800078ec0ff */
[----:B------:R-:W-:-:S04]  /*5b00*/  SHF.R.U32.HI R3, RZ, 0x18, R22 ;  /* 0x00000018ff037819 */ /* 0x000fc80000011616 */
[----:B------:R-:W-:-:S05]  /*5b10*/  LOP3.LUT R3, R0, R3, RZ, 0xfc, !PT ;  /* 0x0000000300037212 */ /* 0x000fca00078efcff */
[----:B------:R0:W-:Y:S01]  /*5b20*/  STG.E.U8 desc[UR36][R8.64], R3 ;  /* 0x0000000308007986 */ /* 0x0001e2000c101124 */
[----:B------:R-:W-:Y:S05]  /*5b30*/  BRA `(.L_x_1744) ;  /* 0x00000004009c7947 */ /* 0x000fea0003800000 */
.L_x_1754:
[----:B---3-5:R-:W-:-:S05]  /*5b40*/  F2FP.BF16.F32.PACK_AB R22, RZ, R22 ;  /* 0x00000016ff16723e */ /* 0x028fca00000010ff */
[----:B------:R0:W-:Y:S01]  /*5b50*/  STG.E.U16 desc[UR36][R8.64], R22 ;  /* 0x0000001608007986 */ /* 0x0001e2000c101524 */
[----:B------:R-:W-:Y:S05]  /*5b60*/  BRA `(.L_x_1744) ;  /* 0x0000000400907947 */ /* 0x000fea0003800000 */
.L_x_1751:
        /* <DEDUP_REMOVED lines=8> */
[----:B---3-5:R-:W0:Y:S02]  /*5bf0*/  F2I.FTZ.U32.TRUNC.NTZ R3, R22 ;  /* 0x0000001600037305 */ /* 0x028e24000021f000 */
[----:B0-----:R0:W-:Y:S01]  /*5c00*/  STG.E.U16 desc[UR36][R8.64], R3 ;  /* 0x0000000308007986 */ /* 0x0011e2000c101524 */
[----:B------:R-:W-:Y:S05]  /*5c10*/  BRA `(.L_x_1744) ;  /* 0x0000000400647947 */ /* 0x000fea0003800000 */
.L_x_1763:
[----:B---3-5:R-:W-:Y:S01]  /*5c20*/  LOP3.LUT R3, R22, 0x7fffffff, RZ, 0xc0, !PT ;  /* 0x7fffffff16037812 */ /* 0x028fe200078ec0ff */
        /* <DEDUP_REMOVED lines=15> */
.L_x_1766:
[----:B------:R-:W-:-:S04]  /*5d20*/  LOP3.LUT R22, R22, 0x80000000, RZ, 0xc0, !PT ;  /* 0x8000000016167812 */ /* 0x000fc800078ec0ff */
[----:B------:R-:W-:-:S04]  /*5d30*/  SHF.R.U32.HI R3, RZ, 0x18, R22 ;  /* 0x00000018ff037819 */ /* 0x000fc80000011616 */
[----:B------:R-:W-:-:S04]  /*5d40*/  LOP3.LUT R0, R0, R3, RZ, 0xfc, !PT ;  /* 0x0000000300007212 */ /* 0x000fc800078efcff */
[----:B------:R-:W-:-:S07]  /*5d50*/  PRMT R4, R0, 0x7610, R4 ;  /* 0x0000761000047816 */ /* 0x000fce0000000004 */
.L_x_1765:
[----:B------:R-:W-:Y:S05]  /*5d60*/  BSYNC B0 ;  /* 0x0000000000007941 */ /* 0x000fea0003800000 */
.L_x_1764:
[----:B------:R0:W-:Y:S01]  /*5d70*/  STG.E.U8 desc[UR36][R8.64], R4 ;  /* 0x0000000408007986 */ /* 0x0001e2000c101124 */
[----:B------:R-:W-:Y:S05]  /*5d80*/  BRA `(.L_x_1744) ;  /* 0x0000000400087947 */ /* 0x000fea0003800000 */
.L_x_1762:
        /* <DEDUP_REMOVED lines=16> */
.L_x_1769:
[----:B------:R-:W-:-:S04]  /*5e90*/  LOP3.LUT R22, R22, 0x80000000, RZ, 0xc0, !PT ;  /* 0x8000000016167812 */ /* 0x000fc800078ec0ff */
[----:B------:R-:W-:-:S04]  /*5ea0*/  SHF.R.U32.HI R3, RZ, 0x18, R22 ;  /* 0x00000018ff037819 */ /* 0x000fc80000011616 */
[----:B------:R-:W-:-:S04]  /*5eb0*/  LOP3.LUT R0, R0, R3, RZ, 0xfc, !PT ;  /* 0x0000000300007212 */ /* 0x000fc800078efcff */
[----:B------:R-:W-:-:S07]  /*5ec0*/  PRMT R4, R0, 0x7610, R4 ;  /* 0x0000761000047816 */ /* 0x000fce0000000004 */
.L_x_1768:
[----:B------:R-:W-:Y:S05]  /*5ed0*/  BSYNC B0 ;  /* 0x0000000000007941 */ /* 0x000fea0003800000 */
.L_x_1767:
[----:B------:R0:W-:Y:S01]  /*5ee0*/  STG.E.U8 desc[UR36][R8.64], R4 ;  /* 0x0000000408007986 */ /* 0x0001e2000c101124 */
[----:B------:R-:W-:Y:S05]  /*5ef0*/  BRA `(.L_x_1744) ;  /* 0x0000000000ac7947 */ /* 0x000fea0003800000 */
.L_x_1761:
[----:B------:R-:W-:-:S13]  /*5f00*/  ISETP.NE.AND P0, PT, R0, 0x1c, PT ;  /* 0x0000001c0000780c */ /* 0x000fda0003f05270 */
[----:B------:R-:W-:Y:S05]  /*5f10*/  @!P0 BRA `(.L_x_1770) ;  /* 0x00000000009c8947 */ /* 0x000fea0003800000 */
[----:B------:R-:W-:-:S13]  /*5f20*/  ISETP.NE.AND P0, PT, R0, 0x1d, PT ;  /* 0x0000001d0000780c */ /* 0x000fda0003f05270 */
[----:B------:R-:W-:Y:S05]  /*5f30*/  @!P0 BRA `(.L_x_1771) ;  /* 0x0000000000888947 */ /* 0x000fea0003800000 */
[----:B------:R-:W-:-:S13]  /*5f40*/  ISETP.NE.AND P0, PT, R0, 0x2c, PT ;  /* 0x0000002c0000780c */ /* 0x000fda0003f05270 */
[----:B------:R-:W-:Y:S05]  /*5f50*/  @P0 BRA `(.L_x_1743) ;  /* 0x00000000003c0947 */ /* 0x000fea0003800000 */
[----:B---3-5:R-:W-:-:S04]  /*5f60*/  SHF.R.U32.HI R4, RZ, 0x17, R22 ;  /* 0x00000017ff047819 */ /* 0x028fc80000011616 */
        /* <DEDUP_REMOVED lines=14> */
.L_x_1743:
        /* <DEDUP_REMOVED lines=16> */
.L_x_1772:
[----:B------:R-:W-:Y:S05]  /*6150*/  BRA `(.L_x_1744) ;  /* 0x0000000000147947 */ /* 0x000fea0003800000 */
.L_x_1771:
[----:B---3-5:R-:W0:Y:S02]  /*6160*/  F2I.U64.TRUNC R22, R22 ;  /* 0x0000001600167311 */ /* 0x028e24000020d800 */
[----:B0-----:R0:W-:Y:S01]  /*6170*/  STG.E.64 desc[UR36][R8.64], R22 ;  /* 0x0000001608007986 */ /* 0x0011e2000c101b24 */
[----:B------:R-:W-:Y:S05]  /*6180*/  BRA `(.L_x_1744) ;  /* 0x0000000000087947 */ /* 0x000fea0003800000 */
.L_x_1770:
[----:B---3-5:R-:W0:Y:S02]  /*6190*/  F2I.FTZ.U32.TRUNC.NTZ R3, R22 ;  /* 0x0000001600037305 */ /* 0x028e24000021f000 */
[----:B0-----:R0:W-:Y:S02]  /*61a0*/  STG.E desc[UR36][R8.64], R3 ;  /* 0x0000000308007986 */ /* 0x0011e4000c101924 */
.L_x_1744:
        /* <DEDUP_REMOVED lines=24> */
.L_x_1776:
[----:B------:R-:W0:Y:S02]  /*6330*/  F2I.S64.TRUNC R24, R24 ;  /* 0x0000001800187311 */ /* 0x000e24000020d900 */
[----:B0-----:R-:W-:-:S05]  /*6340*/  IMAD.MOV.U32 R3, RZ, RZ, R24 ;  /* 0x000000ffff037224 */ /* 0x001fca00078e0018 */
[----:B------:R0:W-:Y:S01]  /*6350*/  STG.E.U8 desc[UR36][R8.64], R3 ;  /* 0x0000000308007986 */ /* 0x0001e2000c101124 */
[----:B------:R-:W-:Y:S05]  /*6360*/  BRA `(.L_x_1778) ;  /* 0x0000000c00407947 */ /* 0x000fea0003800000 */
.L_x_1775:
        /* <DEDUP_REMOVED lines=9> */
.L_x_1780:
[----:B------:R-:W0:Y:S02]  /*6400*/  F2I.FTZ.TRUNC.NTZ R3, R24 ;  /* 0x0000001800037305 */ /* 0x000e24000021f100 */
[----:B0-----:R0:W-:Y:S01]  /*6410*/  STG.E desc[UR36][R8.64], R3 ;  /* 0x0000000308007986 */ /* 0x0011e2000c101924 */
[----:B------:R-:W-:Y:S05]  /*6420*/  BRA `(.L_x_1778) ;  /* 0x0000000c00107947 */ /* 0x000fea0003800000 */
.L_x_1779:
[----:B------:R-:W0:Y:S02]  /*6430*/  F2I.FTZ.TRUNC.NTZ R3, R24 ;  /* 0x0000001800037305 */ /* 0x000e24000021f100 */
[----:B0-----:R0:W-:Y:S01]  /*6440*/  STG.E.U16 desc[UR36][R8.64], R3 ;  /* 0x0000000308007986 */ /* 0x0011e2000c101524 */
[----:B------:R-:W-:Y:S05]  /*6450*/  BRA `(.L_x_1778) ;  /* 0x0000000c00047947 */ /* 0x000fea0003800000 */
.L_x_1774:
        /* <DEDUP_REMOVED lines=8> */
.L_x_1782:
[----:B------:R-:W-:-:S05]  /*64e0*/  F2FP.F16.F32.PACK_AB R24, RZ, R24 ;  /* 0x00000018ff18723e */ /* 0x000fca00000000ff */
[----:B------:R0:W-:Y:S01]  /*64f0*/  STG.E.U16 desc[UR36][R8.64], R24 ;  /* 0x0000001808007986 */ /* 0x0001e2000c101524 */
[----:B------:R-:W-:Y:S05]  /*6500*/  BRA `(.L_x_1778) ;  /* 0x0000000800d87947 */ /* 0x000fea0003800000 */
.L_x_1781:
        /* <DEDUP_REMOVED lines=9> */
.L_x_1784:
[----:B------:R-:W-:-:S04]  /*65a0*/  F2FP.F16.F32.PACK_AB R3, RZ, R24 ;  /* 0x00000018ff03723e */ /* 0x000fc800000000ff */
[----:B------:R-:W-:-:S05]  /*65b0*/  PRMT R3, R3, 0x5410, RZ ;  /* 0x0000541003037816 */ /* 0x000fca00000000ff */
[----:B------:R0:W-:Y:S01]  /*65c0*/  STG.E desc[UR36][R8.64], R3 ;  /* 0x0000000308007986 */ /* 0x0001e2000c101924 */
[----:B------:R-:W-:Y:S05]  /*65d0*/  BRA `(.L_x_1778) ;  /* 0x0000000800a47947 */ /* 0x000fea0003800000 */
.L_x_1783:
[----:B------:R-:W-:-:S06]  /*65e0*/  FMUL.FTZ R4, R24, 1 ;  /* 0x3f80000018047820 */ /* 0x000fcc0000410000 */
[----:B------:R-:W0:Y:S02]  /*65f0*/  F2F.F64.F32 R4, R4 ;  /* 0x0000000400047310 */ /* 0x000e240000201800 */
[----:B0-----:R0:W-:Y:S01]  /*6600*/  STG.E.64 desc[UR36][R8.64], R4 ;  /* 0x0000000408007986 */ /* 0x0011e2000c101b24 */
[----:B------:R-:W-:Y:S05]  /*6610*/  BRA `(.L_x_1778) ;  /* 0x0000000800947947 */ /* 0x000fea0003800000 */
.L_x_1773:
        /* <DEDUP_REMOVED lines=12> */
.L_x_1787:
[----:B------:R-:W-:Y:S01]  /*66e0*/  FMUL.FTZ R4, R24, 1 ;  /* 0x3f80000018047820 */ /* 0x000fe20000410000 */
[----:B------:R-:W-:-:S05]  /*66f0*/  CS2R R6, SRZ ;  /* 0x0000000000067805 */ /* 0x000fca000001ff00 */
[----:B------:R-:W0:Y:S02]  /*6700*/  F2F.F64.F32 R4, R4 ;  /* 0x0000000400047310 */ /* 0x000e240000201800 */
[----:B0-----:R0:W-:Y:S01]  /*6710*/  STG.E.128 desc[UR36][R8.64], R4 ;  /* 0x0000000408007986 */ /* 0x0011e2000c101d24 */
[----:B------:R-:W-:Y:S05]  /*6720*/  BRA `(.L_x_1778) ;  /* 0x0000000800507947 */ /* 0x000fea0003800000 */
.L_x_1786:
        /* <DEDUP_REMOVED lines=20> */
.L_x_1791:
[----:B------:R-:W-:Y:S05]  /*6870*/  BSYNC B0 ;  /* 0x0000000000007941 */ /* 0x000fea0003800000 */
.L_x_1790:
[----:B------:R-:W-:-:S05]  /*6880*/  LOP3.LUT R5, R0, R5, RZ, 0xfc, !PT ;  /* 0x0000000500057212 */ /* 0x000fca00078efcff */
[----:B------:R0:W-:Y:S01]  /*6890*/  STG.E.U8 desc[UR36][R8.64], R5 ;  /* 0x0000000508007986 */ /* 0x0001e2000c101124 */
[----:B------:R-:W-:Y:S05]  /*68a0*/  BRA `(.L_x_1778) ;  /* 0x0000000400f07947 */ /* 0x000fea0003800000 */
.L_x_1789:
        /* <DEDUP_REMOVED lines=12> */
.L_x_1793:
[----:B------:R-:W-:Y:S01]  /*6970*/  IMAD.MOV.U32 R0, RZ, RZ, 0x7f ;  /* 0x0000007fff007424 */ /* 0x000fe200078e00ff */
[----:B------:R-:W-:-:S04]  /*6980*/  ISETP.GT.U32.AND P0, PT, R4, 0x7f800000, PT ;  /* 0x7f8000000400780c */ /* 0x000fc80003f04070 */
[----:B------:R-:W-:-:S09]  /*6990*/  SEL R0, R0, 0x7c, P0 ;  /* 0x0000007c00007807 */ /* 0x000fd20000000000 */
.L_x_1794:
[----:B------:R-:W-:Y:S05]  /*69a0*/  BSYNC B0 ;  /* 0x0000000000007941 */ /* 0x000fea0003800000 */
.L_x_1792:
[----:B------:R-:W-:-:S04]  /*69b0*/  LOP3.LUT R24, R24, 0x80000000, RZ, 0xc0, !PT ;  /* 0x8000000018187812 */ /* 0x000fc800078ec0ff */
[----:B------:R-:W-:-:S04]  /*69c0*/  SHF.R.U32.HI R3, RZ, 0x18, R24 ;  /* 0x00000018ff037819 */ /* 0x000fc80000011618 */
[----:B------:R-:W-:-:S05]  /*69d0*/  LOP3.LUT R3, R0, R3, RZ, 0xfc, !PT ;  /* 0x0000000300037212 */ /* 0x000fca00078efcff */
[----:B------:R0:W-:Y:S01]  /*69e0*/  STG.E.U8 desc[UR36][R8.64], R3 ;  /* 0x0000000308007986 */ /* 0x0001e2000c101124 */
[----:B------:R-:W-:Y:S05]  /*69f0*/  BRA `(.L_x_1778) ;  /* 0x00000004009c7947 */ /* 0x000fea0003800000 */
.L_x_1788:
[----:B------:R-:W-:-:S05]  /*6a00*/  F2FP.BF16.F32.PACK_AB R24, RZ, R24 ;  /* 0x00000018ff18723e */ /* 0x000fca00000010ff */
[----:B------:R0:W-:Y:S01]  /*6a10*/  STG.E.U16 desc[UR36][R8.64], R24 ;  /* 0x0000001808007986 */ /* 0x0001e2000c101524 */
[----:B------:R-:W-:Y:S05]  /*6a20*/  BRA `(.L_x_1778) ;  /* 0x0000000400907947 */ /* 0x000fea0003800000 */
.L_x_1785:
        /* <DEDUP_REMOVED lines=11> */
.L_x_1797:
        /* <DEDUP_REMOVED lines=16> */
.L_x_1800:
[----:B------:R-:W-:-:S04]  /*6be0*/  LOP3.LUT R24, R24, 0x80000000, RZ, 0xc0, !PT ;  /* 0x8000000018187812 */ /* 0x000fc800078ec0ff */
[----:B------:R-:W-:-:S04]  /*6bf0*/  SHF.R.U32.HI R3, RZ, 0x18, R24 ;  /* 0x00000018ff037819 */ /* 0x000fc80000011618 */
[----:B------:R-:W-:-:S04]  /*6c00*/  LOP3.LUT R0, R0, R3, RZ, 0xfc, !PT ;  /* 0x0000000300007212 */ /* 0x000fc800078efcff */
[----:B------:R-:W-:-:S07]  /*6c10*/  PRMT R4, R0, 0x7610, R4 ;  /* 0x0000761000047816 */ /* 0x000fce0000000004 */
.L_x_1799:
[----:B------:R-:W-:Y:S05]  /*6c20*/  BSYNC B0 ;  /* 0x0000000000007941 */ /* 0x000fea0003800000 */
.L_x_1798:
[----:B------:R3:W-:Y:S01]  /*6c30*/  STG.E.U8 desc[UR36][R8.64], R4 ;  /* 0x0000000408007986 */ /* 0x0007e2000c101124 */
[----:B------:R-:W-:Y:S05]  /*6c40*/  BRA `(.L_x_1778) ;  /* 0x0000000400087947 */ /* 0x000fea0003800000 */
.L_x_1796:
        /* <DEDUP_REMOVED lines=16> */
.L_x_1803:
[----:B------:R-:W-:-:S04]  /*6d50*/  LOP3.LUT R24, R24, 0x80000000, RZ, 0xc0, !PT ;  /* 0x8000000018187812 */ /* 0x000fc800078ec0ff */
[----:B------:R-:W-:-:S04]  /*6d60*/  SHF.R.U32.HI R3, RZ, 0x18, R24 ;  /* 0x00000018ff037819 */ /* 0x000fc80000011618 */
[----:B------:R-:W-:-:S04]  /*6d70*/  LOP3.LUT R0, R0, R3, RZ, 0xfc, !PT ;  /* 0x0000000300007212 */ /* 0x000fc800078efcff */
[----:B------:R-:W-:-:S07]  /*6d80*/  PRMT R4, R0, 0x7610, R4 ;  /* 0x0000761000047816 */ /* 0x000fce0000000004 */
.L_x_1802:
[----:B------:R-:W-:Y:S05]  /*6d90*/  BSYNC B0 ;  /* 0x0000000000007941 */ /* 0x000fea0003800000 */
.L_x_1801:
[----:B------:R0:W-:Y:S01]  /*6da0*/  STG.E.U8 desc[UR36][R8.64], R4 ;  /* 0x0000000408007986 */ /* 0x0001e2000c101124 */
[----:B------:R-:W-:Y:S05]  /*6db0*/  BRA `(.L_x_1778) ;  /* 0x0000000000ac7947 */ /* 0x000fea0003800000 */
.L_x_1795:
        /* <DEDUP_REMOVED lines=21> */
.L_x_1777:
        /* <DEDUP_REMOVED lines=16> */
.L_x_1806:
[----:B------:R-:W-:Y:S05]  /*7010*/  BRA `(.L_x_1778) ;  /* 0x0000000000147947 */ /* 0x000fea0003800000 */
.L_x_1805:
[----:B------:R-:W0:Y:S02]  /*7020*/  F2I.U64.TRUNC R24, R24 ;  /* 0x0000001800187311 */ /* 0x000e24000020d800 */
[----:B0-----:R2:W-:Y:S01]  /*7030*/  STG.E.64 desc[UR36][R8.64], R24 ;  /* 0x0000001808007986 */ /* 0x0015e2000c101b24 */
[----:B------:R-:W-:Y:S05]  /*7040*/  BRA `(.L_x_1778) ;  /* 0x0000000000087947 */ /* 0x000fea0003800000 */
.L_x_1804:
[----:B------:R-:W0:Y:S02]  /*7050*/  F2I.FTZ.U32.TRUNC.NTZ R3, R24 ;  /* 0x0000001800037305 */ /* 0x000e24000021f000 */
[----:B0-----:R0:W-:Y:S02]  /*7060*/  STG.E desc[UR36][R8.64], R3 ;  /* 0x0000000308007986 */ /* 0x0011e4000c101924 */
.L_x_1778:
[----:B------:R-:W-:-:S07]  /*7070*/  VIADD R19, R19, 0x80 ;  /* 0x0000008013137836 */ /* 0x000fce0000000000 */
.L_x_1738:
[----:B------:R-:W-:Y:S05]  /*7080*/  BSYNC B6 ;  /* 0x0000000000067941 */ /* 0x000fea0003800000 */
.L_x_1737:
[----:B------:R-:W-:-:S13]  /*7090*/  ISETP.GE.AND P0, PT, R19, R17, PT ;  /* 0x000000111300720c */ /* 0x000fda0003f06270 */
[----:B------:R-:W-:Y:S05]  /*70a0*/  @P0 EXIT ;  /* 0x000000000000094d */ /* 0x000fea0003800000 */
[----:B0-23--:R-:W0:Y:S01]  /*70b0*/  LDC.64 R4, c[0x0][0x218] ;  /* 0x00008600ff047b82 */ /* 0x00de220000000a00 */
[----:B-1----:R-:W-:Y:S01]  /*70c0*/  PRMT R0, R16, 0x9910, RZ ;  /* 0x0000991010007816 */ /* 0x002fe200000000ff */
[----:B------:R-:W-:Y:S01]  /*70d0*/  IMAD R2, R2, 0x200, R19 ;  /* 0x0000020002027824 */ /* 0x000fe200078e0213 */
[----:B------:R-:W-:Y:S02]  /*70e0*/  ULDC UR4, c[0x0][0x238] ;  /* 0x00008e0000047ab9 */ /* 0x000fe40000000800 */
[----:B------:R-:W-:Y:S01]  /*70f0*/  ISETP.GT.AND P1, PT, R0, 0x9, PT ;  /* 0x000000090000780c */ /* 0x000fe20003f24270 */
[----:B----4-:R-:W-:-:S05]  /*7100*/  IMAD R3, R2, UR4, RZ ;  /* 0x0000000402037c24 */ /* 0x010fca000f8e02ff */
        /* <DEDUP_REMOVED lines=11> */
[----:B-----5:R-:W0:Y:S02]  /*71c0*/  F2I.FTZ.TRUNC.NTZ R5, R18 ;  /* 0x0000001200057305 */ /* 0x020e24000021f100 */
[----:B0-----:R-:W-:Y:S01]  /*71d0*/  STG.E.U8 desc[UR36][R2.64], R5 ;  /* 0x0000000502007986 */ /* 0x001fe2000c101124 */
[----:B------:R-:W-:Y:S05]  /*71e0*/  EXIT ;  /* 0x000000000000794d */ /* 0x000fea0003800000 */
.L_x_1810:
[----:B-----5:R-:W0:Y:S02]  /*71f0*/  F2I.S64.TRUNC R18, R18 ;  /* 0x0000001200127311 */ /* 0x020e24000020d900 */
[----:B0-----:R-:W-:-:S05]  /*7200*/  IMAD.MOV.U32 R5, RZ, RZ, R18 ;  /* 0x000000ffff057224 */ /* 0x001fca00078e0012 */
[----:B------:R-:W-:Y:S01]  /*7210*/  STG.E.U8 desc[UR36][R2.64], R5 ;  /* 0x0000000502007986 */ /* 0x000fe2000c101124 */
[----:B------:R-:W-:Y:S05]  /*7220*/  EXIT ;  /* 0x000000000000794d */ /* 0x000fea0003800000 */
.L_x_1809:
[----:B------:R-:W-:-:S13]  /*7230*/  ISETP.NE.AND P0, PT, R0, 0x2, PT ;  /* 0x000000020000780c */ /* 0x000fda0003f05270 */
[----:B------:R-:W-:Y:S05]  /*7240*/  @!P0 BRA `(.L_x_1812) ;  /* 0x0000000000288947 */ /* 0x000fea0003800000 */
[----:B------:R-:W-:-:S13]  /*7250*/  ISETP.NE.AND P0, PT, R0, 0x3, PT ;  /* 0x000000030000780c */ /* 0x000fda0003f05270 */
[----:B------:R-:W-:Y:S05]  /*7260*/  @!P0 BRA `(.L_x_1813) ;  /* 0x0000000000148947 */ /* 0x000fea0003800000 */
[----:B------:R-:W-:-:S13]  /*7270*/  ISETP.NE.AND P0, PT, R0, 0x4, PT ;  /* 0x000000040000780c */ /* 0x000fda0003f05270 */
[----:B------:R-:W-:Y:S05]  /*7280*/  @P0 BRA `(.L_x_1811) ;  /* 0x0000000800d00947 */ /* 0x000fea0003800000 */
[----:B-----5:R-:W0:Y:S02]  /*7290*/  F2I.S64.TRUNC R18, R18 ;  /* 0x0000001200127311 */ /* 0x020e24000020d900 */
[----:B0-----:R-:W-:Y:S01]  /*72a0*/  STG.E.64 desc[UR36][R2.64], R18 ;  /* 0x0000001202007986 */ /* 0x001fe2000c101b24 */
[----:B------:R-:W-:Y:S05]  /*72b0*/  EXIT ;  /* 0x000000000000794d */ /* 0x000fea0003800000 */
.L_x_1813:
[----:B-----5:R-:W0:Y:S02]  /*72c0*/  F2I.FTZ.TRUNC.NTZ R5, R18 ;  /* 0x0000001200057305 */ /* 0x020e24000021f100 */
[----:B0-----:R-:W-:Y:S01]  /*72d0*/  STG.E desc[UR36][R2.64], R5 ;  /* 0x0000000502007986 */ /* 0x001fe2000c101924 */
[----:B------:R-:W-:Y:S05]  /*72e0*/  EXIT ;  /* 0x000000000000794d */ /* 0x000fea0003800000 */
.L_x_1812:
[----:B-----5:R-:W0:Y:S02]  /*72f0*/  F2I.FTZ.TRUNC.NTZ R5, R18 ;  /* 0x0000001200057305 */ /* 0x020e24000021f100 */
[----:B0-----:R-:W-:Y:S01]  /*7300*/  STG.E.U16 desc[UR36][R2.64], R5 ;  /* 0x0000000502007986 */ /* 0x001fe2000c101524 */
[----:B------:R-:W-:Y:S05]  /*7310*/  EXIT ;  /* 0x000000000000794d */ /* 0x000fea0003800000 */
.L_x_1808:
[----:B------:R-:W-:-:S13]  /*7320*/  ISETP.GT.AND P0, PT, R0, 0x6, PT ;  /* 0x000000060000780c */ /* 0x000fda0003f04270 */
[----:B------:R-:W-:Y:S05]  /*7330*/  @P0 BRA `(.L_x_1814) ;  /* 0x0000000000240947 */ /* 0x000fea0003800000 */
[----:B------:R-:W-:-:S13]  /*7340*/  ISETP.NE.AND P0, PT, R0, 0x5, PT ;  /* 0x000000050000780c */ /* 0x000fda0003f05270 */
[----:B------:R-:W-:Y:S05]  /*7350*/  @!P0 BRA `(.L_x_1815) ;  /* 0x0000000000108947 */ /* 0x000fea0003800000 */
[----:B------:R-:W-:-:S13]  /*7360*/  ISETP.NE.AND P0, PT, R0, 0x6, PT ;  /* 0x000000060000780c */ /* 0x000fda0003f05270 */
[----:B------:R-:W-:Y:S05]  /*7370*/  @P0 BRA `(.L_x_1811) ;  /* 0x0000000800940947 */ /* 0x000fea0003800000 */
[----:B-----5:R-:W-:Y:S01]  /*7380*/  STG.E desc[UR36][R2.64], R18 ;  /* 0x0000001202007986 */ /* 0x020fe2000c101924 */
[----:B------:R-:W-:Y:S05]  /*7390*/  EXIT ;  /* 0x000000000000794d */ /* 0x000fea0003800000 */
.L_x_1815:
[----:B-----5:R-:W-:-:S05]  /*73a0*/  F2FP.F16.F32.PACK_AB R18, RZ, R18 ;  /* 0x00000012ff12723e */ /* 0x020fca00000000ff */
[----:B------:R-:W-:Y:S01]  /*73b0*/  STG.E.U16 desc[UR36][R2.64], R18 ;  /* 0x0000001202007986 */ /* 0x000fe2000c101524 */
[----:B------:R-:W-:Y:S05]  /*73c0*/  EXIT ;  /* 0x000000000000794d */ /* 0x000fea0003800000 */
.L_x_1814:
[----:B------:R-:W-:-:S13]  /*73d0*/  ISETP.NE.AND P0, PT, R0, 0x7, PT ;  /* 0x000000070000780c */ /* 0x000fda0003f05270 */
[----:B------:R-:W-:Y:S05]  /*73e0*/  @!P0 BRA `(.L_x_1816) ;  /* 0x00000000002c8947 */ /* 0x000fea0003800000 */
[----:B------:R-:W-:-:S13]  /*73f0*/  ISETP.NE.AND P0, PT, R0, 0x8, PT ;  /* 0x000000080000780c */ /* 0x000fda0003f05270 */
[----:B------:R-:W-:Y:S05]  /*7400*/  @!P0 BRA `(.L_x_1817) ;  /* 0x0000000000148947 */ /* 0x000fea0003800000 */
[----:B------:R-:W-:-:S13]  /*7410*/  ISETP.NE.AND P0, PT, R0, 0x9, PT ;  /* 0x000000090000780c */ /* 0x000fda0003f05270 */
[----:B------:R-:W-:Y:S05]  /*7420*/  @P0 BRA `(.L_x_1811) ;  /* 0x0000000800680947 */ /* 0x000fea0003800000 */
[----:B------:R-:W-:-:S05]  /*7430*/  IMAD.MOV.U32 R19, RZ, RZ, RZ ;  /* 0x000000ffff137224 */ /* 0x000fca00078e00ff */
[----:B-----5:R-:W-:Y:S01]  /*7440*/  STG.E.64 desc[UR36][R2.64], R18 ;  /* 0x0000001202007986 */ /* 0x020fe2000c101b24 */
[----:B------:R-:W-:Y:S05]  /*7450*/  EXIT ;  /* 0x000000000000794d */ /* 0x000fea0003800000 */
.L_x_1817:
[----:B-----5:R-:W-:-:S04]  /*7460*/  F2FP.F16.F32.PACK_AB R5, RZ, R18 ;  /* 0x00000012ff05723e */ /* 0x020fc800000000ff */
[----:B------:R-:W-:-:S05]  /*7470*/  PRMT R5, R5, 0x5410, RZ ;  /* 0x0000541005057816 */ /* 0x000fca00000000ff */
[----:B------:R-:W-:Y:S01]  /*7480*/  STG.E desc[UR36][R2.64], R5 ;  /* 0x0000000502007986 */ /* 0x000fe2000c101924 */
[----:B------:R-:W-:Y:S05]  /*7490*/  EXIT ;  /* 0x000000000000794d */ /* 0x000fea0003800000 */
.L_x_1816:
[----:B-----5:R-:W-:-:S06]  /*74a0*/  FMUL.FTZ R4, R18, 1 ;  /* 0x3f80000012047820 */ /* 0x020fcc0000410000 */
[----:B------:R-:W0:Y:S02]  /*74b0*/  F2F.F64.F32 R4, R4 ;  /* 0x0000000400047310 */ /* 0x000e240000201800 */
[----:B0-----:R-:W-:Y:S01]  /*74c0*/  STG.E.64 desc[UR36][R2.64], R4 ;  /* 0x0000000402007986 */ /* 0x001fe2000c101b24 */
[----:B------:R-:W-:Y:S05]  /*74d0*/  EXIT ;  /* 0x000000000000794d */ /* 0x000fea0003800000 */
.L_x_1807:
        /* <DEDUP_REMOVED lines=8> */
[----:B-----5:R-:W-:-:S04]  /*7560*/  FSETP.NEU.FTZ.AND P0, PT, R18, RZ, PT ;  /* 0x000000ff1200720b */ /* 0x020fc80003f1d000 */
[----:B------:R-:W-:-:S05]  /*7570*/  SEL R5, RZ, 0x1, !P0 ;  /* 0x00000001ff057807 */ /* 0x000fca0004000000 */
[----:B------:R-:W-:Y:S01]  /*7580*/  STG.E.U8 desc[UR36][R2.64], R5 ;  /* 0x0000000502007986 */ /* 0x000fe2000c101124 */
[----:B------:R-:W-:Y:S05]  /*7590*/  EXIT ;  /* 0x000000000000794d */ /* 0x000fea0003800000 */
.L_x_1820:
[----:B-----5:R-:W-:Y:S01]  /*75a0*/  FMUL.FTZ R4, R18, 1 ;  /* 0x3f80000012047820 */ /* 0x020fe20000410000 */
[----:B------:R-:W-:-:S05]  /*75b0*/  CS2R R6, SRZ ;  /* 0x0000000000067805 */ /* 0x000fca000001ff00 */
[----:B------:R-:W0:Y:S02]  /*75c0*/  F2F.F64.F32 R4, R4 ;  /* 0x0000000400047310 */ /* 0x000e240000201800 */
[----:B0-----:R-:W-:Y:S01]  /*75d0*/  STG.E.128 desc[UR36][R2.64], R4 ;  /* 0x0000000402007986 */ /* 0x001fe2000c101d24 */
[----:B------:R-:W-:Y:S05]  /*75e0*/  EXIT ;  /* 0x000000000000794d */ /* 0x000fea0003800000 */
.L_x_1819:
[----:B------:R-:W-:-:S13]  /*75f0*/  ISETP.NE.AND P0, PT, R0, 0xf, PT ;  /* 0x0000000f0000780c */ /* 0x000fda0003f05270 */
[----:B------:R-:W-:Y:S05]  /*7600*/  @!P0 BRA `(.L_x_1821) ;  /* 0x0000000000ac8947 */ /* 0x000fea0003800000 */
[----:B------:R-:W-:-:S13]  /*7610*/  ISETP.NE.AND P0, PT, R0, 0x17, PT ;  /* 0x000000170000780c */ /* 0x000fda0003f05270 */
[----:B------:R-:W-:Y:S05]  /*7620*/  @!P0 BRA `(.L_x_1822) ;  /* 0x0000000000508947 */ /* 0x000fea0003800000 */
[----:B------:R-:W-:-:S13]  /*7630*/  ISETP.NE.AND P0, PT, R0, 0x18, PT ;  /* 0x000000180000780c */ /* 0x000fda0003f05270 */
[----:B------:R-:W-:Y:S05]  /*7640*/  @P0 BRA `(.L_x_1811) ;  /* 0x0000000400e00947 */ /* 0x000fea0003800000 */
[C---:B-----5:R-:W-:Y:S01]  /*7650*/  LOP3.LUT R4, R18.reuse, 0x7fffffff, RZ, 0xc0, !PT ;  /* 0x7fffffff12047812 */ /* 0x060fe200078ec0ff */
[----:B------:R-:W-:Y:S01]  /*7660*/  BSSY B0, `(.L_x_1823) ;  /* 0x000000d000007945 */ /* 0x000fe20003800000 */
        /* <DEDUP_REMOVED lines=12> */
.L_x_1824:
[----:B------:R-:W-:Y:S05]  /*7730*/  BSYNC B0 ;  /* 0x0000000000007941 */ /* 0x000fea0003800000 */
.L_x_1823:
[----:B------:R-:W-:-:S05]  /*7740*/  LOP3.LUT R7, R0, R7, RZ, 0xfc, !PT ;  /* 0x0000000700077212 */ /* 0x000fca00078efcff */
[----:B------:R-:W-:Y:S01]  /*7750*/  STG.E.U8 desc[UR36][R2.64], R7 ;  /* 0x0000000702007986 */ /* 0x000fe2000c101124 */
[----:B------:R-:W-:Y:S05]  /*7760*/  EXIT ;  /* 0x000000000000794d */ /* 0x000fea0003800000 */
.L_x_1822:
[----:B-----5:R-:W-:Y:S01]  /*7770*/  LOP3.LUT R4, R18, 0x7fffffff, RZ, 0xc0, !PT ;  /* 0x7fffffff12047812 */ /* 0x020fe200078ec0ff */
[----:B------:R-:W-:Y:S03]  /*7780*/  BSSY B0, `(.L_x_1825) ;  /* 0x000000e000007945 */ /* 0x000fe60003800000 */
        /* <DEDUP_REMOVED lines=10> */
.L_x_1826:
[----:B------:R-:W-:Y:S01]  /*7830*/  IMAD.MOV.U32 R0, RZ, RZ, 0x7f ;  /* 0x0000007fff007424 */ /* 0x000fe200078e00ff */
[----:B------:R-:W-:-:S04]  /*7840*/  ISETP.GT.U32.AND P0, PT, R4, 0x7f800000, PT ;  /* 0x7f8000000400780c */ /* 0x000fc80003f04070 */
[----:B------:R-:W-:-:S09]  /*7850*/  SEL R0, R0, 0x7c, P0 ;  /* 0x0000007c00007807 */ /* 0x000fd20000000000 */
.L_x_1827:
[----:B------:R-:W-:Y:S05]  /*7860*/  BSYNC B0 ;  /* 0x0000000000007941 */ /* 0x000fea0003800000 */
.L_x_1825:
[----:B------:R-:W-:-:S04]  /*7870*/  LOP3.LUT R18, R18, 0x80000000, RZ, 0xc0, !PT ;  /* 0x8000000012127812 */ /* 0x000fc800078ec0ff */
[----:B------:R-:W-:-:S04]  /*7880*/  SHF.R.U32.HI R5, RZ, 0x18, R18 ;  /* 0x00000018ff057819 */ /* 0x000fc80000011612 */
[----:B------:R-:W-:-:S05]  /*7890*/  LOP3.LUT R5, R0, R5, RZ, 0xfc, !PT ;  /* 0x0000000500057212 */ /* 0x000fca00078efcff */
[----:B------:R-:W-:Y:S01]  /*78a0*/  STG.E.U8 desc[UR36][R2.64], R5 ;  /* 0x0000000502007986 */ /* 0x000fe2000c101124 */
[----:B------:R-:W-:Y:S05]  /*78b0*/  EXIT ;  /* 0x000000000000794d */ /* 0x000fea0003800000 */
.L_x_1821:
[----:B-----5:R-:W-:-:S05]  /*78c0*/  F2FP.BF16.F32.PACK_AB R18, RZ, R18 ;  /* 0x00000012ff12723e */ /* 0x020fca00000010ff */
[----:B------:R-:W-:Y:S01]  /*78d0*/  STG.E.U16 desc[UR36][R2.64], R18 ;  /* 0x0000001202007986 */ /* 0x000fe2000c101524 */
[----:B------:R-:W-:Y:S05]  /*78e0*/  EXIT ;  /* 0x000000000000794d */ /* 0x000fea0003800000 */
.L_x_1818:
        /* <DEDUP_REMOVED lines=8> */
[----:B-----5:R-:W0:Y:S02]  /*7970*/  F2I.FTZ.U32.TRUNC.NTZ R5, R18 ;  /* 0x0000001200057305 */ /* 0x020e24000021f000 */
[----:B0-----:R-:W-:Y:S01]  /*7980*/  STG.E.U16 desc[UR36][R2.64], R5 ;  /* 0x0000000502007986 */ /* 0x001fe2000c101524 */
[----:B------:R-:W-:Y:S05]  /*7990*/  EXIT ;  /* 0x000000000000794d */ /* 0x000fea0003800000 */
.L_x_1830:
[----:B-----5:R-:W-:Y:S01]  /*79a0*/  LOP3.LUT R5, R18, 0x7fffffff, RZ, 0xc0, !PT ;  /* 0x7fffffff12057812 */ /* 0x020fe200078ec0ff */
        /* <DEDUP_REMOVED lines=15> */
.L_x_1833:
[----:B------:R-:W-:-:S04]  /*7aa0*/  LOP3.LUT R18, R18, 0x80000000, RZ, 0xc0, !PT ;  /* 0x8000000012127812 */ /* 0x000fc800078ec0ff */
[----:B------:R-:W-:-:S04]  /*7ab0*/  SHF.R.U32.HI R5, RZ, 0x18, R18 ;  /* 0x00000018ff057819 */ /* 0x000fc80000011612 */
[----:B------:R-:W-:-:S04]  /*7ac0*/  LOP3.LUT R4, R4, R5, RZ, 0xfc, !PT ;  /* 0x0000000504047212 */ /* 0x000fc800078efcff */
[----:B------:R-:W-:-:S07]  /*7ad0*/  PRMT R0, R4, 0x7610, R0 ;  /* 0x0000761004007816 */ /* 0x000fce0000000000 */
.L_x_1832:
[----:B------:R-:W-:Y:S05]  /*7ae0*/  BSYNC B0 ;  /* 0x0000000000007941 */ /* 0x000fea0003800000 */
.L_x_1831:
[----:B------:R-:W-:Y:S01]  /*7af0*/  STG.E.U8 desc[UR36][R2.64], R0 ;  /* 0x0000000002007986 */ /* 0x000fe2000c101124 */
[----:B------:R-:W-:Y:S05]  /*7b00*/  EXIT ;  /* 0x000000000000794d */ /* 0x000fea0003800000 */
.L_x_1829:
        /* <DEDUP_REMOVED lines=16> */
.L_x_1836:
[----:B------:R-:W-:-:S04]  /*7c10*/  LOP3.LUT R18, R18, 0x80000000, RZ, 0xc0, !PT ;  /* 0x8000000012127812 */ /* 0x000fc800078ec0ff */
[----:B------:R-:W-:-:S04]  /*7c20*/  SHF.R.U32.HI R5, RZ, 0x18, R18 ;  /* 0x00000018ff057819 */ /* 0x000fc80000011612 */
[----:B------:R-:W-:-:S04]  /*7c30*/  LOP3.LUT R4, R4, R5, RZ, 0xfc, !PT ;  /* 0x0000000504047212 */ /* 0x000fc800078efcff */
[----:B------:R-:W-:-:S07]  /*7c40*/  PRMT R0, R4, 0x7610, R0 ;  /* 0x0000761004007816 */ /* 0x000fce0000000000 */
.L_x_1835:
[----:B------:R-:W-:Y:S05]  /*7c50*/  BSYNC B0 ;  /* 0x0000000000007941 */ /* 0x000fea0003800000 */
.L_x_1834:
[----:B------:R-:W-:Y:S01]  /*7c60*/  STG.E.U8 desc[UR36][R2.64], R0 ;  /* 0x0000000002007986 */ /* 0x000fe2000c101124 */
[----:B------:R-:W-:Y:S05]  /*7c70*/  EXIT ;  /* 0x000000000000794d */ /* 0x000fea0003800000 */
.L_x_1828:
[----:B------:R-:W-:-:S13]  /*7c80*/  ISETP.NE.AND P0, PT, R0, 0x1c, PT ;  /* 0x0000001c0000780c */ /* 0x000fda0003f05270 */
[----:B------:R-:W-:Y:S05]  /*7c90*/  @!P0 BRA `(.L_x_1837) ;  /* 0x00000000009c8947 */ /* 0x000fea0003800000 */
[----:B------:R-:W-:-:S13]  /*7ca0*/  ISETP.NE.AND P0, PT, R0, 0x1d, PT ;  /* 0x0000001d0000780c */ /* 0x000fda0003f05270 */
[----:B------:R-:W-:Y:S05]  /*7cb0*/  @!P0 BRA `(.L_x_1838) ;  /* 0x0000000000888947 */ /* 0x000fea0003800000 */
[----:B------:R-:W-:-:S13]  /*7cc0*/  ISETP.NE.AND P0, PT, R0, 0x2c, PT ;  /* 0x0000002c0000780c */ /* 0x000fda0003f05270 */
[----:B------:R-:W-:Y:S05]  /*7cd0*/  @P0 BRA `(.L_x_1811) ;  /* 0x00000000003c0947 */ /* 0x000fea0003800000 */
[----:B-----5:R-:W-:-:S04]  /*7ce0*/  SHF.R.U32.HI R4, RZ, 0x17, R18 ;  /* 0x00000017ff047819 */ /* 0x020fc80000011612 */
        /* <DEDUP_REMOVED lines=14> */
.L_x_1811:
        /* <DEDUP_REMOVED lines=16> */
.L_x_1839:
[----:B------:R-:W-:Y:S05]  /*7ed0*/  EXIT ;  /* 0x000000000000794d */ /* 0x000fea0003800000 */
.L_x_1838:
[----:B-----5:R-:W0:Y:S02]  /*7ee0*/  F2I.U64.TRUNC R18, R18 ;  /* 0x0000001200127311 */ /* 0x020e24000020d800 */
[----:B0-----:R-:W-:Y:S01]  /*7ef0*/  STG.E.64 desc[UR36][R2.64], R18 ;  /* 0x0000001202007986 */ /* 0x001fe2000c101b24 */
[----:B------:R-:W-:Y:S05]  /*7f00*/  EXIT ;  /* 0x000000000000794d */ /* 0x000fea0003800000 */
.L_x_1837:
[----:B-----5:R-:W0:Y:S02]  /*7f10*/  F2I.FTZ.U32.TRUNC.NTZ R5, R18 ;  /* 0x0000001200057305 */ /* 0x020e24000021f000 */
[----:B0-----:R-:W-:Y:S01]  /*7f20*/  STG.E desc[UR36][R2.64], R5 ;  /* 0x0000000502007986 */ /* 0x001fe2000c101924 */
[----:B------:R-:W-:Y:S05]  /*7f30*/  EXIT ;  /* 0x000000000000794d */ /* 0x000fea0003800000 */
.L_x_1840:
        /* <DEDUP_REMOVED lines=12> */
.L_x_20110:


//--------------------- .text._ZN2at6native18elementwise_kernelILi128ELi2EZNS0_22gpu_kernel_impl_nocastIZZZNS0_16acos_kernel_cudaERNS_18TensorIteratorBaseEENKUlvE0_clEvENKUlvE0_clEvEUlfE_EEvS4_RKT_EUliE_EEviT1_ --------------------------
	.section	.text._ZN2at6native18elementwise_kernelILi128ELi2EZNS0_22gpu_kernel_impl_nocastIZZZNS0_16acos_kernel_cudaERNS_18TensorIteratorBaseEENKUlvE0_clEvENKUlvE0_clEvEUlfE_EEvS4_RKT_EUliE_EEviT1_,"ax",@progbits
	.align	128
        .global         _ZN2at6native18elementwise_kernelILi128ELi2EZNS0_22gpu_kernel_impl_nocastIZZZNS0_16acos_kernel_cudaERNS_18TensorIteratorBaseEENKUlvE0_clEvENKUlvE0_clEvEUlfE_EEvS4_RKT_EUliE_EEviT1_
        .type           _ZN2at6native18elementwise_kernelILi128ELi2EZNS0_22gpu_kernel_impl_nocastIZZZNS0_16acos_kernel_cudaERNS_18TensorIteratorBaseEENKUlvE0_clEvENKUlvE0_clEvEUlfE_EEvS4_RKT_EUliE_EEviT1_,@function
        .size           _ZN2at6native18elementwise_kernelILi128ELi2EZNS0_22gpu_kernel_impl_nocastIZZZNS0_16acos_kernel_cudaERNS_18TensorIteratorBaseEENKUlvE0_clEvENKUlvE0_clEvEUlfE_EEvS4_RKT_EUliE_EEviT1_,(.L_x_20111 - _ZN2at6native18elementwise_kernelILi128ELi2EZNS0_22gpu_kernel_impl_nocastIZZZNS0_16acos_kernel_cudaERNS_18TensorIteratorBaseEENKUlvE0_clEvENKUlvE0_clEvEUlfE_EEvS4_RKT_EUliE_EEviT1_)
        .other          _ZN2at6native18elementwise_kernelILi128ELi2EZNS0_22gpu_kernel_impl_nocastIZZZNS0_16acos_kernel_cudaERNS_18TensorIteratorBaseEENKUlvE0_clEvENKUlvE0_clEvEUlfE_EEvS4_RKT_EUliE_EEviT1_,@"STO_CUDA_ENTRY STV_DEFAULT"
_ZN2at6native18elementwise_kernelILi128ELi2EZNS0_22gpu_kernel_impl_nocastIZZZNS0_16acos_kernel_cudaERNS_18TensorIteratorBaseEENKUlvE0_clEvENKUlvE0_clEvEUlfE_EEvS4_RKT_EUliE_EEviT1_:
.text._ZN2at6native18elementwise_kernelILi128ELi2EZNS0_22gpu_kernel_impl_nocastIZZZNS0_16acos_kernel_cudaERNS_18TensorIteratorBaseEENKUlvE0_clEvENKUlvE0_clEvEUlfE_EEvS4_RKT_EUliE_EEviT1_:
[----:B------:R-:W-:Y:S01]  /*0000*/  LDC R1, c[0x0][0x28] ;  /* 0x00000a00ff017b82 */ /* 0x000fe20000000800 */
[----:B------:R-:W0:Y:S01]  /*0010*/  S2R R2, SR_CTAID.X ;  /* 0x0000000000027919 */ /* 0x000e220000002500 */
[----:B------:R-:W-:Y:S01]  /*0020*/  ULDC UR6, c[0x0][0x210] ;  /* 0x0000840000067ab9 */ /* 0x000fe20000000800 */
[----:B------:R-:W-:Y:S01]  /*0030*/  ULDC.64 UR4, c[0x0][0x208] ;  /* 0x0000820000047ab9 */ /* 0x000fe20000000a00 */
[----:B------:R-:W-:Y:S01]  /*0040*/  BSSY B0, `(.L_x_1841) ;  /* 0x000015a000007945 */ /* 0x000fe20003800000 */
[----:B------:R-:W0:Y:S02]  /*0050*/  S2R R3, SR_TID.X ;  /* 0x0000000000037919 */ /* 0x000e240000002100 */
[----:B0-----:R-:W-:-:S04]  /*0060*/  LEA R3, R2, R3, 0x8 ;  /* 0x0000000302037211 */ /* 0x001fc800078e40ff */
[----:B------:R-:W-:Y:S02]  /*0070*/  ISETP.GE.AND P0, PT, R3, UR6, PT ;  /* 0x0000000603007c0c */ /* 0x000fe4000bf06270 */
[----:B------:R-:W-:-:S11]  /*0080*/  MOV R7, R3 ;  /* 0x0000000300077202 */ /* 0x000fd60000000f00 */
[----:B------:R-:W-:Y:S05]  /*0090*/  @P0 BRA `(.L_x_1842) ;  /* 0x0000001400500947 */ /* 0x000fea0003800000 */
[----:B------:R-:W0:Y:S01]  /*00a0*/  LDC R4, c[0x0][0x218] ;  /* 0x00008600ff047b82 */ /* 0x000e220000000800 */
[----:B------:R-:W-:Y:S01]  /*00b0*/  HFMA2.MMA R0, -RZ, RZ, 0, 0 ;  /* 0x00000000ff007435 */ /* 0x000fe200000001ff */
[----:B------:R-:W-:Y:S02]  /*00c0*/  MOV R5, RZ ;  /* 0x000000ff00057202 */ /* 0x000fe40000000f00 */
[----:B0-----:R-:W-:-:S13]  /*00d0*/  ISETP.NE.AND P0, PT, R4, RZ, PT ;  /* 0x000000ff0400720c */ /* 0x001fda0003f05270 */
[----:B------:R-:W-:Y:S05]  /*00e0*/  @!P0 BRA `(.L_x_1843) ;  /* 0x0000001000ac8947 */ /* 0x000fea0003800000 */
        /* <DEDUP_REMOVED lines=21> */
[C---:B------:R-:W-:Y:S02]  /*0240*/  IMAD R5, R6.reuse, UR10, RZ ;  /* 0x0000000a06057c24 */ /* 0x040fe4000f8e02ff */
[----:B------:R-:W-:Y:S02]  /*0250*/  IMAD R7, R6, UR11, RZ ;  /* 0x0000000b06077c24 */ /* 0x000fe4000f8e02ff */
        /* <DEDUP_REMOVED lines=264> */
[----:B------:R-:W1:Y:S01]  /*12e0*/  @P0 LDC R15, c[0x0][0x33c] ;  /* 0x0000cf00ff0f0b82 */ /* 0x000e620000000800 */
[----:B------:R-:W-:Y:S01]  /*12f0*/  IMAD R6, R6, UR8, R7 ;  /* 0x0000000806067c24 */ /* 0x000fe2000f8e0207 */
[----:B------:R-:W-:-:S03]  /*1300*/  ULDC.64 UR8, c[0x0][0x400] ;  /* 0x0001000000087ab9 */ /* 0x000fc60000000a00 */
[C---:B------:R-:W-:Y:S02]  /*1310*/  IMAD R5, R6.reuse, UR8, R5 ;  /* 0x0000000806057c24 */ /* 0x040fe4000f8e0205 */
[----:B------:R-:W-:Y:S01]  /*1320*/  IMAD R0, R6, UR9, R0 ;  /* 0x0000000906007c24 */ /* 0x000fe2000f8e0200 */
[----:B------:R-:W2:Y:S01]  /*1330*/  @P0 LDC.64 R8, c[0x0][0x408] ;  /* 0x00010200ff080b82 */ /* 0x000ea20000000a00 */
[----:B0-----:R-:W-:-:S05]  /*1340*/  @P0 IMAD.HI.U32 R4, R11, R12, R10 ;  /* 0x0000000c0b040227 */ /* 0x001fca00078e000a */
[----:B------:R-:W-:-:S04]  /*1350*/  @P0 SHF.R.U32.HI R4, RZ, R13, R4 ;  /* 0x0000000dff040219 */ /* 0x000fc80000011604 */
[----:B------:R-:W-:-:S05]  /*1360*/  @P0 IADD3 R10, -R4, RZ, RZ ;  /* 0x000000ff040a0210 */ /* 0x000fca0007ffe1ff */
[----:B-1----:R-:W-:-:S04]  /*1370*/  @P0 IMAD R10, R10, R15, R11 ;  /* 0x0000000f0a0a0224 */ /* 0x002fc800078e020b */
[C---:B--2---:R-:W-:Y:S02]  /*1380*/  @P0 IMAD R5, R10.reuse, R8, R5 ;  /* 0x000000080a050224 */ /* 0x044fe400078e0205 */
[----:B------:R-:W-:-:S07]  /*1390*/  @P0 IMAD R0, R10, R9, R0 ;  /* 0x000000090a000224 */ /* 0x000fce00078e0200 */
.L_x_1843:
[----:B------:R-:W-:Y:S02]  /*13a0*/  ULDC.64 UR8, c[0x0][0x418] ;  /* 0x0001060000087ab9 */ /* 0x000fe40000000a00 */
[----:B------:R-:W-:-:S04]  /*13b0*/  IADD3 R6, P0, R0, UR8, RZ ;  /* 0x0000000800067c10 */ /* 0x000fc8000ff1e0ff */
[----:B------:R-:W-:Y:S01]  /*13c0*/  IADD3.X R7, RZ, UR9, RZ, P0, !PT ;  /* 0x00000009ff077c10 */ /* 0x000fe200087fe4ff */
[----:B------:R-:W-:-:S04]  /*13d0*/  ULDC.64 UR8, c[0x0][0x410] ;  /* 0x0001040000087ab9 */ /* 0x000fc80000000a00 */
[----:B------:R0:W2:Y:S01]  /*13e0*/  LDG.E R6, desc[UR4][R6.64] ;  /* 0x0000000406067981 */ /* 0x0000a2000c1e1900 */
[----:B------:R-:W-:Y:S02]  /*13f0*/  MOV R0, 0x3f000000 ;  /* 0x3f00000000007802 */ /* 0x000fe40000000f00 */
[----:B------:R-:W-:-:S04]  /*1400*/  IADD3 R4, P2, R5, UR8, RZ ;  /* 0x0000000805047c10 */ /* 0x000fc8000ff5e0ff */
[----:B------:R-:W-:Y:S02]  /*1410*/  IADD3.X R5, RZ, UR9, RZ, P2, !PT ;  /* 0x00000009ff057c10 */ /* 0x000fe400097fe4ff */
[----:B0-----:R-:W-:Y:S01]  /*1420*/  MOV R7, 0x3d10ecef ;  /* 0x3d10ecef00077802 */ /* 0x001fe20000000f00 */
[C---:B--2---:R-:W-:Y:S01]  /*1430*/  FADD.FTZ R9, |R6|.reuse, -RZ ;  /* 0x800000ff06097221 */ /* 0x044fe20000010200 */
        /* <DEDUP_REMOVED lines=22> */
[----:B------:R-:W-:Y:S01]  /*15a0*/  @!P1 FFMA.FTZ R9, R7, 0.93318945169448852539, R0 ;  /* 0x3f6ee58107099823 */ /* 0x000fe20000010000 */
[----:B------:R-:W-:-:S03]  /*15b0*/  IADD3 R7, R3, 0x80, RZ ;  /* 0x0000008003077810 */ /* 0x000fc60007ffe0ff */
[----:B------:R-:W-:-:S05]  /*15c0*/  @P0 FADD.FTZ R9, R9, R9 ;  /* 0x0000000909090221 */ /* 0x000fca0000010000 */
[----:B------:R0:W-:Y:S02]  /*15d0*/  STG.E desc[UR4][R4.64], R9 ;  /* 0x0000000904007986 */ /* 0x0001e4000c101904 */
.L_x_1842:
[----:B------:R-:W-:Y:S05]  /*15e0*/  BSYNC B0 ;  /* 0x0000000000007941 */ /* 0x000fea0003800000 */
.L_x_1841:
[----:B------:R-:W-:-:S13]  /*15f0*/  ISETP.GE.AND P0, PT, R7, UR6, PT ;  /* 0x0000000607007c0c */ /* 0x000fda000bf06270 */
[----:B------:R-:W-:Y:S05]  /*1600*/  @P0 EXIT ;  /* 0x000000000000094d */ /* 0x000fea0003800000 */
[----:B------:R-:W1:Y:S01]  /*1610*/  LDC R8, c[0x0][0x218] ;  /* 0x00008600ff087b82 */ /* 0x000e620000000800 */
[----:B------:R-:W-:Y:S01]  /*1620*/  HFMA2.MMA R3, -RZ, RZ, 0, 0 ;  /* 0x00000000ff037435 */ /* 0x000fe200000001ff */
[----:B------:R-:W-:Y:S02]  /*1630*/  MOV R0, RZ ;  /* 0x000000ff00007202 */ /* 0x000fe40000000f00 */
[----:B-1----:R-:W-:-:S13]  /*1640*/  ISETP.NE.AND P0, PT, R8, RZ, PT ;  /* 0x000000ff0800720c */ /* 0x002fda0003f05270 */
[----:B------:R-:W-:Y:S05]  /*1650*/  @!P0 BRA `(.L_x_1844) ;  /* 0x0000001000a88947 */ /* 0x000fea0003800000 */
[----:B------:R-:W-:Y:S01]  /*1660*/  MOV R2, RZ ;  /* 0x000000ff00027202 */ /* 0x000fe20000000f00 */
[----:B------:R-:W-:Y:S01]  /*1670*/  ULDC.64 UR6, c[0x0][0x220] ;  /* 0x0000880000067ab9 */ /* 0x000fe20000000a00 */
[----:B------:R-:W-:Y:S02]  /*1680*/  MOV R3, R7 ;  /* 0x0000000700037202 */ /* 0x000fe40000000f00 */
[----:B------:R-:W-:Y:S01]  /*1690*/  ISETP.NE.AND P0, PT, R8, 0x1, PT ;  /* 0x000000010800780c */ /* 0x000fe20003f05270 */
[----:B0-----:R-:W-:Y:S01]  /*16a0*/  IMAD.HI.U32 R4, R7, UR6, R2 ;  /* 0x0000000607047c27 */ /* 0x001fe2000f8e0002 */
        /* <DEDUP_REMOVED lines=293> */
.L_x_1844:
[----:B------:R-:W-:Y:S02]  /*2900*/  ULDC.64 UR6, c[0x0][0x418] ;  /* 0x0001060000067ab9 */ /* 0x000fe40000000a00 */
[----:B0-----:R-:W-:-:S04]  /*2910*/  IADD3 R4, P0, R0, UR6, RZ ;  /* 0x0000000600047c10 */ /* 0x001fc8000ff1e0ff */
[----:B------:R-:W-:Y:S01]  /*2920*/  IADD3.X R5, RZ, UR7, RZ, P0, !PT ;  /* 0x00000007ff057c10 */ /* 0x000fe200087fe4ff */
[----:B------:R-:W-:-:S04]  /*2930*/  ULDC.64 UR6, c[0x0][0x410] ;  /* 0x0001040000067ab9 */ /* 0x000fc80000000a00 */
[----:B------:R0:W2:Y:S01]  /*2940*/  LDG.E R4, desc[UR4][R4.64] ;  /* 0x0000000404047981 */ /* 0x0000a2000c1e1900 */
[----:B------:R-:W-:Y:S02]  /*2950*/  MOV R0, 0x3f000000 ;  /* 0x3f00000000007802 */ /* 0x000fe40000000f00 */
        /* <DEDUP_REMOVED lines=21> */
[----:B------:R-:W-:Y:S01]  /*2ab0*/  FFMA.FTZ R7, R7, R2, R7 ;  /* 0x0000000207077223 */ /* 0x000fe20000010007 */
[----:B------:R-:W-:-:S03]  /*2ac0*/  IADD3 R2, P2, R3, UR6, RZ ;  /* 0x0000000603027c10 */ /* 0x000fc6000ff5e0ff */
[----:B------:R-:W-:Y:S01]  /*2ad0*/  FADD.FTZ R0, -R7, -RZ ;  /* 0x800000ff07007221 */ /* 0x000fe20000010100 */
[----:B------:R-:W-:-:S04]  /*2ae0*/  IADD3.X R3, RZ, UR7, RZ, P2, !PT ;  /* 0x00000007ff037c10 */ /* 0x000fc800097fe4ff */
[----:B------:R-:W-:-:S05]  /*2af0*/  FSEL R0, R7, R0, P0 ;  /* 0x0000000007007208 */ /* 0x000fca0000000000 */
[----:B------:R-:W-:-:S04]  /*2b00*/  @!P1 FFMA.FTZ R7, R5, 0.93318945169448852539, R0 ;  /* 0x3f6ee58105079823 */ /* 0x000fc80000010000 */
[----:B------:R-:W-:-:S05]  /*2b10*/  @P0 FADD.FTZ R7, R7, R7 ;  /* 0x0000000707070221 */ /* 0x000fca0000010000 */
[----:B------:R-:W-:Y:S01]  /*2b20*/  STG.E desc[UR4][R2.64], R7 ;  /* 0x0000000702007986 */ /* 0x000fe2000c101904 */
[----:B------:R-:W-:Y:S05]  /*2b30*/  EXIT ;  /* 0x000000000000794d */ /* 0x000fea0003800000 */
.L_x_1845:
        /* <DEDUP_REMOVED lines=12> */
.L_x_20111:


//--------------------- .text._ZN2at6native27unrolled_elementwise_kernelIZZZNS0_16acos_kernel_cudaERNS_18TensorIteratorBaseEENKUlvE0_clEvENKUlvE0_clEvEUlfE_St5arrayIPcLm2EELi4E23TrivialOffsetCalculatorILi1EjESB_NS0_6memory15LoadWithoutCastENSC_16StoreWithoutCastEEEviT_T0_T2_T3_T4_T5_ --------------------------
	.section	.text._ZN2at6native27unrolled_elementwise_kernelIZZZNS0_16acos_kernel_cudaERNS_18TensorIteratorBaseEENKUlvE0_clEvENKUlvE0_clEvEUlfE_St5arrayIPcLm2EELi4E23TrivialOffsetCalculatorILi1EjESB_NS0_6memory15LoadWithoutCastENSC_16StoreWithoutCastEEEviT_T0_T2_T3_T4_T5_,"ax",@progbits
	.align	128
        .global         _ZN2at6native27unrolled_elementwise_kernelIZZZNS0_16acos_kernel_cudaERNS_18TensorIteratorBaseEENKUlvE0_clEvENKUlvE0_clEvEUlfE_St5arrayIPcLm2EELi4E23TrivialOffsetCalculatorILi1EjESB_NS0_6memory15LoadWithoutCastENSC_16StoreWithoutCastEEEviT_T0_T2_T3_T4_T5_
        .type           _ZN2at6native27unrolled_elementwise_kernelIZZZNS0_16acos_kernel_cudaERNS_18TensorIteratorBaseEENKUlvE0_clEvENKUlvE0_clEvEUlfE_St5arrayIPcLm2EELi4E23TrivialOffsetCalculatorILi1EjESB_NS0_6memory15LoadWithoutCastENSC_16StoreWithoutCastEEEviT_T0_T2_T3_T4_T5_,@function
        .size           _ZN2at6native27unrolled_elementwise_kernelIZZZNS0_16acos_kernel_cudaERNS_18TensorIteratorBaseEENKUlvE0_clEvENKUlvE0_clEvEUlfE_St5arrayIPcLm2EELi4E23TrivialOffsetCalculatorILi1EjESB_NS0_6memory15LoadWithoutCastENSC_16StoreWithoutCastEEEviT_T0_T2_T3_T4_T5_,(.L_x_20112 - _ZN2at6native27unrolled_elementwise_kernelIZZZNS0_16acos_kernel_cudaERNS_18TensorIteratorBaseEENKUlvE0_clEvENKUlvE0_clEvEUlfE_St5arrayIPcLm2EELi4E23TrivialOffsetCalculatorILi1EjESB_NS0_6memory15LoadWithoutCastENSC_16StoreWithoutCastEEEviT_T0_T2_T3_T4_T5_)
        .other          _ZN2at6native27unrolled_elementwise_kernelIZZZNS0_16acos_kernel_cudaERNS_18TensorIteratorBaseEENKUlvE0_clEvENKUlvE0_clEvEUlfE_St5arrayIPcLm2EELi4E23TrivialOffsetCalculatorILi1EjESB_NS0_6memory15LoadWithoutCastENSC_16StoreWithoutCastEEEviT_T0_T2_T3_T4_T5_,@"STO_CUDA_ENTRY STV_DEFAULT"
_ZN2at6native27unrolled_elementwise_kernelIZZZNS0_16acos_kernel_cudaERNS_18TensorIteratorBaseEENKUlvE0_clEvENKUlvE0_clEvEUlfE_St5arrayIPcLm2EELi4E23TrivialOffsetCalculatorILi1EjESB_NS0_6memory15LoadWithoutCastENSC_16StoreWithoutCastEEEviT_T0_T2_T3_T4_T5_:
.text._ZN2at6native27unrolled_elementwise_kernelIZZZNS0_16acos_kernel_cudaERNS_18TensorIteratorBaseEENKUlvE0_clEvENKUlvE0_clEvEUlfE_St5arrayIPcLm2EELi4E23TrivialOffsetCalculatorILi1EjESB_NS0_6memory15LoadWithoutCastENSC_16StoreWithoutCastEEEviT_T0_T2_T3_T4_T5_:
[----:B------:R-:W-:Y:S01]  /*0000*/  LDC R1, c[0x0][0x28] ;  /* 0x00000a00ff017b82 */ /* 0x000fe20000000800 */
[----:B------:R-:W0:Y:S07]  /*0010*/  S2R R0, SR_CTAID.X ;  /* 0x0000000000007919 */ /* 0x000e2e0000002500 */
[----:B------:R-:W0:Y:S01]  /*0020*/  LDC R5, c[0x0][0x210] ;  /* 0x00008400ff057b82 */ /* 0x000e220000000800 */
[----:B------:R-:W-:Y:S01]  /*0030*/  HFMA2.MMA R8, -RZ, RZ, 0, 0 ;  /* 0x00000000ff087435 */ /* 0x000fe200000001ff */
[----:B------:R-:W-:Y:S01]  /*0040*/  ULDC.64 UR4, c[0x0][0x208] ;  /* 0x0000820000047ab9 */ /* 0x000fe20000000a00 */
[----:B------:R-:W1:Y:S01]  /*0050*/  S2R R3, SR_TID.X ;  /* 0x0000000000037919 */ /* 0x000e620000002100 */
[----:B0-----:R-:W-:Y:S01]  /*0060*/  IMAD R2, R0, -0x200, R5 ;  /* 0xfffffe0000027824 */ /* 0x001fe200078e0205 */
[----:B-1----:R-:W-:-:S04]  /*0070*/  MOV R7, R3 ;  /* 0x0000000300077202 */ /* 0x002fc80000000f00 */
[----:B------:R-:W-:-:S13]  /*0080*/  ISETP.GE.AND P0, PT, R3, R2, PT ;  /* 0x000000020300720c */ /* 0x000fda0003f06270 */
[----:B------:R-:W-:Y:S01]  /*0090*/  @!P0 IADD3 R7, R3, 0x80, RZ ;  /* 0x0000008003078810 */ /* 0x000fe20007ffe0ff */
[----:B------:R-:W0:Y:S03]  /*00a0*/  @!P0 LDC.64 R16, c[0x0][0x218] ;  /* 0x00008600ff108b82 */ /* 0x000e260000000a00 */
[----:B------:R-:W-:-:S13]  /*00b0*/  ISETP.GE.AND P1, PT, R7, R2, PT ;  /* 0x000000020700720c */ /* 0x000fda0003f26270 */
[----:B------:R-:W-:Y:S01]  /*00c0*/  @!P1 LEA R9, R0, R7, 0x9 ;  /* 0x0000000700099211 */ /* 0x000fe200078e48ff */
[----:B------:R-:W1:Y:S01]  /*00d0*/  @!P1 LDC.64 R12, c[0x0][0x220] ;  /* 0x00008800ff0c9b82 */ /* 0x000e620000000a00 */
[----:B------:R-:W-:-:S04]  /*00e0*/  @!P1 IADD3 R7, R7, 0x80, RZ ;  /* 0x0000008007079810 */ /* 0x000fc80007ffe0ff */
[----:B------:R-:W-:-:S13]  /*00f0*/  ISETP.GE.AND P3, PT, R7, R2, PT ;  /* 0x000000020700720c */ /* 0x000fda0003f66270 */
[----:B------:R-:W-:Y:S01]  /*0100*/  @!P3 LEA R19, R0, R7, 0x9 ;  /* 0x000000070013b211 */ /* 0x000fe200078e48ff */
[----:B------:R-:W2:Y:S01]  /*0110*/  @!P3 LDC.64 R4, c[0x0][0x220] ;  /* 0x00008800ff04bb82 */ /* 0x000ea20000000a00 */
[----:B------:R-:W-:-:S04]  /*0120*/  @!P3 IADD3 R7, R7, 0x80, RZ ;  /* 0x000000800707b810 */ /* 0x000fc80007ffe0ff */
[----:B------:R-:W-:Y:S01]  /*0130*/  ISETP.GE.AND P2, PT, R7, R2, PT ;  /* 0x000000020700720c */ /* 0x000fe20003f46270 */
[----:B-1----:R-:W-:-:S12]  /*0140*/  @!P1 IMAD.WIDE.U32 R12, R9, 0x4, R12 ;  /* 0x00000004090c9825 */ /* 0x002fd800078e000c */
[----:B------:R-:W1:Y:S01]  /*0150*/  @!P2 LDC.64 R14, c[0x0][0x220] ;  /* 0x00008800ff0eab82 */ /* 0x000e620000000a00 */
[C---:B------:R-:W-:Y:S01]  /*0160*/  @!P2 LEA R7, R0.reuse, R7, 0x9 ;  /* 0x000000070007a211 */ /* 0x040fe200078e48ff */
[----:B------:R3:W5:Y:S01]  /*0170*/  @!P1 LDG.E R8, desc[UR4][R12.64] ;  /* 0x000000040c089981 */ /* 0x000762000c1e1900 */
[----:B------:R-:W-:Y:S02]  /*0180*/  @!P0 LEA R9, R0, R3, 0x9 ;  /* 0x0000000300098211 */ /* 0x000fe400078e48ff */
[----:B------:R-:W-:Y:S01]  /*0190*/  MOV R10, RZ ;  /* 0x000000ff000a7202 */ /* 0x000fe20000000f00 */
[----:B--2---:R-:W-:Y:S01]  /*01a0*/  @!P3 IMAD.WIDE.U32 R18, R19, 0x4, R4 ;  /* 0x000000041312b825 */ /* 0x004fe200078e0004 */
[----:B------:R-:W-:Y:S01]  /*01b0*/  CS2R R4, SRZ ;  /* 0x0000000000047805 */ /* 0x000fe2000001ff00 */
[----:B------:R-:W-:Y:S05]  /*01c0*/  BSSY B0, `(.L_x_1846) ;  /* 0x000002e000007945 */ /* 0x000fea0003800000 */
[----:B------:R-:W5:Y:S01]  /*01d0*/  @!P3 LDG.E R4, desc[UR4][R18.64] ;  /* 0x000000041204b981 */ /* 0x000f62000c1e1900 */
[----:B-1----:R-:W-:-:S02]  /*01e0*/  @!P2 IMAD.WIDE.U32 R14, R7, 0x4, R14 ;  /* 0x00000004070ea825 */ /* 0x002fc400078e000e */
[----:B------:R-:W1:Y:S03]  /*01f0*/  @!P0 LDC.64 R6, c[0x0][0x220] ;  /* 0x00008800ff068b82 */ /* 0x000e660000000a00 */
[----:B------:R-:W5:Y:S01]  /*0200*/  @!P2 LDG.E R5, desc[UR4][R14.64] ;  /* 0x000000040e05a981 */ /* 0x000f62000c1e1900 */
[----:B-1----:R-:W-:Y:S01]  /*0210*/  @!P0 IMAD.WIDE.U32 R6, R9, 0x4, R6 ;  /* 0x0000000409068825 */ /* 0x002fe200078e0006 */
[----:B------:R-:W-:-:S04]  /*0220*/  MOV R9, R3 ;  /* 0x0000000300097202 */ /* 0x000fc80000000f00 */
[C---:B------:R-:W-:Y:S01]  /*0230*/  IADD3 R21, R9.reuse, 0x80, RZ ;  /* 0x0000008009157810 */ /* 0x040fe20007ffe0ff */
[----:B------:R1:W5:Y:S01]  /*0240*/  @!P0 LDG.E R10, desc[UR4][R6.64] ;  /* 0x00000004060a8981 */ /* 0x000362000c1e1900 */
[C---:B------:R-:W-:Y:S02]  /*0250*/  IADD3 R11, R9.reuse, 0x100, RZ ;  /* 0x00000100090b7810 */ /* 0x040fe40007ffe0ff */
[----:B---3--:R-:W-:Y:S02]  /*0260*/  IADD3 R13, R9, 0x180, RZ ;  /* 0x00000180090d7810 */ /* 0x008fe40007ffe0ff */
[----:B------:R-:W-:Y:S02]  /*0270*/  @!P0 MOV R9, R21 ;  /* 0x0000001500098202 */ /* 0x000fe40000000f00 */
[----:B-1----:R-:W-:Y:S02]  /*0280*/  @!P0 LEA R7, R0, R3, 0x9 ;  /* 0x0000000300078211 */ /* 0x002fe400078e48ff */
[----:B------:R-:W-:-:S02]  /*0290*/  ISETP.GE.AND P4, PT, R21, R2, PT ;  /* 0x000000021500720c */ /* 0x000fc40003f86270 */
[-C--:B------:R-:W-:Y:S01]  /*02a0*/  ISETP.GE.AND P1, PT, R11, R2.reuse, PT ;  /* 0x000000020b00720c */ /* 0x080fe20003f26270 */
[----:B0-----:R-:W-:Y:S01]  /*02b0*/  @!P0 IMAD.WIDE.U32 R6, R7, 0x4, R16 ;  /* 0x0000000407068825 */ /* 0x001fe200078e0010 */
[-C--:B------:R-:W-:Y:S02]  /*02c0*/  ISETP.GE.AND P2, PT, R13, R2.reuse, PT ;  /* 0x000000020d00720c */ /* 0x080fe40003f46270 */
[----:B------:R-:W-:Y:S01]  /*02d0*/  ISETP.GE.AND P3, PT, R9, R2, PT ;  /* 0x000000020900720c */ /* 0x000fe20003f66270 */
[----:B------:R-:W-:-:S12]  /*02e0*/  @P0 BRA `(.L_x_1847) ;  /* 0x00000000006c0947 */ /* 0x000fd80003800000 */
[----:B------:R-:W-:Y:S01]  /*02f0*/  MOV R12, 0x3f000000 ;  /* 0x3f000000000c7802 */ /* 0x000fe20000000f00 */
        /* <DEDUP_REMOVED lines=25> */
[----:B------:R-:W-:-:S07]  /*0490*/  @P5 FADD.FTZ R3, R3, R3 ;  /* 0x0000000303035221 */ /* 0x000fce0000010000 */
.L_x_1847:
[----:B------:R-:W-:Y:S05]  /*04a0*/  BSYNC B0 ;  /* 0x0000000000007941 */ /* 0x000fea0003800000 */
.L_x_1846:
[----:B------:R-:W-:Y:S04]  /*04b0*/  BSSY B0, `(.L_x_1848) ;  /* 0x000001d000007945 */ /* 0x000fe80003800000 */
[----:B------:R-:W-:Y:S05]  /*04c0*/  @P4 BRA `(.L_x_1849) ;  /* 0x00000000006c4947 */ /* 0x000fea0003800000 */
[----:B-----5:R-:W-:Y:S01]  /*04d0*/  HFMA2.MMA R10, -RZ, RZ, 1.75, 0 ;  /* 0x3f000000ff0a7435 */ /* 0x020fe200000001ff */
[C---:B------:R-:W-:Y:S01]  /*04e0*/  FADD.FTZ R11, |R8|.reuse, -RZ ;  /* 0x800000ff080b7221 */ /* 0x040fe20000010200 */
[C---:B------:R-:W-:Y:S02]  /*04f0*/  FSETP.GT.FTZ.AND P4, PT, |R8|.reuse, 0.56000000238418579102, PT ;  /* 0x3f0f5c290800780b */ /* 0x040fe40003f94200 */
[----:B------:R-:W-:-:S06]  /*0500*/  FSETP.NEU.FTZ.AND P5, PT, |R8|, 1, PT ;  /* 0x3f8000000800780b */ /* 0x000fcc0003fbd200 */
        /* <DEDUP_REMOVED lines=23> */
.L_x_1849:
[----:B------:R-:W-:Y:S05]  /*0680*/  BSYNC B0 ;  /* 0x0000000000007941 */ /* 0x000fea0003800000 */
.L_x_1848:
[----:B------:R-:W-:Y:S04]  /*0690*/  BSSY B0, `(.L_x_1850) ;  /* 0x000001d000007945 */ /* 0x000fe80003800000 */
[----:B------:R-:W-:Y:S05]  /*06a0*/  @P1 BRA `(.L_x_1851) ;  /* 0x00000000006c1947 */ /* 0x000fea0003800000 */
[----:B-----5:R-:W-:Y:S01]  /*06b0*/  MOV R8, 0x3f000000 ;  /* 0x3f00000000087802 */ /* 0x020fe20000000f00 */
        /* <DEDUP_REMOVED lines=26> */
.L_x_1851:
[----:B------:R-:W-:Y:S05]  /*0860*/  BSYNC B0 ;  /* 0x0000000000007941 */ /* 0x000fea0003800000 */
.L_x_1850:
[----:B------:R-:W-:Y:S04]  /*0870*/  BSSY B0, `(.L_x_1852) ;  /* 0x000001d000007945 */ /* 0x000fe80003800000 */
[----:B------:R-:W-:Y:S05]  /*0880*/  @P2 BRA `(.L_x_1853) ;  /* 0x00000000006c2947 */ /* 0x000fea0003800000 */
[----:B------:R-:W-:Y:S01]  /*0890*/  HFMA2.MMA R11, -RZ, RZ, 1.75, 0 ;  /* 0x3f000000ff0b7435 */ /* 0x000fe200000001ff */
[C---:B-----5:R-:W-:Y:S01]  /*08a0*/  FADD.FTZ R4, |R5|.reuse, -RZ ;  /* 0x800000ff05047221 */ /* 0x060fe20000010200 */
[C---:B------:R-:W-:Y:S02]  /*08b0*/  FSETP.GT.FTZ.AND P1, PT, |R5|.reuse, 0.56000000238418579102, PT ;  /* 0x3f0f5c290500780b */ /* 0x040fe40003f34200 */
[----:B------:R-:W-:-:S06]  /*08c0*/  FSETP.NEU.FTZ.AND P2, PT, |R5|, 1, PT ;  /* 0x3f8000000500780b */ /* 0x000fcc0003f5d200 */
        /* <DEDUP_REMOVED lines=9> */
[----:B------:R-:W-:Y:S01]  /*0960*/  LOP3.LUT R4, R4, 0x80000000, R5, 0xb8, !PT ;  /* 0x8000000004047812 */ /* 0x000fe200078eb805 */
[----:B------:R-:W-:-:S04]  /*0970*/  HFMA2.MMA R5, -RZ, RZ, 1.9599609375, 20144 ;  /* 0x3fd774ebff057435 */ /* 0x000fc800000001ff */
        /* <DEDUP_REMOVED lines=12> */
.L_x_1853:
[----:B------:R-:W-:Y:S05]  /*0a40*/  BSYNC B0 ;  /* 0x0000000000007941 */ /* 0x000fea0003800000 */
.L_x_1852:
[----:B------:R0:W-:Y:S01]  /*0a50*/  @!P0 STG.E desc[UR4][R6.64], R3 ;  /* 0x0000000306008986 */ /* 0x0001e2000c101904 */
[----:B------:R-:W-:Y:S04]  /*0a60*/  BSSY B0, `(.L_x_1854) ;  /* 0x000000c000007945 */ /* 0x000fe80003800000 */
[----:B------:R-:W-:Y:S05]  /*0a70*/  @P3 BRA `(.L_x_1855) ;  /* 0x0000000000283947 */ /* 0x000fea0003800000 */
[----:B0-----:R-:W0:Y:S01]  /*0a80*/  LDC.64 R6, c[0x0][0x218] ;  /* 0x00008600ff067b82 */ /* 0x001e220000000a00 */
[----:B-----5:R-:W-:Y:S02]  /*0a90*/  LEA R5, R0, R9, 0x9 ;  /* 0x0000000900057211 */ /* 0x020fe400078e48ff */
[----:B------:R-:W-:-:S04]  /*0aa0*/  IADD3 R9, R9, 0x80, RZ ;  /* 0x0000008009097810 */ /* 0x000fc80007ffe0ff */
[----:B------:R-:W-:-:S13]  /*0ab0*/  ISETP.GE.AND P0, PT, R9, R2, PT ;  /* 0x000000020900720c */ /* 0x000fda0003f06270 */
[----:B------:R-:W-:Y:S02]  /*0ac0*/  @!P0 LEA R3, R0, R9, 0x9 ;  /* 0x0000000900038211 */ /* 0x000fe400078e48ff */
[----:B------:R-:W-:Y:S01]  /*0ad0*/  @!P0 IADD3 R9, R9, 0x80, RZ ;  /* 0x0000008009098810 */ /* 0x000fe20007ffe0ff */
[----:B0-----:R-:W-:-:S04]  /*0ae0*/  IMAD.WIDE.U32 R4, R5, 0x4, R6 ;  /* 0x0000000405047825 */ /* 0x001fc800078e0006 */
[----:B------:R-:W-:Y:S01]  /*0af0*/  @!P0 IMAD.WIDE.U32 R6, R3, 0x4, R6 ;  /* 0x0000000403068825 */ /* 0x000fe200078e0006 */
[----:B------:R1:W-:Y:S04]  /*0b00*/  STG.E desc[UR4][R4.64], R10 ;  /* 0x0000000a04007986 */ /* 0x0003e8000c101904 */
[----:B------:R1:W-:Y:S02]  /*0b10*/  @!P0 STG.E desc[UR4][R6.64], R8 ;  /* 0x0000000806008986 */ /* 0x0003e4000c101904 */
.L_x_1855:
[----:B------:R-:W-:Y:S05]  /*0b20*/  BSYNC B0 ;  /* 0x0000000000007941 */ /* 0x000fea0003800000 */
.L_x_1854:
[----:B------:R-:W-:-:S13]  /*0b30*/  ISETP.GE.AND P0, PT, R9, R2, PT ;  /* 0x000000020900720c */ /* 0x000fda0003f06270 */
[----:B------:R-:W-:Y:S05]  /*0b40*/  @P0 EXIT ;  /* 0x000000000000094d */ /* 0x000fea0003800000 */
[----:B0-----:R-:W0:Y:S01]  /*0b50*/  LDC.64 R2, c[0x0][0x218] ;  /* 0x00008600ff027b82 */ /* 0x001e220000000a00 */
[----:B------:R-:W-:-:S05]  /*0b60*/  LEA R9, R0, R9, 0x9 ;  /* 0x0000000900097211 */ /* 0x000fca00078e48ff */
[----:B0-----:R-:W-:-:S05]  /*0b70*/  IMAD.WIDE.U32 R2, R9, 0x4, R2 ;  /* 0x0000000409027825 */ /* 0x001fca00078e0002 */
[----:B------:R-:W-:Y:S01]  /*0b80*/  STG.E desc[UR4][R2.64], R11 ;  /* 0x0000000b02007986 */ /* 0x000fe2000c101904 */
[----:B------:R-:W-:Y:S05]  /*0b90*/  EXIT ;  /* 0x000000000000794d */ /* 0x000fea0003800000 */
.L_x_1856:
        /* <DEDUP_REMOVED lines=14> */
.L_x_20112:


//--------------------- .text._ZN2at6native29vectorized_elementwise_kernelILi2EZZZNS0_16acos_kernel_cudaERNS_18TensorIteratorBaseEENKUlvE0_clEvENKUlvE0_clEvEUlfE_St5arrayIPcLm2EEEEviT0_T1_ --------------------------
	.section	.text._ZN2at6native29vectorized_elementwise_kernelILi2EZZZNS0_16acos_kernel_cudaERNS_18TensorIteratorBaseEENKUlvE0_clEvENKUlvE0_clEvEUlfE_St5arrayIPcLm2EEEEviT0_T1_,"ax",@progbits
	.align	128
        .global         _ZN2at6native29vectorized_elementwise_kernelILi2EZZZNS0_16acos_kernel_cudaERNS_18TensorIteratorBaseEENKUlvE0_clEvENKUlvE0_clEvEUlfE_St5arrayIPcLm2EEEEviT0_T1_
        .type           _ZN2at6native29vectorized_elementwise_kernelILi2EZZZNS0_16acos_kernel_cudaERNS_18TensorIteratorBaseEENKUlvE0_clEvENKUlvE0_clEvEUlfE_St5arrayIPcLm2EEEEviT0_T1_,@function
        .size           _ZN2at6native29vectorized_elementwise_kernelILi2EZZZNS0_16acos_kernel_cudaERNS_18TensorIteratorBaseEENKUlvE0_clEvENKUlvE0_clEvEUlfE_St5arrayIPcLm2EEEEviT0_T1_,(.L_x_20113 - _ZN2at6native29vectorized_elementwise_kernelILi2EZZZNS0_16acos_kernel_cudaERNS_18TensorIteratorBaseEENKUlvE0_clEvENKUlvE0_clEvEUlfE_St5arrayIPcLm2EEEEviT0_T1_)
        .other          _ZN2at6native29vectorized_elementwise_kernelILi2EZZZNS0_16acos_kernel_cudaERNS_18TensorIteratorBaseEENKUlvE0_clEvENKUlvE0_clEvEUlfE_St5arrayIPcLm2EEEEviT0_T1_,@"STO_CUDA_ENTRY STV_DEFAULT"
_ZN2at6native29vectorized_elementwise_kernelILi2EZZZNS0_16acos_kernel_cudaERNS_18TensorIteratorBaseEENKUlvE0_clEvENKUlvE0_clEvEUlfE_St5arrayIPcLm2EEEEviT0_T1_:
.text._ZN2at6native29vectorized_elementwise_kernelILi2EZZZNS0_16acos_kernel_cudaERNS_18TensorIteratorBaseEENKUlvE0_clEvENKUlvE0_clEvEUlfE_St5arrayIPcLm2EEEEviT0_T1_:
        /* <DEDUP_REMOVED lines=13> */
[----:B------:R-:W3:Y:S04]  /*00d0*/  LDG.E.64 R8, desc[UR4][R18.64+0x400] ;  /* 0x0004000412087981 */ /* 0x000ee8000c1e1b00 */
[----:B------:R-:W4:Y:S04]  /*00e0*/  LDG.E.64 R2, desc[UR4][R18.64+0x800] ;  /* 0x0008000412027981 */ /* 0x000f28000c1e1b00 */
[----:B------:R0:W5:Y:S01]  /*00f0*/  LDG.E.64 R4, desc[UR4][R18.64+0xc00] ;  /* 0x000c000412047981 */ /* 0x000162000c1e1b00 */
[----:B------:R-:W-:Y:S01]  /*0100*/  HFMA2.MMA R12, -RZ, RZ, 1.75, 0 ;  /* 0x3f000000ff0c7435 */ /* 0x000fe200000001ff */
[C---:B--2---:R-:W-:Y:S01]  /*0110*/  FADD.FTZ R11, |R6|.reuse, -RZ ;  /* 0x800000ff060b7221 */ /* 0x044fe20000010200 */
[----:B------:R-:W-:Y:S01]  /*0120*/  FADD.FTZ R13, |R7|, -RZ ;  /* 0x800000ff070d7221 */ /* 0x000fe20000010200 */
[----:B------:R-:W-:-:S07]  /*0130*/  FSETP.GT.FTZ.AND P4, PT, |R6|, 0.56000000238418579102, PT ;  /* 0x3f0f5c290600780b */ /* 0x000fce0003f94200 */
[-C--:B------:R-:W-:Y:S01]  /*0140*/  FFMA.FTZ R20, -R11, R12.reuse, 0.5 ;  /* 0x3f0000000b147423 */ /* 0x080fe2000001010c */
[-C--:B------:R-:W-:Y:S01]  /*0150*/  FFMA.FTZ R23, -R13, R12.reuse, 0.5 ;  /* 0x3f0000000d177423 */ /* 0x080fe2000001010c */
[----:B---3--:R-:W-:Y:S01]  /*0160*/  FADD.FTZ R15, |R8|, -RZ ;  /* 0x800000ff080f7221 */ /* 0x008fe20000010200 */
[----:B------:R-:W-:Y:S01]  /*0170*/  FADD.FTZ R14, |R9|, -RZ ;  /* 0x800000ff090e7221 */ /* 0x000fe20000010200 */
[----:B------:R-:W1:Y:S01]  /*0180*/  MUFU.RSQ R21, R20 ;  /* 0x0000001400157308 */ /* 0x000e620000001400 */
[----:B------:R-:W-:Y:S01]  /*0190*/  FSETP.NEU.FTZ.AND P0, PT, |R6|, 1, PT ;  /* 0x3f8000000600780b */ /* 0x000fe20003f1d200 */
[-C--:B------:R-:W-:Y:S01]  /*01a0*/  FFMA.FTZ R17, -R15, R12.reuse, 0.5 ;  /* 0x3f0000000f117423 */ /* 0x080fe2000001010c */
[----:B0-----:R-:W-:Y:S01]  /*01b0*/  FFMA.FTZ R18, -R14, R12, 0.5 ;  /* 0x3f0000000e127423 */ /* 0x001fe2000001010c */
[----:B------:R-:W-:Y:S02]  /*01c0*/  FSETP.GT.FTZ.AND P1, PT, |R7|, 0.56000000238418579102, PT ;  /* 0x3f0f5c290700780b */ /* 0x000fe40003f34200 */
[----:B------:R-:W-:-:S02]  /*01d0*/  FSETP.GT.FTZ.AND P6, PT, R6, 0.56000000238418579102, PT ;  /* 0x3f0f5c290600780b */ /* 0x000fc40003fd4000 */
[----:B------:R-:W0:Y:S01]  /*01e0*/  MUFU.RSQ R24, R23 ;  /* 0x0000001700187308 */ /* 0x000e220000001400 */
[----:B------:R-:W-:Y:S02]  /*01f0*/  FSETP.NEU.FTZ.AND P2, PT, |R7|, 1, PT ;  /* 0x3f8000000700780b */ /* 0x000fe40003f5d200 */
[C---:B------:R-:W-:Y:S02]  /*0200*/  FSETP.GT.FTZ.AND P3, PT, |R9|.reuse, 0.56000000238418579102, PT ;  /* 0x3f0f5c290900780b */ /* 0x040fe40003f74200 */
[----:B------:R-:W-:-:S03]  /*0210*/  FSETP.NEU.FTZ.AND P5, PT, |R9|, 1, PT ;  /* 0x3f8000000900780b */ /* 0x000fc60003fbd200 */
[----:B------:R-:W2:Y:S01]  /*0220*/  MUFU.RSQ R16, R17 ;  /* 0x0000001100107308 */ /* 0x000ea20000001400 */
[----:B-1----:R-:W-:Y:S01]  /*0230*/  FMUL.FTZ R22, R20, R21 ;  /* 0x0000001514167220 */ /* 0x002fe20000410000 */
[----:B------:R-:W-:-:S04]  /*0240*/  FMUL.FTZ R21, R21, 0.5 ;  /* 0x3f00000015157820 */ /* 0x000fc80000410000 */
[----:B------:R-:W-:Y:S01]  /*0250*/  FFMA.FTZ R21, -R22, R21, 0.5 ;  /* 0x3f00000016157423 */ /* 0x000fe20000010115 */
[----:B0-----:R-:W-:Y:S01]  /*0260*/  FMUL.FTZ R19, R24, 0.5 ;  /* 0x3f00000018137820 */ /* 0x001fe20000410000 */
[----:B------:R-:W-:Y:S02]  /*0270*/  FMUL.FTZ R20, R23, R24 ;  /* 0x0000001817147220 */ /* 0x000fe40000410000 */
[----:B------:R-:W-:Y:S02]  /*0280*/  FFMA.FTZ R21, R22, R21, R22 ;  /* 0x0000001516157223 */ /* 0x000fe40000010016 */
[C---:B------:R-:W-:Y:S02]  /*0290*/  FFMA.FTZ R23, -R20.reuse, R19, 0.5 ;  /* 0x3f00000014177423 */ /* 0x040fe40000010113 */
[----:B------:R-:W0:Y:S01]  /*02a0*/  MUFU.RSQ R19, R18 ;  /* 0x0000001200137308 */ /* 0x000e220000001400 */
[----:B------:R-:W-:Y:S01]  /*02b0*/  @P4 FSEL R11, R21, RZ, P0 ;  /* 0x000000ff150b4208 */ /* 0x000fe20000000000 */
[----:B------:R-:W-:Y:S01]  /*02c0*/  FFMA.FTZ R23, R20, R23, R20 ;  /* 0x0000001714177223 */ /* 0x000fe20000010014 */
[----:B--2---:R-:W-:Y:S01]  /*02d0*/  FMUL.FTZ R21, R17, R16 ;  /* 0x0000001011157220 */ /* 0x004fe20000410000 */
[----:B------:R-:W-:Y:S01]  /*02e0*/  FSETP.GT.FTZ.AND P0, PT, |R8|, 0.56000000238418579102, PT ;  /* 0x3f0f5c290800780b */ /* 0x000fe20003f14200 */
[----:B------:R-:W-:Y:S01]  /*02f0*/  FMUL.FTZ R16, R16, 0.5 ;  /* 0x3f00000010107820 */ /* 0x000fe20000410000 */
[----:B------:R-:W-:-:S02]  /*0300*/  LOP3.LUT R6, R11, 0x80000000, R6, 0xb8, !PT ;  /* 0x800000000b067812 */ /* 0x000fc400078eb806 */
[----:B------:R-:W-:Y:S02]  /*0310*/  MOV R11, 0x3d10ecef ;  /* 0x3d10ecef000b7802 */ /* 0x000fe40000000f00 */
[----:B------:R-:W-:Y:S01]  /*0320*/  @P1 FSEL R13, R23, RZ, P2 ;  /* 0x000000ff170d1208 */ /* 0x000fe20001000000 */
[----:B------:R-:W-:Y:S01]  /*0330*/  FMUL.FTZ R20, R6, R6 ;  /* 0x0000000606147220 */ /* 0x000fe20000410000 */
[----:B------:R-:W-:Y:S02]  /*0340*/  FSETP.NEU.FTZ.AND P2, PT, |R8|, 1, PT ;  /* 0x3f8000000800780b */ /* 0x000fe40003f5d200 */
[----:B------:R-:W-:Y:S01]  /*0350*/  LOP3.LUT R13, R13, 0x80000000, R7, 0xb8, !PT ;  /* 0x800000000d0d7812 */ /* 0x000fe200078eb807 */
[----:B------:R-:W-:Y:S01]  /*0360*/  FFMA.FTZ R17, R20, R11, 0.016980519518256187439 ;  /* 0x3c8b1abb14117423 */ /* 0x000fe2000001000b */
[----:B0-----:R-:W-:Y:S01]  /*0370*/  FMUL.FTZ R22, R18, R19 ;  /* 0x0000001312167220 */ /* 0x001fe20000410000 */
[----:B------:R-:W-:Y:S02]  /*0380*/  FFMA.FTZ R18, -R21, R16, 0.5 ;  /* 0x3f00000015127423 */ /* 0x000fe40000010110 */
[C---:B------:R-:W-:Y:S01]  /*0390*/  FFMA.FTZ R17, R20.reuse, R17, 0.030762933194637298584 ;  /* 0x3cfc028c14117423 */ /* 0x040fe20000010011 */
[----:B------:R-:W-:Y:S01]  /*03a0*/  FMUL.FTZ R19, R19, 0.5 ;  /* 0x3f00000013137820 */ /* 0x000fe20000410000 */
[----:B------:R-:W-:Y:S01]  /*03b0*/  FMUL.FTZ R16, R13, R13 ;  /* 0x0000000d0d107220 */ /* 0x000fe20000410000 */
[----:B------:R-:W-:Y:S01]  /*03c0*/  FFMA.FTZ R18, R21, R18, R21 ;  /* 0x0000001215127223 */ /* 0x000fe20000010015 */
[----:B------:R-:W-:Y:S01]  /*03d0*/  FFMA.FTZ R17, R20, R17, 0.044709417968988418579 ;  /* 0x3d37213914117423 */ /* 0x000fe20000010011 */
[----:B------:R-:W-:Y:S01]  /*03e0*/  FFMA.FTZ R23, -R22, R19, 0.5 ;  /* 0x3f00000016177423 */ /* 0x000fe20000010113 */
[----:B------:R-:W-:-:S02]  /*03f0*/  FFMA.FTZ R19, R16, R11, 0.016980519518256187439 ;  /* 0x3c8b1abb10137423 */ /* 0x000fc4000001000b */
[----:B------:R-:W-:Y:S01]  /*0400*/  @P0 FSEL R15, R18, RZ, P2 ;  /* 0x000000ff120f0208 */ /* 0x000fe20001000000 */
[----:B------:R-:W-:Y:S01]  /*0410*/  FFMA.FTZ R17, R20, R17, 0.074989043176174163818 ;  /* 0x3d9993db14117423 */ /* 0x000fe20000010011 */
[----:B------:R-:W-:Y:S01]  /*0420*/  FFMA.FTZ R23, R22, R23, R22 ;  /* 0x0000001716177223 */ /* 0x000fe20000010016 */
[----:B------:R-:W-:Y:S01]  /*0430*/  FFMA.FTZ R19, R16, R19, 0.030762933194637298584 ;  /* 0x3cfc028c10137423 */ /* 0x000fe20000010013 */
[----:B------:R-:W-:Y:S01]  /*0440*/  LOP3.LUT R18, R15, 0x80000000, R8, 0xb8, !PT ;  /* 0x800000000f127812 */ /* 0x000fe200078eb808 */
[----:B------:R-:W-:Y:S01]  /*0450*/  FFMA.FTZ R17, R20, R17, 0.16666707396507263184 ;  /* 0x3e2aaac614117423 */ /* 0x000fe20000010011 */
[----:B------:R-:W-:Y:S01]  /*0460*/  FSETP.GT.FTZ.AND P2, PT, R7, 0.56000000238418579102, PT ;  /* 0x3f0f5c290700780b */ /* 0x000fe20003f54000 */
[----:B------:R-:W-:Y:S01]  /*0470*/  FFMA.FTZ R19, R16, R19, 0.044709417968988418579 ;  /* 0x3d37213910137423 */ /* 0x000fe20000010013 */
[----:B------:R-:W-:Y:S01]  /*0480*/  @P3 FSEL R14, R23, RZ, P5 ;  /* 0x000000ff170e3208 */ /* 0x000fe20002800000 */
[----:B------:R-:W-:Y:S01]  /*0490*/  FMUL.FTZ R7, R20, R17 ;  /* 0x0000001114077220 */ /* 0x000fe20000410000 */
[----:B------:R-:W-:Y:S01]  /*04a0*/  FMUL.FTZ R20, R18, R18 ;  /* 0x0000001212147220 */ /* 0x000fe20000410000 */
[----:B------:R-:W-:Y:S01]  /*04b0*/  FFMA.FTZ R19, R16, R19, 0.074989043176174163818 ;  /* 0x3d9993db10137423 */ /* 0x000fe20000010013 */
[----:B------:R-:W-:Y:S01]  /*04c0*/  LOP3.LUT R14, R14, 0x80000000, R9, 0xb8, !PT ;  /* 0x800000000e0e7812 */ /* 0x000fe200078eb809 */
[----:B----4-:R-:W-:Y:S01]  /*04d0*/  FADD.FTZ R17, |R2|, -RZ ;  /* 0x800000ff02117221 */ /* 0x010fe20000010200 */
[----:B------:R-:W-:Y:S01]  /*04e0*/  FFMA.FTZ R15, R20, R11, 0.016980519518256187439 ;  /* 0x3c8b1abb140f7423 */ /* 0x000fe2000001000b */
[----:B------:R-:W-:Y:S01]  /*04f0*/  FFMA.FTZ R19, R16, R19, 0.16666707396507263184 ;  /* 0x3e2aaac610137423 */ /* 0x000fe20000010013 */
[----:B------:R-:W-:Y:S01]  /*0500*/  FFMA.FTZ R6, R6, R7, R6 ;  /* 0x0000000706067223 */ /* 0x000fe20000010006 */
[----:B------:R-:W-:Y:S01]  /*0510*/  FMUL.FTZ R22, R14, R14 ;  /* 0x0000000e0e167220 */ /* 0x000fe20000410000 */
[----:B------:R-:W-:Y:S01]  /*0520*/  FFMA.FTZ R21, R20, R15, 0.030762933194637298584 ;  /* 0x3cfc028c14157423 */ /* 0x000fe2000001000f */
[----:B------:R-:W-:Y:S01]  /*0530*/  FMUL.FTZ R24, R16, R19 ;  /* 0x0000001310187220 */ /* 0x000fe20000410000 */
[----:B------:R-:W-:Y:S01]  /*0540*/  FFMA.FTZ R19, -R17, R12, 0.5 ;  /* 0x3f00000011137423 */ /* 0x000fe2000001010c */
[----:B------:R-:W-:Y:S01]  /*0550*/  FFMA.FTZ R23, R22, R11, 0.016980519518256187439 ;  /* 0x3c8b1abb16177423 */ /* 0x000fe2000001000b */
[----:B------:R-:W-:Y:S01]  /*0560*/  FFMA.FTZ R21, R20, R21, 0.044709417968988418579 ;  /* 0x3d37213914157423 */ /* 0x000fe20000010015 */
[----:B------:R-:W-:Y:S01]  /*0570*/  FADD.FTZ R7, -R6, -RZ ;  /* 0x800000ff06077221 */ /* 0x000fe20000010100 */
[----:B------:R-:W-:Y:S01]  /*0580*/  HFMA2.MMA R15, -RZ, RZ, 1.9599609375, 20144 ;  /* 0x3fd774ebff0f7435 */ /* 0x000fe200000001ff */
[----:B------:R-:W-:Y:S01]  /*0590*/  FFMA.FTZ R23, R22, R23, 0.030762933194637298584 ;  /* 0x3cfc028c16177423 */ /* 0x000fe20000010017 */
[----:B------:R-:W0:Y:S01]  /*05a0*/  MUFU.RSQ R26, R19 ;  /* 0x00000013001a7308 */ /* 0x000e220000001400 */
[----:B------:R-:W-:Y:S01]  /*05b0*/  FFMA.FTZ R21, R20, R21, 0.074989043176174163818 ;  /* 0x3d9993db14157423 */ /* 0x000fe20000010015 */
[----:B------:R-:W-:Y:S01]  /*05c0*/  FSEL R16, R6, R7, P4 ;  /* 0x0000000706107208 */ /* 0x000fe20002000000 */
[----:B------:R-:W-:Y:S01]  /*05d0*/  FFMA.FTZ R23, R22, R23, 0.044709417968988418579 ;  /* 0x3d37213916177423 */ /* 0x000fe20000010017 */
[----:B------:R-:W-:Y:S01]  /*05e0*/  FFMA.FTZ R7, R13, R24, R13 ;  /* 0x000000180d077223 */ /* 0x000fe2000001000d */
[----:B------:R-:W-:Y:S01]  /*05f0*/  FFMA.FTZ R21, R20, R21, 0.16666707396507263184 ;  /* 0x3e2aaac614157423 */ /* 0x000fe20000010015 */
[----:B------:R-:W-:Y:S01]  /*0600*/  FSETP.GT.FTZ.AND P5, PT, R8, 0.56000000238418579102, PT ;  /* 0x3f0f5c290800780b */ /* 0x000fe20003fb4000 */
[----:B------:R-:W-:Y:S01]  /*0610*/  FFMA.FTZ R23, R22, R23, 0.074989043176174163818 ;  /* 0x3d9993db16177423 */ /* 0x000fe20000010017 */
[----:B------:R-:W-:Y:S01]  /*0620*/  @!P6 FFMA.FTZ R6, R15, 0.93318945169448852539, R16 ;  /* 0x3f6ee5810f06e823 */ /* 0x000fe20000010010 */
[----:B------:R-:W-:Y:S01]  /*0630*/  FMUL.FTZ R21, R20, R21 ;  /* 0x0000001514157220 */ /* 0x000fe20000410000 */
[----:B------:R-:W-:Y:S01]  /*0640*/  FADD.FTZ R16, |R3|, -RZ ;  /* 0x800000ff03107221 */ /* 0x000fe20000010200 */
[----:B------:R-:W-:Y:S01]  /*0650*/  FFMA.FTZ R23, R22, R23, 0.16666707396507263184 ;  /* 0x3e2aaac616177423 */ /* 0x000fe20000010017 */
[----:B------:R-:W-:Y:S01]  /*0660*/  FSETP.GT.FTZ.AND P6, PT, R9, 0.56000000238418579102, PT ;  /* 0x3f0f5c290900780b */ /* 0x000fe20003fd4000 */
[----:B------:R-:W-:Y:S01]  /*0670*/  FFMA.FTZ R8, R18, R21, R18 ;  /* 0x0000001512087223 */ /* 0x000fe20000010012 */
[----:B------:R-:W-:Y:S01]  /*0680*/  FADD.FTZ R18, -R7, -RZ ;  /* 0x800000ff07127221 */ /* 0x000fe20000010100 */
[----:B------:R-:W-:Y:S01]  /*0690*/  FMUL.FTZ R23, R22, R23 ;  /* 0x0000001716177220 */ /* 0x000fe20000410000 */
[----:B------:R-:W-:Y:S01]  /*06a0*/  FFMA.FTZ R20, -R16, R12, 0.5 ;  /* 0x3f00000010147423 */ /* 0x000fe2000001010c */
[----:B0-----:R-:W-:Y:S01]  /*06b0*/  FMUL.FTZ R24, R19, R26 ;  /* 0x0000001a13187220 */ /* 0x001fe20000410000 */
[----:B------:R-:W-:Y:S01]  /*06c0*/  FMUL.FTZ R13, R26, 0.5 ;  /* 0x3f0000001a0d7820 */ /* 0x000fe20000410000 */
[----:B------:R-:W-:Y:S01]  /*06d0*/  FFMA.FTZ R9, R14, R23, R14 ;  /* 0x000000170e097223 */ /* 0x000fe2000001000e */
[----:B------:R-:W-:Y:S01]  /*06e0*/  FSEL R22, R7, R18, P1 ;  /* 0x0000001207167208 */ /* 0x000fe20000800000 */
[----:B------:R-:W0:Y:S01]  /*06f0*/  MUFU.RSQ R21, R20 ;  /* 0x0000001400157308 */ /* 0x000e220000001400 */
[----:B-----5:R-:W-:Y:S01]  /*0700*/  FADD.FTZ R19, |R4|, -RZ ;  /* 0x800000ff04137221 */ /* 0x020fe20000010200 */
[----:B------:R-:W-:Y:S01]  /*0710*/  FFMA.FTZ R23, -R24, R13, 0.5 ;  /* 0x3f00000018177423 */ /* 0x000fe2000001010d */
[----:B------:R-:W-:Y:S01]  /*0720*/  FADD.FTZ R26, -R9, -RZ ;  /* 0x800000ff091a7221 */ /* 0x000fe20000010100 */
[----:B------:R-:W-:Y:S01]  /*0730*/  @!P2 FFMA.FTZ R7, R15, 0.93318945169448852539, R22 ;  /* 0x3f6ee5810f07a823 */ /* 0x000fe20000010016 */
[----:B------:R-:W-:Y:S01]  /*0740*/  FFMA.FTZ R14, -R19, R12, 0.5 ;  /* 0x3f000000130e7423 */ /* 0x000fe2000001010c */
[----:B------:R-:W-:Y:S01]  /*0750*/  FSETP.GT.FTZ.AND P2, PT, |R2|, 0.56000000238418579102, PT ;  /* 0x3f0f5c290200780b */ /* 0x000fe20003f54200 */
[----:B------:R-:W-:Y:S01]  /*0760*/  FFMA.FTZ R18, R24, R23, R24 ;  /* 0x0000001718127223 */ /* 0x000fe20000010018 */
[----:B------:R-:W-:Y:S01]  /*0770*/  FADD.FTZ R13, -R8, -RZ ;  /* 0x800000ff080d7221 */ /* 0x000fe20000010100 */
[----:B------:R-:W1:Y:S01]  /*0780*/  MUFU.RSQ R23, R14 ;  /* 0x0000000e00177308 */ /* 0x000e620000001400 */
[----:B------:R-:W-:Y:S01]  /*0790*/  FSEL R26, R9, R26, P3 ;  /* 0x0000001a091a7208 */ /* 0x000fe20001800000 */
[----:B------:R-:W-:Y:S01]  /*07a0*/  @P4 FADD.FTZ R6, R6, R6 ;  /* 0x0000000606064221 */ /* 0x000fe20000010000 */
[----:B------:R-:W-:Y:S01]  /*07b0*/  FSETP.GT.FTZ.AND P4, PT, |R4|, 0.56000000238418579102, PT ;  /* 0x3f0f5c290400780b */ /* 0x000fe20003f94200 */
[----:B------:R-:W-:Y:S01]  /*07c0*/  @P1 FADD.FTZ R7, R7, R7 ;  /* 0x0000000707071221 */ /* 0x000fe20000010000 */
[----:B------:R-:W-:Y:S01]  /*07d0*/  FSEL R24, R8, R13, P0 ;  /* 0x0000000d08187208 */ /* 0x000fe20000000000 */
[----:B------:R-:W-:Y:S01]  /*07e0*/  @!P6 FFMA.FTZ R9, R15, 0.93318945169448852539, R26 ;  /* 0x3f6ee5810f09e823 */ /* 0x000fe2000001001a */
[----:B------:R-:W-:Y:S01]  /*07f0*/  FADD.FTZ R13, |R5|, -RZ ;  /* 0x800000ff050d7221 */ /* 0x000fe20000010200 */
[----:B------:R-:W-:Y:S01]  /*0800*/  FSETP.NEU.FTZ.AND P6, PT, |R2|, 1, PT ;  /* 0x3f8000000200780b */ /* 0x000fe20003fdd200 */
[----:B0-----:R-:W-:Y:S01]  /*0810*/  FMUL.FTZ R22, R20, R21 ;  /* 0x0000001514167220 */ /* 0x001fe20000410000 */
[----:B------:R-:W-:Y:S01]  /*0820*/  FMUL.FTZ R25, R21, 0.5 ;  /* 0x3f00000015197820 */ /* 0x000fe20000410000 */
[----:B------:R-:W-:Y:S01]  /*0830*/  @!P5 FFMA.FTZ R8, R15, 0.93318945169448852539, R24 ;  /* 0x3f6ee5810f08d823 */ /* 0x000fe20000010018 */
[----:B------:R-:W-:Y:S01]  /*0840*/  FFMA.FTZ R21, -R13, R12, 0.5 ;  /* 0x3f0000000d157423 */ /* 0x000fe2000001010c */
[----:B------:R-:W-:Y:S01]  /*0850*/  @P2 FSEL R17, R18, RZ, P6 ;  /* 0x000000ff12112208 */ /* 0x000fe20003000000 */
[----:B------:R-:W-:Y:S01]  /*0860*/  FFMA.FTZ R25, -R22, R25, 0.5 ;  /* 0x3f00000016197423 */ /* 0x000fe20000010119 */
[----:B------:R-:W-:Y:S01]  /*0870*/  FSETP.GT.FTZ.AND P5, PT, |R3|, 0.56000000238418579102, PT ;  /* 0x3f0f5c290300780b */ /* 0x000fe20003fb4200 */
[----:B------:R-:W0:Y:S01]  /*0880*/  MUFU.RSQ R20, R21 ;  /* 0x0000001500147308 */ /* 0x000e220000001400 */
[----:B------:R-:W-:Y:S01]  /*0890*/  LOP3.LUT R12, R17, 0x80000000, R2, 0xb8, !PT ;  /* 0x80000000110c7812 */ /* 0x000fe200078eb802 */
[----:B-1----:R-:W-:Y:S01]  /*08a0*/  FMUL.FTZ R14, R14, R23 ;  /* 0x000000170e0e7220 */ /* 0x002fe20000410000 */
[----:B------:R-:W-:Y:S01]  /*08b0*/  FMUL.FTZ R23, R23, 0.5 ;  /* 0x3f00000017177820 */ /* 0x000fe20000410000 */
[----:B------:R-:W-:Y:S01]  /*08c0*/  FFMA.FTZ R25, R22, R25, R22 ;  /* 0x0000001916197223 */ /* 0x000fe20000010016 */
[----:B------:R-:W-:Y:S01]  /*08d0*/  FSETP.NEU.FTZ.AND P6, PT, |R3|, 1, PT ;  /* 0x3f8000000300780b */ /* 0x000fe20003fdd200 */
[----:B------:R-:W-:Y:S01]  /*08e0*/  FMUL.FTZ R18, R12, R12 ;  /* 0x0000000c0c127220 */ /* 0x000fe20000410000 */
[----:B------:R-:W-:Y:S01]  /*08f0*/  FFMA.FTZ R17, -R14, R23, 0.5 ;  /* 0x3f0000000e117423 */ /* 0x000fe20000010117 */
[----:B------:R-:W-:Y:S01]  /*0900*/  FSETP.GT.FTZ.AND P1, PT, |R5|, 0.56000000238418579102, PT ;  /* 0x3f0f5c290500780b */ /* 0x000fe20003f34200 */
[----:B------:R-:W-:Y:S01]  /*0910*/  @P0 FADD.FTZ R8, R8, R8 ;  /* 0x0000000808080221 */ /* 0x000fe20000010000 */
[----:B------:R-:W-:Y:S01]  /*0920*/  FFMA.FTZ R23, R18, R11, 0.016980519518256187439 ;  /* 0x3c8b1abb12177423 */ /* 0x000fe2000001000b */
[----:B------:R-:W-:Y:S01]  /*0930*/  FFMA.FTZ R17, R14, R17, R14 ;  /* 0x000000110e117223 */ /* 0x000fe2000001000e */
[----:B------:R-:W-:Y:S01]  /*0940*/  @P5 FSEL R16, R25, RZ, P6 ;  /* 0x000000ff19105208 */ /* 0x000fe20003000000 */
[----:B------:R-:W-:Y:S01]  /*0950*/  @P3 FADD.FTZ R9, R9, R9 ;  /* 0x0000000909093221 */ /* 0x000fe20000010000 */
[----:B------:R-:W-:Y:S01]  /*0960*/  FFMA.FTZ R23, R18, R23, 0.030762933194637298584 ;  /* 0x3cfc028c12177423 */ /* 0x000fe20000010017 */
[----:B------:R-:W-:-:S02]  /*0970*/  FSETP.NEU.FTZ.AND P6, PT, |R4|, 1, PT ;  /* 0x3f8000000400780b */ /* 0x000fc40003fdd200 */
[----:B------:R-:W-:Y:S01]  /*0980*/  LOP3.LUT R16, R16, 0x80000000, R3, 0xb8, !PT ;  /* 0x8000000010107812 */ /* 0x000fe200078eb803 */
[----:B0-----:R-:W-:Y:S01]  /*0990*/  FMUL.FTZ R22, R21, R20 ;  /* 0x0000001415167220 */ /* 0x001fe20000410000 */
[----:B------:R-:W-:Y:S01]  /*09a0*/  FFMA.FTZ R23, R18, R23, 0.044709417968988418579 ;  /* 0x3d37213912177423 */ /* 0x000fe20000010017 */
[----:B------:R-:W-:Y:S01]  /*09b0*/  FMUL.FTZ R21, R20, 0.5 ;  /* 0x3f00000014157820 */ /* 0x000fe20000410000 */
[----:B------:R-:W-:Y:S01]  /*09c0*/  @P4 FSEL R19, R17, RZ, P6 ;  /* 0x000000ff11134208 */ /* 0x000fe20003000000 */
[----:B------:R-:W-:Y:S01]  /*09d0*/  FMUL.FTZ R14, R16, R16 ;  /* 0x00000010100e7220 */ /* 0x000fe20000410000 */
[----:B------:R-:W-:Y:S01]  /*09e0*/  FFMA.FTZ R23, R18, R23, 0.074989043176174163818 ;  /* 0x3d9993db12177423 */ /* 0x000fe20000010017 */
[----:B------:R-:W-:Y:S01]  /*09f0*/  FFMA.FTZ R25, -R22, R21, 0.5 ;  /* 0x3f00000016197423 */ /* 0x000fe20000010115 */
[----:B------:R-:W-:Y:S01]  /*0a00*/  LOP3.LUT R19, R19, 0x80000000, R4, 0xb8, !PT ;  /* 0x8000000013137812 */ /* 0x000fe200078eb804 */
[----:B------:R-:W-:Y:S01]  /*0a10*/  FFMA.FTZ R21, R14, R11, 0.016980519518256187439 ;  /* 0x3c8b1abb0e157423 */ /* 0x000fe2000001000b */
[----:B------:R-:W-:Y:S01]  /*0a20*/  FFMA.FTZ R23, R18, R23, 0.16666707396507263184 ;  /* 0x3e2aaac612177423 */ /* 0x000fe20000010017 */
[----:B------:R-:W-:Y:S01]  /*0a30*/  FFMA.FTZ R25, R22, R25, R22 ;  /* 0x0000001916197223 */ /* 0x000fe20000010016 */
[----:B------:R-:W-:Y:S01]  /*0a40*/  FSETP.NEU.FTZ.AND P6, PT, |R5|, 1, PT ;  /* 0x3f8000000500780b */ /* 0x000fe20003fdd200 */
[----:B------:R-:W-:Y:S01]  /*0a50*/  FFMA.FTZ R21, R14, R21, 0.030762933194637298584 ;  /* 0x3cfc028c0e157423 */ /* 0x000fe20000010015 */
[----:B------:R-:W-:Y:S01]  /*0a60*/  FMUL.FTZ R23, R18, R23 ;  /* 0x0000001712177220 */ /* 0x000fe20000410000 */
[----:B------:R-:W-:Y:S01]  /*0a70*/  FMUL.FTZ R18, R19, R19 ;  /* 0x0000001313127220 */ /* 0x000fe20000410000 */
[----:B------:R-:W-:Y:S01]  /*0a80*/  @P1 FSEL R13, R25, RZ, P6 ;  /* 0x000000ff190d1208 */ /* 0x000fe20003000000 */
[----:B------:R-:W-:Y:S01]  /*0a90*/  FFMA.FTZ R21, R14, R21, 0.044709417968988418579 ;  /* 0x3d3721390e157423 */ /* 0x000fe20000010015 */
[----:B------:R-:W-:Y:S01]  /*0aa0*/  FFMA.FTZ R12, R12, R23, R12 ;  /* 0x000000170c0c7223 */ /* 0x000fe2000001000c */
[----:B------:R-:W-:Y:S01]  /*0ab0*/  FSETP.GT.FTZ.AND P6, PT, R2, 0.56000000238418579102, PT ;  /* 0x3f0f5c290200780b */ /* 0x000fe20003fd4000 */
[----:B------:R-:W-:Y:S01]  /*0ac0*/  FFMA.FTZ R23, R18, R11, 0.016980519518256187439 ;  /* 0x3c8b1abb12177423 */ /* 0x000fe2000001000b */
[----:B------:R-:W-:Y:S01]  /*0ad0*/  FFMA.FTZ R21, R14, R21, 0.074989043176174163818 ;  /* 0x3d9993db0e157423 */ /* 0x000fe20000010015 */
[----:B------:R-:W-:Y:S01]  /*0ae0*/  FADD.FTZ R17, -R12, -RZ ;  /* 0x800000ff0c117221 */ /* 0x000fe20000010100 */
[----:B------:R-:W-:Y:S01]  /*0af0*/  LOP3.LUT R2, R13, 0x80000000, R5, 0xb8, !PT ;  /* 0x800000000d027812 */ /* 0x000fe200078eb805 */
[----:B------:R-:W-:Y:S01]  /*0b00*/  FFMA.FTZ R23, R18, R23, 0.030762933194637298584 ;  /* 0x3cfc028c12177423 */ /* 0x000fe20000010017 */
[----:B------:R-:W-:-:S02]  /*0b10*/  FFMA.FTZ R21, R14, R21, 0.16666707396507263184 ;  /* 0x3e2aaac60e157423 */ /* 0x000fc40000010015 */
[----:B------:R-:W-:Y:S01]  /*0b20*/  FSEL R20, R12, R17, P2 ;  /* 0x000000110c147208 */ /* 0x000fe20001000000 */
[----:B------:R-:W-:Y:S01]  /*0b30*/  FFMA.FTZ R23, R18, R23, 0.044709417968988418579 ;  /* 0x3d37213912177423 */ /* 0x000fe20000010017 */
[----:B------:R-:W-:Y:S01]  /*0b40*/  FMUL.FTZ R21, R14, R21 ;  /* 0x000000150e157220 */ /* 0x000fe20000410000 */
[----:B------:R-:W-:Y:S02]  /*0b50*/  FMUL.FTZ R14, R2, R2 ;  /* 0x00000002020e7220 */ /* 0x000fe40000410000 */
[----:B------:R-:W-:Y:S01]  /*0b60*/  @!P6 FFMA.FTZ R12, R15, 0.93318945169448852539, R20 ;  /* 0x3f6ee5810f0ce823 */ /* 0x000fe20000010014 */
[----:B------:R-:W-:Y:S01]  /*0b70*/  FFMA.FTZ R13, R16, R21, R16 ;  /* 0x00000015100d7223 */ /* 0x000fe20000010010 */
        /* <DEDUP_REMOVED lines=9> */
[----:B------:R-:W-:Y:S01]  /*0c10*/  FFMA.FTZ R11, R14, R11, 0.044709417968988418579 ;  /* 0x3d3721390e0b7423 */ /* 0x000fe2000001000b */
[----:B------:R-:W0:Y:S02]  /*0c20*/  LDC.64 R16, c[0x0][0x218] ;  /* 0x00008600ff107b82 */ /* 0x000e240000000a00 */
[----:B------:R-:W-:Y:S01]  /*0c30*/  @!P6 FFMA.FTZ R13, R15, 0.93318945169448852539, R20 ;  /* 0x3f6ee5810f0de823 */ /* 0x000fe20000010014 */
[----:B------:R-:W-:Y:S01]  /*0c40*/  FFMA.FTZ R18, R19, R18, R19 ;  /* 0x0000001213127223 */ /* 0x000fe20000010013 */
[----:B------:R-:W-:Y:S01]  /*0c50*/  FSETP.GT.FTZ.AND P6, PT, R4, 0.56000000238418579102, PT ;  /* 0x3f0f5c290400780b */ /* 0x000fe20003fd4000 */
[----:B------:R-:W-:Y:S01]  /*0c60*/  FFMA.FTZ R11, R14, R11, 0.074989043176174163818 ;  /* 0x3d9993db0e0b7423 */ /* 0x000fe2000001000b */
[----:B------:R-:W-:Y:S01]  /*0c70*/  @P5 FADD.FTZ R13, R13, R13 ;  /* 0x0000000d0d0d5221 */ /* 0x000fe20000010000 */
[----:B------:R-:W-:-:S02]  /*0c80*/  FADD.FTZ R3, -R18, -RZ ;  /* 0x800000ff12037221 */ /* 0x000fc40000010100 */
[----:B------:R-:W-:-:S03]  /*0c90*/  FFMA.FTZ R11, R14, R11, 0.16666707396507263184 ;  /* 0x3e2aaac60e0b7423 */ /* 0x000fc6000001000b */
[----:B------:R-:W-:Y:S01]  /*0ca0*/  FSEL R4, R18, R3, P4 ;  /* 0x0000000312047208 */ /* 0x000fe20002000000 */
[----:B------:R-:W-:-:S04]  /*0cb0*/  FMUL.FTZ R11, R14, R11 ;  /* 0x0000000b0e0b7220 */ /* 0x000fc80000410000 */
[----:B------:R-:W-:Y:S01]  /*0cc0*/  FFMA.FTZ R19, R2, R11, R2 ;  /* 0x0000000b02137223 */ /* 0x000fe20000010002 */
[----:B------:R-:W-:Y:S01]  /*0cd0*/  @!P6 FFMA.FTZ R18, R15, 0.93318945169448852539, R4 ;  /* 0x3f6ee5810f12e823 */ /* 0x000fe20000010004 */
[----:B------:R-:W-:Y:S02]  /*0ce0*/  FSETP.GT.FTZ.AND P6, PT, R5, 0.56000000238418579102, PT ;  /* 0x3f0f5c290500780b */ /* 0x000fe40003fd4000 */
[----:B------:R-:W-:Y:S01]  /*0cf0*/  FADD.FTZ R2, -R19, -RZ ;  /* 0x800000ff13027221 */ /* 0x000fe20000010100 */
[----:B------:R-:W-:Y:S01]  /*0d00*/  @P4 FADD.FTZ R18, R18, R18 ;  /* 0x0000001212124221 */ /* 0x000fe20000010000 */
[----:B0-----:R-:W-:-:S03]  /*0d10*/  IMAD.WIDE.U32 R16, R0, 0x4, R16 ;  /* 0x0000000400107825 */ /* 0x001fc600078e0010 */
[----:B------:R-:W-:Y:S01]  /*0d20*/  FSEL R2, R19, R2, P1 ;  /* 0x0000000213027208 */ /* 0x000fe20000800000 */
[----:B------:R-:W-:-:S05]  /*0d30*/  IMAD.WIDE R16, R10, 0x8, R16 ;  /* 0x000000080a107825 */ /* 0x000fca00078e0210 */
[----:B------:R-:W-:Y:S01]  /*0d40*/  @!P6 FFMA.FTZ R19, R15, 0.93318945169448852539, R2 ;  /* 0x3f6ee5810f13e823 */ /* 0x000fe20000010002 */
[----:B------:R-:W-:Y:S03]  /*0d50*/  STG.E.64 desc[UR4][R16.64], R6 ;  /* 0x0000000610007986 */ /* 0x000fe6000c101b04 */
[----:B------:R-:W-:Y:S01]  /*0d60*/  @P1 FADD.FTZ R19, R19, R19 ;  /* 0x0000001313131221 */ /* 0x000fe20000010000 */
[----:B------:R-:W-:Y:S04]  /*0d70*/  STG.E.64 desc[UR4][R16.64+0x400], R8 ;  /* 0x0004000810007986 */ /* 0x000fe8000c101b04 */
[----:B------:R-:W-:Y:S04]  /*0d80*/  STG.E.64 desc[UR4][R16.64+0x800], R12 ;  /* 0x0008000c10007986 */ /* 0x000fe8000c101b04 */
[----:B------:R-:W-:Y:S01]  /*0d90*/  STG.E.64 desc[UR4][R16.64+0xc00], R18 ;  /* 0x000c001210007986 */ /* 0x000fe2000c101b04 */
[----:B------:R-:W-:Y:S05]  /*0da0*/  EXIT ;  /* 0x000000000000794d */ /* 0x000fea0003800000 */
.L_x_1857:
[----:B------:R-:W0:Y:S01]  /*0db0*/  S2R R13, SR_TID.X ;  /* 0x00000000000d7919 */ /* 0x000e220000002100 */
[----:B------:R-:W-:Y:S02]  /*0dc0*/  CS2R R10, SRZ ;  /* 0x00000000000a7805 */ /* 0x000fe4000001ff00 */
[----:B0-----:R-:W-:Y:S02]  /*0dd0*/  ISETP.GE.AND P0, PT, R13, R9, PT ;  /* 0x000000090d00720c */ /* 0x001fe40003f06270 */
[----:B------:R-:W-:-:S11]  /*0de0*/  MOV R16, R13 ;  /* 0x0000000d00107202 */ /* 0x000fd60000000f00 */
        /* <DEDUP_REMOVED lines=11> */
[----:B------:R0:W5:Y:S07]  /*0ea0*/  @!P6 LDG.E R11, desc[UR4][R24.64] ;  /* 0x00000004180be981 */ /* 0x00016e000c1e1900 */
[----:B------:R-:W-:Y:S01]  /*0eb0*/  @!P4 IADD3 R27, R0, R16, RZ ;  /* 0x00000010001bc210 */ /* 0x000fe20007ffe0ff */
[----:B------:R-:W2:Y:S01]  /*0ec0*/  @!P4 LDC.64 R2, c[0x0][0x220] ;  /* 0x00008800ff02cb82 */ /* 0x000ea20000000a00 */
[----:B------:R-:W-:-:S04]  /*0ed0*/  @!P4 IADD3 R16, R16, 0x80, RZ ;  /* 0x000000801010c810 */ /* 0x000fc80007ffe0ff */
[----:B------:R-:W-:-:S13]  /*0ee0*/  ISETP.GE.AND P3, PT, R16, R9, PT ;  /* 0x000000091000720c */ /* 0x000fda0003f66270 */
[----:B------:R-:W-:Y:S01]  /*0ef0*/  @!P3 IADD3 R17, R0, R16, RZ ;  /* 0x000000100011b210 */ /* 0x000fe20007ffe0ff */
[----:B------:R-:W0:Y:S01]  /*0f00*/  @!P3 LDC.64 R14, c[0x0][0x220] ;  /* 0x00008800ff0ebb82 */ /* 0x000e220000000a00 */
[----:B------:R-:W-:-:S04]  /*0f10*/  @!P3 IADD3 R16, R16, 0x80, RZ ;  /* 0x000000801010b810 */ /* 0x000fc80007ffe0ff */
[----:B------:R-:W-:-:S13]  /*0f20*/  ISETP.GE.AND P2, PT, R16, R9, PT ;  /* 0x000000091000720c */ /* 0x000fda0003f46270 */
[----:B------:R-:W-:Y:S01]  /*0f30*/  @!P2 IADD3 R19, R0, R16, RZ ;  /* 0x000000100013a210 */ /* 0x000fe20007ffe0ff */
[----:B------:R-:W3:Y:S01]  /*0f40*/  @!P2 LDC.64 R6, c[0x0][0x220] ;  /* 0x00008800ff06ab82 */ /* 0x000ee20000000a00 */
[----:B------:R-:W-:-:S04]  /*0f50*/  @!P2 IADD3 R16, R16, 0x80, RZ ;  /* 0x000000801010a810 */ /* 0x000fc80007ffe0ff */
[----:B------:R-:W-:-:S13]  /*0f60*/  ISETP.GE.AND P1, PT, R16, R9, PT ;  /* 0x000000091000720c */ /* 0x000fda0003f26270 */
[----:B------:R-:W-:Y:S02]  /*0f70*/  @!P1 IADD3 R21, R0, R16, RZ ;  /* 0x0000001000159210 */ /* 0x000fe40007ffe0ff */
[----:B------:R-:W-:-:S04]  /*0f80*/  @!P1 IADD3 R16, R16, 0x80, RZ ;  /* 0x0000008010109810 */ /* 0x000fc80007ffe0ff */
[----:B------:R-:W-:Y:S01]  /*0f90*/  ISETP.GE.AND P6, PT, R16, R9, PT ;  /* 0x000000091000720c */ /* 0x000fe20003fc6270 */
[----:B--2---:R-:W-:Y:S02]  /*0fa0*/  @!P4 IMAD.WIDE.U32 R26, R27, 0x4, R2 ;  /* 0x000000041b1ac825 */ /* 0x004fe400078e0002 */
[----:B------:R-:W2:Y:S02]  /*0fb0*/  @!P1 LDC.64 R2, c[0x0][0x220] ;  /* 0x00008800ff029b82 */ /* 0x000ea40000000a00 */
[----:B-1----:R-:W-:-:S04]  /*0fc0*/  @!P5 IMAD.WIDE.U32 R22, R23, 0x4, R4 ;  /* 0x000000041716d825 */ /* 0x002fc800078e0004 */
[----:B---3--:R-:W-:Y:S02]  /*0fd0*/  @!P2 IMAD.WIDE.U32 R6, R19, 0x4, R6 ;  /* 0x000000041306a825 */ /* 0x008fe400078e0006 */
[----:B------:R-:W1:Y:S08]  /*0fe0*/  @!P0 LDC.64 R18, c[0x0][0x220] ;  /* 0x00008800ff128b82 */ /* 0x000e700000000a00 */
[----:B------:R-:W3:Y:S01]  /*0ff0*/  @!P6 LDC.64 R4, c[0x0][0x220] ;  /* 0x00008800ff04eb82 */ /* 0x000ee20000000a00 */
[----:B0-----:R-:W-:Y:S01]  /*1000*/  @!P3 IMAD.WIDE.U32 R24, R17, 0x4, R14 ;  /* 0x000000041118b825 */ /* 0x001fe200078e000e */
[----:B------:R-:W-:-:S02]  /*1010*/  @!P6 IADD3 R15, R0, R16, RZ ;  /* 0x00000010000fe210 */ /* 0x000fc40007ffe0ff */
[----:B------:R-:W-:Y:S02]  /*1020*/  MOV R8, RZ ;  /* 0x000000ff00087202 */ /* 0x000fe40000000f00 */
[----:B------:R-:W5:Y:S01]  /*1030*/  @!P3 LDG.E R10, desc[UR4][R24.64] ;  /* 0x00000004180ab981 */ /* 0x000f62000c1e1900 */
[----:B--2---:R-:W-:Y:S01]  /*1040*/  @!P1 IMAD.WIDE.U32 R16, R21, 0x4, R2 ;  /* 0x0000000415109825 */ /* 0x004fe200078e0002 */
[----:B------:R-:W-:Y:S02]  /*1050*/  @!P0 IADD3 R3, R0, R13, RZ ;  /* 0x0000000d00038210 */ /* 0x000fe40007ffe0ff */
[----:B------:R-:W5:Y:S03]  /*1060*/  @!P4 LDG.E R8, desc[UR4][R26.64] ;  /* 0x000000041a08c981 */ /* 0x000f66000c1e1900 */
[----:B-1----:R-:W-:Y:S02]  /*1070*/  @!P0 IMAD.WIDE.U32 R18, R3, 0x4, R18 ;  /* 0x0000000403128825 */ /* 0x002fe400078e0012 */
[----:B------:R-:W0:Y:S02]  /*1080*/  @!P0 LDC.64 R2, c[0x0][0x218] ;  /* 0x00008600ff028b82 */ /* 0x000e240000000a00 */
[----:B---3--:R-:W-:Y:S01]  /*1090*/  @!P6 IMAD.WIDE.U32 R20, R15, 0x4, R4 ;  /* 0x000000040f14e825 */ /* 0x008fe200078e0004 */
[----:B------:R-:W-:-:S02]  /*10a0*/  CS2R R14, SRZ ;  /* 0x00000000000e7805 */ /* 0x000fc4000001ff00 */
[----:B------:R-:W-:-:S04]  /*10b0*/  CS2R R4, SRZ ;  /* 0x0000000000047805 */ /* 0x000fc8000001ff00 */
[----:B------:R-:W5:Y:S04]  /*10c0*/  @!P0 LDG.E R15, desc[UR4][R18.64] ;  /* 0x00000004120f8981 */ /* 0x000f68000c1e1900 */
[----:B------:R-:W5:Y:S01]  /*10d0*/  @!P6 LDG.E R4, desc[UR4][R20.64] ;  /* 0x000000041404e981 */ /* 0x000f62000c1e1900 */
[----:B------:R-:W-:-:S03]  /*10e0*/  HFMA2.MMA R12, -RZ, RZ, 0, 0 ;  /* 0x00000000ff0c7435 */ /* 0x000fc600000001ff */
[----:B------:R1:W5:Y:S01]  /*10f0*/  @!P2 LDG.E R14, desc[UR4][R6.64] ;  /* 0x00000004060ea981 */ /* 0x000362000c1e1900 */
[----:B------:R-:W-:Y:S03]  /*1100*/  BSSY B0, `(.L_x_1858) ;  /* 0x0000027000007945 */ /* 0x000fe60003800000 */
[----:B------:R2:W5:Y:S04]  /*1110*/  @!P1 LDG.E R5, desc[UR4][R16.64] ;  /* 0x0000000410059981 */ /* 0x000568000c1e1900 */
[----:B------:R3:W5:Y:S01]  /*1120*/  @!P5 LDG.E R12, desc[UR4][R22.64] ;  /* 0x00000004160cd981 */ /* 0x000762000c1e1900 */
[C---:B-1----:R-:W-:Y:S02]  /*1130*/  IADD3 R6, R13.reuse, 0x180, RZ ;  /* 0x000001800d067810 */ /* 0x042fe40007ffe0ff */
[----:B--2---:R-:W-:-:S02]  /*1140*/  IADD3 R16, R13, 0x200, RZ ;  /* 0x000002000d107810 */ /* 0x004fc40007ffe0ff */
[C---:B---3--:R-:W-:Y:S02]  /*1150*/  IADD3 R22, R13.reuse, 0x100, RZ ;  /* 0x000001000d167810 */ /* 0x048fe40007ffe0ff */
[-C--:B------:R-:W-:Y:S02]  /*1160*/  ISETP.GE.AND P1, PT, R6, R9.reuse, PT ;  /* 0x000000090600720c */ /* 0x080fe40003f26270 */
[-C--:B------:R-:W-:Y:S02]  /*1170*/  ISETP.GE.AND P2, PT, R16, R9.reuse, PT ;  /* 0x000000091000720c */ /* 0x080fe40003f46270 */
[----:B------:R-:W-:Y:S02]  /*1180*/  ISETP.GE.AND P5, PT, R22, R9, PT ;  /* 0x000000091600720c */ /* 0x000fe40003fa6270 */
[C---:B------:R-:W-:Y:S02]  /*1190*/  IADD3 R16, R13.reuse, 0x80, RZ ;  /* 0x000000800d107810 */ /* 0x040fe40007ffe0ff */
[----:B------:R-:W-:Y:S01]  /*11a0*/  IADD3 R6, R13, 0x280, RZ ;  /* 0x000002800d067810 */ /* 0x000fe20007ffe0ff */
[----:B0-----:R-:W-:Y:S08]  /*11b0*/  @P0 BRA `(.L_x_1859) ;  /* 0x00000000006c0947 */ /* 0x001ff00003800000 */
[----:B------:R-:W-:Y:S01]  /*11c0*/  MOV R7, 0x3f000000 ;  /* 0x3f00000000077802 */ /* 0x000fe20000000f00 */
[C---:B-----5:R-:W-:Y:S01]  /*11d0*/  FADD.FTZ R18, |R15|.reuse, -RZ ;  /* 0x800000ff0f127221 */ /* 0x060fe20000010200 */
[C---:B------:R-:W-:Y:S02]  /*11e0*/  FSETP.GT.FTZ.AND P3, PT, |R15|.reuse, 0.56000000238418579102, PT ;  /* 0x3f0f5c290f00780b */ /* 0x040fe40003f74200 */
[----:B------:R-:W-:Y:S01]  /*11f0*/  FSETP.NEU.FTZ.AND P4, PT, |R15|, 1, PT ;  /* 0x3f8000000f00780b */ /* 0x000fe20003f9d200 */
[----:B------:R-:W-:Y:S01]  /*1200*/  FFMA.FTZ R7, -R18, R7, 0.5 ;  /* 0x3f00000012077423 */ /* 0x000fe20000010107 */
[----:B------:R-:W-:-:S03]  /*1210*/  MOV R19, 0x3d10ecef ;  /* 0x3d10ecef00137802 */ /* 0x000fc60000000f00 */
        /* <DEDUP_REMOVED lines=21> */
.L_x_1859:
[----:B------:R-:W-:Y:S05]  /*1370*/  BSYNC B0 ;  /* 0x0000000000007941 */ /* 0x000fea0003800000 */
.L_x_1858:
[-C--:B------:R-:W-:Y:S01]  /*1380*/  ISETP.GE.AND P4, PT, R16, R9.reuse, PT ;  /* 0x000000091000720c */ /* 0x080fe20003f86270 */
[----:B------:R-:W-:Y:S01]  /*1390*/  BSSY B0, `(.L_x_1860) ;  /* 0x000001f000007945 */ /* 0x000fe20003800000 */
[----:B------:R-:W-:Y:S02]  /*13a0*/  ISETP.GE.AND P3, PT, R6, R9, PT ;  /* 0x000000090600720c */ /* 0x000fe40003f66270 */
[----:B------:R-:W-:-:S09]  /*13b0*/  IADD3 R18, R13, 0x300, RZ ;  /* 0x000003000d127810 */ /* 0x000fd20007ffe0ff */
        /* <DEDUP_REMOVED lines=27> */
[----:B------:R-:W-:-:S07]  /*1570*/  @P4 FADD.FTZ R6, R6, R6 ;  /* 0x0000000606064221 */ /* 0x000fce0000010000 */
.L_x_1861:
[----:B------:R-:W-:Y:S05]  /*1580*/  BSYNC B0 ;  /* 0x0000000000007941 */ /* 0x000fea0003800000 */
.L_x_1860:
[----:B------:R-:W-:Y:S01]  /*1590*/  BSSY B0, `(.L_x_1862) ;  /* 0x000001f000007945 */ /* 0x000fe20003800000 */
[----:B------:R-:W-:Y:S02]  /*15a0*/  ISETP.GE.AND P4, PT, R18, R9, PT ;  /* 0x000000091200720c */ /* 0x000fe40003f86270 */
[----:B------:R-:W-:Y:S01]  /*15b0*/  IADD3 R18, R13, 0x380, RZ ;  /* 0x000003800d127810 */ /* 0x000fe20007ffe0ff */
[----:B------:R-:W-:Y:S10]  /*15c0*/  @P5 BRA `(.L_x_1863) ;  /* 0x00000000006c5947 */ /* 0x000ff40003800000 */
[----:B------:R-:W-:Y:S01]  /*15d0*/  MOV R20, 0x3f000000 ;  /* 0x3f00000000147802 */ /* 0x000fe20000000f00 */
[C---:B-----5:R-:W-:Y:S01]  /*15e0*/  FADD.FTZ R7, |R12|.reuse, -RZ ;  /* 0x800000ff0c077221 */ /* 0x060fe20000010200 */
[C---:B------:R-:W-:Y:S02]  /*15f0*/  FSETP.GT.FTZ.AND P5, PT, |R12|.reuse, 0.56000000238418579102, PT ;  /* 0x3f0f5c290c00780b */ /* 0x040fe40003fb4200 */
[----:B------:R-:W-:Y:S01]  /*1600*/  FSETP.NEU.FTZ.AND P6, PT, |R12|, 1, PT ;  /* 0x3f8000000c00780b */ /* 0x000fe20003fdd200 */
[----:B------:R-:W-:-:S04]  /*1610*/  FFMA.FTZ R11, -R7, R20, 0.5 ;  /* 0x3f000000070b7423 */ /* 0x000fc80000010114 */
[----:B------:R-:W0:Y:S02]  /*1620*/  MUFU.RSQ R20, R11 ;  /* 0x0000000b00147308 */ /* 0x000e240000001400 */
[----:B0-----:R-:W-:Y:S01]  /*1630*/  FMUL.FTZ R15, R11, R20 ;  /* 0x000000140b0f7220 */ /* 0x001fe20000410000 */
        /* <DEDUP_REMOVED lines=20> */
.L_x_1863:
[----:B------:R-:W-:Y:S05]  /*1780*/  BSYNC B0 ;  /* 0x0000000000007941 */ /* 0x000fea0003800000 */
.L_x_1862:
[----:B-----5:R-:W-:Y:S01]  /*1790*/  @!P0 IADD3 R11, R0, R13, RZ ;  /* 0x0000000d000b8210 */ /* 0x020fe20007ffe0ff */
[----:B------:R-:W-:Y:S01]  /*17a0*/  BSSY B0, `(.L_x_1864) ;  /* 0x000001f000007945 */ /* 0x000fe20003800000 */
[----:B------:R-:W-:-:S03]  /*17b0*/  ISETP.GE.AND P5, PT, R18, R9, PT ;  /* 0x000000091200720c */ /* 0x000fc60003fa6270 */
[----:B------:R-:W-:Y:S01]  /*17c0*/  @!P0 IMAD.WIDE.U32 R2, R11, 0x4, R2 ;  /* 0x000000040b028825 */ /* 0x000fe200078e0002 */
[----:B------:R-:W-:Y:S09]  /*17d0*/  @P1 BRA `(.L_x_1865) ;  /* 0x00000000006c1947 */ /* 0x000ff20003800000 */
[----:B------:R-:W-:Y:S01]  /*17e0*/  HFMA2.MMA R12, -RZ, RZ, 1.75, 0 ;  /* 0x3f000000ff0c7435 */ /* 0x000fe200000001ff */
        /* <DEDUP_REMOVED lines=26> */
.L_x_1865:
[----:B------:R-:W-:Y:S05]  /*1990*/  BSYNC B0 ;  /* 0x0000000000007941 */ /* 0x000fea0003800000 */
.L_x_1864:
[----:B------:R-:W-:Y:S04]  /*19a0*/  BSSY B0, `(.L_x_1866) ;  /* 0x000001d000007945 */ /* 0x000fe80003800000 */
[----:B------:R-:W-:Y:S05]  /*19b0*/  @P2 BRA `(.L_x_1867) ;  /* 0x00000000006c2947 */ /* 0x000fea0003800000 */
[----:B------:R-:W-:Y:S01]  /*19c0*/  MOV R8, 0x3f000000 ;  /* 0x3f00000000087802 */ /* 0x000fe20000000f00 */
        /* <DEDUP_REMOVED lines=26> */
.L_x_1867:
[----:B------:R-:W-:Y:S05]  /*1b70*/  BSYNC B0 ;  /* 0x0000000000007941 */ /* 0x000fea0003800000 */
.L_x_1866:
[----:B------:R-:W-:Y:S04]  /*1b80*/  BSSY B0, `(.L_x_1868) ;  /* 0x000001d000007945 */ /* 0x000fe80003800000 */
[----:B------:R-:W-:Y:S05]  /*1b90*/  @P3 BRA `(.L_x_1869) ;  /* 0x00000000006c3947 */ /* 0x000fea0003800000 */
        /* <DEDUP_REMOVED lines=27> */
.L_x_1869:
[----:B------:R-:W-:Y:S05]  /*1d50*/  BSYNC B0 ;  /* 0x0000000000007941 */ /* 0x000fea0003800000 */
.L_x_1868:
        /* <DEDUP_REMOVED lines=29> */
.L_x_1871:
[----:B------:R-:W-:Y:S05]  /*1f30*/  BSYNC B0 ;  /* 0x0000000000007941 */ /* 0x000fea0003800000 */
.L_x_1870:
        /* <DEDUP_REMOVED lines=29> */
.L_x_1873:
[----:B------:R-:W-:Y:S05]  /*2110*/  BSYNC B0 ;  /* 0x0000000000007941 */ /* 0x000fea0003800000 */
.L_x_1872:
[----:B------:R-:W-:Y:S01]  /*2120*/  @!P0 MOV R13, R16 ;  /* 0x00000010000d8202 */ /* 0x000fe20000000f00 */
[----:B------:R0:W-:Y:S01]  /*2130*/  @!P0 STG.E desc[UR4][R2.64], R17 ;  /* 0x0000001102008986 */ /* 0x0001e2000c101904 */
        /* <DEDUP_REMOVED lines=9> */
[----:B------:R0:W-:Y:S07]  /*21d0*/  STG.E desc[UR4][R2.64], R6 ;  /* 0x0000000602007986 */ /* 0x0001ee000c101904 */
[----:B------:R-:W-:Y:S05]  /*21e0*/  @P0 BRA `(.L_x_1877) ;  /* 0x0000000000300947 */ /* 0x000fea0003800000 */
[----:B0-----:R-:W0:Y:S01]  /*21f0*/  LDC.64 R2, c[0x0][0x218] ;  /* 0x00008600ff027b82 */ /* 0x001e220000000a00 */
[----:B------:R-:W-:Y:S02]  /*2200*/  IADD3 R15, R0, R13, RZ ;  /* 0x0000000d000f7210 */ /* 0x000fe40007ffe0ff */
[----:B------:R-:W-:-:S03]  /*2210*/  IADD3 R13, R13, 0x80, RZ ;  /* 0x000000800d0d7810 */ /* 0x000fc60007ffe0ff */
[----:B0-----:R-:W-:-:S05]  /*2220*/  IMAD.WIDE.U32 R2, R15, 0x4, R2 ;  /* 0x000000040f027825 */ /* 0x001fca00078e0002 */
[----:B------:R0:W-:Y:S02]  /*2230*/  STG.E desc[UR4][R2.64], R7 ;  /* 0x0000000702007986 */ /* 0x0001e4000c101904 */
.L_x_1876:
[----:B------:R-:W-:-:S13]  /*2240*/  ISETP.GE.AND P0, PT, R13, R9, PT ;  /* 0x000000090d00720c */ /* 0x000fda0003f06270 */
[----:B------:R-:W-:Y:S05]  /*2250*/  @P0 BRA `(.L_x_1878) ;  /* 0x0000000000300947 */ /* 0x000fea0003800000 */
[----:B0-----:R-:W0:Y:S01]  /*2260*/  LDC.64 R2, c[0x0][0x218] ;  /* 0x00008600ff027b82 */ /* 0x001e220000000a00 */
[----:B------:R-:W-:Y:S02]  /*2270*/  IADD3 R7, R0, R13, RZ ;  /* 0x0000000d00077210 */ /* 0x000fe40007ffe0ff */
[----:B------:R-:W-:-:S03]  /*2280*/  IADD3 R13, R13, 0x80, RZ ;  /* 0x000000800d0d7810 */ /* 0x000fc60007ffe0ff */
[----:B0-----:R-:W-:-:S05]  /*2290*/  IMAD.WIDE.U32 R2, R7, 0x4, R2 ;  /* 0x0000000407027825 */ /* 0x001fca00078e0002 */
[----:B------:R1:W-:Y:S02]  /*22a0*/  STG.E desc[UR4][R2.64], R11 ;  /* 0x0000000b02007986 */ /* 0x0003e4000c101904 */
.L_x_1877:
[----:B------:R-:W-:-:S13]  /*22b0*/  ISETP.GE.AND P0, PT, R13, R9, PT ;  /* 0x000000090d00720c */ /* 0x000fda0003f06270 */
[----:B------:R-:W-:Y:S05]  /*22c0*/  @P0 BRA `(.L_x_1879) ;  /* 0x0000000000340947 */ /* 0x000fea0003800000 */
[----:B01----:R-:W0:Y:S01]  /*22d0*/  LDC.64 R2, c[0x0][0x218] ;  /* 0x00008600ff027b82 */ /* 0x003e220000000a00 */
[----:B------:R-:W-:Y:S02]  /*22e0*/  IADD3 R7, R0, R13, RZ ;  /* 0x0000000d00077210 */ /* 0x000fe40007ffe0ff */
[----:B------:R-:W-:-:S03]  /*22f0*/  IADD3 R13, R13, 0x80, RZ ;  /* 0x000000800d0d7810 */ /* 0x000fc60007ffe0ff */
[----:B0-----:R-:W-:-:S05]  /*2300*/  IMAD.WIDE.U32 R2, R7, 0x4, R2 ;  /* 0x0000000407027825 */ /* 0x001fca00078e0002 */
[----:B------:R1:W-:Y:S02]  /*2310*/  STG.E desc[UR4][R2.64], R8 ;  /* 0x0000000802007986 */ /* 0x0003e4000c101904 */
.L_x_1878:
[----:B------:R-:W-:-:S13]  /*2320*/  ISETP.GE.AND P0, PT, R13, R9, PT ;  /* 0x000000090d00720c */ /* 0x000fda0003f06270 */
[----:B------:R-:W-:Y:S05]  /*2330*/  @P0 BREAK B1 ;  /* 0x0000000000010942 */ /* 0x000fea0003800000 */
[----:B------:R-:W-:Y:S05]  /*2340*/  @P0 BRA `(.L_x_1880) ;  /* 0x0000000000300947 */ /* 0x000fea0003800000 */
[----:B01----:R-:W0:Y:S01]  /*2350*/  LDC.64 R2, c[0x0][0x218] ;  /* 0x00008600ff027b82 */ /* 0x003e220000000a00 */
[----:B------:R-:W-:Y:S02]  /*2360*/  IADD3 R7, R0, R13, RZ ;  /* 0x0000000d00077210 */ /* 0x000fe40007ffe0ff */
[----:B------:R-:W-:-:S03]  /*2370*/  IADD3 R13, R13, 0x80, RZ ;  /* 0x000000800d0d7810 */ /* 0x000fc60007ffe0ff */
[----:B0-----:R-:W-:-:S05]  /*2380*/  IMAD.WIDE.U32 R2, R7, 0x4, R2 ;  /* 0x0000000407027825 */ /* 0x001fca00078e0002 */
[----:B------:R2:W-:Y:S02]  /*2390*/  STG.E desc[UR4][R2.64], R10 ;  /* 0x0000000a02007986 */ /* 0x0005e4000c101904 */
.L_x_1879:
[----:B------:R-:W-:Y:S05]  /*23a0*/  BSYNC B1 ;  /* 0x0000000000017941 */ /* 0x000fea0003800000 */
.L_x_1875:
[----:B------:R-:W-:-:S13]  /*23b0*/  ISETP.GE.AND P0, PT, R13, R9, PT ;  /* 0x000000090d00720c */ /* 0x000fda0003f06270 */
[----:B012---:R-:W0:Y:S01]  /*23c0*/  @!P0 LDC.64 R2, c[0x0][0x218] ;  /* 0x00008600ff028b82 */ /* 0x007e220000000a00 */
[----:B------:R-:W-:Y:S02]  /*23d0*/  @!P0 IADD3 R7, R0, R13, RZ ;  /* 0x0000000d00078210 */ /* 0x000fe40007ffe0ff */
[----:B------:R-:W-:-:S03]  /*23e0*/  @!P0 IADD3 R13, R13, 0x80, RZ ;  /* 0x000000800d0d8810 */ /* 0x000fc60007ffe0ff */
[----:B0-----:R-:W-:-:S05]  /*23f0*/  @!P0 IMAD.WIDE.U32 R2, R7, 0x4, R2 ;  /* 0x0000000407028825 */ /* 0x001fca00078e0002 */
[----:B------:R2:W-:Y:S02]  /*2400*/  @!P0 STG.E desc[UR4][R2.64], R12 ;  /* 0x0000000c02008986 */ /* 0x0005e4000c101904 */
.L_x_1880:
[----:B------:R-:W-:Y:S05]  /*2410*/  BSYNC B0 ;  /* 0x0000000000007941 */ /* 0x000fea0003800000 */
.L_x_1874:
[----:B------:R-:W-:Y:S05]  /*2420*/  WARPSYNC.ALL ;  /* 0x0000000000007948 */ /* 0x000fea0003800000 */
[----:B------:R-:W-:-:S13]  /*2430*/  ISETP.GE.AND P0, PT, R13, R9, PT ;  /* 0x000000090d00720c */ /* 0x000fda0003f06270 */
[----:B------:R-:W-:Y:S05]  /*2440*/  @P0 EXIT ;  /* 0x000000000000094d */ /* 0x000fea0003800000 */
[----:B012---:R-:W0:Y:S01]  /*2450*/  LDC.64 R2, c[0x0][0x218] ;  /* 0x00008600ff027b82 */ /* 0x007e220000000a00 */
[----:B------:R-:W-:-:S05]  /*2460*/  IADD3 R13, R0, R13, RZ ;  /* 0x0000000d000d7210 */ /* 0x000fca0007ffe0ff */
[----:B0-----:R-:W-:-:S05]  /*2470*/  IMAD.WIDE.U32 R2, R13, 0x4, R2 ;  /* 0x000000040d027825 */ /* 0x001fca00078e0002 */
[----:B------:R-:W-:Y:S01]  /*2480*/  STG.E desc[UR4][R2.64], R5 ;  /* 0x0000000502007986 */ /* 0x000fe2000c101904 */
[----:B------:R-:W-:Y:S05]  /*2490*/  EXIT ;  /* 0x000000000000794d */ /* 0x000fea0003800000 */
.L_x_1881:
        /* <DEDUP_REMOVED lines=14> */
.L_x_20113:


//--------------------- .text._ZN2at6native29vectorized_elementwise_kernelILi4EZZZNS0_16acos_kernel_cudaERNS_18TensorIteratorBaseEENKUlvE0_clEvENKUlvE0_clEvEUlfE_St5arrayIPcLm2EEEEviT0_T1_ --------------------------
	.section	.text._ZN2at6native29vectorized_elementwise_kernelILi4EZZZNS0_16acos_kernel_cudaERNS_18TensorIteratorBaseEENKUlvE0_clEvENKUlvE0_clEvEUlfE_St5arrayIPcLm2EEEEviT0_T1_,"ax",@progbits
	.align	128
        .global         _ZN2at6native29vectorized_elementwise_kernelILi4EZZZNS0_16acos_kernel_cudaERNS_18TensorIteratorBaseEENKUlvE0_clEvENKUlvE0_clEvEUlfE_St5arrayIPcLm2EEEEviT0_T1_
        .type           _ZN2at6native29vectorized_elementwise_kernelILi4EZZZNS0_16acos_kernel_cudaERNS_18TensorIteratorBaseEENKUlvE0_clEvENKUlvE0_clEvEUlfE_St5arrayIPcLm2EEEEviT0_T1_,@function
        .size           _ZN2at6native29vectorized_elementwise_kernelILi4EZZZNS0_16acos_kernel_cudaERNS_18TensorIteratorBaseEENKUlvE0_clEvENKUlvE0_clEvEUlfE_St5arrayIPcLm2EEEEviT0_T1_,(.L_x_20114 - _ZN2at6native29vectorized_elementwise_kernelILi4EZZZNS0_16acos_kernel_cudaERNS_18TensorIteratorBaseEENKUlvE0_clEvENKUlvE0_clEvEUlfE_St5arrayIPcLm2EEEEviT0_T1_)
        .other          _ZN2at6native29vectorized_elementwise_kernelILi4EZZZNS0_16acos_kernel_cudaERNS_18TensorIteratorBaseEENKUlvE0_clEvENKUlvE0_clEvEUlfE_St5arrayIPcLm2EEEEviT0_T1_,@"STO_CUDA_ENTRY STV_DEFAULT"
_ZN2at6native29vectorized_elementwise_kernelILi4EZZZNS0_16acos_kernel_cudaERNS_18TensorIteratorBaseEENKUlvE0_clEvENKUlvE0_clEvEUlfE_St5arrayIPcLm2EEEEviT0_T1_:
.text._ZN2at6native29vectorized_elementwise_kernelILi4EZZZNS0_16acos_kernel_cudaERNS_18TensorIteratorBaseEENKUlvE0_clEvENKUlvE0_clEvEUlfE_St5arrayIPcLm2EEEEviT0_T1_:
        /* <DEDUP_REMOVED lines=12> */
[----:B------:R-:W2:Y:S04]  /*00c0*/  LDG.E.128 R8, desc[UR4][R18.64] ;  /* 0x0000000412087981 */ /* 0x000ea8000c1e1d00 */
[----:B------:R0:W3:Y:S01]  /*00d0*/  LDG.E.128 R4, desc[UR4][R18.64+0x800] ;  /* 0x0008000412047981 */ /* 0x0000e2000c1e1d00 */
[----:B------:R-:W-:Y:S01]  /*00e0*/  HFMA2.MMA R12, -RZ, RZ, 1.75, 0 ;  /* 0x3f000000ff0c7435 */ /* 0x000fe200000001ff */
[----:B--2---:R-:W-:Y:S01]  /*00f0*/  FADD.FTZ R3, |R8|, -RZ ;  /* 0x800000ff08037221 */ /* 0x004fe20000010200 */
[----:B------:R-:W-:Y:S01]  /*0100*/  FADD.FTZ R15, |R9|, -RZ ;  /* 0x800000ff090f7221 */ /* 0x000fe20000010200 */
[----:B------:R-:W-:Y:S01]  /*0110*/  FADD.FTZ R13, |R10|, -RZ ;  /* 0x800000ff0a0d7221 */ /* 0x000fe20000010200 */
[----:B------:R-:W-:-:S06]  /*0120*/  FSETP.GT.FTZ.AND P2, PT, |R8|, 0.56000000238418579102, PT ;  /* 0x3f0f5c290800780b */ /* 0x000fcc0003f54200 */
[-C--:B------:R-:W-:Y:S01]  /*0130*/  FFMA.FTZ R16, -R3, R12.reuse, 0.5 ;  /* 0x3f00000003107423 */ /* 0x080fe2000001010c */
[-C--:B------:R-:W-:Y:S01]  /*0140*/  FFMA.FTZ R22, -R15, R12.reuse, 0.5 ;  /* 0x3f0000000f167423 */ /* 0x080fe2000001010c */
[----:B------:R-:W-:Y:S01]  /*0150*/  FADD.FTZ R14, |R11|, -RZ ;  /* 0x800000ff0b0e7221 */ /* 0x000fe20000010200 */
[-C--:B------:R-:W-:Y:S01]  /*0160*/  FFMA.FTZ R17, -R13, R12.reuse, 0.5 ;  /* 0x3f0000000d117423 */ /* 0x080fe2000001010c */
[----:B------:R-:W1:Y:S01]  /*0170*/  MUFU.RSQ R21, R16 ;  /* 0x0000001000157308 */ /* 0x000e620000001400 */
[----:B------:R-:W-:Y:S01]  /*0180*/  FSETP.NEU.FTZ.AND P0, PT, |R8|, 1, PT ;  /* 0x3f8000000800780b */ /* 0x000fe20003f1d200 */
[----:B0-----:R-:W-:Y:S01]  /*0190*/  FFMA.FTZ R19, -R14, R12, 0.5 ;  /* 0x3f0000000e137423 */ /* 0x001fe2000001010c */
[----:B------:R-:W-:Y:S02]  /*01a0*/  FSETP.GT.FTZ.AND P1, PT, |R9|, 0.56000000238418579102, PT ;  /* 0x3f0f5c290900780b */ /* 0x000fe40003f34200 */
[----:B------:R-:W-:Y:S02]  /*01b0*/  FSETP.GT.FTZ.AND P3, PT, |R11|, 0.56000000238418579102, PT ;  /* 0x3f0f5c290b00780b */ /* 0x000fe40003f74200 */
[----:B------:R-:W-:Y:S01]  /*01c0*/  FSETP.NEU.FTZ.AND P4, PT, |R9|, 1, PT ;  /* 0x3f8000000900780b */ /* 0x000fe20003f9d200 */
[----:B------:R-:W0:Y:S01]  /*01d0*/  MUFU.RSQ R23, R22 ;  /* 0x0000001600177308 */ /* 0x000e220000001400 */
[----:B------:R-:W-:-:S02]  /*01e0*/  FSETP.NEU.FTZ.AND P5, PT, |R10|, 1, PT ;  /* 0x3f8000000a00780b */ /* 0x000fc40003fbd200 */
[----:B------:R-:W-:-:S05]  /*01f0*/  FSETP.NEU.FTZ.AND P6, PT, |R11|, 1, PT ;  /* 0x3f8000000b00780b */ /* 0x000fca0003fdd200 */
[----:B------:R-:W2:Y:S01]  /*0200*/  MUFU.RSQ R18, R17 ;  /* 0x0000001100127308 */ /* 0x000ea20000001400 */
[----:B-1----:R-:W-:Y:S01]  /*0210*/  FMUL.FTZ R20, R16, R21 ;  /* 0x0000001510147220 */ /* 0x002fe20000410000 */
[----:B------:R-:W-:-:S04]  /*0220*/  FMUL.FTZ R21, R21, 0.5 ;  /* 0x3f00000015157820 */ /* 0x000fc80000410000 */
[----:B------:R-:W-:Y:S01]  /*0230*/  FFMA.FTZ R21, -R20, R21, 0.5 ;  /* 0x3f00000014157423 */ /* 0x000fe20000010115 */
[----:B0-----:R-:W-:-:S03]  /*0240*/  FMUL.FTZ R22, R22, R23 ;  /* 0x0000001716167220 */ /* 0x001fc60000410000 */
[----:B------:R-:W-:Y:S01]  /*0250*/  FFMA.FTZ R21, R20, R21, R20 ;  /* 0x0000001514157223 */ /* 0x000fe20000010014 */
[----:B------:R-:W-:Y:S01]  /*0260*/  FMUL.FTZ R23, R23, 0.5 ;  /* 0x3f00000017177820 */ /* 0x000fe20000410000 */
[----:B------:R-:W0:Y:S03]  /*0270*/  MUFU.RSQ R20, R19 ;  /* 0x0000001300147308 */ /* 0x000e260000001400 */
[----:B------:R-:W-:Y:S01]  /*0280*/  @P2 FSEL R3, R21, RZ, P0 ;  /* 0x000000ff15032208 */ /* 0x000fe20000000000 */
[----:B------:R-:W-:Y:S01]  /*0290*/  FFMA.FTZ R21, -R22, R23, 0.5 ;  /* 0x3f00000016157423 */ /* 0x000fe20000010117 */
[----:B--2---:R-:W-:Y:S01]  /*02a0*/  FMUL.FTZ R23, R17, R18 ;  /* 0x0000001211177220 */ /* 0x004fe20000410000 */
[----:B------:R-:W-:Y:S01]  /*02b0*/  FSETP.GT.FTZ.AND P0, PT, |R10|, 0.56000000238418579102, PT ;  /* 0x3f0f5c290a00780b */ /* 0x000fe20003f14200 */
[----:B------:R-:W-:Y:S01]  /*02c0*/  FMUL.FTZ R18, R18, 0.5 ;  /* 0x3f00000012127820 */ /* 0x000fe20000410000 */
[----:B------:R-:W-:Y:S01]  /*02d0*/  LOP3.LUT R16, R3, 0x80000000, R8, 0xb8, !PT ;  /* 0x8000000003107812 */ /* 0x000fe200078eb808 */
[----:B------:R-:W-:Y:S01]  /*02e0*/  FFMA.FTZ R21, R22, R21, R22 ;  /* 0x0000001516157223 */ /* 0x000fe20000010016 */
[----:B------:R-:W-:Y:S01]  /*02f0*/  MOV R3, 0x3d10ecef ;  /* 0x3d10ecef00037802 */ /* 0x000fe20000000f00 */
[----:B------:R-:W-:-:S02]  /*0300*/  FFMA.FTZ R18, -R23, R18, 0.5 ;  /* 0x3f00000017127423 */ /* 0x000fc40000010112 */
[----:B------:R-:W-:Y:S01]  /*0310*/  FMUL.FTZ R22, R16, R16 ;  /* 0x0000001010167220 */ /* 0x000fe20000410000 */
[----:B------:R-:W-:Y:S01]  /*0320*/  @P1 FSEL R15, R21, RZ, P4 ;  /* 0x000000ff150f1208 */ /* 0x000fe20002000000 */
[----:B------:R-:W-:Y:S01]  /*0330*/  FFMA.FTZ R18, R23, R18, R23 ;  /* 0x0000001217127223 */ /* 0x000fe20000010017 */
[----:B------:R-:W-:Y:S01]  /*0340*/  FSETP.GT.FTZ.AND P4, PT, R8, 0.56000000238418579102, PT ;  /* 0x3f0f5c290800780b */ /* 0x000fe20003f94000 */
[----:B------:R-:W-:Y:S01]  /*0350*/  FFMA.FTZ R17, R22, R3, 0.016980519518256187439 ;  /* 0x3c8b1abb16117423 */ /* 0x000fe20000010003 */
[----:B0-----:R-:W-:Y:S01]  /*0360*/  FMUL.FTZ R19, R19, R20 ;  /* 0x0000001413137220 */ /* 0x001fe20000410000 */
[----:B------:R-:W-:Y:S01]  /*0370*/  FMUL.FTZ R20, R20, 0.5 ;  /* 0x3f00000014147820 */ /* 0x000fe20000410000 */
[----:B------:R-:W-:Y:S01]  /*0380*/  @P0 FSEL R13, R18, RZ, P5 ;  /* 0x000000ff120d0208 */ /* 0x000fe20002800000 */
[C---:B------:R-:W-:Y:S01]  /*0390*/  FFMA.FTZ R17, R22.reuse, R17, 0.030762933194637298584 ;  /* 0x3cfc028c16117423 */ /* 0x040fe20000010011 */
[----:B------:R-:W-:Y:S01]  /*03a0*/  FSETP.GT.FTZ.AND P5, PT, R9, 0.56000000238418579102, PT ;  /* 0x3f0f5c290900780b */ /* 0x000fe20003fb4000 */
[----:B------:R-:W-:Y:S01]  /*03b0*/  FFMA.FTZ R20, -R19, R20, 0.5 ;  /* 0x3f00000013147423 */ /* 0x000fe20000010114 */
[----:B------:R-:W-:Y:S01]  /*03c0*/  LOP3.LUT R9, R15, 0x80000000, R9, 0xb8, !PT ;  /* 0x800000000f097812 */ /* 0x000fe200078eb809 */
[----:B------:R-:W-:-:S02]  /*03d0*/  FFMA.FTZ R17, R22, R17, 0.044709417968988418579 ;  /* 0x3d37213916117423 */ /* 0x000fc40000010011 */
[----:B------:R-:W-:Y:S02]  /*03e0*/  FFMA.FTZ R20, R19, R20, R19 ;  /* 0x0000001413147223 */ /* 0x000fe40000010013 */
[----:B------:R-:W-:-:S03]  /*03f0*/  FFMA.FTZ R17, R22, R17, 0.074989043176174163818 ;  /* 0x3d9993db16117423 */ /* 0x000fc60000010011 */
[----:B------:R-:W-:Y:S01]  /*0400*/  @P3 FSEL R14, R20, RZ, P6 ;  /* 0x000000ff140e3208 */ /* 0x000fe20003000000 */
[----:B------:R-:W-:Y:S01]  /*0410*/  FFMA.FTZ R17, R22, R17, 0.16666707396507263184 ;  /* 0x3e2aaac616117423 */ /* 0x000fe20000010011 */
[----:B------:R-:W-:Y:S02]  /*0420*/  FSETP.GT.FTZ.AND P6, PT, R10, 0.56000000238418579102, PT ;  /* 0x3f0f5c290a00780b */ /* 0x000fe40003fd4000 */
[----:B------:R-:W-:Y:S01]  /*0430*/  LOP3.LUT R10, R13, 0x80000000, R10, 0xb8, !PT ;  /* 0x800000000d0a7812 */ /* 0x000fe200078eb80a */
[----:B------:R-:W-:Y:S01]  /*0440*/  FMUL.FTZ R17, R22, R17 ;  /* 0x0000001116117220 */ /* 0x000fe20000410000 */
[----:B------:R-:W-:Y:S01]  /*0450*/  LOP3.LUT R15, R14, 0x80000000, R11, 0xb8, !PT ;  /* 0x800000000e0f7812 */ /* 0x000fe200078eb80b */
[----:B------:R-:W-:Y:S01]  /*0460*/  FMUL.FTZ R14, R9, R9 ;  /* 0x00000009090e7220 */ /* 0x000fe20000410000 */
[----:B---3--:R-:W-:Y:S01]  /*0470*/  FADD.FTZ R13, |R4|, -RZ ;  /* 0x800000ff040d7221 */ /* 0x008fe20000010200 */
[----:B------:R-:W-:Y:S01]  /*0480*/  FFMA.FTZ R8, R16, R17, R16 ;  /* 0x0000001110087223 */ /* 0x000fe20000010010 */
[----:B------:R-:W-:Y:S01]  /*0490*/  FMUL.FTZ R18, R10, R10 ;  /* 0x0000000a0a127220 */ /* 0x000fe20000410000 */
[----:B------:R-:W-:Y:S01]  /*04a0*/  FFMA.FTZ R17, R14, R3, 0.016980519518256187439 ;  /* 0x3c8b1abb0e117423 */ /* 0x000fe20000010003 */
[----:B------:R-:W-:Y:S01]  /*04b0*/  FMUL.FTZ R20, R15, R15 ;  /* 0x0000000f0f147220 */ /* 0x000fe20000410000 */
[----:B------:R-:W-:Y:S01]  /*04c0*/  HFMA2.MMA R16, -RZ, RZ, 1.9599609375, 20144 ;  /* 0x3fd774ebff107435 */ /* 0x000fe200000001ff */
[----:B------:R-:W-:Y:S01]  /*04d0*/  FFMA.FTZ R23, R18, R3, 0.016980519518256187439 ;  /* 0x3c8b1abb12177423 */ /* 0x000fe20000010003 */
[----:B------:R-:W-:Y:S01]  /*04e0*/  FFMA.FTZ R21, R14, R17, 0.030762933194637298584 ;  /* 0x3cfc028c0e157423 */ /* 0x000fe20000010011 */
[----:B------:R-:W-:Y:S01]  /*04f0*/  FFMA.FTZ R17, -R13, R12, 0.5 ;  /* 0x3f0000000d117423 */ /* 0x000fe2000001010c */
[----:B------:R-:W-:Y:S01]  /*0500*/  FFMA.FTZ R25, R20, R3, 0.016980519518256187439 ;  /* 0x3c8b1abb14197423 */ /* 0x000fe20000010003 */
[----:B------:R-:W-:Y:S01]  /*0510*/  FFMA.FTZ R23, R18, R23, 0.030762933194637298584 ;  /* 0x3cfc028c12177423 */ /* 0x000fe20000010017 */
[----:B------:R-:W-:Y:S01]  /*0520*/  FFMA.FTZ R21, R14, R21, 0.044709417968988418579 ;  /* 0x3d3721390e157423 */ /* 0x000fe20000010015 */
[----:B------:R-:W0:Y:S01]  /*0530*/  MUFU.RSQ R22, R17 ;  /* 0x0000001100167308 */ /* 0x000e220000001400 */
[----:B------:R-:W-:Y:S01]  /*0540*/  FFMA.FTZ R25, R20, R25, 0.030762933194637298584 ;  /* 0x3cfc028c14197423 */ /* 0x000fe20000010019 */
[----:B------:R-:W-:Y:S01]  /*0550*/  FFMA.FTZ R23, R18, R23, 0.044709417968988418579 ;  /* 0x3d37213912177423 */ /* 0x000fe20000010017 */
[----:B------:R-:W-:Y:S01]  /*0560*/  FFMA.FTZ R21, R14, R21, 0.074989043176174163818 ;  /* 0x3d9993db0e157423 */ /* 0x000fe20000010015 */
[----:B------:R-:W-:Y:S01]  /*0570*/  FADD.FTZ R19, -R8, -RZ ;  /* 0x800000ff08137221 */ /* 0x000fe20000010100 */
[----:B------:R-:W-:Y:S01]  /*0580*/  FFMA.FTZ R25, R20, R25, 0.044709417968988418579 ;  /* 0x3d37213914197423 */ /* 0x000fe20000010019 */
[----:B------:R-:W-:Y:S01]  /*0590*/  FFMA.FTZ R23, R18, R23, 0.074989043176174163818 ;  /* 0x3d9993db12177423 */ /* 0x000fe20000010017 */
[----:B------:R-:W-:-:S02]  /*05a0*/  FFMA.FTZ R21, R14, R21, 0.16666707396507263184 ;  /* 0x3e2aaac60e157423 */ /* 0x000fc40000010015 */
[----:B------:R-:W-:Y:S01]  /*05b0*/  FFMA.FTZ R25, R20, R25, 0.074989043176174163818 ;  /* 0x3d9993db14197423 */ /* 0x000fe20000010019 */
[----:B------:R-:W-:Y:S01]  /*05c0*/  FFMA.FTZ R23, R18, R23, 0.16666707396507263184 ;  /* 0x3e2aaac612177423 */ /* 0x000fe20000010017 */
[----:B------:R-:W-:Y:S01]  /*05d0*/  FMUL.FTZ R24, R14, R21 ;  /* 0x000000150e187220 */ /* 0x000fe20000410000 */
[----:B------:R-:W-:Y:S01]  /*05e0*/  FADD.FTZ R14, |R5|, -RZ ;  /* 0x800000ff050e7221 */ /* 0x000fe20000010200 */
[----:B------:R-:W-:Y:S01]  /*05f0*/  FSEL R19, R8, R19, P2 ;  /* 0x0000001308137208 */ /* 0x000fe20001000000 */
[----:B------:R-:W-:Y:S01]  /*0600*/  FFMA.FTZ R25, R20, R25, 0.16666707396507263184 ;  /* 0x3e2aaac614197423 */ /* 0x000fe20000010019 */
[----:B------:R-:W-:Y:S01]  /*0610*/  FMUL.FTZ R23, R18, R23 ;  /* 0x0000001712177220 */ /* 0x000fe20000410000 */
[----:B------:R-:W-:Y:S01]  /*0620*/  FFMA.FTZ R9, R9, R24, R9 ;  /* 0x0000001809097223 */ /* 0x000fe20000010009 */
[----:B------:R-:W-:Y:S01]  /*0630*/  FFMA.FTZ R18, -R14, R12, 0.5 ;  /* 0x3f0000000e127423 */ /* 0x000fe2000001010c */
[----:B0-----:R-:W-:Y:S01]  /*0640*/  FMUL.FTZ R21, R17, R22 ;  /* 0x0000001611157220 */ /* 0x001fe20000410000 */
[----:B------:R-:W-:Y:S01]  /*0650*/  @!P4 FFMA.FTZ R8, R16, 0.93318945169448852539, R19 ;  /* 0x3f6ee5811008c823 */ /* 0x000fe20000010013 */
[----:B------:R-:W-:Y:S01]  /*0660*/  FMUL.FTZ R20, R20, R25 ;  /* 0x0000001914147220 */ /* 0x000fe20000410000 */
[----:B------:R-:W-:Y:S01]  /*0670*/  FMUL.FTZ R22, R22, 0.5 ;  /* 0x3f00000016167820 */ /* 0x000fe20000410000 */
[----:B------:R-:W-:Y:S01]  /*0680*/  FADD.FTZ R24, -R9, -RZ ;  /* 0x800000ff09187221 */ /* 0x000fe20000010100 */
[----:B------:R-:W-:Y:S01]  /*0690*/  FADD.FTZ R17, |R6|, -RZ ;  /* 0x800000ff06117221 */ /* 0x000fe20000010200 */
[----:B------:R-:W0:Y:S01]  /*06a0*/  MUFU.RSQ R19, R18 ;  /* 0x0000001200137308 */ /* 0x000e220000001400 */
[----:B------:R-:W-:Y:S01]  /*06b0*/  FFMA.FTZ R10, R10, R23, R10 ;  /* 0x000000170a0a7223 */ /* 0x000fe2000001000a */
[----:B------:R-:W-:Y:S01]  /*06c0*/  FSETP.GT.FTZ.AND P4, PT, R11, 0.56000000238418579102, PT ;  /* 0x3f0f5c290b00780b */ /* 0x000fe20003f94000 */
[----:B------:R-:W-:Y:S01]  /*06d0*/  FFMA.FTZ R26, -R21, R22, 0.5 ;  /* 0x3f000000151a7423 */ /* 0x000fe20000010116 */
[----:B------:R-:W-:Y:S01]  /*06e0*/  FFMA.FTZ R11, R15, R20, R15 ;  /* 0x000000140f0b7223 */ /* 0x000fe2000001000f */
[----:B------:R-:W-:Y:S01]  /*06f0*/  FFMA.FTZ R22, -R17, R12, 0.5 ;  /* 0x3f00000011167423 */ /* 0x000fe2000001010c */
[----:B------:R-:W-:Y:S01]  /*0700*/  FSEL R15, R9, R24, P1 ;  /* 0x00000018090f7208 */ /* 0x000fe20000800000 */
[----:B------:R-:W-:Y:S01]  /*0710*/  FADD.FTZ R23, -R10, -RZ ;  /* 0x800000ff0a177221 */ /* 0x000fe20000010100 */
[----:B------:R-:W-:Y:S01]  /*0720*/  FFMA.FTZ R20, R21, R26, R21 ;  /* 0x0000001a15147223 */ /* 0x000fe20000010015 */
[----:B------:R-:W-:Y:S01]  /*0730*/  FADD.FTZ R26, -R11, -RZ ;  /* 0x800000ff0b1a7221 */ /* 0x000fe20000010100 */
[----:B------:R-:W1:Y:S01]  /*0740*/  MUFU.RSQ R21, R22 ;  /* 0x0000001600157308 */ /* 0x000e620000001400 */
[----:B------:R-:W-:Y:S01]  /*0750*/  @!P5 FFMA.FTZ R9, R16, 0.93318945169448852539, R15 ;  /* 0x3f6ee5811009d823 */ /* 0x000fe2000001000f */
[----:B------:R-:W-:Y:S01]  /*0760*/  FSEL R23, R10, R23, P0 ;  /* 0x000000170a177208 */ /* 0x000fe20000000000 */
[----:B------:R-:W-:Y:S01]  /*0770*/  FADD.FTZ R15, |R7|, -RZ ;  /* 0x800000ff070f7221 */ /* 0x000fe20000010200 */
[----:B------:R-:W-:Y:S01]  /*0780*/  FSETP.GT.FTZ.AND P5, PT, |R4|, 0.56000000238418579102, PT ;  /* 0x3f0f5c290400780b */ /* 0x000fe20003fb4200 */
[----:B------:R-:W-:Y:S01]  /*0790*/  @P2 FADD.FTZ R8, R8, R8 ;  /* 0x0000000808082221 */ /* 0x000fe20000010000 */
[----:B------:R-:W-:Y:S01]  /*07a0*/  FSEL R25, R11, R26, P3 ;  /* 0x0000001a0b197208 */ /* 0x000fe20001800000 */
[----:B------:R-:W-:Y:S01]  /*07b0*/  @!P6 FFMA.FTZ R10, R16, 0.93318945169448852539, R23 ;  /* 0x3f6ee581100ae823 */ /* 0x000fe20000010017 */
[----:B------:R-:W-:Y:S01]  /*07c0*/  FFMA.FTZ R23, -R15, R12, 0.5 ;  /* 0x3f0000000f177423 */ /* 0x000fe2000001010c */
[----:B0-----:R-:W-:Y:S01]  /*07d0*/  FMUL.FTZ R12, R18, R19 ;  /* 0x00000013120c7220 */ /* 0x001fe20000410000 */
[----:B------:R-:W-:Y:S01]  /*07e0*/  FMUL.FTZ R19, R19, 0.5 ;  /* 0x3f00000013137820 */ /* 0x000fe20000410000 */
[----:B------:R-:W-:Y:S01]  /*07f0*/  FSETP.NEU.FTZ.AND P6, PT, |R4|, 1, PT ;  /* 0x3f8000000400780b */ /* 0x000fe20003fdd200 */
[----:B------:R-:W-:Y:S01]  /*0800*/  @!P4 FFMA.FTZ R11, R16, 0.93318945169448852539, R25 ;  /* 0x3f6ee581100bc823 */ /* 0x000fe20000010019 */
[----:B------:R-:W-:Y:S01]  /*0810*/  FSETP.GT.FTZ.AND P4, PT, |R5|, 0.56000000238418579102, PT ;  /* 0x3f0f5c290500780b */ /* 0x000fe20003f94200 */
[----:B------:R-:W-:Y:S01]  /*0820*/  FFMA.FTZ R19, -R12, R19, 0.5 ;  /* 0x3f0000000c137423 */ /* 0x000fe20000010113 */
[----:B------:R-:W0:Y:S01]  /*0830*/  MUFU.RSQ R18, R23 ;  /* 0x0000001700127308 */ /* 0x000e220000001400 */
[----:B------:R-:W-:Y:S01]  /*0840*/  FSETP.GT.FTZ.AND P2, PT, |R6|, 0.56000000238418579102, PT ;  /* 0x3f0f5c290600780b */ /* 0x000fe20003f54200 */
[----:B-1----:R-:W-:Y:S01]  /*0850*/  FMUL.FTZ R22, R22, R21 ;  /* 0x0000001516167220 */ /* 0x002fe20000410000 */
[----:B------:R-:W-:Y:S01]  /*0860*/  @P5 FSEL R13, R20, RZ, P6 ;  /* 0x000000ff140d5208 */ /* 0x000fe20003000000 */
[----:B------:R-:W-:Y:S01]  /*0870*/  FMUL.FTZ R25, R21, 0.5 ;  /* 0x3f00000015197820 */ /* 0x000fe20000410000 */
[----:B------:R-:W-:Y:S01]  /*0880*/  FFMA.FTZ R21, R12, R19, R12 ;  /* 0x000000130c157223 */ /* 0x000fe2000001000c */
[----:B------:R-:W-:Y:S01]  /*0890*/  FSETP.NEU.FTZ.AND P6, PT, |R5|, 1, PT ;  /* 0x3f8000000500780b */ /* 0x000fe20003fdd200 */
[----:B------:R-:W-:Y:S01]  /*08a0*/  @P1 FADD.FTZ R9, R9, R9 ;  /* 0x0000000909091221 */ /* 0x000fe20000010000 */
[----:B------:R-:W-:Y:S01]  /*08b0*/  LOP3.LUT R12, R13, 0x80000000, R4, 0xb8, !PT ;  /* 0x800000000d0c7812 */ /* 0x000fe200078eb804 */
[----:B------:R-:W-:Y:S01]  /*08c0*/  FFMA.FTZ R19, -R22, R25, 0.5 ;  /* 0x3f00000016137423 */ /* 0x000fe20000010119 */
[----:B------:R-:W-:Y:S01]  /*08d0*/  FSETP.GT.FTZ.AND P1, PT, |R7|, 0.56000000238418579102, PT ;  /* 0x3f0f5c290700780b */ /* 0x000fe20003f34200 */
[----:B------:R-:W-:Y:S01]  /*08e0*/  @P0 FADD.FTZ R10, R10, R10 ;  /* 0x0000000a0a0a0221 */ /* 0x000fe20000010000 */
[----:B------:R-:W-:Y:S01]  /*08f0*/  @P4 FSEL R14, R21, RZ, P6 ;  /* 0x000000ff150e4208 */ /* 0x000fe20003000000 */
[----:B------:R-:W-:Y:S01]  /*0900*/  FMUL.FTZ R20, R12, R12 ;  /* 0x0000000c0c147220 */ /* 0x000fe20000410000 */
[----:B------:R-:W-:Y:S01]  /*0910*/  FFMA.FTZ R19, R22, R19, R22 ;  /* 0x0000001316137223 */ /* 0x000fe20000010016 */
[----:B------:R-:W-:Y:S01]  /*0920*/  FSETP.NEU.FTZ.AND P6, PT, |R6|, 1, PT ;  /* 0x3f8000000600780b */ /* 0x000fe20003fdd200 */
[----:B------:R-:W-:Y:S01]  /*0930*/  @P3 FADD.FTZ R11, R11, R11 ;  /* 0x0000000b0b0b3221 */ /* 0x000fe20000010000 */
[----:B------:R-:W-:Y:S01]  /*0940*/  FFMA.FTZ R21, R20, R3, 0.016980519518256187439 ;  /* 0x3c8b1abb14157423 */ /* 0x000fe20000010003 */
[----:B0-----:R-:W-:Y:S01]  /*0950*/  FMUL.FTZ R23, R23, R18 ;  /* 0x0000001217177220 */ /* 0x001fe20000410000 */
[----:B------:R-:W-:Y:S01]  /*0960*/  FMUL.FTZ R18, R18, 0.5 ;  /* 0x3f00000012127820 */ /* 0x000fe20000410000 */
[----:B------:R-:W-:Y:S01]  /*0970*/  LOP3.LUT R13, R14, 0x80000000, R5, 0xb8, !PT ;  /* 0x800000000e0d7812 */ /* 0x000fe200078eb805 */
[C---:B------:R-:W-:Y:S01]  /*0980*/  FFMA.FTZ R21, R20.reuse, R21, 0.030762933194637298584 ;  /* 0x3cfc028c14157423 */ /* 0x040fe20000010015 */
[----:B------:R-:W-:Y:S01]  /*0990*/  @P2 FSEL R17, R19, RZ, P6 ;  /* 0x000000ff13112208 */ /* 0x000fe20003000000 */
[----:B------:R-:W-:Y:S01]  /*09a0*/  FFMA.FTZ R14, -R23, R18, 0.5 ;  /* 0x3f000000170e7423 */ /* 0x000fe20000010112 */
[----:B------:R-:W-:Y:S01]  /*09b0*/  FSETP.NEU.FTZ.AND P6, PT, |R7|, 1, PT ;  /* 0x3f8000000700780b */ /* 0x000fe20003fdd200 */
[C---:B------:R-:W-:Y:S01]  /*09c0*/  FFMA.FTZ R21, R20.reuse, R21, 0.044709417968988418579 ;  /* 0x3d37213914157423 */ /* 0x040fe20000010015 */
[----:B------:R-:W-:Y:S01]  /*09d0*/  FMUL.FTZ R18, R13, R13 ;  /* 0x0000000d0d127220 */ /* 0x000fe20000410000 */
[----:B------:R-:W-:Y:S01]  /*09e0*/  FFMA.FTZ R23, R23, R14, R23 ;  /* 0x0000000e17177223 */ /* 0x000fe20000010017 */
[----:B------:R-:W-:Y:S01]  /*09f0*/  LOP3.LUT R14, R17, 0x80000000, R6, 0xb8, !PT ;  /* 0x80000000110e7812 */ /* 0x000fe200078eb806 */
[----:B------:R-:W-:Y:S01]  /*0a00*/  FFMA.FTZ R21, R20, R21, 0.074989043176174163818 ;  /* 0x3d9993db14157423 */ /* 0x000fe20000010015 */
[----:B------:R-:W-:-:S02]  /*0a10*/  FFMA.FTZ R19, R18, R3, 0.016980519518256187439 ;  /* 0x3c8b1abb12137423 */ /* 0x000fc40000010003 */
[----:B------:R-:W-:Y:S01]  /*0a20*/  @P1 FSEL R15, R23, RZ, P6 ;  /* 0x000000ff170f1208 */ /* 0x000fe20003000000 */
[----:B------:R-:W-:Y:S01]  /*0a30*/  FFMA.FTZ R21, R20, R21, 0.16666707396507263184 ;  /* 0x3e2aaac614157423 */ /* 0x000fe20000010015 */
[----:B------:R-:W-:Y:S01]  /*0a40*/  FFMA.FTZ R19, R18, R19, 0.030762933194637298584 ;  /* 0x3cfc028c12137423 */ /* 0x000fe20000010013 */
[----:B------:R-:W-:Y:S01]  /*0a50*/  FMUL.FTZ R22, R14, R14 ;  /* 0x0000000e0e167220 */ /* 0x000fe20000410000 */
[----:B------:R-:W-:Y:S01]  /*0a60*/  FSETP.GT.FTZ.AND P6, PT, R4, 0.56000000238418579102, PT ;  /* 0x3f0f5c290400780b */ /* 0x000fe20003fd4000 */
[----:B------:R-:W-:Y:S01]  /*0a70*/  FMUL.FTZ R21, R20, R21 ;  /* 0x0000001514157220 */ /* 0x000fe20000410000 */
[----:B------:R-:W-:Y:S01]  /*0a80*/  FFMA.FTZ R19, R18, R19, 0.044709417968988418579 ;  /* 0x3d37213912137423 */ /* 0x000fe20000010013 */
[----:B------:R-:W-:Y:S01]  /*0a90*/  FFMA.FTZ R17, R22, R3, 0.016980519518256187439 ;  /* 0x3c8b1abb16117423 */ /* 0x000fe20000010003 */
[----:B------:R-:W-:Y:S01]  /*0aa0*/  LOP3.LUT R15, R15, 0x80000000, R7, 0xb8, !PT ;  /* 0x800000000f0f7812 */ /* 0x000fe200078eb807 */
[----:B------:R-:W-:Y:S01]  /*0ab0*/  FFMA.FTZ R12, R12, R21, R12 ;  /* 0x000000150c0c7223 */ /* 0x000fe2000001000c */
[----:B------:R-:W-:Y:S01]  /*0ac0*/  FFMA.FTZ R19, R18, R19, 0.074989043176174163818 ;  /* 0x3d9993db12137423 */ /* 0x000fe20000010013 */
[----:B------:R-:W-:-:S02]  /*0ad0*/  FFMA.FTZ R21, R22, R17, 0.030762933194637298584 ;  /* 0x3cfc028c16157423 */ /* 0x000fc40000010011 */
[----:B------:R-:W-:Y:S01]  /*0ae0*/  FADD.FTZ R17, -R12, -RZ ;  /* 0x800000ff0c117221 */ /* 0x000fe20000010100 */
[----:B------:R-:W-:Y:S01]  /*0af0*/  FFMA.FTZ R19, R18, R19, 0.16666707396507263184 ;  /* 0x3e2aaac612137423 */ /* 0x000fe20000010013 */
[----:B------:R-:W-:Y:S01]  /*0b00*/  FMUL.FTZ R4, R15, R15 ;  /* 0x0000000f0f047220 */ /* 0x000fe20000410000 */
[----:B------:R-:W-:Y:S02]  /*0b10*/  FFMA.FTZ R21, R22, R21, 0.044709417968988418579 ;  /* 0x3d37213916157423 */ /* 0x000fe40000010015 */
[----:B------:R-:W-:Y:S01]  /*0b20*/  FSEL R17, R12, R17, P5 ;  /* 0x000000110c117208 */ /* 0x000fe20002800000 */
[----:B------:R-:W-:Y:S01]  /*0b30*/  FMUL.FTZ R18, R18, R19 ;  /* 0x0000001312127220 */ /* 0x000fe20000410000 */
[----:B------:R-:W-:Y:S01]  /*0b40*/  FFMA.FTZ R3, R4, R3, 0.016980519518256187439 ;  /* 0x3c8b1abb04037423 */ /* 0x000fe20000010003 */
[----:B------:R-:W-:Y:S02]  /*0b50*/  FFMA.FTZ R21, R22, R21, 0.074989043176174163818 ;  /* 0x3d9993db16157423 */ /* 0x000fe40000010015 */
[----:B------:R-:W-:Y:S01]  /*0b60*/  FFMA.FTZ R13, R13, R18, R13 ;  /* 0x000000120d0d7223 */ /* 0x000fe2000001000d */
[----:B------:R-:W-:Y:S01]  /*0b70*/  @!P6 FFMA.FTZ R12, R16, 0.93318945169448852539, R17 ;  /* 0x3f6ee581100ce823 */ /* 0x000fe20000010011 */
[----:B------:R-:W-:Y:S01]  /*0b80*/  FSETP.GT.FTZ.AND P6, PT, R5, 0.56000000238418579102, PT ;  /* 0x3f0f5c290500780b */ /* 0x000fe20003fd4000 */
[----:B------:R-:W-:Y:S01]  /*0b90*/  FFMA.FTZ R3, R4, R3, 0.030762933194637298584 ;  /* 0x3cfc028c04037423 */ /* 0x000fe20000010003 */
[----:B------:R-:W-:Y:S01]  /*0ba0*/  FADD.FTZ R18, -R13, -RZ ;  /* 0x800000ff0d127221 */ /* 0x000fe20000010100 */
[----:B------:R-:W-:Y:S01]  /*0bb0*/  FFMA.FTZ R21, R22, R21, 0.16666707396507263184 ;  /* 0x3e2aaac616157423 */ /* 0x000fe20000010015 */
[----:B------:R-:W-:Y:S01]  /*0bc0*/  @P5 FADD.FTZ R12, R12, R12 ;  /* 0x0000000c0c0c5221 */ /* 0x000fe20000010000 */
[----:B------:R-:W-:-:S02]  /*0bd0*/  FFMA.FTZ R5, R4, R3, 0.044709417968988418579 ;  /* 0x3d37213904057423 */ /* 0x000fc40000010003 */
[----:B------:R-:W-:Y:S01]  /*0be0*/  FSEL R3, R13, R18, P4 ;  /* 0x000000120d037208 */ /* 0x000fe20002000000 */
[----:B------:R-:W-:Y:S01]  /*0bf0*/  FMUL.FTZ R21, R22, R21 ;  /* 0x0000001516157220 */ /* 0x000fe20000410000 */
[----:B------:R-:W0:Y:S01]  /*0c00*/  LDC.64 R18, c[0x0][0x218] ;  /* 0x00008600ff127b82 */ /* 0x000e220000000a00 */
[----:B------:R-:W-:Y:S02]  /*0c10*/  FFMA.FTZ R5, R4, R5, 0.074989043176174163818 ;  /* 0x3d9993db04057423 */ /* 0x000fe40000010005 */
[----:B------:R-:W-:Y:S01]  /*0c20*/  FFMA.FTZ R14, R14, R21, R14 ;  /* 0x000000150e0e7223 */ /* 0x000fe2000001000e */
[----:B------:R-:W-:Y:S01]  /*0c30*/  @!P6 FFMA.FTZ R13, R16, 0.93318945169448852539, R3 ;  /* 0x3f6ee581100de823 */ /* 0x000fe20000010003 */
[----:B------:R-:W-:Y:S01]  /*0c40*/  FSETP.GT.FTZ.AND P6, PT, R6, 0.56000000238418579102, PT ;  /* 0x3f0f5c290600780b */ /* 0x000fe20003fd4000 */
[----:B------:R-:W-:Y:S01]  /*0c50*/  FFMA.FTZ R5, R4, R5, 0.16666707396507263184 ;  /* 0x3e2aaac604057423 */ /* 0x000fe20000010005 */
[----:B------:R-:W-:Y:S01]  /*0c60*/  FADD.FTZ R3, -R14, -RZ ;  /* 0x800000ff0e037221 */ /* 0x000fe20000010100 */
[----:B------:R-:W-:-:S02]  /*0c70*/  @P4 FADD.FTZ R13, R13, R13 ;  /* 0x0000000d0d0d4221 */ /* 0x000fc40000010000 */
[----:B------:R-:W-:Y:S02]  /*0c80*/  FMUL.FTZ R4, R4, R5 ;  /* 0x0000000504047220 */ /* 0x000fe40000410000 */
[----:B------:R-:W-:Y:S02]  /*0c90*/  FSEL R3, R14, R3, P2 ;  /* 0x000000030e037208 */ /* 0x000fe40001000000 */
[----:B------:R-:W-:-:S04]  /*0ca0*/  FFMA.FTZ R15, R15, R4, R15 ;  /* 0x000000040f0f7223 */ /* 0x000fc8000001000f */
[----:B------:R-:W-:Y:S01]  /*0cb0*/  @!P6 FFMA.FTZ R14, R16, 0.93318945169448852539, R3 ;  /* 0x3f6ee581100ee823 */ /* 0x000fe20000010003 */
[----:B------:R-:W-:Y:S01]  /*0cc0*/  FSETP.GT.FTZ.AND P6, PT, R7, 0.56000000238418579102, PT ;  /* 0x3f0f5c290700780b */ /* 0x000fe20003fd4000 */
[C---:B------:R-:W-:Y:S02]  /*0cd0*/  FADD.FTZ R4, -R15.reuse, -RZ ;  /* 0x800000ff0f047221 */ /* 0x040fe40000010100 */
[----:B------:R-:W-:Y:S01]  /*0ce0*/  @P2 FADD.FTZ R14, R14, R14 ;  /* 0x0000000e0e0e2221 */ /* 0x000fe20000010000 */
[----:B0-----:R-:W-:Y:S02]  /*0cf0*/  IMAD.WIDE.U32 R18, R0, 0x4, R18 ;  /* 0x0000000400127825 */ /* 0x001fe400078e0012 */
[----:B------:R-:W-:Y:S02]  /*0d00*/  FSEL R3, R15, R4, P1 ;  /* 0x000000040f037208 */ /* 0x000fe40000800000 */
[----:B------:R-:W-:-:S05]  /*0d10*/  IMAD.WIDE R18, R2, 0x10, R18 ;  /* 0x0000001002127825 */ /* 0x000fca00078e0212 */
[----:B------:R-:W-:Y:S01]  /*0d20*/  @!P6 FFMA.FTZ R15, R16, 0.93318945169448852539, R3 ;  /* 0x3f6ee581100fe823 */ /* 0x000fe20000010003 */
[----:B------:R-:W-:Y:S03]  /*0d30*/  STG.E.128 desc[UR4][R18.64], R8 ;  /* 0x0000000812007986 */ /* 0x000fe6000c101d04 */
[----:B------:R-:W-:-:S05]  /*0d40*/  @P1 FADD.FTZ R15, R15, R15 ;  /* 0x0000000f0f0f1221 */ /* 0x000fca0000010000 */
[----:B------:R-:W-:Y:S01]  /*0d50*/  STG.E.128 desc[UR4][R18.64+0x800], R12 ;  /* 0x0008000c12007986 */ /* 0x000fe2000c101d04 */
[----:B------:R-:W-:Y:S05]  /*0d60*/  EXIT ;  /* 0x000000000000794d */ /* 0x000fea0003800000 */
.L_x_1882:
        /* <DEDUP_REMOVED lines=92> */
.L_x_1884:
[----:B------:R-:W-:Y:S05]  /*1330*/  BSYNC B0 ;  /* 0x0000000000007941 */ /* 0x000fea0003800000 */
.L_x_1883:
        /* <DEDUP_REMOVED lines=32> */
.L_x_1886:
[----:B------:R-:W-:Y:S05]  /*1540*/  BSYNC B0 ;  /* 0x0000000000007941 */ /* 0x000fea0003800000 */
.L_x_1885:
        /* <DEDUP_REMOVED lines=31> */
.L_x_1888:
[----:B------:R-:W-:Y:S05]  /*1740*/  BSYNC B0 ;  /* 0x0000000000007941 */ /* 0x000fea0003800000 */
.L_x_1887:
        /* <DEDUP_REMOVED lines=32> */
.L_x_1890:
[----:B------:R-:W-:Y:S05]  /*1950*/  BSYNC B0 ;  /* 0x0000000000007941 */ /* 0x000fea0003800000 */
.L_x_1889:
        /* <DEDUP_REMOVED lines=29> */
.L_x_1892:
[----:B------:R-:W-:Y:S05]  /*1b30*/  BSYNC B0 ;  /* 0x0000000000007941 */ /* 0x000fea0003800000 */
.L_x_1891:
        /* <DEDUP_REMOVED lines=29> */
.L_x_1894:
[----:B------:R-:W-:Y:S05]  /*1d10*/  BSYNC B0 ;  /* 0x0000000000007941 */ /* 0x000fea0003800000 */
.L_x_1893:
        /* <DEDUP_REMOVED lines=29> */
.L_x_1896:
[----:B------:R-:W-:Y:S05]  /*1ef0*/  BSYNC B0 ;  /* 0x0000000000007941 */ /* 0x000fea0003800000 */
.L_x_1895:
        /* <DEDUP_REMOVED lines=29> */
.L_x_1898:
[----:B------:R-:W-:Y:S05]  /*20d0*/  BSYNC B0 ;  /* 0x0000000000007941 */ /* 0x000fea0003800000 */
.L_x_1897:
        /* <DEDUP_REMOVED lines=18> */
.L_x_1901:
[----:B------:R-:W-:-:S13]  /*2200*/  ISETP.GE.AND P0, PT, R13, R9, PT ;  /* 0x000000090d00720c */ /* 0x000fda0003f06270 */
[----:B------:R-:W-:Y:S05]  /*2210*/  @P0 BRA `(.L_x_1903) ;  /* 0x0000000000300947 */ /* 0x000fea0003800000 */
[----:B0-----:R-:W0:Y:S01]  /*2220*/  LDC.64 R2, c[0x0][0x218] ;  /* 0x00008600ff027b82 */ /* 0x001e220000000a00 */
[----:B------:R-:W-:Y:S02]  /*2230*/  IADD3 R7, R0, R13, RZ ;  /* 0x0000000d00077210 */ /* 0x000fe40007ffe0ff */
[----:B------:R-:W-:-:S03]  /*2240*/  IADD3 R13, R13, 0x80, RZ ;  /* 0x000000800d0d7810 */ /* 0x000fc60007ffe0ff */
[----:B0-----:R-:W-:-:S05]  /*2250*/  IMAD.WIDE.U32 R2, R7, 0x4, R2 ;  /* 0x0000000407027825 */ /* 0x001fca00078e0002 */
[----:B------:R1:W-:Y:S02]  /*2260*/  STG.E desc[UR4][R2.64], R11 ;  /* 0x0000000b02007986 */ /* 0x0003e4000c101904 */
.L_x_1902:
[----:B------:R-:W-:-:S13]  /*2270*/  ISETP.GE.AND P0, PT, R13, R9, PT ;  /* 0x000000090d00720c */ /* 0x000fda0003f06270 */
[----:B------:R-:W-:Y:S05]  /*2280*/  @P0 BRA `(.L_x_1904) ;  /* 0x0000000000340947 */ /* 0x000fea0003800000 */
[----:B01----:R-:W0:Y:S01]  /*2290*/  LDC.64 R2, c[0x0][0x218] ;  /* 0x00008600ff027b82 */ /* 0x003e220000000a00 */
[----:B------:R-:W-:Y:S02]  /*22a0*/  IADD3 R7, R0, R13, RZ ;  /* 0x0000000d00077210 */ /* 0x000fe40007ffe0ff */
[----:B------:R-:W-:-:S03]  /*22b0*/  IADD3 R13, R13, 0x80, RZ ;  /* 0x000000800d0d7810 */ /* 0x000fc60007ffe0ff */
[----:B0-----:R-:W-:-:S05]  /*22c0*/  IMAD.WIDE.U32 R2, R7, 0x4, R2 ;  /* 0x0000000407027825 */ /* 0x001fca00078e0002 */
[----:B------:R1:W-:Y:S02]  /*22d0*/  STG.E desc[UR4][R2.64], R8 ;  /* 0x0000000802007986 */ /* 0x0003e4000c101904 */
.L_x_1903:
        /* <DEDUP_REMOVED lines=8> */
.L_x_1904:
[----:B------:R-:W-:Y:S05]  /*2360*/  BSYNC B1 ;  /* 0x0000000000017941 */ /* 0x000fea0003800000 */
.L_x_1900:
[----:B------:R-:W-:-:S13]  /*2370*/  ISETP.GE.AND P0, PT, R13, R9, PT ;  /* 0x000000090d00720c */ /* 0x000fda0003f06270 */
[----:B012---:R-:W0:Y:S01]  /*2380*/  @!P0 LDC.64 R2, c[0x0][0x218] ;  /* 0x00008600ff028b82 */ /* 0x007e220000000a00 */
[----:B------:R-:W-:Y:S02]  /*2390*/  @!P0 IADD3 R7, R0, R13, RZ ;  /* 0x0000000d00078210 */ /* 0x000fe40007ffe0ff */
[----:B------:R-:W-:-:S03]  /*23a0*/  @!P0 IADD3 R13, R13, 0x80, RZ ;  /* 0x000000800d0d8810 */ /* 0x000fc60007ffe0ff */
[----:B0-----:R-:W-:-:S05]  /*23b0*/  @!P0 IMAD.WIDE.U32 R2, R7, 0x4, R2 ;  /* 0x0000000407028825 */ /* 0x001fca00078e0002 */
[----:B------:R2:W-:Y:S02]  /*23c0*/  @!P0 STG.E desc[UR4][R2.64], R12 ;  /* 0x0000000c02008986 */ /* 0x0005e4000c101904 */
.L_x_1905:
[----:B------:R-:W-:Y:S05]  /*23d0*/  BSYNC B0 ;  /* 0x0000000000007941 */ /* 0x000fea0003800000 */
.L_x_1899:
        /* <DEDUP_REMOVED lines=8> */
.L_x_1906:
        /* <DEDUP_REMOVED lines=10> */
.L_x_20114:


//--------------------- .text._ZN2at6native29vectorized_elementwise_kernelILi8EZZZNS0_16acos_kernel_cudaERNS_18TensorIteratorBaseEENKUlvE0_clEvENKUlvE0_clEvEUlfE_St5arrayIPcLm2EEEEviT0_T1_ --------------------------
	.section	.text._ZN2at6native29vectorized_elementwise_kernelILi8EZZZNS0_16acos_kernel_cudaERNS_18TensorIteratorBaseEENKUlvE0_clEvENKUlvE0_clEvEUlfE_St5arrayIPcLm2EEEEviT0_T1_,"ax",@progbits
	.align	128
        .global         _ZN2at6native29vectorized_elementwise_kernelILi8EZZZNS0_16acos_kernel_cudaERNS_18TensorIteratorBaseEENKUlvE0_clEvENKUlvE0_clEvEUlfE_St5arrayIPcLm2EEEEviT0_T1_
        .type           _ZN2at6native29vectorized_elementwise_kernelILi8EZZZNS0_16acos_kernel_cudaERNS_18TensorIteratorBaseEENKUlvE0_clEvENKUlvE0_clEvEUlfE_St5arrayIPcLm2EEEEviT0_T1_,@function
        .size           _ZN2at6native29vectorized_elementwise_kernelILi8EZZZNS0_16acos_kernel_cudaERNS_18TensorIteratorBaseEENKUlvE0_clEvENKUlvE0_clEvEUlfE_St5arrayIPcLm2EEEEviT0_T1_,(.L_x_20115 - _ZN2at6native29vectorized_elementwise_kernelILi8EZZZNS0_16acos_kernel_cudaERNS_18TensorIteratorBaseEENKUlvE0_clEvENKUlvE0_clEvEUlfE_St5arrayIPcLm2EEEEviT0_T1_)
        .other          _ZN2at6native29vectorized_elementwise_kernelILi8EZZZNS0_16acos_kernel_cudaERNS_18TensorIteratorBaseEENKUlvE0_clEvENKUlvE0_clEvEUlfE_St5arrayIPcLm2EEEEviT0_T1_,@"STO_CUDA_ENTRY STV_DEFAULT"
_ZN2at6native29vectorized_elementwise_kernelILi8EZZZNS0_16acos_kernel_cudaERNS_18TensorIteratorBaseEENKUlvE0_clEvENKUlvE0_clEvEUlfE_St5arrayIPcLm2EEEEviT0_T1_:
.text._ZN2at6native29vectorized_elementwise_kernelILi8EZZZNS0_16acos_kernel_cudaERNS_18TensorIteratorBaseEENKUlvE0_clEvENKUlvE0_clEvEUlfE_St5arrayIPcLm2EEEEviT0_T1_:
        /* <DEDUP_REMOVED lines=215> */
.L_x_1907:
        /* <DEDUP_REMOVED lines=92> */
.L_x_1909:
[----:B------:R-:W-:Y:S05]  /*1330*/  BSYNC B0 ;  /* 0x0000000000007941 */ /* 0x000fea0003800000 */
.L_x_1908:
        /* <DEDUP_REMOVED lines=32> */
.L_x_1911:
[----:B------:R-:W-:Y:S05]  /*1540*/  BSYNC B0 ;  /* 0x0000000000007941 */ /* 0x000fea0003800000 */
.L_x_1910:
        /* <DEDUP_REMOVED lines=31> */
.L_x_1913:
[----:B------:R-:W-:Y:S05]  /*1740*/  BSYNC B0 ;  /* 0x0000000000007941 */ /* 0x000fea0003800000 */
.L_x_1912:
        /* <DEDUP_REMOVED lines=32> */
.L_x_1915:
[----:B------:R-:W-:Y:S05]  /*1950*/  BSYNC B0 ;  /* 0x0000000000007941 */ /* 0x000fea0003800000 */
.L_x_1914:
        /* <DEDUP_REMOVED lines=29> */
.L_x_1917:
[----:B------:R-:W-:Y:S05]  /*1b30*/  BSYNC B0 ;  /* 0x0000000000007941 */ /* 0x000fea0003800000 */
.L_x_1916:
        /* <DEDUP_REMOVED lines=29> */
.L_x_1919:
[----:B------:R-:W-:Y:S05]  /*1d10*/  BSYNC B0 ;  /* 0x0000000000007941 */ /* 0x000fea0003800000 */
.L_x_1918:
        /* <DEDUP_REMOVED lines=29> */
.L_x_1921:
[----:B------:R-:W-:Y:S05]  /*1ef0*/  BSYNC B0 ;  /* 0x0000000000007941 */ /* 0x000fea0003800000 */
.L_x_1920:
        /* <DEDUP_REMOVED lines=29> */
.L_x_1923:
[----:B------:R-:W-:Y:S05]  /*20d0*/  BSYNC B0 ;  /* 0x0000000000007941 */ /* 0x000fea0003800000 */
.L_x_1922:
        /* <DEDUP_REMOVED lines=18> */
.L_x_1926:
[----:B------:R-:W-:-:S13]  /*2200*/  ISETP.GE.AND P0, PT, R13, R9, PT ;  /* 0x000000090d00720c */ /* 0x000fda0003f06270 */
[----:B------:R-:W-:Y:S05]  /*2210*/  @P0 BRA `(.L_x_1928) ;  /* 0x0000000000300947 */ /* 0x000fea0003800000 */
[----:B0-----:R-:W0:Y:S01]  /*2220*/  LDC.64 R2, c[0x0][0x218] ;  /* 0x00008600ff027b82 */ /* 0x001e220000000a00 */
[----:B------:R-:W-:Y:S02]  /*2230*/  IADD3 R7, R0, R13, RZ ;  /* 0x0000000d00077210 */ /* 0x000fe40007ffe0ff */
[----:B------:R-:W-:-:S03]  /*2240*/  IADD3 R13, R13, 0x80, RZ ;  /* 0x000000800d0d7810 */ /* 0x000fc60007ffe0ff */
[----:B0-----:R-:W-:-:S05]  /*2250*/  IMAD.WIDE.U32 R2, R7, 0x4, R2 ;  /* 0x0000000407027825 */ /* 0x001fca00078e0002 */
[----:B------:R1:W-:Y:S02]  /*2260*/  STG.E desc[UR4][R2.64], R11 ;  /* 0x0000000b02007986 */ /* 0x0003e4000c101904 */
.L_x_1927:
[----:B------:R-:W-:-:S13]  /*2270*/  ISETP.GE.AND P0, PT, R13, R9, PT ;  /* 0x000000090d00720c */ /* 0x000fda0003f06270 */
[----:B------:R-:W-:Y:S05]  /*2280*/  @P0 BRA `(.L_x_1929) ;  /* 0x0000000000340947 */ /* 0x000fea0003800000 */
[----:B01----:R-:W0:Y:S01]  /*2290*/  LDC.64 R2, c[0x0][0x218] ;  /* 0x00008600ff027b82 */ /* 0x003e220000000a00 */
[----:B------:R-:W-:Y:S02]  /*22a0*/  IADD3 R7, R0, R13, RZ ;  /* 0x0000000d00077210 */ /* 0x000fe40007ffe0ff */
[----:B------:R-:W-:-:S03]  /*22b0*/  IADD3 R13, R13, 0x80, RZ ;  /* 0x000000800d0d7810 */ /* 0x000fc60007ffe0ff */
[----:B0-----:R-:W-:-:S05]  /*22c0*/  IMAD.WIDE.U32 R2, R7, 0x4, R2 ;  /* 0x0000000407027825 */ /* 0x001fca00078e0002 */
[----:B------:R1:W-:Y:S02]  /*22d0*/  STG.E desc[UR4][R2.64], R8 ;  /* 0x0000000802007986 */ /* 0x0003e4000c101904 */
.L_x_1928:
        /* <DEDUP_REMOVED lines=8> */
.L_x_1929:
[----:B------:R-:W-:Y:S05]  /*2360*/  BSYNC B1 ;  /* 0x0000000000017941 */ /* 0x000fea0003800000 */
.L_x_1925:
[----:B------:R-:W-:-:S13]  /*2370*/  ISETP.GE.AND P0, PT, R13, R9, PT ;  /* 0x000000090d00720c */ /* 0x000fda0003f06270 */
[----:B012---:R-:W0:Y:S01]  /*2380*/  @!P0 LDC.64 R2, c[0x0][0x218] ;  /* 0x00008600ff028b82 */ /* 0x007e220000000a00 */
[----:B------:R-:W-:Y:S02]  /*2390*/  @!P0 IADD3 R7, R0, R13, RZ ;  /* 0x0000000d00078210 */ /* 0x000fe40007ffe0ff */
[----:B------:R-:W-:-:S03]  /*23a0*/  @!P0 IADD3 R13, R13, 0x80, RZ ;  /* 0x000000800d0d8810 */ /* 0x000fc60007ffe0ff */
[----:B0-----:R-:W-:-:S05]  /*23b0*/  @!P0 IMAD.WIDE.U32 R2, R7, 0x4, R2 ;  /* 0x0000000407028825 */ /* 0x001fca00078e0002 */
[----:B------:R2:W-:Y:S02]  /*23c0*/  @!P0 STG.E desc[UR4][R2.64], R12 ;  /* 0x0000000c02008986 */ /* 0x0005e4000c101904 */
.L_x_1930:
[----:B------:R-:W-:Y:S05]  /*23d0*/  BSYNC B0 ;  /* 0x0000000000007941 */ /* 0x000fea0003800000 */
.L_x_1924:
        /* <DEDUP_REMOVED lines=8> */
.L_x_1931:
        /* <DEDUP_REMOVED lines=10> */
.L_x_20115:


//--------------------- .text._ZN2at6native18elementwise_kernelILi128ELi4EZNS0_15gpu_kernel_implIZZZNS0_16acos_kernel_cudaERNS_18TensorIteratorBaseEENKUlvE0_clEvENKUlvE_clEvEUldE_EEvS4_RKT_EUliE_EEviT1_ --------------------------
	.section	.text._ZN2at6native18elementwise_kernelILi128ELi4EZNS0_15gpu_kernel_implIZZZNS0_16acos_kernel_cudaERNS_18TensorIteratorBaseEENKUlvE0_clEvENKUlvE_clEvEUldE_EEvS4_RKT_EUliE_EEviT1_,"ax",@progbits
	.align	128
        .global         _ZN2at6native18elementwise_kernelILi128ELi4EZNS0_15gpu_kernel_implIZZZNS0_16acos_kernel_cudaERNS_18TensorIteratorBaseEENKUlvE0_clEvENKUlvE_clEvEUldE_EEvS4_RKT_EUliE_EEviT1_
        .type           _ZN2at6native18elementwise_kernelILi128ELi4EZNS0_15gpu_kernel_implIZZZNS0_16acos_kernel_cudaERNS_18TensorIteratorBaseEENKUlvE0_clEvENKUlvE_clEvEUldE_EEvS4_RKT_EUliE_EEviT1_,@function
        .size           _ZN2at6native18elementwise_kernelILi128ELi4EZNS0_15gpu_kernel_implIZZZNS0_16acos_kernel_cudaERNS_18TensorIteratorBaseEENKUlvE0_clEvENKUlvE_clEvEUldE_EEvS4_RKT_EUliE_EEviT1_,(.L_x_20116 - _ZN2at6native18elementwise_kernelILi128ELi4EZNS0_15gpu_kernel_implIZZZNS0_16acos_kernel_cudaERNS_18TensorIteratorBaseEENKUlvE0_clEvENKUlvE_clEvEUldE_EEvS4_RKT_EUliE_EEviT1_)
        .other          _ZN2at6native18elementwise_kernelILi128ELi4EZNS0_15gpu_kernel_implIZZZNS0_16acos_kernel_cudaERNS_18TensorIteratorBaseEENKUlvE0_clEvENKUlvE_clEvEUldE_EEvS4_RKT_EUliE_EEviT1_,@"STO_CUDA_ENTRY STV_DEFAULT"
_ZN2at6native18elementwise_kernelILi128ELi4EZNS0_15gpu_kernel_implIZZZNS0_16acos_kernel_cudaERNS_18TensorIteratorBaseEENKUlvE0_clEvENKUlvE_clEvEUldE_EEvS4_RKT_EUliE_EEviT1_:
.text._ZN2at6native18elementwise_kernelILi128ELi4EZNS0_15gpu_kernel_implIZZZNS0_16acos_kernel_cudaERNS_18TensorIteratorBaseEENKUlvE0_clEvENKUlvE_clEvEUldE_EEvS4_RKT_EUliE_EEviT1_:
        /* <DEDUP_REMOVED lines=313> */
.L_x_1934:
[----:B------:R-:W0:Y:S01]  /*1390*/  LDC.U8 R3, c[0x0][0x422] ;  /* 0x00010880ff037b82 */ /* 0x000e220000000000 */
[----:B------:R-:W-:Y:S01]  /*13a0*/  ULDC.64 UR6, c[0x0][0x418] ;  /* 0x0001060000067ab9 */ /* 0x000fe20000000a00 */
[----:B------:R-:W-:Y:S01]  /*13b0*/  ULDC.64 UR4, c[0x0][0x410] ;  /* 0x0001040000047ab9 */ /* 0x000fe20000000a00 */
[----:B------:R-:W-:Y:S02]  /*13c0*/  IADD3 R4, P2, R0, UR6, RZ ;  /* 0x0000000600047c10 */ /* 0x000fe4000ff5e0ff */
[----:B------:R-:W-:-:S03]  /*13d0*/  IADD3 R16, P1, R16, UR4, RZ ;  /* 0x0000000410107c10 */ /* 0x000fc6000ff3e0ff */
[----:B------:R-:W-:Y:S01]  /*13e0*/  IMAD.X R5, RZ, RZ, UR7, P2 ;  /* 0x00000007ff057e24 */ /* 0x000fe200090e06ff */
[----:B------:R-:W-:Y:S02]  /*13f0*/  IADD3.X R17, RZ, UR5, RZ, P1, !PT ;  /* 0x00000005ff117c10 */ /* 0x000fe40008ffe4ff */
        /* <DEDUP_REMOVED lines=12> */
[----:B--2---:R-:W0:Y:S01]  /*14c0*/  I2F.F64.S16 R2, R2 ;  /* 0x0000000200027312 */ /* 0x004e220000101c00 */
[----:B------:R-:W-:Y:S05]  /*14d0*/  BRA `(.L_x_1940) ;  /* 0x0000000c007c7947 */ /* 0x000fea0003800000 */
.L_x_1938:
[----:B------:R-:W2:Y:S02]  /*14e0*/  LDG.E.U8 R2, desc[UR36][R4.64] ;  /* 0x0000002404027981 */ /* 0x000ea4000c1e1100 */
[----:B--2---:R-:W0:Y:S01]  /*14f0*/  I2F.F64.U16 R2, R2 ;  /* 0x0000000200027312 */ /* 0x004e220000101800 */
[----:B------:R-:W-:Y:S05]  /*1500*/  BRA `(.L_x_1940) ;  /* 0x0000000c00707947 */ /* 0x000fea0003800000 */
.L_x_1937:
[----:B------:R-:W-:-:S13]  /*1510*/  ISETP.NE.AND P0, PT, R2, 0x2, PT ;  /* 0x000000020200780c */ /* 0x000fda0003f05270 */
[----:B------:R-:W-:Y:S05]  /*1520*/  @!P0 BRA `(.L_x_1941) ;  /* 0x0000000000288947 */ /* 0x000fea0003800000 */
[----:B------:R-:W-:-:S13]  /*1530*/  ISETP.NE.AND P0, PT, R2, 0x3, PT ;  /* 0x000000030200780c */ /* 0x000fda0003f05270 */
[----:B------:R-:W-:Y:S05]  /*1540*/  @!P0 BRA `(.L_x_1942) ;  /* 0x0000000000148947 */ /* 0x000fea0003800000 */
[----:B------:R-:W-:-:S13]  /*1550*/  ISETP.NE.AND P0, PT, R2, 0x4, PT ;  /* 0x000000040200780c */ /* 0x000fda0003f05270 */
[----:B------:R-:W-:Y:S05]  /*1560*/  @P0 BRA `(.L_x_1939) ;  /* 0x0000000800fc0947 */ /* 0x000fea0003800000 */
[----:B------:R-:W2:Y:S02]  /*1570*/  LDG.E.64 R2, desc[UR36][R4.64] ;  /* 0x0000002404027981 */ /* 0x000ea4000c1e1b00 */
[----:B--2---:R-:W0:Y:S01]  /*1580*/  I2F.F64.S64 R2, R2 ;  /* 0x0000000200027312 */ /* 0x004e220000301c00 */
[----:B------:R-:W-:Y:S05]  /*1590*/  BRA `(.L_x_1940) ;  /* 0x0000000c004c7947 */ /* 0x000fea0003800000 */
.L_x_1942:
[----:B------:R-:W2:Y:S02]  /*15a0*/  LDG.E R2, desc[UR36][R4.64] ;  /* 0x0000002404027981 */ /* 0x000ea4000c1e1900 */
[----:B--2---:R-:W0:Y:S01]  /*15b0*/  I2F.F64 R2, R2 ;  /* 0x0000000200027312 */ /* 0x004e220000201c00 */
[----:B------:R-:W-:Y:S05]  /*15c0*/  BRA `(.L_x_1940) ;  /* 0x0000000c00407947 */ /* 0x000fea0003800000 */
.L_x_1941:
[----:B------:R-:W2:Y:S02]  /*15d0*/  LDG.E.U16 R2, desc[UR36][R4.64] ;  /* 0x0000002404027981 */ /* 0x000ea4000c1e1500 */
[----:B--2---:R-:W0:Y:S01]  /*15e0*/  I2F.F64.S16 R2, R2 ;  /* 0x0000000200027312 */ /* 0x004e220000101c00 */
[----:B------:R-:W-:Y:S05]  /*15f0*/  BRA `(.L_x_1940) ;  /* 0x0000000c00347947 */ /* 0x000fea0003800000 */
.L_x_1936:
[----:B------:R-:W-:-:S13]  /*1600*/  ISETP.GT.AND P0, PT, R2, 0x6, PT ;  /* 0x000000060200780c */ /* 0x000fda0003f04270 */
[----:B------:R-:W-:Y:S05]  /*1610*/  @P0 BRA `(.L_x_1943) ;  /* 0x0000000000340947 */ /* 0x000fea0003800000 */
[----:B------:R-:W-:-:S13]  /*1620*/  ISETP.NE.AND P0, PT, R2, 0x5, PT ;  /* 0x000000050200780c */ /* 0x000fda0003f05270 */
[----:B------:R-:W-:Y:S05]  /*1630*/  @!P0 BRA `(.L_x_1944) ;  /* 0x0000000000188947 */ /* 0x000fea0003800000 */
[----:B------:R-:W-:-:S13]  /*1640*/  ISETP.NE.AND P0, PT, R2, 0x6, PT ;  /* 0x000000060200780c */ /* 0x000fda0003f05270 */
[----:B------:R-:W-:Y:S05]  /*1650*/  @P0 BRA `(.L_x_1939) ;  /* 0x0000000800c00947 */ /* 0x000fea0003800000 */
[----:B------:R-:W2:Y:S02]  /*1660*/  LDG.E R2, desc[UR36][R4.64] ;  /* 0x0000002404027981 */ /* 0x000ea4000c1e1900 */
[----:B--2---:R-:W-:-:S06]  /*1670*/  FMUL.FTZ R2, R2, 1 ;  /* 0x3f80000002027820 */ /* 0x004fcc0000410000 */
[----:B------:R-:W0:Y:S01]  /*1680*/  F2F.F64.F32 R2, R2 ;  /* 0x0000000200027310 */ /* 0x000e220000201800 */
[----:B------:R-:W-:Y:S05]  /*1690*/  BRA `(.L_x_1940) ;  /* 0x0000000c000c7947 */ /* 0x000fea0003800000 */
.L_x_1944:
[----:B------:R-:W2:Y:S02]  /*16a0*/  LDG.E.U16 R0, desc[UR36][R4.64] ;  /* 0x0000002404007981 */ /* 0x000ea4000c1e1500 */
[----:B--2---:R-:W-:-:S05]  /*16b0*/  HADD2.F32 R0, -RZ, R0.H0_H0 ;  /* 0x20000000ff007230 */ /* 0x004fca0000004100 */
[----:B------:R-:W-:-:S04]  /*16c0*/  FMUL.FTZ R0, R0, 1 ;  /* 0x3f80000000007820 */ /* 0x000fc80000410000 */
[----:B------:R0:W1:Y:S01]  /*16d0*/  F2F.F64.F32 R2, R0 ;  /* 0x0000000000027310 */ /* 0x0000620000201800 */
[----:B------:R-:W-:Y:S05]  /*16e0*/  BRA `(.L_x_1940) ;  /* 0x0000000800f87947 */ /* 0x000fea0003800000 */
.L_x_1943:
[----:B------:R-:W-:-:S13]  /*16f0*/  ISETP.NE.AND P0, PT, R2, 0x7, PT ;  /* 0x000000070200780c */ /* 0x000fda0003f05270 */
[----:B------:R-:W-:Y:S05]  /*1700*/  @!P0 BRA `(.L_x_1945) ;  /* 0x0000000000348947 */ /* 0x000fea0003800000 */
        /* <DEDUP_REMOVED lines=8> */
.L_x_1946:
[----:B------:R-:W2:Y:S02]  /*1790*/  LDG.E.U16 R4, desc[UR36][R4.64] ;  /* 0x0000002404047981 */ /* 0x000ea4000c1e1500 */
[----:B--2---:R-:W-:-:S05]  /*17a0*/  HADD2.F32 R0, -RZ, R4.H0_H0 ;  /* 0x20000004ff007230 */ /* 0x004fca0000004100 */
[----:B------:R-:W-:-:S04]  /*17b0*/  FMUL.FTZ R0, R0, 1 ;  /* 0x3f80000000007820 */ /* 0x000fc80000410000 */
[----:B------:R0:W1:Y:S01]  /*17c0*/  F2F.F64.F32 R2, R0 ;  /* 0x0000000000027310 */ /* 0x0000620000201800 */
[----:B------:R-:W-:Y:S05]  /*17d0*/  BRA `(.L_x_1940) ;  /* 0x0000000800bc7947 */ /* 0x000fea0003800000 */
.L_x_1945:
[----:B------:R0:W5:Y:S01]  /*17e0*/  LDG.E.64 R2, desc[UR36][R4.64] ;  /* 0x0000002404027981 */ /* 0x000162000c1e1b00 */
[----:B------:R-:W-:Y:S05]  /*17f0*/  BRA `(.L_x_1940) ;  /* 0x0000000800b47947 */ /* 0x000fea0003800000 */
.L_x_1935:
        /* <DEDUP_REMOVED lines=8> */
[----:B------:R-:W2:Y:S01]  /*1880*/  LDG.E.U8 R4, desc[UR36][R4.64] ;  /* 0x0000002404047981 */ /* 0x000ea2000c1e1100 */
[----:B------:R-:W-:Y:S01]  /*1890*/  IMAD.MOV.U32 R2, RZ, RZ, RZ ;  /* 0x000000ffff027224 */ /* 0x000fe200078e00ff */
[----:B--2---:R-:W-:-:S04]  /*18a0*/  ISETP.NE.AND P0, PT, R4, RZ, PT ;  /* 0x000000ff0400720c */ /* 0x004fc80003f05270 */
[----:B------:R-:W-:Y:S01]  /*18b0*/  FSEL R3, RZ, 1.875, !P0 ;  /* 0x3ff00000ff037808 */ /* 0x000fe20004000000 */
[----:B------:R-:W-:Y:S08]  /*18c0*/  BRA `(.L_x_1940) ;  /* 0x0000000800807947 */ /* 0x000ff00003800000 */
.L_x_1949:
[----:B------:R0:W5:Y:S01]  /*18d0*/  LDG.E.64 R2, desc[UR36][R4.64] ;  /* 0x0000002404027981 */ /* 0x000162000c1e1b00 */
[----:B------:R-:W-:Y:S05]  /*18e0*/  BRA `(.L_x_1940) ;  /* 0x0000000800787947 */ /* 0x000fea0003800000 */
.L_x_1948:
        /* <DEDUP_REMOVED lines=24> */
[----:B------:R-:W-:-:S05]  /*1a70*/  LOP3.LUT R3, R3, 0x80000000, R0, 0xf8, !PT ;  /* 0x8000000003037812 */ /* 0x000fca00078ef800 */
[----:B------:R-:W-:-:S06]  /*1a80*/  FMUL.FTZ R3, R3, 1 ;  /* 0x3f80000003037820 */ /* 0x000fcc0000410000 */
[----:B------:R-:W0:Y:S01]  /*1a90*/  F2F.F64.F32 R2, R3 ;  /* 0x0000000300027310 */ /* 0x000e220000201800 */
[----:B------:R-:W-:Y:S05]  /*1aa0*/  BRA `(.L_x_1940) ;  /* 0x0000000800087947 */ /* 0x000fea0003800000 */
.L_x_1951:
[----:B------:R-:W2:Y:S02]  /*1ab0*/  LDG.E.U8 R3, desc[UR36][R4.64] ;  /* 0x0000002404037981 */ /* 0x000ea4000c1e1100 */
[----:B--2---:R-:W-:-:S05]  /*1ac0*/  IMAD.SHL.U32 R0, R3, 0x2000000, RZ ;  /* 0x0200000003007824 */ /* 0x004fca00078e00ff */
[----:B------:R-:W-:-:S13]  /*1ad0*/  ISETP.GE.U32.AND P0, PT, R0, 0x8000000, PT ;  /* 0x080000000000780c */ /* 0x000fda0003f06070 */
[C---:B------:R-:W-:Y:S02]  /*1ae0*/  @!P0 IMAD.SHL.U32 R0, R3.reuse, 0x100, RZ ;  /* 0x0000010003008824 */ /* 0x040fe400078e00ff */
[C---:B------:R-:W-:Y:S01]  /*1af0*/  @P0 IMAD.SHL.U32 R2, R3.reuse, 0x200000, RZ ;  /* 0x0020000003020824 */ /* 0x040fe200078e00ff */
[----:B------:R-:W-:Y:S02]  /*1b00*/  SHF.L.U32 R3, R3, 0x18, RZ ;  /* 0x0000001803037819 */ /* 0x000fe400000006ff */
[----:B------:R-:W-:Y:S02]  /*1b10*/  @!P0 LOP3.LUT R0, R0, 0x7f00, RZ, 0xc0, !PT ;  /* 0x00007f0000008812 */ /* 0x000fe400078ec0ff */
[----:B------:R-:W-:Y:S02]  /*1b20*/  @P0 LOP3.LUT R2, R2, 0x70000000, RZ, 0xfc, !PT ;  /* 0x7000000002020812 */ /* 0x000fe400078efcff */
[----:B------:R-:W-:-:S03]  /*1b30*/  @!P0 LOP3.LUT R0, R0, 0x3f000000, RZ, 0xfc, !PT ;  /* 0x3f00000000008812 */ /* 0x000fc600078efcff */
[----:B------:R-:W-:Y:S02]  /*1b40*/  @P0 FMUL.FTZ R2, R2, 1.9259299443872358531e-34 ;  /* 0x0780000002020820 */ /* 0x000fe40000410000 */
[----:B------:R-:W-:-:S05]  /*1b50*/  @!P0 FADD.FTZ R2, R0, -0.5 ;  /* 0xbf00000000028421 */ /* 0x000fca0000010000 */
[----:B------:R-:W-:-:S05]  /*1b60*/  LOP3.LUT R2, R2, 0x80000000, R3, 0xf8, !PT ;  /* 0x8000000002027812 */ /* 0x000fca00078ef803 */
[----:B------:R-:W-:-:S06]  /*1b70*/  FMUL.FTZ R2, R2, 1 ;  /* 0x3f80000002027820 */ /* 0x000fcc0000410000 */
[----:B------:R-:W0:Y:S01]  /*1b80*/  F2F.F64.F32 R2, R2 ;  /* 0x0000000200027310 */ /* 0x000e220000201800 */
[----:B------:R-:W-:Y:S05]  /*1b90*/  BRA `(.L_x_1940) ;  /* 0x0000000400cc7947 */ /* 0x000fea0003800000 */
.L_x_1950:
[----:B------:R-:W2:Y:S02]  /*1ba0*/  LDG.E.U16 R0, desc[UR36][R4.64] ;  /* 0x0000002404007981 */ /* 0x000ea4000c1e1500 */
[----:B--2---:R-:W-:-:S04]  /*1bb0*/  IMAD.U32 R0, R0, 0x10000, RZ ;  /* 0x0001000000007824 */ /* 0x004fc800078e00ff */
[----:B------:R-:W-:-:S04]  /*1bc0*/  FMUL.FTZ R0, R0, 1 ;  /* 0x3f80000000007820 */ /* 0x000fc80000410000 */
[----:B------:R0:W1:Y:S01]  /*1bd0*/  F2F.F64.F32 R2, R0 ;  /* 0x0000000000027310 */ /* 0x0000620000201800 */
[----:B------:R-:W-:Y:S05]  /*1be0*/  BRA `(.L_x_1940) ;  /* 0x0000000400b87947 */ /* 0x000fea0003800000 */
.L_x_1947:
        /* <DEDUP_REMOVED lines=9> */
[----:B--2---:R-:W0:Y:S01]  /*1c80*/  I2F.F64.U16 R2, R2 ;  /* 0x0000000200027312 */ /* 0x004e220000101800 */
[----:B------:R-:W-:Y:S05]  /*1c90*/  BRA `(.L_x_1940) ;  /* 0x00000004008c7947 */ /* 0x000fea0003800000 */
.L_x_1954:
        /* <DEDUP_REMOVED lines=21> */
.L_x_1958:
[----:B------:R-:W-:Y:S05]  /*1df0*/  BSYNC B1 ;  /* 0x0000000000017941 */ /* 0x000fea0003800000 */
.L_x_1957:
[----:B------:R-:W-:Y:S01]  /*1e00*/  LEA R3, R0, 0x3b800000, 0x17 ;  /* 0x3b80000000037811 */ /* 0x000fe200078eb8ff */
[----:B------:R-:W-:-:S05]  /*1e10*/  IMAD.SHL.U32 R0, R2, 0x100000, RZ ;  /* 0x0010000002007824 */ /* 0x000fca00078e00ff */
[----:B------:R-:W-:-:S07]  /*1e20*/  LOP3.LUT R0, R3, R0, R4, 0xfe, !PT ;  /* 0x0000000003007212 */ /* 0x000fce00078efe04 */
.L_x_1956:
[----:B------:R-:W-:Y:S05]  /*1e30*/  BSYNC B0 ;  /* 0x0000000000007941 */ /* 0x000fea0003800000 */
.L_x_1955:
[----:B------:R-:W-:-:S04]  /*1e40*/  FMUL.FTZ R0, R0, 1 ;  /* 0x3f80000000007820 */ /* 0x000fc80000410000 */
[----:B------:R1:W2:Y:S01]  /*1e50*/  F2F.F64.F32 R2, R0 ;  /* 0x0000000000027310 */ /* 0x0002a20000201800 */
[----:B------:R-:W-:Y:S05]  /*1e60*/  BRA `(.L_x_1940) ;  /* 0x0000000400187947 */ /* 0x000fea0003800000 */
.L_x_1953:
        /* <DEDUP_REMOVED lines=21> */
.L_x_1962:
[----:B------:R-:W-:Y:S05]  /*1fc0*/  BSYNC B1 ;  /* 0x0000000000017941 */ /* 0x000fea0003800000 */
.L_x_1961:
[----:B------:R-:W-:Y:S02]  /*1fd0*/  LEA R3, R0, 0x37800000, 0x17 ;  /* 0x3780000000037811 */ /* 0x000fe400078eb8ff */
[----:B------:R-:W-:-:S04]  /*1fe0*/  SHF.L.U32 R0, R2, 0x15, RZ ;  /* 0x0000001502007819 */ /* 0x000fc800000006ff */
[----:B------:R-:W-:-:S07]  /*1ff0*/  LOP3.LUT R0, R3, R0, R4, 0xfe, !PT ;  /* 0x0000000003007212 */ /* 0x000fce00078efe04 */
.L_x_1960:
[----:B------:R-:W-:Y:S05]  /*2000*/  BSYNC B0 ;  /* 0x0000000000007941 */ /* 0x000fea0003800000 */
.L_x_1959:
[----:B------:R-:W-:-:S04]  /*2010*/  FMUL.FTZ R0, R0, 1 ;  /* 0x3f80000000007820 */ /* 0x000fc80000410000 */
[----:B------:R3:W4:Y:S01]  /*2020*/  F2F.F64.F32 R2, R0 ;  /* 0x0000000000027310 */ /* 0x0007220000201800 */
[----:B------:R-:W-:Y:S05]  /*2030*/  BRA `(.L_x_1940) ;  /* 0x0000000000a47947 */ /* 0x000fea0003800000 */
.L_x_1952:
        /* <DEDUP_REMOVED lines=14> */
.L_x_1966:
[----:B------:R-:W-:Y:S05]  /*2120*/  BSYNC B0 ;  /* 0x0000000000007941 */ /* 0x000fea0003800000 */
.L_x_1965:
[----:B------:R-:W-:-:S04]  /*2130*/  FMUL.FTZ R0, R0, 1 ;  /* 0x3f80000000007820 */ /* 0x000fc80000410000 */
[----:B------:R0:W1:Y:S01]  /*2140*/  F2F.F64.F32 R2, R0 ;  /* 0x0000000000027310 */ /* 0x0000620000201800 */
[----:B------:R-:W-:Y:S05]  /*2150*/  BRA `(.L_x_1940) ;  /* 0x00000000005c7947 */ /* 0x000fea0003800000 */
.L_x_1939:
[----:B------:R-:W-:Y:S01]  /*2160*/  MOV R2, 0x0 ;  /* 0x0000000000027802 */ /* 0x000fe20000000f00 */
[----:B------:R-:W-:Y:S01]  /*2170*/  ULDC.64 UR4, c[0x4][0x158] ;  /* 0x0100560000047ab9 */ /* 0x000fe20000000a00 */
[----:B------:R-:W-:Y:S01]  /*2180*/  ULDC.64 UR6, c[0x4][0x38] ;  /* 0x01000e0000067ab9 */ /* 0x000fe20000000a00 */
[----:B------:R-:W-:Y:S01]  /*2190*/  IMAD.U32 R4, RZ, RZ, UR4 ;  /* 0x00000004ff047e24 */ /* 0x000fe2000f8e00ff */
[----:B------:R-:W-:Y:S01]  /*21a0*/  HFMA2.MMA R12, -RZ, RZ, 0, 5.9604644775390625e-08 ;  /* 0x00000001ff0c7435 */ /* 0x000fe200000001ff */
        /* <DEDUP_REMOVED lines=8> */
[----:B------:R-:W-:-:S07]  /*2230*/  IMAD.MOV.U32 R13, RZ, RZ, RZ ;  /* 0x000000ffff0d7224 */ /* 0x000fce00078e00ff */
[----:B------:R-:W-:-:S07]  /*2240*/  LEPC R20, `(.L_x_1967) ;  /* 0x000000001014794e */ /* 0x000fce0000000000 */
[----:B0-----:R-:W-:Y:S05]  /*2250*/  CALL.ABS.NOINC R2 ;  /* 0x0000000002007343 */ /* 0x001fea0003c00000 */
.L_x_1967:
[----:B------:R-:W-:Y:S01]  /*2260*/  CS2R R2, SRZ ;  /* 0x0000000000027805 */ /* 0x000fe2000001ff00 */
[----:B------:R-:W-:Y:S06]  /*2270*/  BRA `(.L_x_1940) ;  /* 0x0000000000147947 */ /* 0x000fec0003800000 */
.L_x_1964:
[----:B------:R-:W2:Y:S02]  /*2280*/  LDG.E.64 R2, desc[UR36][R4.64] ;  /* 0x0000002404027981 */ /* 0x000ea4000c1e1b00 */
[----:B--2---:R-:W0:Y:S01]  /*2290*/  I2F.F64.U64 R2, R2 ;  /* 0x0000000200027312 */ /* 0x004e220000301800 */
[----:B------:R-:W-:Y:S05]  /*22a0*/  BRA `(.L_x_1940) ;  /* 0x0000000000087947 */ /* 0x000fea0003800000 */
.L_x_1963:
[----:B------:R-:W2:Y:S02]  /*22b0*/  LDG.E R2, desc[UR36][R4.64] ;  /* 0x0000002404027981 */ /* 0x000ea4000c1e1900 */
[----:B--2---:R-:W0:Y:S02]  /*22c0*/  I2F.F64.U32 R2, R2 ;  /* 0x0000000200027312 */ /* 0x004e240000201800 */
.L_x_1940:
[----:B012-45:R-:W-:Y:S01]  /*22d0*/  DADD R4, -RZ, |R2| ;  /* 0x00000000ff047229 */ /* 0x037fe20000000502 */
[----:B------:R-:W-:Y:S09]  /*22e0*/  BSSY B0, `(.L_x_1968) ;  /* 0x000007f000007945 */ /* 0x000ff20003800000 */
[----:B------:R-:W-:-:S13]  /*22f0*/  ISETP.GE.AND P0, PT, R5, 0x3fe26666, PT ;  /* 0x3fe266660500780c */ /* 0x000fda0003f06270 */
[----:B------:R-:W-:Y:S05]  /*2300*/  @!P0 BRA `(.L_x_1969) ;  /* 0x0000000400208947 */ /* 0x000fea0003800000 */
[----:B------:R-:W-:Y:S01]  /*2310*/  DADD R4, -|R2|, 1 ;  /* 0x3ff0000002047429 */ /* 0x000fe20000000300 */
[----:B------:R-:W-:Y:S09]  /*2320*/  BSSY B1, `(.L_x_1970) ;  /* 0x000003b000017945 */ /* 0x000ff20003800000 */
[----:B------:R-:W-:-:S13]  /*2330*/  ISETP.GE.AND P0, PT, R5, 0x1, PT ;  /* 0x000000010500780c */ /* 0x000fda0003f06270 */
[----:B------:R-:W-:Y:S05]  /*2340*/  @!P0 BRA `(.L_x_1971) ;  /* 0x0000000000dc8947 */ /* 0x000fea0003800000 */
[----:B------:R-:W-:Y:S01]  /*2350*/  IMAD.MOV.U32 R6, RZ, RZ, 0x66faac4b ;  /* 0x66faac4bff067424 */ /* 0x000fe200078e00ff */
[----:B------:R-:W-:Y:S01]  /*2360*/  UMOV UR4, 0x71155f70 ;  /* 0x71155f7000047882 */ /* 0x000fe20000000000 */
[----:B------:R-:W-:Y:S01]  /*2370*/  IMAD.MOV.U32 R7, RZ, RZ, 0x3ebac2fe ;  /* 0x3ebac2feff077424 */ /* 0x000fe200078e00ff */
[----:B------:R-:W-:-:S05]  /*2380*/  UMOV UR5, 0x3ec715b3 ;  /* 0x3ec715b300057882 */ /* 0x000fca0000000000 */
[----:B------:R-:W-:Y:S01]  /*2390*/  DFMA R6, R4, UR4, -R6 ;  /* 0x0000000404067c2b */ /* 0x000fe20008000806 */
[----:B------:R-:W-:Y:S01]  /*23a0*/  UMOV UR4, 0x8efcd9b8 ;  /* 0x8efcd9b800047882 */ /* 0x000fe20000000000 */
[----:B------:R-:W-:-:S06]  /*23b0*/  UMOV UR5, 0x3ed9a9b8 ;  /* 0x3ed9a9b800057882 */ /* 0x000fcc0000000000 */
[----:B------:R-:W-:Y:S01]  /*23c0*/  DFMA R6, R4, R6, UR4 ;  /* 0x0000000404067e2b */ /* 0x000fe20008000006 */
[----:B------:R-:W-:Y:S01]  /*23d0*/  UMOV UR4, 0xa8a0c4c3 ;  /* 0xa8a0c4c300047882 */ /* 0x000fe20000000000 */
[----:B------:R-:W-:-:S06]  /*23e0*/  UMOV UR5, 0x3edd0f40 ;  /* 0x3edd0f4000057882 */ /* 0x000fcc0000000000 */
[----:B------:R-:W-:Y:S01]  /*23f0*/  DFMA R8, R4, R6, UR4 ;  /* 0x0000000404087e2b */ /* 0x000fe20008000006 */
[----:B------:R-:W-:Y:S01]  /*2400*/  UMOV UR4, 0xfa9e0e1f ;  /* 0xfa9e0e1f00047882 */ /* 0x000fe20000000000 */
[----:B------:R-:W-:Y:S01]  /*2410*/  UMOV UR5, 0x3ef46d4c ;  /* 0x3ef46d4c00057882 */ /* 0x000fe20000000000 */
[----:B------:R-:W-:Y:S02]  /*2420*/  VIADD R7, R5, 0xfff00000 ;  /* 0xfff0000005077836 */ /* 0x000fe40000000000 */
[----:B------:R-:W-:-:S03]  /*2430*/  IMAD.MOV.U32 R6, RZ, RZ, R4 ;  /* 0x000000ffff067224 */ /* 0x000fc600078e0004 */
[----:B------:R-:W-:Y:S01]  /*2440*/  DFMA R10, R4, R8, UR4 ;  /* 0x00000004040a7e2b */ /* 0x000fe20008000008 */
[----:B------:R-:W-:Y:S01]  /*2450*/  UMOV UR4, 0x8d1e2422 ;  /* 0x8d1e242200047882 */ /* 0x000fe20000000000 */
[----:B------:R-:W-:Y:S01]  /*2460*/  UMOV UR5, 0x3f079c16 ;  /* 0x3f079c1600057882 */ /* 0x000fe20000000000 */
[----:B------:R-:W0:Y:S01]  /*2470*/  MUFU.RSQ64H R9, R7 ;  /* 0x0000000700097308 */ /* 0x000e220000001c00 */
[----:B------:R-:W-:-:S04]  /*2480*/  IMAD.MOV.U32 R8, RZ, RZ, RZ ;  /* 0x000000ffff087224 */ /* 0x000fc800078e00ff */
[----:B------:R-:W-:Y:S01]  /*2490*/  DFMA R10, R4, R10, UR4 ;  /* 0x00000004040a7e2b */ /* 0x000fe2000800000a */
[----:B------:R-:W-:Y:S01]  /*24a0*/  UMOV UR4, 0xc3bca540 ;  /* 0xc3bca54000047882 */ /* 0x000fe20000000000 */
[----:B------:R-:W-:-:S06]  /*24b0*/  UMOV UR5, 0x3f1c9a88 ;  /* 0x3f1c9a8800057882 */ /* 0x000fcc0000000000 */
[----:B------:R-:W-:Y:S01]  /*24c0*/  DFMA R10, R4, R10, UR4 ;  /* 0x00000004040a7e2b */ /* 0x000fe2000800000a */
[----:B------:R-:W-:Y:S01]  /*24d0*/  UMOV UR4, 0x4bd476df ;  /* 0x4bd476df00047882 */ /* 0x000fe20000000000 */
[----:B------:R-:W-:Y:S01]  /*24e0*/  UMOV UR5, 0x3f31c4e6 ;  /* 0x3f31c4e600057882 */ /* 0x000fe20000000000 */
[----:B0-----:R-:W-:-:S05]  /*24f0*/  DMUL R12, R6, R8 ;  /* 0x00000008060c7228 */ /* 0x001fca0000000000 */
[----:B------:R-:W-:Y:S01]  /*2500*/  DFMA R20, R4, R10, UR4 ;  /* 0x0000000404147e2b */ /* 0x000fe2000800000a */
[----:B------:R-:W-:Y:S01]  /*2510*/  UMOV UR4, 0x60009c8f ;  /* 0x60009c8f00047882 */ /* 0x000fe20000000000 */
[----:B------:R-:W-:Y:S01]  /*2520*/  UMOV UR5, 0x3f46e8ba ;  /* 0x3f46e8ba00057882 */ /* 0x000fe20000000000 */
[----:B------:R-:W-:Y:S01]  /*2530*/  VIADD R11, R9, 0xfff00000 ;  /* 0xfff00000090b7836 */ /* 0x000fe20000000000 */
[----:B------:R-:W-:Y:S01]  /*2540*/  DFMA R14, R12, -R12, R6 ;  /* 0x8000000c0c0e722b */ /* 0x000fe20000000006 */
[----:B------:R-:W-:-:S03]  /*2550*/  IMAD.MOV.U32 R10, RZ, RZ, RZ ;  /* 0x000000ffff0a7224 */ /* 0x000fc600078e00ff */
[----:B------:R-:W-:Y:S01]  /*2560*/  DFMA R20, R4, R20, UR4 ;  /* 0x0000000404147e2b */ /* 0x000fe20008000014 */
[----:B------:R-:W-:Y:S01]  /*2570*/  UMOV UR4, 0xc62b05a2 ;  /* 0xc62b05a200047882 */ /* 0x000fe20000000000 */
[----:B------:R-:W-:Y:S02]  /*2580*/  UMOV UR5, 0x3f5f1c71 ;  /* 0x3f5f1c7100057882 */ /* 0x000fe40000000000 */
[----:B------:R-:W-:-:S04]  /*2590*/  DFMA R12, R10, R14, R12 ;  /* 0x0000000e0a0c722b */ /* 0x000fc8000000000c */
[----:B------:R-:W-:Y:S01]  /*25a0*/  DFMA R20, R4, R20, UR4 ;  /* 0x0000000404147e2b */ /* 0x000fe20008000014 */
[----:B------:R-:W-:Y:S01]  /*25b0*/  UMOV UR4, 0xb6dc9f2c ;  /* 0xb6dc9f2c00047882 */ /* 0x000fe20000000000 */
[----:B------:R-:W-:Y:S02]  /*25c0*/  UMOV UR5, 0x3f76db6d ;  /* 0x3f76db6d00057882 */ /* 0x000fe40000000000 */
[-C--:B------:R-:W-:Y:S02]  /*25d0*/  DFMA R8, R8, -R12.reuse, 1 ;  /* 0x3ff000000808742b */ /* 0x080fe4000000080c */
[----:B------:R-:W-:Y:S02]  /*25e0*/  DFMA R6, R12, -R12, R6 ;  /* 0x8000000c0c06722b */ /* 0x000fe40000000006 */
[----:B------:R-:W-:Y:S01]  /*25f0*/  DFMA R20, R4, R20, UR4 ;  /* 0x0000000404147e2b */ /* 0x000fe20008000014 */
[----:B------:R-:W-:Y:S01]  /*2600*/  UMOV UR4, 0x3333329c ;  /* 0x3333329c00047882 */ /* 0x000fe20000000000 */
[----:B------:R-:W-:-:S02]  /*2610*/  UMOV UR5, 0x3f933333 ;  /* 0x3f93333300057882 */ /* 0x000fc40000000000 */
[----:B------:R-:W-:-:S04]  /*2620*/  DFMA R8, R10, R8, R10 ;  /* 0x000000080a08722b */ /* 0x000fc8000000000a */
[----:B------:R-:W-:Y:S01]  /*2630*/  DFMA R20, R4, R20, UR4 ;  /* 0x0000000404147e2b */ /* 0x000fe20008000014 */
[----:B------:R-:W-:Y:S01]  /*2640*/  UMOV UR4, 0x55555555 ;  /* 0x5555555500047882 */ /* 0x000fe20000000000 */
[----:B------:R-:W-:Y:S02]  /*2650*/  UMOV UR5, 0x3fb55555 ;  /* 0x3fb5555500057882 */ /* 0x000fe40000000000 */
[----:B------:R-:W-:-:S04]  /*2660*/  DFMA R6, R6, R8, R12 ;  /* 0x000000080606722b */ /* 0x000fc8000000000c */
[----:B------:R-:W-:-:S06]  /*2670*/  DFMA R20, R4, R20, UR4 ;  /* 0x0000000404147e2b */ /* 0x000fcc0008000014 */
[----:B------:R-:W-:Y:S02]  /*2680*/  VIADD R7, R7, 0x100000 ;  /* 0x0010000007077836 */ /* 0x000fe40000000000 */
[----:B------:R-:W-:-:S08]  /*2690*/  DMUL R20, R4, R20 ;  /* 0x0000001404147228 */ /* 0x000fd00000000000 */
[----:B------:R-:W-:Y:S01]  /*26a0*/  DFMA R8, R6, R20, R6 ;  /* 0x000000140608722b */ /* 0x000fe20000000006 */
[----:B------:R-:W-:Y:S10]  /*26b0*/  BRA `(.L_x_1972) ;  /* 0x0000000000047947 */ /* 0x000ff40003800000 */
.L_x_1971:
[----:B------:R-:W-:-:S11]  /*26c0*/  DMUL R8, RZ, |R2| ;  /* 0x40000002ff087228 */ /* 0x000fd60000000000 */
.L_x_1972:
[----:B------:R-:W-:Y:S05]  /*26d0*/  BSYNC B1 ;  /* 0x0000000000017941 */ /* 0x000fea0003800000 */
.L_x_1970:
[----:B------:R-:W-:Y:S02]  /*26e0*/  ISETP.GT.AND P0, PT, R5, -0x1, PT ;  /* 0xffffffff0500780c */ /* 0x000fe40003f04270 */
[----:B------:R-:W-:-:S11]  /*26f0*/  ISETP.GT.AND P1, PT, R3, -0x1, PT ;  /* 0xffffffff0300780c */ /* 0x000fd60003f24270 */
[----:B------:R-:W-:Y:S02]  /*2700*/  @!P0 DMUL R8, R8, +INF ;  /* 0x7ff0000008088828 */ /* 0x000fe40000000000 */
[----:B------:R-:W-:Y:S09]  /*2710*/  @P1 BRA `(.L_x_1973) ;  /* 0x0000000000ec1947 */ /* 0x000ff20003800000 */
[----:B------:R-:W-:Y:S01]  /*2720*/  UMOV UR4, 0x33145c07 ;  /* 0x33145c0700047882 */ /* 0x000fe20000000000 */
[----:B------:R-:W-:Y:S02]  /*2730*/  UMOV UR5, 0x3ca1a626 ;  /* 0x3ca1a62600057882 */ /* 0x000fe40000000000 */
[----:B------:R-:W-:Y:S01]  /*2740*/  DADD R8, R8, -UR4 ;  /* 0x8000000408087e29 */ /* 0x000fe20008000000 */
[----:B------:R-:W-:Y:S01]  /*2750*/  UMOV UR4, 0x54442d18 ;  /* 0x54442d1800047882 */ /* 0x000fe20000000000 */
[----:B------:R-:W-:-:S06]  /*2760*/  UMOV UR5, 0x400921fb ;  /* 0x400921fb00057882 */ /* 0x000fcc0000000000 */
[----:B------:R-:W-:Y:S01]  /*2770*/  DADD R8, -R8, UR4 ;  /* 0x0000000408087e29 */ /* 0x000fe20008000100 */
[----:B------:R-:W-:Y:S10]  /*2780*/  BRA `(.L_x_1973) ;  /* 0x0000000000d07947 */ /* 0x000ff40003800000 */
.L_x_1969:
[----:B------:R-:W-:Y:S01]  /*2790*/  DMUL R4, R2, R2 ;  /* 0x0000000202047228 */ /* 0x000fe20000000000 */
[----:B------:R-:W-:Y:S01]  /*27a0*/  IMAD.MOV.U32 R6, RZ, RZ, 0x180754af ;  /* 0x180754afff067424 */ /* 0x000fe200078e00ff */
[----:B------:R-:W-:Y:S01]  /*27b0*/  MOV R7, 0x3fb3823b ;  /* 0x3fb3823b00077802 */ /* 0x000fe20000000f00 */
[----:B------:R-:W-:Y:S01]  /*27c0*/  UMOV UR4, 0xdc1895e9 ;  /* 0xdc1895e900047882 */ /* 0x000fe20000000000 */
[----:B------:R-:W-:Y:S01]  /*27d0*/  UMOV UR5, 0x3fb0066b ;  /* 0x3fb0066b00057882 */ /* 0x000fe20000000000 */
[----:B------:R-:W-:-:S03]  /*27e0*/  ISETP.GE.AND P0, PT, R3, RZ, PT ;  /* 0x000000ff0300720c */ /* 0x000fc60003f06270 */
[----:B------:R-:W-:Y:S01]  /*27f0*/  DFMA R6, R4, UR4, -R6 ;  /* 0x0000000404067c2b */ /* 0x000fe20008000806 */
[----:B------:R-:W-:Y:S01]  /*2800*/  UMOV UR4, 0xcc2f79ae ;  /* 0xcc2f79ae00047882 */ /* 0x000fe20000000000 */
[----:B------:R-:W-:-:S06]  /*2810*/  UMOV UR5, 0x3fb11e52 ;  /* 0x3fb11e5200057882 */ /* 0x000fcc0000000000 */
[----:B------:R-:W-:Y:S01]  /*2820*/  DFMA R6, R4, R6, UR4 ;  /* 0x0000000404067e2b */ /* 0x000fe20008000006 */
[----:B------:R-:W-:Y:S01]  /*2830*/  UMOV UR4, 0x3526861b ;  /* 0x3526861b00047882 */ /* 0x000fe20000000000 */
[----:B------:R-:W-:Y:S01]  /*2840*/  UMOV UR5, 0x3f924eaf ;  /* 0x3f924eaf00057882 */ /* 0x000fe20000000000 */
[----:B------:R-:W-:Y:S02]  /*2850*/  @P0 IMAD.MOV.U32 R8, RZ, RZ, 0x33145c07 ;  /* 0x33145c07ff080424 */ /* 0x000fe400078e00ff */
[----:B------:R-:W-:-:S03]  /*2860*/  @P0 IMAD.MOV.U32 R9, RZ, RZ, 0x3c91a626 ;  /* 0x3c91a626ff090424 */ /* 0x000fc600078e00ff */
[----:B------:R-:W-:Y:S01]  /*2870*/  DFMA R6, R4, R6, -UR4 ;  /* 0x8000000404067e2b */ /* 0x000fe20008000006 */
[----:B------:R-:W-:Y:S01]  /*2880*/  UMOV UR4, 0xa31e6cb7 ;  /* 0xa31e6cb700047882 */ /* 0x000fe20000000000 */
[----:B------:R-:W-:-:S06]  /*2890*/  UMOV UR5, 0x3f91df02 ;  /* 0x3f91df0200057882 */ /* 0x000fcc0000000000 */
[----:B------:R-:W-:Y:S01]  /*28a0*/  DFMA R6, R4, R6, UR4 ;  /* 0x0000000404067e2b */ /* 0x000fe20008000006 */
        /* <DEDUP_REMOVED lines=26> */
[----:B------:R-:W-:-:S08]  /*2a50*/  DMUL R6, R4, R6 ;  /* 0x0000000604067228 */ /* 0x000fd00000000000 */
[----:B------:R-:W-:Y:S01]  /*2a60*/  DFMA R6, R6, |R2|, |R2| ;  /* 0x400000020606722b */ /* 0x000fe20000000402 */
[----:B------:R-:W-:Y:S02]  /*2a70*/  @!P0 IMAD.MOV.U32 R2, RZ, RZ, 0x33145c07 ;  /* 0x33145c07ff028424 */ /* 0x000fe400078e00ff */
[----:B------:R-:W-:-:S05]  /*2a80*/  @!P0 IMAD.MOV.U32 R3, RZ, RZ, 0x3c91a626 ;  /* 0x3c91a626ff038424 */ /* 0x000fca00078e00ff */
[C---:B------:R-:W-:Y:S02]  /*2a90*/  @P0 DADD R8, R6.reuse, -R8 ;  /* 0x0000000006080229 */ /* 0x040fe40000000808 */
[----:B------:R-:W-:-:S06]  /*2aa0*/  @!P0 DADD R2, R6, R2 ;  /* 0x0000000006028229 */ /* 0x000fcc0000000002 */
[----:B------:R-:W-:Y:S02]  /*2ab0*/  @P0 DADD R8, -R8, UR4 ;  /* 0x0000000408080e29 */ /* 0x000fe40008000100 */
[----:B------:R-:W-:-:S11]  /*2ac0*/  @!P0 DADD R8, R2, UR4 ;  /* 0x0000000402088e29 */ /* 0x000fd60008000000 */
.L_x_1973:
[----:B------:R-:W-:Y:S05]  /*2ad0*/  BSYNC B0 ;  /* 0x0000000000007941 */ /* 0x000fea0003800000 */
.L_x_1968:
[----:B------:R-:W3:Y:S02]  /*2ae0*/  LDC.U8 R2, c[0x0][0x421] ;  /* 0x00010840ff027b82 */ /* 0x000ee40000000000 */
[----:B---3--:R-:W-:-:S04]  /*2af0*/  PRMT R0, R2, 0x9910, RZ ;  /* 0x0000991002007816 */ /* 0x008fc800000000ff */
        /* <DEDUP_REMOVED lines=10> */
[----:B------:R-:W0:Y:S02]  /*2ba0*/  F2I.F64.TRUNC R9, R8 ;  /* 0x0000000800097311 */ /* 0x000e24000030d100 */
[----:B0-----:R0:W-:Y:S01]  /*2bb0*/  STG.E.U8 desc[UR36][R16.64], R9 ;  /* 0x0000000910007986 */ /* 0x0011e2000c101124 */
[----:B------:R-:W-:Y:S05]  /*2bc0*/  BRA `(.L_x_1979) ;  /* 0x0000001000087947 */ /* 0x000fea0003800000 */
.L_x_1977:
[----:B------:R-:W0:Y:S02]  /*2bd0*/  F2I.S64.F64.TRUNC R8, R8 ;  /* 0x0000000800087311 */ /* 0x000e24000030d900 */
[----:B0-----:R-:W-:-:S05]  /*2be0*/  IMAD.MOV.U32 R3, RZ, RZ, R8 ;  /* 0x000000ffff037224 */ /* 0x001fca00078e0008 */
[----:B------:R0:W-:Y:S01]  /*2bf0*/  STG.E.U8 desc[UR36][R16.64], R3 ;  /* 0x0000000310007986 */ /* 0x0001e2000c101124 */
[----:B------:R-:W-:Y:S05]  /*2c00*/  BRA `(.L_x_1979) ;  /* 0x0000000c00f87947 */ /* 0x000fea0003800000 */
.L_x_1976:
[----:B------:R-:W-:-:S13]  /*2c10*/  ISETP.NE.AND P0, PT, R0, 0x2, PT ;  /* 0x000000020000780c */ /* 0x000fda0003f05270 */
[----:B------:R-:W-:Y:S05]  /*2c20*/  @!P0 BRA `(.L_x_1980) ;  /* 0x0000000000288947 */ /* 0x000fea0003800000 */
[----:B------:R-:W-:-:S13]  /*2c30*/  ISETP.NE.AND P0, PT, R0, 0x3, PT ;  /* 0x000000030000780c */ /* 0x000fda0003f05270 */
[----:B------:R-:W-:Y:S05]  /*2c40*/  @!P0 BRA `(.L_x_1981) ;  /* 0x0000000000148947 */ /* 0x000fea0003800000 */
[----:B------:R-:W-:-:S13]  /*2c50*/  ISETP.NE.AND P0, PT, R0, 0x4, PT ;  /* 0x000000040000780c */ /* 0x000fda0003f05270 */
[----:B------:R-:W-:Y:S05]  /*2c60*/  @P0 BRA `(.L_x_1978) ;  /* 0x0000000c00880947 */ /* 0x000fea0003800000 */
[----:B------:R-:W0:Y:S02]  /*2c70*/  F2I.S64.F64.TRUNC R8, R8 ;  /* 0x0000000800087311 */ /* 0x000e24000030d900 */
[----:B0-----:R0:W-:Y:S01]  /*2c80*/  STG.E.64 desc[UR36][R16.64], R8 ;  /* 0x0000000810007986 */ /* 0x0011e2000c101b24 */
[----:B------:R-:W-:Y:S05]  /*2c90*/  BRA `(.L_x_1979) ;  /* 0x0000000c00d47947 */ /* 0x000fea0003800000 */
.L_x_1981:
[----:B------:R-:W0:Y:S02]  /*2ca0*/  F2I.F64.TRUNC R9, R8 ;  /* 0x0000000800097311 */ /* 0x000e24000030d100 */
[----:B0-----:R0:W-:Y:S01]  /*2cb0*/  STG.E desc[UR36][R16.64], R9 ;  /* 0x0000000910007986 */ /* 0x0011e2000c101924 */
[----:B------:R-:W-:Y:S05]  /*2cc0*/  BRA `(.L_x_1979) ;  /* 0x0000000c00c87947 */ /* 0x000fea0003800000 */
.L_x_1980:
[----:B------:R-:W0:Y:S02]  /*2cd0*/  F2I.F64.TRUNC R9, R8 ;  /* 0x0000000800097311 */ /* 0x000e24000030d100 */
[----:B0-----:R0:W-:Y:S01]  /*2ce0*/  STG.E.U16 desc[UR36][R16.64], R9 ;  /* 0x0000000910007986 */ /* 0x0011e2000c101524 */
[----:B------:R-:W-:Y:S05]  /*2cf0*/  BRA `(.L_x_1979) ;  /* 0x0000000c00bc7947 */ /* 0x000fea0003800000 */
.L_x_1975:
[----:B------:R-:W-:-:S13]  /*2d00*/  ISETP.GT.AND P0, PT, R0, 0x6, PT ;  /* 0x000000060000780c */ /* 0x000fda0003f04270 */
[----:B------:R-:W-:Y:S05]  /*2d10*/  @P0 BRA `(.L_x_1982) ;  /* 0x00000000004c0947 */ /* 0x000fea0003800000 */
[----:B------:R-:W-:-:S13]  /*2d20*/  ISETP.NE.AND P0, PT, R0, 0x5, PT ;  /* 0x000000050000780c */ /* 0x000fda0003f05270 */
[----:B------:R-:W-:Y:S05]  /*2d30*/  @!P0 BRA `(.L_x_1983) ;  /* 0x0000000000248947 */ /* 0x000fea0003800000 */
[----:B------:R-:W-:-:S13]  /*2d40*/  ISETP.NE.AND P0, PT, R0, 0x6, PT ;  /* 0x000000060000780c */ /* 0x000fda0003f05270 */
[----:B------:R-:W-:Y:S05]  /*2d50*/  @P0 BRA `(.L_x_1978) ;  /* 0x0000000c004c0947 */ /* 0x000fea0003800000 */
[----:B------:R-:W-:Y:S01]  /*2d60*/  UMOV UR4, 0xf0000000 ;  /* 0xf000000000047882 */ /* 0x000fe20000000000 */
[----:B------:R-:W-:Y:S01]  /*2d70*/  UMOV UR5, 0x380fffff ;  /* 0x380fffff00057882 */ /* 0x000fe20000000000 */
[----:B------:R-:W0:Y:S01]  /*2d80*/  F2F.F32.F64 R3, R8 ;  /* 0x0000000800037310 */ /* 0x000e220000301000 */
[----:B------:R-:W-:-:S14]  /*2d90*/  DSETP.GEU.AND P0, PT, |R8|, UR4, PT ;  /* 0x0000000408007e2a */ /* 0x000fdc000bf0e200 */
[----:B0-----:R-:W-:-:S05]  /*2da0*/  @!P0 FMUL R3, R3, 1.175494350822287508e-38 ;  /* 0x0080000003038820 */ /* 0x001fca0000400000 */
[----:B------:R0:W-:Y:S01]  /*2db0*/  STG.E desc[UR36][R16.64], R3 ;  /* 0x0000000310007986 */ /* 0x0001e2000c101924 */
[----:B------:R-:W-:Y:S05]  /*2dc0*/  BRA `(.L_x_1979) ;  /* 0x0000000c00887947 */ /* 0x000fea0003800000 */
.L_x_1983:
[----:B------:R-:W-:Y:S01]  /*2dd0*/  UMOV UR4, 0xf0000000 ;  /* 0xf000000000047882 */ /* 0x000fe20000000000 */
[----:B------:R-:W-:Y:S01]  /*2de0*/  UMOV UR5, 0x380fffff ;  /* 0x380fffff00057882 */ /* 0x000fe20000000000 */
[----:B------:R-:W0:Y:S01]  /*2df0*/  F2F.F32.F64 R0, R8 ;  /* 0x0000000800007310 */ /* 0x000e220000301000 */
[----:B------:R-:W-:-:S14]  /*2e00*/  DSETP.GEU.AND P0, PT, |R8|, UR4, PT ;  /* 0x0000000408007e2a */ /* 0x000fdc000bf0e200 */
[----:B0-----:R-:W-:-:S05]  /*2e10*/  @!P0 FMUL R0, R0, 1.175494350822287508e-38 ;  /* 0x0080000000008820 */ /* 0x001fca0000400000 */
[----:B------:R-:W-:-:S05]  /*2e20*/  F2FP.F16.F32.PACK_AB R0, RZ, R0 ;  /* 0x00000000ff00723e */ /* 0x000fca00000000ff */
[----:B------:R0:W-:Y:S01]  /*2e30*/  STG.E.U16 desc[UR36][R16.64], R0 ;  /* 0x0000000010007986 */ /* 0x0001e2000c101524 */
[----:B------:R-:W-:Y:S05]  /*2e40*/  BRA `(.L_x_1979) ;  /* 0x0000000c00687947 */ /* 0x000fea0003800000 */
.L_x_1982:
[----:B------:R-:W-:-:S13]  /*2e50*/  ISETP.NE.AND P0, PT, R0, 0x7, PT ;  /* 0x000000070000780c */ /* 0x000fda0003f05270 */
[----:B------:R-:W-:Y:S05]  /*2e60*/  @!P0 BRA `(.L_x_1984) ;  /* 0x0000000000548947 */ /* 0x000fea0003800000 */
[----:B------:R-:W-:-:S13]  /*2e70*/  ISETP.NE.AND P0, PT, R0, 0x8, PT ;  /* 0x000000080000780c */ /* 0x000fda0003f05270 */
[----:B------:R-:W-:Y:S05]  /*2e80*/  @!P0 BRA `(.L_x_1985) ;  /* 0x0000000000288947 */ /* 0x000fea0003800000 */
[----:B------:R-:W-:-:S13]  /*2e90*/  ISETP.NE.AND P0, PT, R0, 0x9, PT ;  /* 0x000000090000780c */ /* 0x000fda0003f05270 */
[----:B------:R-:W-:Y:S05]  /*2ea0*/  @P0 BRA `(.L_x_1978) ;  /* 0x0000000800f80947 */ /* 0x000fea0003800000 */
[----:B------:R-:W-:Y:S01]  /*2eb0*/  UMOV UR4, 0xf0000000 ;  /* 0xf000000000047882 */ /* 0x000fe20000000000 */
[----:B------:R-:W-:Y:S01]  /*2ec0*/  UMOV UR5, 0x380fffff ;  /* 0x380fffff00057882 */ /* 0x000fe20000000000 */
[----:B------:R-:W0:Y:S01]  /*2ed0*/  F2F.F32.F64 R2, R8 ;  /* 0x0000000800027310 */ /* 0x000e220000301000 */
[----:B------:R-:W-:Y:S01]  /*2ee0*/  DSETP.GEU.AND P0, PT, |R8|, UR4, PT ;  /* 0x0000000408007e2a */ /* 0x000fe2000bf0e200 */
[----:B------:R-:W-:-:S13]  /*2ef0*/  IMAD.MOV.U32 R3, RZ, RZ, RZ ;  /* 0x000000ffff037224 */ /* 0x000fda00078e00ff */
[----:B0-----:R-:W-:-:S05]  /*2f00*/  @!P0 FMUL R2, R2, 1.175494350822287508e-38 ;  /* 0x0080000002028820 */ /* 0x001fca0000400000 */
[----:B------:R0:W-:Y:S01]  /*2f10*/  STG.E.64 desc[UR36][R16.64], R2 ;  /* 0x0000000210007986 */ /* 0x0001e2000c101b24 */
[----:B------:R-:W-:Y:S05]  /*2f20*/  BRA `(.L_x_1979) ;  /* 0x0000000c00307947 */ /* 0x000fea0003800000 */
.L_x_1985:
[----:B------:R-:W-:Y:S01]  /*2f30*/  UMOV UR4, 0xf0000000 ;  /* 0xf000000000047882 */ /* 0x000fe20000000000 */
[----:B------:R-:W-:Y:S01]  /*2f40*/  UMOV UR5, 0x380fffff ;  /* 0x380fffff00057882 */ /* 0x000fe20000000000 */
[----:B------:R-:W0:Y:S01]  /*2f50*/  F2F.F32.F64 R0, R8 ;  /* 0x0000000800007310 */ /* 0x000e220000301000 */
[----:B------:R-:W-:-:S14]  /*2f60*/  DSETP.GEU.AND P0, PT, |R8|, UR4, PT ;  /* 0x0000000408007e2a */ /* 0x000fdc000bf0e200 */
[----:B0-----:R-:W-:-:S05]  /*2f70*/  @!P0 FMUL R0, R0, 1.175494350822287508e-38 ;  /* 0x0080000000008820 */ /* 0x001fca0000400000 */
[----:B------:R-:W-:-:S04]  /*2f80*/  F2FP.F16.F32.PACK_AB R3, RZ, R0 ;  /* 0x00000000ff03723e */ /* 0x000fc800000000ff */
[----:B------:R-:W-:-:S05]  /*2f90*/  PRMT R3, R3, 0x5410, RZ ;  /* 0x0000541003037816 */ /* 0x000fca00000000ff */
[----:B------:R0:W-:Y:S01]  /*2fa0*/  STG.E desc[UR36][R16.64], R3 ;  /* 0x0000000310007986 */ /* 0x0001e2000c101924 */
[----:B------:R-:W-:Y:S05]  /*2fb0*/  BRA `(.L_x_1979) ;  /* 0x0000000c000c7947 */ /* 0x000fea0003800000 */
.L_x_1984:
[----:B------:R0:W-:Y:S01]  /*2fc0*/  STG.E.64 desc[UR36][R16.64], R8 ;  /* 0x0000000810007986 */ /* 0x0001e2000c101b24 */
[----:B------:R-:W-:Y:S05]  /*2fd0*/  BRA `(.L_x_1979) ;  /* 0x0000000c00047947 */ /* 0x000fea0003800000 */
.L_x_1974:
        /* <DEDUP_REMOVED lines=8> */
[----:B------:R-:W-:-:S06]  /*3060*/  DSETP.NEU.AND P0, PT, R8, RZ, PT ;  /* 0x000000ff0800722a */ /* 0x000fcc0003f0d000 */
[----:B------:R-:W-:-:S05]  /*3070*/  SEL R3, RZ, 0x1, !P0 ;  /* 0x00000001ff037807 */ /* 0x000fca0004000000 */
[----:B------:R4:W-:Y:S01]  /*3080*/  STG.E.U8 desc[UR36][R16.64], R3 ;  /* 0x0000000310007986 */ /* 0x0009e2000c101124 */
[----:B------:R-:W-:Y:S05]  /*3090*/  BRA `(.L_x_1979) ;  /* 0x0000000800d47947 */ /* 0x000fea0003800000 */
.L_x_1988:
[----:B------:R-:W-:-:S05]  /*30a0*/  CS2R R10, SRZ ;  /* 0x00000000000a7805 */ /* 0x000fca000001ff00 */
[----:B------:R3:W-:Y:S01]  /*30b0*/  STG.E.128 desc[UR36][R16.64], R8 ;  /* 0x0000000810007986 */ /* 0x0007e2000c101d24 */
[----:B------:R-:W-:Y:S05]  /*30c0*/  BRA `(.L_x_1979) ;  /* 0x0000000800c87947 */ /* 0x000fea0003800000 */
.L_x_1987:
        /* <DEDUP_REMOVED lines=10> */
[----:B------:R-:W-:-:S13]  /*3170*/  BSSY B0, `(.L_x_1991) ;  /* 0x000000f000007945 */ /* 0x000fda0003800000 */
[----:B0-----:R-:W-:-:S05]  /*3180*/  @!P0 FMUL R5, R5, 1.175494350822287508e-38 ;  /* 0x0080000005058820 */ /* 0x001fca0000400000 */
        /* <DEDUP_REMOVED lines=13> */
.L_x_1992:
[----:B------:R-:W-:Y:S05]  /*3260*/  BSYNC B0 ;  /* 0x0000000000007941 */ /* 0x000fea0003800000 */
.L_x_1991:
[----:B------:R-:W-:-:S05]  /*3270*/  LOP3.LUT R3, R0, R3, RZ, 0xfc, !PT ;  /* 0x0000000300037212 */ /* 0x000fca00078efcff */
[----:B------:R0:W-:Y:S01]  /*3280*/  STG.E.U8 desc[UR36][R16.64], R3 ;  /* 0x0000000310007986 */ /* 0x0001e2000c101124 */
[----:B------:R-:W-:Y:S05]  /*3290*/  BRA `(.L_x_1979) ;  /* 0x0000000800547947 */ /* 0x000fea0003800000 */
.L_x_1990:
[----:B------:R-:W-:Y:S01]  /*32a0*/  UMOV UR4, 0xf0000000 ;  /* 0xf000000000047882 */ /* 0x000fe20000000000 */
[----:B------:R-:W-:Y:S01]  /*32b0*/  UMOV UR5, 0x380fffff ;  /* 0x380fffff00057882 */ /* 0x000fe20000000000 */
[----:B------:R-:W0:Y:S01]  /*32c0*/  F2F.F32.F64 R3, R8 ;  /* 0x0000000800037310 */ /* 0x000e220000301000 */
[----:B------:R-:W-:Y:S01]  /*32d0*/  DSETP.GEU.AND P0, PT, |R8|, UR4, PT ;  /* 0x0000000408007e2a */ /* 0x000fe2000bf0e200 */
[----:B------:R-:W-:-:S13]  /*32e0*/  BSSY B0, `(.L_x_1993) ;  /* 0x0000010000007945 */ /* 0x000fda0003800000 */
[----:B0-----:R-:W-:-:S05]  /*32f0*/  @!P0 FMUL R3, R3, 1.175494350822287508e-38 ;  /* 0x0080000003038820 */ /* 0x001fca0000400000 */
        /* <DEDUP_REMOVED lines=11> */
.L_x_1994:
[----:B------:R-:W-:Y:S01]  /*33b0*/  IMAD.MOV.U32 R0, RZ, RZ, 0x7f ;  /* 0x0000007fff007424 */ /* 0x000fe200078e00ff */
[----:B------:R-:W-:-:S04]  /*33c0*/  ISETP.GT.U32.AND P0, PT, R2, 0x7f800000, PT ;  /* 0x7f8000000200780c */ /* 0x000fc80003f04070 */
[----:B------:R-:W-:-:S09]  /*33d0*/  SEL R0, R0, 0x7c, P0 ;  /* 0x0000007c00007807 */ /* 0x000fd20000000000 */
.L_x_1995:
[----:B------:R-:W-:Y:S05]  /*33e0*/  BSYNC B0 ;  /* 0x0000000000007941 */ /* 0x000fea0003800000 */
.L_x_1993:
[----:B------:R-:W-:-:S04]  /*33f0*/  LOP3.LUT R2, R3, 0x80000000, RZ, 0xc0, !PT ;  /* 0x8000000003027812 */ /* 0x000fc800078ec0ff */
[----:B------:R-:W-:-:S04]  /*3400*/  SHF.R.U32.HI R3, RZ, 0x18, R2 ;  /* 0x00000018ff037819 */ /* 0x000fc80000011602 */
[----:B------:R-:W-:-:S05]  /*3410*/  LOP3.LUT R3, R0, R3, RZ, 0xfc, !PT ;  /* 0x0000000300037212 */ /* 0x000fca00078efcff */
[----:B------:R1:W-:Y:S01]  /*3420*/  STG.E.U8 desc[UR36][R16.64], R3 ;  /* 0x0000000310007986 */ /* 0x0003e2000c101124 */
[----:B------:R-:W-:Y:S05]  /*3430*/  BRA `(.L_x_1979) ;  /* 0x0000000400ec7947 */ /* 0x000fea0003800000 */
.L_x_1989:
[----:B------:R-:W-:Y:S01]  /*3440*/  UMOV UR4, 0xf0000000 ;  /* 0xf000000000047882 */ /* 0x000fe20000000000 */
[----:B------:R-:W-:Y:S01]  /*3450*/  UMOV UR5, 0x380fffff ;  /* 0x380fffff00057882 */ /* 0x000fe20000000000 */
[----:B------:R-:W0:Y:S01]  /*3460*/  F2F.F32.F64 R0, R8 ;  /* 0x0000000800007310 */ /* 0x000e220000301000 */
[----:B------:R-:W-:-:S14]  /*3470*/  DSETP.GEU.AND P0, PT, |R8|, UR4, PT ;  /* 0x0000000408007e2a */ /* 0x000fdc000bf0e200 */
[----:B0-----:R-:W-:-:S05]  /*3480*/  @!P0 FMUL R0, R0, 1.175494350822287508e-38 ;  /* 0x0080000000008820 */ /* 0x001fca0000400000 */
[----:B------:R-:W-:-:S05]  /*3490*/  F2FP.BF16.F32.PACK_AB R0, RZ, R0 ;  /* 0x00000000ff00723e */ /* 0x000fca00000010ff */
[----:B------:R2:W-:Y:S01]  /*34a0*/  STG.E.U16 desc[UR36][R16.64], R0 ;  /* 0x0000000010007986 */ /* 0x0005e2000c101524 */
[----:B------:R-:W-:Y:S05]  /*34b0*/  BRA `(.L_x_1979) ;  /* 0x0000000400cc7947 */ /* 0x000fea0003800000 */
.L_x_1986:
        /* <DEDUP_REMOVED lines=8> */
[----:B------:R-:W0:Y:S02]  /*3540*/  F2I.U32.F64.TRUNC R9, R8 ;  /* 0x0000000800097311 */ /* 0x000e24000030d000 */
[----:B0-----:R0:W-:Y:S01]  /*3550*/  STG.E.U16 desc[UR36][R16.64], R9 ;  /* 0x0000000910007986 */ /* 0x0011e2000c101524 */
[----:B------:R-:W-:Y:S05]  /*3560*/  BRA `(.L_x_1979) ;  /* 0x0000000400a07947 */ /* 0x000fea0003800000 */
.L_x_1998:
[----:B------:R-:W-:Y:S01]  /*3570*/  UMOV UR4, 0xf0000000 ;  /* 0xf000000000047882 */ /* 0x000fe20000000000 */
[----:B------:R-:W-:Y:S01]  /*3580*/  UMOV UR5, 0x380fffff ;  /* 0x380fffff00057882 */ /* 0x000fe20000000000 */
[----:B------:R-:W0:Y:S01]  /*3590*/  F2F.F32.F64 R5, R8 ;  /* 0x0000000800057310 */ /* 0x000e220000301000 */
[----:B------:R-:W-:Y:S01]  /*35a0*/  DSETP.GEU.AND P0, PT, |R8|, UR4, PT ;  /* 0x0000000408007e2a */ /* 0x000fe2000bf0e200 */
[----:B------:R-:W-:Y:S01]  /*35b0*/  BSSY B0, `(.L_x_1999) ;  /* 0x0000015000007945 */ /* 0x000fe20003800000 */
[----:B------:R-:W-:-:S12]  /*35c0*/  MOV R0, 0x80 ;  /* 0x0000008000007802 */ /* 0x000fd80000000f00 */
[----:B0-----:R-:W-:-:S05]  /*35d0*/  @!P0 FMUL R5, R5, 1.175494350822287508e-38 ;  /* 0x0080000005058820 */ /* 0x001fca0000400000 */
        /* <DEDUP_REMOVED lines=14> */
.L_x_2001:
[----:B------:R-:W-:-:S04]  /*36c0*/  LOP3.LUT R0, R5, 0x80000000, RZ, 0xc0, !PT ;  /* 0x8000000005007812 */ /* 0x000fc800078ec0ff */
[----:B------:R-:W-:-:S04]  /*36d0*/  SHF.R.U32.HI R3, RZ, 0x18, R0 ;  /* 0x00000018ff037819 */ /* 0x000fc80000011600 */
[----:B------:R-:W-:-:S04]  /*36e0*/  LOP3.LUT R2, R2, R3, RZ, 0xfc, !PT ;  /* 0x0000000302027212 */ /* 0x000fc800078efcff */
[----:B------:R-:W-:-:S07]  /*36f0*/  PRMT R0, R2, 0x7610, R0 ;  /* 0x0000761002007816 */ /* 0x000fce0000000000 */
.L_x_2000:
[----:B------:R-:W-:Y:S05]  /*3700*/  BSYNC B0 ;  /* 0x0000000000007941 */ /* 0x000fea0003800000 */
.L_x_1999:
[----:B------:R0:W-:Y:S01]  /*3710*/  STG.E.U8 desc[UR36][R16.64], R0 ;  /* 0x0000000010007986 */ /* 0x0001e2000c101124 */
[----:B------:R-:W-:Y:S05]  /*3720*/  BRA `(.L_x_1979) ;  /* 0x0000000400307947 */ /* 0x000fea0003800000 */
.L_x_1997:
[----:B------:R-:W-:Y:S01]  /*3730*/  UMOV UR4, 0xf0000000 ;  /* 0xf000000000047882 */ /* 0x000fe20000000000 */
[----:B------:R-:W-:Y:S01]  /*3740*/  UMOV UR5, 0x380fffff ;  /* 0x380fffff00057882 */ /* 0x000fe20000000000 */
[----:B------:R-:W0:Y:S01]  /*3750*/  F2F.F32.F64 R5, R8 ;  /* 0x0000000800057310 */ /* 0x000e220000301000 */
[----:B------:R-:W-:Y:S01]  /*3760*/  DSETP.GEU.AND P0, PT, |R8|, UR4, PT ;  /* 0x0000000408007e2a */ /* 0x000fe2000bf0e200 */
[----:B------:R-:W-:Y:S01]  /*3770*/  BSSY B0, `(.L_x_2002) ;  /* 0x0000015000007945 */ /* 0x000fe20003800000 */
[----:B------:R-:W-:-:S12]  /*3780*/  IMAD.MOV.U32 R0, RZ, RZ, 0x80 ;  /* 0x00000080ff007424 */ /* 0x000fd800078e00ff */
        /* <DEDUP_REMOVED lines=15> */
.L_x_2004:
[----:B------:R-:W-:-:S04]  /*3880*/  LOP3.LUT R0, R5, 0x80000000, RZ, 0xc0, !PT ;  /* 0x8000000005007812 */ /* 0x000fc800078ec0ff */
[----:B------:R-:W-:-:S04]  /*3890*/  SHF.R.U32.HI R3, RZ, 0x18, R0 ;  /* 0x00000018ff037819 */ /* 0x000fc80000011600 */
[----:B------:R-:W-:-:S04]  /*38a0*/  LOP3.LUT R2, R2, R3, RZ, 0xfc, !PT ;  /* 0x0000000302027212 */ /* 0x000fc800078efcff */
[----:B------:R-:W-:-:S07]  /*38b0*/  PRMT R0, R2, 0x7610, R0 ;  /* 0x0000761002007816 */ /* 0x000fce0000000000 */
.L_x_2003:
[----:B------:R-:W-:Y:S05]  /*38c0*/  BSYNC B0 ;  /* 0x0000000000007941 */ /* 0x000fea0003800000 */
.L_x_2002:
[----:B------:R0:W-:Y:S01]  /*38d0*/  STG.E.U8 desc[UR36][R16.64], R0 ;  /* 0x0000000010007986 */ /* 0x0001e2000c101124 */
[----:B------:R-:W-:Y:S05]  /*38e0*/  BRA `(.L_x_1979) ;  /* 0x0000000000c07947 */ /* 0x000fea0003800000 */
.L_x_1996:
        /* <DEDUP_REMOVED lines=26> */
.L_x_1978:
[----:B------:R-:W-:Y:S01]  /*3a90*/  MOV R2, 0x0 ;  /* 0x0000000000027802 */ /* 0x000fe20000000f00 */
[----:B------:R-:W-:Y:S01]  /*3aa0*/  ULDC.64 UR4, c[0x4][0x158] ;  /* 0x0100560000047ab9 */ /* 0x000fe20000000a00 */
[----:B------:R-:W-:Y:S01]  /*3ab0*/  ULDC.64 UR6, c[0x4][0x160] ;  /* 0x0100580000067ab9 */ /* 0x000fe20000000a00 */
[----:B------:R-:W-:Y:S02]  /*3ac0*/  IMAD.U32 R4, RZ, RZ, UR4 ;  /* 0x00000004ff047e24 */ /* 0x000fe4000f8e00ff */
[----:B------:R-:W-:Y:S01]  /*3ad0*/  IMAD.U32 R5, RZ, RZ, UR5 ;  /* 0x00000005ff057e24 */ /* 0x000fe2000f8e00ff */
[----:B------:R-:W0:Y:S01]  /*3ae0*/  LDC.64 R2, c[0x4][R2] ;  /* 0x0100000002027b82 */ /* 0x000e220000000a00 */
[----:B------:R-:W-:Y:S01]  /*3af0*/  ULDC.64 UR4, c[0x4][0x40] ;  /* 0x0100100000047ab9 */ /* 0x000fe20000000a00 */
[----:B------:R-:W-:Y:S01]  /*3b00*/  IMAD.U32 R6, RZ, RZ, UR6 ;  /* 0x00000006ff067e24 */ /* 0x000fe2000f8e00ff */
[----:B------:R-:W-:Y:S01]  /*3b10*/  MOV R11, UR5 ;  /* 0x00000005000b7c02 */ /* 0x000fe20008000f00 */
[----:B------:R-:W-:-:S02]  /*3b20*/  IMAD.U32 R7, RZ, RZ, UR7 ;  /* 0x00000007ff077e24 */ /* 0x000fc4000f8e00ff */
[----:B------:R-:W-:Y:S02]  /*3b30*/  IMAD.U32 R10, RZ, RZ, UR4 ;  /* 0x00000004ff0a7e24 */ /* 0x000fe4000f8e00ff */
[----:B------:R-:W-:Y:S02]  /*3b40*/  IMAD.MOV.U32 R8, RZ, RZ, 0x65 ;  /* 0x00000065ff087424 */ /* 0x000fe400078e00ff */
[----:B------:R-:W-:Y:S02]  /*3b50*/  IMAD.MOV.U32 R12, RZ, RZ, 0x1 ;  /* 0x00000001ff0c7424 */ /* 0x000fe400078e00ff */
[----:B------:R-:W-:-:S07]  /*3b60*/  IMAD.MOV.U32 R13, RZ, RZ, RZ ;  /* 0x000000ffff0d7224 */ /* 0x000fce00078e00ff */
[----:B------:R-:W-:-:S07]  /*3b70*/  LEPC R20, `(.L_x_2007) ;  /* 0x000000001014794e */ /* 0x000fce0000000000 */
[----:B0-----:R-:W-:Y:S05]  /*3b80*/  CALL.ABS.NOINC R2 ;  /* 0x0000000002007343 */ /* 0x001fea0003c00000 */
.L_x_2007:
[----:B------:R-:W-:Y:S05]  /*3b90*/  BRA `(.L_x_1979) ;  /* 0x0000000000147947 */ /* 0x000fea0003800000 */
.L_x_2006:
[----:B------:R-:W0:Y:S02]  /*3ba0*/  F2I.U64.F64.TRUNC R8, R8 ;  /* 0x0000000800087311 */ /* 0x000e24000030d800 */
[----:B0-----:R0:W-:Y:S01]  /*3bb0*/  STG.E.64 desc[UR36][R16.64], R8 ;  /* 0x0000000810007986 */ /* 0x0011e2000c101b24 */
[----:B------:R-:W-:Y:S05]  /*3bc0*/  BRA `(.L_x_1979) ;  /* 0x0000000000087947 */ /* 0x000fea0003800000 */
.L_x_2005:
[----:B------:R-:W0:Y:S02]  /*3bd0*/  F2I.U32.F64.TRUNC R9, R8 ;  /* 0x0000000800097311 */ /* 0x000e24000030d000 */
[----:B0-----:R0:W-:Y:S02]  /*3be0*/  STG.E desc[UR36][R16.64], R9 ;  /* 0x0000000910007986 */ /* 0x0011e4000c101924 */
.L_x_1979:
[----:B------:R-:W-:-:S04]  /*3bf0*/  IMAD R18, R23, 0x200, R18 ;  /* 0x0000020017127824 */ /* 0x000fc800078e0212 */
[----:B------:R-:W-:-:S07]  /*3c00*/  VIADD R19, R18, 0x80 ;  /* 0x0000008012137836 */ /* 0x000fce0000000000 */
.L_x_1933:
[----:B------:R-:W-:Y:S05]  /*3c10*/  BSYNC B6 ;  /* 0x0000000000067941 */ /* 0x000fea0003800000 */
.L_x_1932:
[----:B------:R-:W-:Y:S01]  /*3c20*/  ULDC UR4, c[0x0][0x210] ;  /* 0x0000840000047ab9 */ /* 0x000fe20000000800 */
[----:B------:R-:W-:Y:S01]  /*3c30*/  BSSY B6, `(.L_x_2008) ;  /* 0x00003b9000067945 */ /* 0x000fe20003800000 */
[----:B------:R-:W-:-:S13]  /*3c40*/  ISETP.GE.AND P0, PT, R19, UR4, PT ;  /* 0x0000000413007c0c */ /* 0x000fda000bf06270 */
[----:B------:R-:W-:Y:S05]  /*3c50*/  @P0 BRA `(.L_x_2009) ;  /* 0x0000003800d80947 */ /* 0x000fea0003800000 */
[----:B------:R-:W5:Y:S01]  /*3c60*/  LDC R6, c[0x0][0x218] ;  /* 0x00008600ff067b82 */ /* 0x000f620000000800 */
[----:B0-2---:R-:W-:Y:S02]  /*3c70*/  IMAD.MOV.U32 R0, RZ, RZ, RZ ;  /* 0x000000ffff007224 */ /* 0x005fe400078e00ff */
[----:B-1-34-:R-:W-:Y:S01]  /*3c80*/  IMAD.MOV.U32 R16, RZ, RZ, RZ ;  /* 0x000000ffff107224 */ /* 0x01afe200078e00ff */
[----:B-----5:R-:W-:-:S13]  /*3c90*/  ISETP.NE.AND P0, PT, R6, RZ, PT ;  /* 0x000000ff0600720c */ /* 0x020fda0003f05270 */
        /* <DEDUP_REMOVED lines=299> */
.L_x_2010:
        /* <DEDUP_REMOVED lines=21> */
.L_x_2014:
[----:B------:R-:W2:Y:S02]  /*50a0*/  LDG.E.U8 R2, desc[UR36][R4.64] ;  /* 0x0000002404027981 */ /* 0x000ea4000c1e1100 */
[----:B--2---:R-:W0:Y:S01]  /*50b0*/  I2F.F64.U16 R2, R2 ;  /* 0x0000000200027312 */ /* 0x004e220000101800 */
[----:B------:R-:W-:Y:S05]  /*50c0*/  BRA `(.L_x_2016) ;  /* 0x0000000c00707947 */ /* 0x000fea0003800000 */
.L_x_2013:
        /* <DEDUP_REMOVED lines=9> */
.L_x_2018:
[----:B------:R-:W2:Y:S02]  /*5160*/  LDG.E R2, desc[UR36][R4.64] ;  /* 0x0000002404027981 */ /* 0x000ea4000c1e1900 */
[----:B--2---:R-:W0:Y:S01]  /*5170*/  I2F.F64 R2, R2 ;  /* 0x0000000200027312 */ /* 0x004e220000201c00 */
[----:B------:R-:W-:Y:S05]  /*5180*/  BRA `(.L_x_2016) ;  /* 0x0000000c00407947 */ /* 0x000fea0003800000 */
.L_x_2017:
[----:B------:R-:W2:Y:S02]  /*5190*/  LDG.E.U16 R2, desc[UR36][R4.64] ;  /* 0x0000002404027981 */ /* 0x000ea4000c1e1500 */
[----:B--2---:R-:W0:Y:S01]  /*51a0*/  I2F.F64.S16 R2, R2 ;  /* 0x0000000200027312 */ /* 0x004e220000101c00 */
[----:B------:R-:W-:Y:S05]  /*51b0*/  BRA `(.L_x_2016) ;  /* 0x0000000c00347947 */ /* 0x000fea0003800000 */
.L_x_2012:
        /* <DEDUP_REMOVED lines=8> */
[----:B------:R-:W2:Y:S01]  /*5240*/  F2F.F64.F32 R2, R2 ;  /* 0x0000000200027310 */ /* 0x000ea20000201800 */
[----:B------:R-:W-:Y:S05]  /*5250*/  BRA `(.L_x_2016) ;  /* 0x0000000c000c7947 */ /* 0x000fea0003800000 */
.L_x_2020:
[----:B------:R-:W2:Y:S02]  /*5260*/  LDG.E.U16 R0, desc[UR36][R4.64] ;  /* 0x0000002404007981 */ /* 0x000ea4000c1e1500 */
[----:B--2---:R-:W-:-:S05]  /*5270*/  HADD2.F32 R0, -RZ, R0.H0_H0 ;  /* 0x20000000ff007230 */ /* 0x004fca0000004100 */
[----:B------:R-:W-:-:S04]  /*5280*/  FMUL.FTZ R0, R0, 1 ;  /* 0x3f80000000007820 */ /* 0x000fc80000410000 */
[----:B------:R0:W1:Y:S01]  /*5290*/  F2F.F64.F32 R2, R0 ;  /* 0x0000000000027310 */ /* 0x0000620000201800 */
[----:B------:R-:W-:Y:S05]  /*52a0*/  BRA `(.L_x_2016) ;  /* 0x0000000800f87947 */ /* 0x000fea0003800000 */
.L_x_2019:
        /* <DEDUP_REMOVED lines=10> */
.L_x_2022:
[----:B------:R-:W2:Y:S02]  /*5350*/  LDG.E.U16 R4, desc[UR36][R4.64] ;  /* 0x0000002404047981 */ /* 0x000ea4000c1e1500 */
[----:B--2---:R-:W-:-:S05]  /*5360*/  HADD2.F32 R0, -RZ, R4.H0_H0 ;  /* 0x20000004ff007230 */ /* 0x004fca0000004100 */
[----:B------:R-:W-:-:S04]  /*5370*/  FMUL.FTZ R0, R0, 1 ;  /* 0x3f80000000007820 */ /* 0x000fc80000410000 */
[----:B------:R3:W4:Y:S01]  /*5380*/  F2F.F64.F32 R2, R0 ;  /* 0x0000000000027310 */ /* 0x0007220000201800 */
[----:B------:R-:W-:Y:S05]  /*5390*/  BRA `(.L_x_2016) ;  /* 0x0000000800bc7947 */ /* 0x000fea0003800000 */
.L_x_2021:
[----:B------:R0:W5:Y:S01]  /*53a0*/  LDG.E.64 R2, desc[UR36][R4.64] ;  /* 0x0000002404027981 */ /* 0x000162000c1e1b00 */
[----:B------:R-:W-:Y:S05]  /*53b0*/  BRA `(.L_x_2016) ;  /* 0x0000000800b47947 */ /* 0x000fea0003800000 */
.L_x_2011:
        /* <DEDUP_REMOVED lines=13> */
.L_x_2025:
[----:B------:R0:W5:Y:S01]  /*5490*/  LDG.E.64 R2, desc[UR36][R4.64] ;  /* 0x0000002404027981 */ /* 0x000162000c1e1b00 */
[----:B------:R-:W-:Y:S05]  /*54a0*/  BRA `(.L_x_2016) ;  /* 0x0000000800787947 */ /* 0x000fea0003800000 */
.L_x_2024:
        /* <DEDUP_REMOVED lines=28> */
.L_x_2027:
[----:B------:R-:W2:Y:S02]  /*5670*/  LDG.E.U8 R3, desc[UR36][R4.64] ;  /* 0x0000002404037981 */ /* 0x000ea4000c1e1100 */
[----:B--2---:R-:W-:-:S04]  /*5680*/  SHF.L.U32 R0, R3, 0x19, RZ ;  /* 0x0000001903007819 */ /* 0x004fc800000006ff */
        /* <DEDUP_REMOVED lines=13> */
.L_x_2026:
[----:B------:R-:W2:Y:S02]  /*5760*/  LDG.E.U16 R0, desc[UR36][R4.64] ;  /* 0x0000002404007981 */ /* 0x000ea4000c1e1500 */
[----:B--2---:R-:W-:-:S04]  /*5770*/  IMAD.U32 R0, R0, 0x10000, RZ ;  /* 0x0001000000007824 */ /* 0x004fc800078e00ff */
[----:B------:R-:W-:-:S04]  /*5780*/  FMUL.FTZ R0, R0, 1 ;  /* 0x3f80000000007820 */ /* 0x000fc80000410000 */
[----:B------:R0:W1:Y:S01]  /*5790*/  F2F.F64.F32 R2, R0 ;  /* 0x0000000000027310 */ /* 0x0000620000201800 */
[----:B------:R-:W-:Y:S05]  /*57a0*/  BRA `(.L_x_2016) ;  /* 0x0000000400b87947 */ /* 0x000fea0003800000 */
.L_x_2023:
        /* <DEDUP_REMOVED lines=11> */
.L_x_2030:
        /* <DEDUP_REMOVED lines=21> */
.L_x_2034:
[----:B------:R-:W-:Y:S05]  /*59b0*/  BSYNC B1 ;  /* 0x0000000000017941 */ /* 0x000fea0003800000 */
.L_x_2033:
[----:B------:R-:W-:Y:S01]  /*59c0*/  LEA R3, R0, 0x3b800000, 0x17 ;  /* 0x3b80000000037811 */ /* 0x000fe200078eb8ff */
[----:B------:R-:W-:-:S05]  /*59d0*/  IMAD.SHL.U32 R0, R2, 0x100000, RZ ;  /* 0x0010000002007824 */ /* 0x000fca00078e00ff */
[----:B------:R-:W-:-:S07]  /*59e0*/  LOP3.LUT R0, R3, R0, R4, 0xfe, !PT ;  /* 0x0000000003007212 */ /* 0x000fce00078efe04 */
.L_x_2032:
[----:B------:R-:W-:Y:S05]  /*59f0*/  BSYNC B0 ;  /* 0x0000000000007941 */ /* 0x000fea0003800000 */
.L_x_2031:
[----:B------:R-:W-:-:S04]  /*5a00*/  FMUL.FTZ R0, R0, 1 ;  /* 0x3f80000000007820 */ /* 0x000fc80000410000 */
[----:B------:R0:W1:Y:S01]  /*5a10*/  F2F.F64.F32 R2, R0 ;  /* 0x0000000000027310 */ /* 0x0000620000201800 */
[----:B------:R-:W-:Y:S05]  /*5a20*/  BRA `(.L_x_2016) ;  /* 0x0000000400187947 */ /* 0x000fea0003800000 */
.L_x_2029:
[----:B------:R-:W2:Y:S01]  /*5a30*/  LDG.E.U8 R2, desc[UR36][R4.64] ;  /* 0x0000002404027981 */ /* 0x000ea2000c1e1100 */
[----:B------:R-:W-:Y:S01]  /*5a40*/  BSSY B0, `(.L_x_2035) ;  /* 0x0000018000007945 */ /* 0x000fe20003800000 */
[----:B------:R-:W-:Y:S01]  /*5a50*/  IMAD.MOV.U32 R0, RZ, RZ, RZ ;  /* 0x000000ffff007224 */ /* 0x000fe200078e00ff */
[----:B--2---:R-:W-:-:S13]  /*5a60*/  ISETP.NE.AND P0, PT, R2, RZ, PT ;  /* 0x000000ff0200720c */ /* 0x004fda0003f05270 */
[----:B------:R-:W-:Y:S05]  /*5a70*/  @!P0 BRA `(.L_x_2036) ;  /* 0x0000000000508947 */ /* 0x000fea0003800000 */
[----:B------:R-:W-:-:S13]  /*5a80*/  ISETP.NE.AND P0, PT, R2, 0x80, PT ;  /* 0x000000800200780c */ /* 0x000fda0003f05270 */
[----:B------:R-:W-:Y:S01]  /*5a90*/  @!P0 MOV R0, 0x7f800001 ;  /* 0x7f80000100008802 */ /* 0x000fe20000000f00 */
        /* <DEDUP_REMOVED lines=14> */
.L_x_2038:
[----:B------:R-:W-:Y:S05]  /*5b80*/  BSYNC B1 ;  /* 0x0000000000017941 */ /* 0x000fea0003800000 */
.L_x_2037:
[----:B------:R-:W-:Y:S01]  /*5b90*/  LEA R3, R0, 0x37800000, 0x17 ;  /* 0x3780000000037811 */ /* 0x000fe200078eb8ff */
[----:B------:R-:W-:-:S05]  /*5ba0*/  IMAD.SHL.U32 R0, R2, 0x200000, RZ ;  /* 0x0020000002007824 */ /* 0x000fca00078e00ff */
[----:B------:R-:W-:-:S07]  /*5bb0*/  LOP3.LUT R0, R3, R0, R4, 0xfe, !PT ;  /* 0x0000000003007212 */ /* 0x000fce00078efe04 */
.L_x_2036:
[----:B------:R-:W-:Y:S05]  /*5bc0*/  BSYNC B0 ;  /* 0x0000000000007941 */ /* 0x000fea0003800000 */
.L_x_2035:
[----:B------:R-:W-:-:S04]  /*5bd0*/  FMUL.FTZ R0, R0, 1 ;  /* 0x3f80000000007820 */ /* 0x000fc80000410000 */
[----:B------:R0:W1:Y:S01]  /*5be0*/  F2F.F64.F32 R2, R0 ;  /* 0x0000000000027310 */ /* 0x0000620000201800 */
[----:B------:R-:W-:Y:S05]  /*5bf0*/  BRA `(.L_x_2016) ;  /* 0x0000000000a47947 */ /* 0x000fea0003800000 */
.L_x_2028:
        /* <DEDUP_REMOVED lines=14> */
.L_x_2042:
[----:B------:R-:W-:Y:S05]  /*5ce0*/  BSYNC B0 ;  /* 0x0000000000007941 */ /* 0x000fea0003800000 */
.L_x_2041:
[----:B------:R-:W-:-:S04]  /*5cf0*/  FMUL.FTZ R0, R0, 1 ;  /* 0x3f80000000007820 */ /* 0x000fc80000410000 */
[----:B------:R0:W1:Y:S01]  /*5d00*/  F2F.F64.F32 R2, R0 ;  /* 0x0000000000027310 */ /* 0x0000620000201800 */
[----:B------:R-:W-:Y:S05]  /*5d10*/  BRA `(.L_x_2016) ;  /* 0x00000000005c7947 */ /* 0x000fea0003800000 */
.L_x_2015:
        /* <DEDUP_REMOVED lines=16> */
.L_x_2043:
[----:B------:R-:W-:Y:S01]  /*5e20*/  CS2R R2, SRZ ;  /* 0x0000000000027805 */ /* 0x000fe2000001ff00 */
[----:B------:R-:W-:Y:S06]  /*5e30*/  BRA `(.L_x_2016) ;  /* 0x0000000000147947 */ /* 0x000fec0003800000 */
.L_x_2040:
[----:B------:R-:W2:Y:S02]  /*5e40*/  LDG.E.64 R2, desc[UR36][R4.64] ;  /* 0x0000002404027981 */ /* 0x000ea4000c1e1b00 */
[----:B--2---:R-:W0:Y:S01]  /*5e50*/  I2F.F64.U64 R2, R2 ;  /* 0x0000000200027312 */ /* 0x004e220000301800 */
[----:B------:R-:W-:Y:S05]  /*5e60*/  BRA `(.L_x_2016) ;  /* 0x0000000000087947 */ /* 0x000fea0003800000 */
.L_x_2039:
[----:B------:R-:W2:Y:S02]  /*5e70*/  LDG.E R2, desc[UR36][R4.64] ;  /* 0x0000002404027981 */ /* 0x000ea4000c1e1900 */
[----:B--2---:R-:W0:Y:S02]  /*5e80*/  I2F.F64.U32 R2, R2 ;  /* 0x0000000200027312 */ /* 0x004e240000201800 */
.L_x_2016:
        /* <DEDUP_REMOVED lines=40> */
[----:B------:R-:W-:-:S03]  /*6110*/  MOV R10, RZ ;  /* 0x000000ff000a7202 */ /* 0x000fc60000000f00 */
        /* <DEDUP_REMOVED lines=22> */
.L_x_2047:
[----:B------:R-:W-:-:S11]  /*6280*/  DMUL R8, RZ, |R2| ;  /* 0x40000002ff087228 */ /* 0x000fd60000000000 */
.L_x_2048:
[----:B------:R-:W-:Y:S05]  /*6290*/  BSYNC B1 ;  /* 0x0000000000017941 */ /* 0x000fea0003800000 */
.L_x_2046:
        /* <DEDUP_REMOVED lines=11> */
.L_x_2045:
[----:B------:R-:W-:Y:S01]  /*6350*/  DMUL R4, R2, R2 ;  /* 0x0000000202047228 */ /* 0x000fe20000000000 */
[----:B------:R-:W-:Y:S01]  /*6360*/  IMAD.MOV.U32 R6, RZ, RZ, 0x180754af ;  /* 0x180754afff067424 */ /* 0x000fe200078e00ff */
[----:B------:R-:W-:Y:S01]  /*6370*/  UMOV UR4, 0xdc1895e9 ;  /* 0xdc1895e900047882 */ /* 0x000fe20000000000 */
[----:B------:R-:W-:Y:S01]  /*6380*/  IMAD.MOV.U32 R7, RZ, RZ, 0x3fb3823b ;  /* 0x3fb3823bff077424 */ /* 0x000fe200078e00ff */
[----:B------:R-:W-:Y:S01]  /*6390*/  UMOV UR5, 0x3fb0066b ;  /* 0x3fb0066b00057882 */ /* 0x000fe20000000000 */
[----:B------:R-:W-:-:S04]  /*63a0*/  ISETP.GE.AND P0, PT, R3, RZ, PT ;  /* 0x000000ff0300720c */ /* 0x000fc80003f06270 */
        /* <DEDUP_REMOVED lines=38> */
[----:B------:R-:W-:Y:S01]  /*6610*/  DMUL R6, R4, R6 ;  /* 0x0000000604067228 */ /* 0x000fe20000000000 */
[----:B------:R-:W-:Y:S02]  /*6620*/  @!P0 IMAD.MOV.U32 R4, RZ, RZ, 0x33145c07 ;  /* 0x33145c07ff048424 */ /* 0x000fe400078e00ff */
[----:B------:R-:W-:-:S05]  /*6630*/  @!P0 IMAD.MOV.U32 R5, RZ, RZ, 0x3c91a626 ;  /* 0x3c91a626ff058424 */ /* 0x000fca00078e00ff */
[----:B------:R-:W-:-:S08]  /*6640*/  DFMA R2, R6, |R2|, |R2| ;  /* 0x400000020602722b */ /* 0x000fd00000000402 */
[C---:B------:R-:W-:Y:S02]  /*6650*/  @P0 DADD R8, R2.reuse, -R8 ;  /* 0x0000000002080229 */ /* 0x040fe40000000808 */
[----:B------:R-:W-:-:S06]  /*6660*/  @!P0 DADD R2, R2, R4 ;  /* 0x0000000002028229 */ /* 0x000fcc0000000004 */
[----:B------:R-:W-:Y:S02]  /*6670*/  @P0 DADD R8, -R8, UR4 ;  /* 0x0000000408080e29 */ /* 0x000fe40008000100 */
[----:B------:R-:W-:-:S11]  /*6680*/  @!P0 DADD R8, R2, UR4 ;  /* 0x0000000402088e29 */ /* 0x000fd60008000000 */
.L_x_2049:
[----:B------:R-:W-:Y:S05]  /*6690*/  BSYNC B0 ;  /* 0x0000000000007941 */ /* 0x000fea0003800000 */
.L_x_2044:
        /* <DEDUP_REMOVED lines=15> */
.L_x_2053:
[----:B------:R-:W0:Y:S02]  /*6790*/  F2I.S64.F64.TRUNC R8, R8 ;  /* 0x0000000800087311 */ /* 0x000e24000030d900 */
[----:B0-----:R-:W-:-:S05]  /*67a0*/  IMAD.MOV.U32 R3, RZ, RZ, R8 ;  /* 0x000000ffff037224 */ /* 0x001fca00078e0008 */
[----:B------:R0:W-:Y:S01]  /*67b0*/  STG.E.U8 desc[UR36][R16.64], R3 ;  /* 0x0000000310007986 */ /* 0x0001e2000c101124 */
[----:B------:R-:W-:Y:S05]  /*67c0*/  BRA `(.L_x_2055) ;  /* 0x0000000c00f87947 */ /* 0x000fea0003800000 */
.L_x_2052:
        /* <DEDUP_REMOVED lines=9> */
.L_x_2057:
[----:B------:R-:W0:Y:S02]  /*6860*/  F2I.F64.TRUNC R9, R8 ;  /* 0x0000000800097311 */ /* 0x000e24000030d100 */
[----:B0-----:R0:W-:Y:S01]  /*6870*/  STG.E desc[UR36][R16.64], R9 ;  /* 0x0000000910007986 */ /* 0x0011e2000c101924 */
[----:B------:R-:W-:Y:S05]  /*6880*/  BRA `(.L_x_2055) ;  /* 0x0000000c00c87947 */ /* 0x000fea0003800000 */
.L_x_2056:
[----:B------:R-:W0:Y:S02]  /*6890*/  F2I.F64.TRUNC R9, R8 ;  /* 0x0000000800097311 */ /* 0x000e24000030d100 */
[----:B0-----:R0:W-:Y:S01]  /*68a0*/  STG.E.U16 desc[UR36][R16.64], R9 ;  /* 0x0000000910007986 */ /* 0x0011e2000c101524 */
[----:B------:R-:W-:Y:S05]  /*68b0*/  BRA `(.L_x_2055) ;  /* 0x0000000c00bc7947 */ /* 0x000fea0003800000 */
.L_x_2051:
        /* <DEDUP_REMOVED lines=13> */
.L_x_2059:
        /* <DEDUP_REMOVED lines=8> */
.L_x_2058:
        /* <DEDUP_REMOVED lines=14> */
.L_x_2061:
        /* <DEDUP_REMOVED lines=9> */
.L_x_2060:
[----:B------:R0:W-:Y:S01]  /*6b80*/  STG.E.64 desc[UR36][R16.64], R8 ;  /* 0x0000000810007986 */ /* 0x0001e2000c101b24 */
[----:B------:R-:W-:Y:S05]  /*6b90*/  BRA `(.L_x_2055) ;  /* 0x0000000c00047947 */ /* 0x000fea0003800000 */
.L_x_2050:
        /* <DEDUP_REMOVED lines=12> */
.L_x_2064:
[----:B------:R-:W-:-:S05]  /*6c60*/  CS2R R10, SRZ ;  /* 0x00000000000a7805 */ /* 0x000fca000001ff00 */
[----:B------:R0:W-:Y:S01]  /*6c70*/  STG.E.128 desc[UR36][R16.64], R8 ;  /* 0x0000000810007986 */ /* 0x0001e2000c101d24 */
[----:B------:R-:W-:Y:S05]  /*6c80*/  BRA `(.L_x_2055) ;  /* 0x0000000800c87947 */ /* 0x000fea0003800000 */
.L_x_2063:
        /* <DEDUP_REMOVED lines=23> */
[----:B------:R-:W-:Y:S02]  /*6e00*/  @P0 SHF.R.U32.HI R0, RZ, 0x14, R0 ;  /* 0x00000014ff000819 */ /* 0x000fe40000011600 */
[----:B------:R-:W-:-:S07]  /*6e10*/  @!P0 IADD3 R0, R2, -0x46800000, RZ ;  /* 0xb980000002008810 */ /* 0x000fce0007ffe0ff */
.L_x_2068:
[----:B------:R-:W-:Y:S05]  /*6e20*/  BSYNC B0 ;  /* 0x0000000000007941 */ /* 0x000fea0003800000 */
.L_x_2067:
[----:B------:R-:W-:-:S05]  /*6e30*/  LOP3.LUT R3, R0, R3, RZ, 0xfc, !PT ;  /* 0x0000000300037212 */ /* 0x000fca00078efcff */
[----:B------:R0:W-:Y:S01]  /*6e40*/  STG.E.U8 desc[UR36][R16.64], R3 ;  /* 0x0000000310007986 */ /* 0x0001e2000c101124 */
[----:B------:R-:W-:Y:S05]  /*6e50*/  BRA `(.L_x_2055) ;  /* 0x0000000800547947 */ /* 0x000fea0003800000 */
.L_x_2066:
        /* <DEDUP_REMOVED lines=17> */
.L_x_2070:
[----:B------:R-:W-:Y:S01]  /*6f70*/  IMAD.MOV.U32 R0, RZ, RZ, 0x7f ;  /* 0x0000007fff007424 */ /* 0x000fe200078e00ff */
[----:B------:R-:W-:-:S04]  /*6f80*/  ISETP.GT.U32.AND P0, PT, R2, 0x7f800000, PT ;  /* 0x7f8000000200780c */ /* 0x000fc80003f04070 */
[----:B------:R-:W-:-:S09]  /*6f90*/  SEL R0, R0, 0x7c, P0 ;  /* 0x0000007c00007807 */ /* 0x000fd20000000000 */
.L_x_2071:
[----:B------:R-:W-:Y:S05]  /*6fa0*/  BSYNC B0 ;  /* 0x0000000000007941 */ /* 0x000fea0003800000 */
.L_x_2069:
[----:B------:R-:W-:-:S04]  /*6fb0*/  LOP3.LUT R2, R3, 0x80000000, RZ, 0xc0, !PT ;  /* 0x8000000003027812 */ /* 0x000fc800078ec0ff */
[----:B------:R-:W-:-:S04]  /*6fc0*/  SHF.R.U32.HI R3, RZ, 0x18, R2 ;  /* 0x00000018ff037819 */ /* 0x000fc80000011602 */
[----:B------:R-:W-:-:S05]  /*6fd0*/  LOP3.LUT R3, R0, R3, RZ, 0xfc, !PT ;  /* 0x0000000300037212 */ /* 0x000fca00078efcff */
[----:B------:R0:W-:Y:S01]  /*6fe0*/  STG.E.U8 desc[UR36][R16.64], R3 ;  /* 0x0000000310007986 */ /* 0x0001e2000c101124 */
[----:B------:R-:W-:Y:S05]  /*6ff0*/  BRA `(.L_x_2055) ;  /* 0x0000000400ec7947 */ /* 0x000fea0003800000 */
.L_x_2065:
        /* <DEDUP_REMOVED lines=8> */
.L_x_2062:
        /* <DEDUP_REMOVED lines=11> */
.L_x_2074:
        /* <DEDUP_REMOVED lines=21> */
.L_x_2077:
[----:B------:R-:W-:-:S04]  /*7280*/  LOP3.LUT R0, R5, 0x80000000, RZ, 0xc0, !PT ;  /* 0x8000000005007812 */ /* 0x000fc800078ec0ff */
[----:B------:R-:W-:-:S04]  /*7290*/  SHF.R.U32.HI R3, RZ, 0x18, R0 ;  /* 0x00000018ff037819 */ /* 0x000fc80000011600 */
[----:B------:R-:W-:-:S04]  /*72a0*/  LOP3.LUT R2, R2, R3, RZ, 0xfc, !PT ;  /* 0x0000000302027212 */ /* 0x000fc800078efcff */
[----:B------:R-:W-:-:S07]  /*72b0*/  PRMT R0, R2, 0x7610, R0 ;  /* 0x0000761002007816 */ /* 0x000fce0000000000 */
.L_x_2076:
[----:B------:R-:W-:Y:S05]  /*72c0*/  BSYNC B0 ;  /* 0x0000000000007941 */ /* 0x000fea0003800000 */
.L_x_2075:
[----:B------:R3:W-:Y:S01]  /*72d0*/  STG.E.U8 desc[UR36][R16.64], R0 ;  /* 0x0000000010007986 */ /* 0x0007e2000c101124 */
[----:B------:R-:W-:Y:S05]  /*72e0*/  BRA `(.L_x_2055) ;  /* 0x0000000400307947 */ /* 0x000fea0003800000 */
.L_x_2073:
        /* <DEDUP_REMOVED lines=21> */
.L_x_2080:
[----:B------:R-:W-:-:S04]  /*7440*/  LOP3.LUT R0, R5, 0x80000000, RZ, 0xc0, !PT ;  /* 0x8000000005007812 */ /* 0x000fc800078ec0ff */
[----:B------:R-:W-:-:S04]  /*7450*/  SHF.R.U32.HI R3, RZ, 0x18, R0 ;  /* 0x00000018ff037819 */ /* 0x000fc80000011600 */
[----:B------:R-:W-:-:S04]  /*7460*/  LOP3.LUT R2, R2, R3, RZ, 0xfc, !PT ;  /* 0x0000000302027212 */ /* 0x000fc800078efcff */
[----:B------:R-:W-:-:S07]  /*7470*/  PRMT R0, R2, 0x7610, R0 ;  /* 0x0000761002007816 */ /* 0x000fce0000000000 */
.L_x_2079:
[----:B------:R-:W-:Y:S05]  /*7480*/  BSYNC B0 ;  /* 0x0000000000007941 */ /* 0x000fea0003800000 */
.L_x_2078:
[----:B------:R0:W-:Y:S01]  /*7490*/  STG.E.U8 desc[UR36][R16.64], R0 ;  /* 0x0000000010007986 */ /* 0x0001e2000c101124 */
[----:B------:R-:W-:Y:S05]  /*74a0*/  BRA `(.L_x_2055) ;  /* 0x0000000000c07947 */ /* 0x000fea0003800000 */
.L_x_2072:
        /* <DEDUP_REMOVED lines=26> */
.L_x_2054:
        /* <DEDUP_REMOVED lines=16> */
.L_x_2083:
[----:B------:R-:W-:Y:S05]  /*7750*/  BRA `(.L_x_2055) ;  /* 0x0000000000147947 */ /* 0x000fea0003800000 */
.L_x_2082:
[----:B------:R-:W0:Y:S02]  /*7760*/  F2I.U64.F64.TRUNC R8, R8 ;  /* 0x0000000800087311 */ /* 0x000e24000030d800 */
[----:B0-----:R2:W-:Y:S01]  /*7770*/  STG.E.64 desc[UR36][R16.64], R8 ;  /* 0x0000000810007986 */ /* 0x0015e2000c101b24 */
[----:B------:R-:W-:Y:S05]  /*7780*/  BRA `(.L_x_2055) ;  /* 0x0000000000087947 */ /* 0x000fea0003800000 */
.L_x_2081:
[----:B------:R-:W0:Y:S02]  /*7790*/  F2I.U32.F64.TRUNC R9, R8 ;  /* 0x0000000800097311 */ /* 0x000e24000030d000 */
[----:B0-----:R0:W-:Y:S02]  /*77a0*/  STG.E desc[UR36][R16.64], R9 ;  /* 0x0000000910007986 */ /* 0x0011e4000c101924 */
.L_x_2055:
[----:B------:R-:W-:-:S07]  /*77b0*/  VIADD R19, R19, 0x80 ;  /* 0x0000008013137836 */ /* 0x000fce0000000000 */
.L_x_2009:
[----:B------:R-:W-:Y:S05]  /*77c0*/  BSYNC B6 ;  /* 0x0000000000067941 */ /* 0x000fea0003800000 */
.L_x_2008:
[----:B------:R-:W-:Y:S01]  /*77d0*/  ULDC UR4, c[0x0][0x210] ;  /* 0x0000840000047ab9 */ /* 0x000fe20000000800 */
[----:B------:R-:W-:Y:S01]  /*77e0*/  BSSY B6, `(.L_x_2084) ;  /* 0x00003b9000067945 */ /* 0x000fe20003800000 */
[----:B------:R-:W-:-:S13]  /*77f0*/  ISETP.GE.AND P0, PT, R19, UR4, PT ;  /* 0x0000000413007c0c */ /* 0x000fda000bf06270 */
[----:B------:R-:W-:Y:S05]  /*7800*/  @P0 BRA `(.L_x_2085) ;  /* 0x0000003800d80947 */ /* 0x000fea0003800000 */
[----:B------:R-:W5:Y:S01]  /*7810*/  LDC R6, c[0x0][0x218] ;  /* 0x00008600ff067b82 */ /* 0x000f620000000800 */
[----:B0-23--:R-:W-:Y:S02]  /*7820*/  IMAD.MOV.U32 R0, RZ, RZ, RZ ;  /* 0x000000ffff007224 */ /* 0x00dfe400078e00ff */
[----:B-1--4-:R-:W-:Y:S01]  /*7830*/  IMAD.MOV.U32 R16, RZ, RZ, RZ ;  /* 0x000000ffff107224 */ /* 0x012fe200078e00ff */
[----:B-----5:R-:W-:-:S13]  /*7840*/  ISETP.NE.AND P0, PT, R6, RZ, PT ;  /* 0x000000ff0600720c */ /* 0x020fda0003f05270 */
        /* <DEDUP_REMOVED lines=299> */
.L_x_2086:
        /* <DEDUP_REMOVED lines=21> */
.L_x_2090:
[----:B------:R-:W2:Y:S02]  /*8c50*/  LDG.E.U8 R2, desc[UR36][R4.64] ;  /* 0x0000002404027981 */ /* 0x000ea4000c1e1100 */
[----:B--2---:R-:W0:Y:S01]  /*8c60*/  I2F.F64.U16 R2, R2 ;  /* 0x0000000200027312 */ /* 0x004e220000101800 */
[----:B------:R-:W-:Y:S05]  /*8c70*/  BRA `(.L_x_2092) ;  /* 0x0000000c00707947 */ /* 0x000fea0003800000 */
.L_x_2089:
        /* <DEDUP_REMOVED lines=9> */
.L_x_2094:
[----:B------:R-:W2:Y:S02]  /*8d10*/  LDG.E R2, desc[UR36][R4.64] ;  /* 0x0000002404027981 */ /* 0x000ea4000c1e1900 */
[----:B--2---:R-:W0:Y:S01]  /*8d20*/  I2F.F64 R2, R2 ;  /* 0x0000000200027312 */ /* 0x004e220000201c00 */
[----:B------:R-:W-:Y:S05]  /*8d30*/  BRA `(.L_x_2092) ;  /* 0x0000000c00407947 */ /* 0x000fea0003800000 */
.L_x_2093:
[----:B------:R-:W2:Y:S02]  /*8d40*/  LDG.E.U16 R2, desc[UR36][R4.64] ;  /* 0x0000002404027981 */ /* 0x000ea4000c1e1500 */
[----:B--2---:R-:W0:Y:S01]  /*8d50*/  I2F.F64.S16 R2, R2 ;  /* 0x0000000200027312 */ /* 0x004e220000101c00 */
[----:B------:R-:W-:Y:S05]  /*8d60*/  BRA `(.L_x_2092) ;  /* 0x0000000c00347947 */ /* 0x000fea0003800000 */
.L_x_2088:
        /* <DEDUP_REMOVED lines=10> */
.L_x_2096:
[----:B------:R-:W2:Y:S02]  /*8e10*/  LDG.E.U16 R0, desc[UR36][R4.64] ;  /* 0x0000002404007981 */ /* 0x000ea4000c1e1500 */
[----:B--2---:R-:W-:-:S05]  /*8e20*/  HADD2.F32 R0, -RZ, R0.H0_H0 ;  /* 0x20000000ff007230 */ /* 0x004fca0000004100 */
[----:B------:R-:W-:-:S04]  /*8e30*/  FMUL.FTZ R0, R0, 1 ;  /* 0x3f80000000007820 */ /* 0x000fc80000410000 */
[----:B------:R0:W1:Y:S01]  /*8e40*/  F2F.F64.F32 R2, R0 ;  /* 0x0000000000027310 */ /* 0x0000620000201800 */
[----:B------:R-:W-:Y:S05]  /*8e50*/  BRA `(.L_x_2092) ;  /* 0x0000000800f87947 */ /* 0x000fea0003800000 */
.L_x_2095:
        /* <DEDUP_REMOVED lines=10> */
.L_x_2098:
[----:B------:R-:W2:Y:S02]  /*8f00*/  LDG.E.U16 R4, desc[UR36][R4.64] ;  /* 0x0000002404047981 */ /* 0x000ea4000c1e1500 */
[----:B--2---:R-:W-:-:S05]  /*8f10*/  HADD2.F32 R0, -RZ, R4.H0_H0 ;  /* 0x20000004ff007230 */ /* 0x004fca0000004100 */
[----:B------:R-:W-:-:S04]  /*8f20*/  FMUL.FTZ R0, R0, 1 ;  /* 0x3f80000000007820 */ /* 0x000fc80000410000 */
[----:B------:R0:W1:Y:S01]  /*8f30*/  F2F.F64.F32 R2, R0 ;  /* 0x0000000000027310 */ /* 0x0000620000201800 */
[----:B------:R-:W-:Y:S05]  /*8f40*/  BRA `(.L_x_2092) ;  /* 0x0000000800bc7947 */ /* 0x000fea0003800000 */
.L_x_2097:
[----:B------:R0:W5:Y:S01]  /*8f50*/  LDG.E.64 R2, desc[UR36][R4.64] ;  /* 0x0000002404027981 */ /* 0x000162000c1e1b00 */
[----:B------:R-:W-:Y:S05]  /*8f60*/  BRA `(.L_x_2092) ;  /* 0x0000000800b47947 */ /* 0x000fea0003800000 */
.L_x_2087:
        /* <DEDUP_REMOVED lines=13> */
.L_x_2101:
[----:B------:R0:W5:Y:S01]  /*9040*/  LDG.E.64 R2, desc[UR36][R4.64] ;  /* 0x0000002404027981 */ /* 0x000162000c1e1b00 */
[----:B------:R-:W-:Y:S05]  /*9050*/  BRA `(.L_x_2092) ;  /* 0x0000000800787947 */ /* 0x000fea0003800000 */
.L_x_2100:
        /* <DEDUP_REMOVED lines=14> */
[C---:B------:R-:W-:Y:S02]  /*9140*/  ISETP.GT.U32.AND P0, PT, R3.reuse, 0x4, PT ;  /* 0x000000040300780c */ /* 0x040fe40003f04070 */
[----:B------:R-:W-:-:S04]  /*9150*/  IADD3 R3, R3, -0x4, RZ ;  /* 0xfffffffc03037810 */ /* 0x000fc80007ffe0ff */
        /* <DEDUP_REMOVED lines=10> */
[----:B------:R-:W4:Y:S01]  /*9200*/  F2F.F64.F32 R2, R3 ;  /* 0x0000000300027310 */ /* 0x000f220000201800 */
[----:B------:R-:W-:Y:S05]  /*9210*/  BRA `(.L_x_2092) ;  /* 0x0000000800087947 */ /* 0x000fea0003800000 */
.L_x_2103:
        /* <DEDUP_REMOVED lines=13> */
[----:B------:R-:W3:Y:S01]  /*92f0*/  F2F.F64.F32 R2, R2 ;  /* 0x0000000200027310 */ /* 0x000ee20000201800 */
[----:B------:R-:W-:Y:S05]  /*9300*/  BRA `(.L_x_2092) ;  /* 0x0000000400cc7947 */ /* 0x000fea0003800000 */
.L_x_2102:
[----:B------:R-:W2:Y:S02]  /*9310*/  LDG.E.U16 R0, desc[UR36][R4.64] ;  /* 0x0000002404007981 */ /* 0x000ea4000c1e1500 */
[----:B--2---:R-:W-:-:S04]  /*9320*/  IMAD.U32 R0, R0, 0x10000, RZ ;  /* 0x0001000000007824 */ /* 0x004fc800078e00ff */
[----:B------:R-:W-:-:S04]  /*9330*/  FMUL.FTZ R0, R0, 1 ;  /* 0x3f80000000007820 */ /* 0x000fc80000410000 */
[----:B------:R1:W2:Y:S01]  /*9340*/  F2F.F64.F32 R2, R0 ;  /* 0x0000000000027310 */ /* 0x0002a20000201800 */
[----:B------:R-:W-:Y:S05]  /*9350*/  BRA `(.L_x_2092) ;  /* 0x0000000400b87947 */ /* 0x000fea0003800000 */
.L_x_2099:
        /* <DEDUP_REMOVED lines=11> */
.L_x_2106:
        /* <DEDUP_REMOVED lines=21> */
.L_x_2110:
[----:B------:R-:W-:Y:S05]  /*9560*/  BSYNC B1 ;  /* 0x0000000000017941 */ /* 0x000fea0003800000 */
.L_x_2109:
[----:B------:R-:W-:Y:S01]  /*9570*/  LEA R3, R0, 0x3b800000, 0x17 ;  /* 0x3b80000000037811 */ /* 0x000fe200078eb8ff */
[----:B------:R-:W-:-:S05]  /*9580*/  IMAD.SHL.U32 R0, R2, 0x100000, RZ ;  /* 0x0010000002007824 */ /* 0x000fca00078e00ff */
[----:B------:R-:W-:-:S07]  /*9590*/  LOP3.LUT R0, R3, R0, R4, 0xfe, !PT ;  /* 0x0000000003007212 */ /* 0x000fce00078efe04 */
.L_x_2108:
[----:B------:R-:W-:Y:S05]  /*95a0*/  BSYNC B0 ;  /* 0x0000000000007941 */ /* 0x000fea0003800000 */
.L_x_2107:
[----:B------:R-:W-:-:S04]  /*95b0*/  FMUL.FTZ R0, R0, 1 ;  /* 0x3f80000000007820 */ /* 0x000fc80000410000 */
[----:B------:R0:W1:Y:S01]  /*95c0*/  F2F.F64.F32 R2, R0 ;  /* 0x0000000000027310 */ /* 0x0000620000201800 */
[----:B------:R-:W-:Y:S05]  /*95d0*/  BRA `(.L_x_2092) ;  /* 0x0000000400187947 */ /* 0x000fea0003800000 */
.L_x_2105:
        /* <DEDUP_REMOVED lines=21> */
.L_x_2114:
[----:B------:R-:W-:Y:S05]  /*9730*/  BSYNC B1 ;  /* 0x0000000000017941 */ /* 0x000fea0003800000 */
.L_x_2113:
[----:B------:R-:W-:Y:S01]  /*9740*/  LEA R3, R0, 0x37800000, 0x17 ;  /* 0x3780000000037811 */ /* 0x000fe200078eb8ff */
[----:B------:R-:W-:-:S05]  /*9750*/  IMAD.SHL.U32 R0, R2, 0x200000, RZ ;  /* 0x0020000002007824 */ /* 0x000fca00078e00ff */
[----:B------:R-:W-:-:S07]  /*9760*/  LOP3.LUT R0, R3, R0, R4, 0xfe, !PT ;  /* 0x0000000003007212 */ /* 0x000fce00078efe04 */
.L_x_2112:
[----:B------:R-:W-:Y:S05]  /*9770*/  BSYNC B0 ;  /* 0x0000000000007941 */ /* 0x000fea0003800000 */
.L_x_2111:
[----:B------:R-:W-:-:S04]  /*9780*/  FMUL.FTZ R0, R0, 1 ;  /* 0x3f80000000007820 */ /* 0x000fc80000410000 */
[----:B------:R0:W1:Y:S01]  /*9790*/  F2F.F64.F32 R2, R0 ;  /* 0x0000000000027310 */ /* 0x0000620000201800 */
[----:B------:R-:W-:Y:S05]  /*97a0*/  BRA `(.L_x_2092) ;  /* 0x0000000000a47947 */ /* 0x000fea0003800000 */
.L_x_2104:
        /* <DEDUP_REMOVED lines=12> */
[----:B------:R-:W-:Y:S01]  /*9870*/  @!P0 MOV R0, 0x7f800001 ;  /* 0x7f80000100008802 */ /* 0x000fe20000000f00 */
[----:B------:R-:W-:-:S07]  /*9880*/  @P0 IMAD.SHL.U32 R0, R4, 0x800000, RZ ;  /* 0x0080000004000824 */ /* 0x000fce00078e00ff */
.L_x_2118:
[----:B------:R-:W-:Y:S05]  /*9890*/  BSYNC B0 ;  /* 0x0000000000007941 */ /* 0x000fea0003800000 */
.L_x_2117:
[----:B------:R-:W-:-:S04]  /*98a0*/  FMUL.FTZ R0, R0, 1 ;  /* 0x3f80000000007820 */ /* 0x000fc80000410000 */
[----:B------:R0:W1:Y:S01]  /*98b0*/  F2F.F64.F32 R2, R0 ;  /* 0x0000000000027310 */ /* 0x0000620000201800 */
[----:B------:R-:W-:Y:S05]  /*98c0*/  BRA `(.L_x_2092) ;  /* 0x00000000005c7947 */ /* 0x000fea0003800000 */
.L_x_2091:
[----:B------:R-:W-:Y:S01]  /*98d0*/  MOV R2, 0x0 ;  /* 0x0000000000027802 */ /* 0x000fe20000000f00 */
[----:B------:R-:W-:Y:S01]  /*98e0*/  ULDC.64 UR4, c[0x4][0x158] ;  /* 0x0100560000047ab9 */ /* 0x000fe20000000a00 */
[----:B------:R-:W-:Y:S01]  /*98f0*/  ULDC.64 UR6, c[0x4][0x38] ;  /* 0x01000e0000067ab9 */ /* 0x000fe20000000a00 */
[----:B------:R-:W-:Y:S01]  /*9900*/  IMAD.U32 R4, RZ, RZ, UR4 ;  /* 0x00000004ff047e24 */ /* 0x000fe2000f8e00ff */
[----:B------:R-:W-:Y:S01]  /*9910*/  HFMA2.MMA R13, -RZ, RZ, 0, 0 ;  /* 0x00000000ff0d7435 */ /* 0x000fe200000001ff */
        /* <DEDUP_REMOVED lines=8> */
[----:B------:R-:W-:-:S07]  /*99a0*/  IMAD.MOV.U32 R12, RZ, RZ, 0x1 ;  /* 0x00000001ff0c7424 */ /* 0x000fce00078e00ff */
[----:B------:R-:W-:-:S07]  /*99b0*/  LEPC R20, `(.L_x_2119) ;  /* 0x000000001014794e */ /* 0x000fce0000000000 */
[----:B0-----:R-:W-:Y:S05]  /*99c0*/  CALL.ABS.NOINC R2 ;  /* 0x0000000002007343 */ /* 0x001fea0003c00000 */
.L_x_2119:
[----:B------:R-:W-:Y:S01]  /*99d0*/  CS2R R2, SRZ ;  /* 0x0000000000027805 */ /* 0x000fe2000001ff00 */
[----:B------:R-:W-:Y:S06]  /*99e0*/  BRA `(.L_x_2092) ;  /* 0x0000000000147947 */ /* 0x000fec0003800000 */
.L_x_2116:
[----:B------:R-:W2:Y:S02]  /*99f0*/  LDG.E.64 R2, desc[UR36][R4.64] ;  /* 0x0000002404027981 */ /* 0x000ea4000c1e1b00 */
[----:B--2---:R-:W0:Y:S01]  /*9a00*/  I2F.F64.U64 R2, R2 ;  /* 0x0000000200027312 */ /* 0x004e220000301800 */
[----:B------:R-:W-:Y:S05]  /*9a10*/  BRA `(.L_x_2092) ;  /* 0x0000000000087947 */ /* 0x000fea0003800000 */
.L_x_2115:
[----:B------:R-:W2:Y:S02]  /*9a20*/  LDG.E R2, desc[UR36][R4.64] ;  /* 0x0000002404027981 */ /* 0x000ea4000c1e1900 */
[----:B--2---:R-:W0:Y:S02]  /*9a30*/  I2F.F64.U32 R2, R2 ;  /* 0x0000000200027312 */ /* 0x004e240000201800 */
.L_x_2092:
[----:B012345:R-:W-:Y:S01]  /*9a40*/  DADD R4, -RZ, |R2| ;  /* 0x00000000ff047229 */ /* 0x03ffe20000000502 */
        /* <DEDUP_REMOVED lines=62> */
.L_x_2123:
[----:B------:R-:W-:-:S11]  /*9e30*/  DMUL R8, RZ, |R2| ;  /* 0x40000002ff087228 */ /* 0x000fd60000000000 */
.L_x_2124:
[----:B------:R-:W-:Y:S05]  /*9e40*/  BSYNC B1 ;  /* 0x0000000000017941 */ /* 0x000fea0003800000 */
.L_x_2122:
        /* <DEDUP_REMOVED lines=11> */
.L_x_2121:
        /* <DEDUP_REMOVED lines=52> */
.L_x_2125:
[----:B------:R-:W-:Y:S05]  /*a240*/  BSYNC B0 ;  /* 0x0000000000007941 */ /* 0x000fea0003800000 */
.L_x_2120:
[----:B------:R-:W0:Y:S02]  /*a250*/  LDC.U8 R2, c[0x0][0x421] ;  /* 0x00010840ff027b82 */ /* 0x000e240000000000 */
        /* <DEDUP_REMOVED lines=14> */
.L_x_2129:
[----:B------:R-:W0:Y:S02]  /*a340*/  F2I.S64.F64.TRUNC R8, R8 ;  /* 0x0000000800087311 */ /* 0x000e24000030d900 */
[----:B0-----:R-:W-:-:S05]  /*a350*/  IMAD.MOV.U32 R3, RZ, RZ, R8 ;  /* 0x000000ffff037224 */ /* 0x001fca00078e0008 */
[----:B------:R0:W-:Y:S01]  /*a360*/  STG.E.U8 desc[UR36][R16.64], R3 ;  /* 0x0000000310007986 */ /* 0x0001e2000c101124 */
[----:B------:R-:W-:Y:S05]  /*a370*/  BRA `(.L_x_2131) ;  /* 0x0000000c00f87947 */ /* 0x000fea0003800000 */
.L_x_2128:
        /* <DEDUP_REMOVED lines=9> */
.L_x_2133:
[----:B------:R-:W0:Y:S02]  /*a410*/  F2I.F64.TRUNC R9, R8 ;  /* 0x0000000800097311 */ /* 0x000e24000030d100 */
[----:B0-----:R3:W-:Y:S01]  /*a420*/  STG.E desc[UR36][R16.64], R9 ;  /* 0x0000000910007986 */ /* 0x0017e2000c101924 */
[----:B------:R-:W-:Y:S05]  /*a430*/  BRA `(.L_x_2131) ;  /* 0x0000000c00c87947 */ /* 0x000fea0003800000 */
.L_x_2132:
[----:B------:R-:W0:Y:S02]  /*a440*/  F2I.F64.TRUNC R9, R8 ;  /* 0x0000000800097311 */ /* 0x000e24000030d100 */
[----:B0-----:R2:W-:Y:S01]  /*a450*/  STG.E.U16 desc[UR36][R16.64], R9 ;  /* 0x0000000910007986 */ /* 0x0015e2000c101524 */
[----:B------:R-:W-:Y:S05]  /*a460*/  BRA `(.L_x_2131) ;  /* 0x0000000c00bc7947 */ /* 0x000fea0003800000 */
.L_x_2127:
        /* <DEDUP_REMOVED lines=13> */
.L_x_2135:
        /* <DEDUP_REMOVED lines=8> */
.L_x_2134:
        /* <DEDUP_REMOVED lines=14> */
.L_x_2137:
        /* <DEDUP_REMOVED lines=9> */
.L_x_2136:
[----:B------:R0:W-:Y:S01]  /*a730*/  STG.E.64 desc[UR36][R16.64], R8 ;  /* 0x0000000810007986 */ /* 0x0001e2000c101b24 */
[----:B------:R-:W-:Y:S05]  /*a740*/  BRA `(.L_x_2131) ;  /* 0x0000000c00047947 */ /* 0x000fea0003800000 */
.L_x_2126:
        /* <DEDUP_REMOVED lines=12> */
.L_x_2140:
[----:B------:R-:W-:-:S05]  /*a810*/  CS2R R10, SRZ ;  /* 0x00000000000a7805 */ /* 0x000fca000001ff00 */
[----:B------:R0:W-:Y:S01]  /*a820*/  STG.E.128 desc[UR36][R16.64], R8 ;  /* 0x0000000810007986 */ /* 0x0001e2000c101d24 */
[----:B------:R-:W-:Y:S05]  /*a830*/  BRA `(.L_x_2131) ;  /* 0x0000000800c87947 */ /* 0x000fea0003800000 */
.L_x_2139:
        /* <DEDUP_REMOVED lines=25> */
.L_x_2144:
[----:B------:R-:W-:Y:S05]  /*a9d0*/  BSYNC B0 ;  /* 0x0000000000007941 */ /* 0x000fea0003800000 */
.L_x_2143:
[----:B------:R-:W-:-:S05]  /*a9e0*/  LOP3.LUT R3, R0, R3, RZ, 0xfc, !PT ;  /* 0x0000000300037212 */ /* 0x000fca00078efcff */
[----:B------:R0:W-:Y:S01]  /*a9f0*/  STG.E.U8 desc[UR36][R16.64], R3 ;  /* 0x0000000310007986 */ /* 0x0001e2000c101124 */
[----:B------:R-:W-:Y:S05]  /*aa00*/  BRA `(.L_x_2131) ;  /* 0x0000000800547947 */ /* 0x000fea0003800000 */
.L_x_2142:
        /* <DEDUP_REMOVED lines=17> */
.L_x_2146:
[----:B------:R-:W-:Y:S02]  /*ab20*/  ISETP.GT.U32.AND P0, PT, R2, 0x7f800000, PT ;  /* 0x7f8000000200780c */ /* 0x000fe40003f04070 */
[----:B------:R-:W-:-:S04]  /*ab30*/  MOV R0, 0x7f ;  /* 0x0000007f00007802 */ /* 0x000fc80000000f00 */
[----:B------:R-:W-:-:S07]  /*ab40*/  SEL R0, R0, 0x7c, P0 ;  /* 0x0000007c00007807 */ /* 0x000fce0000000000 */
.L_x_2147:
[----:B------:R-:W-:Y:S05]  /*ab50*/  BSYNC B0 ;  /* 0x0000000000007941 */ /* 0x000fea0003800000 */
.L_x_2145:
[----:B------:R-:W-:-:S04]  /*ab60*/  LOP3.LUT R2, R3, 0x80000000, RZ, 0xc0, !PT ;  /* 0x8000000003027812 */ /* 0x000fc800078ec0ff */
[----:B------:R-:W-:-:S04]  /*ab70*/  SHF.R.U32.HI R3, RZ, 0x18, R2 ;  /* 0x00000018ff037819 */ /* 0x000fc80000011602 */
[----:B------:R-:W-:-:S05]  /*ab80*/  LOP3.LUT R3, R0, R3, RZ, 0xfc, !PT ;  /* 0x0000000300037212 */ /* 0x000fca00078efcff */
[----:B------:R0:W-:Y:S01]  /*ab90*/  STG.E.U8 desc[UR36][R16.64], R3 ;  /* 0x0000000310007986 */ /* 0x0001e2000c101124 */
[----:B------:R-:W-:Y:S05]  /*aba0*/  BRA `(.L_x_2131) ;  /* 0x0000000400ec7947 */ /* 0x000fea0003800000 */
.L_x_2141:
        /* <DEDUP_REMOVED lines=8> */
.L_x_2138:
        /* <DEDUP_REMOVED lines=11> */
.L_x_2150:
        /* <DEDUP_REMOVED lines=21> */
.L_x_2153:
[----:B------:R-:W-:-:S04]  /*ae30*/  LOP3.LUT R0, R5, 0x80000000, RZ, 0xc0, !PT ;  /* 0x8000000005007812 */ /* 0x000fc800078ec0ff */
[----:B------:R-:W-:-:S04]  /*ae40*/  SHF.R.U32.HI R3, RZ, 0x18, R0 ;  /* 0x00000018ff037819 */ /* 0x000fc80000011600 */
[----:B------:R-:W-:-:S04]  /*ae50*/  LOP3.LUT R2, R2, R3, RZ, 0xfc, !PT ;  /* 0x0000000302027212 */ /* 0x000fc800078efcff */
[----:B------:R-:W-:-:S07]  /*ae60*/  PRMT R0, R2, 0x7610, R0 ;  /* 0x0000761002007816 */ /* 0x000fce0000000000 */
.L_x_2152:
[----:B------:R-:W-:Y:S05]  /*ae70*/  BSYNC B0 ;  /* 0x0000000000007941 */ /* 0x000fea0003800000 */
.L_x_2151:
[----:B------:R0:W-:Y:S01]  /*ae80*/  STG.E.U8 desc[UR36][R16.64], R0 ;  /* 0x0000000010007986 */ /* 0x0001e2000c101124 */
[----:B------:R-:W-:Y:S05]  /*ae90*/  BRA `(.L_x_2131) ;  /* 0x0000000400307947 */ /* 0x000fea0003800000 */
.L_x_2149:
        /* <DEDUP_REMOVED lines=21> */
.L_x_2156:
[----:B------:R-:W-:-:S04]  /*aff0*/  LOP3.LUT R0, R5, 0x80000000, RZ, 0xc0, !PT ;  /* 0x8000000005007812 */ /* 0x000fc800078ec0ff */
[----:B------:R-:W-:-:S04]  /*b000*/  SHF.R.U32.HI R3, RZ, 0x18, R0 ;  /* 0x00000018ff037819 */ /* 0x000fc80000011600 */
[----:B------:R-:W-:-:S04]  /*b010*/  LOP3.LUT R2, R2, R3, RZ, 0xfc, !PT ;  /* 0x0000000302027212 */ /* 0x000fc800078efcff */
[----:B------:R-:W-:-:S07]  /*b020*/  PRMT R0, R2, 0x7610, R0 ;  /* 0x0000761002007816 */ /* 0x000fce0000000000 */
.L_x_2155:
[----:B------:R-:W-:Y:S05]  /*b030*/  BSYNC B0 ;  /* 0x0000000000007941 */ /* 0x000fea0003800000 */
.L_x_2154:
[----:B------:R0:W-:Y:S01]  /*b040*/  STG.E.U8 desc[UR36][R16.64], R0 ;  /* 0x0000000010007986 */ /* 0x0001e2000c101124 */
[----:B------:R-:W-:Y:S05]  /*b050*/  BRA `(.L_x_2131) ;  /* 0x0000000000c07947 */ /* 0x000fea0003800000 */
.L_x_2148:
        /* <DEDUP_REMOVED lines=26> */
.L_x_2130:
        /* <DEDUP_REMOVED lines=16> */
.L_x_2159:
[----:B------:R-:W-:Y:S05]  /*b300*/  BRA `(.L_x_2131) ;  /* 0x0000000000147947 */ /* 0x000fea0003800000 */
.L_x_2158:
[----:B------:R-:W0:Y:S02]  /*b310*/  F2I.U64.F64.TRUNC R8, R8 ;  /* 0x0000000800087311 */ /* 0x000e24000030d800 */
[----:B0-----:R0:W-:Y:S01]  /*b320*/  STG.E.64 desc[UR36][R16.64], R8 ;  /* 0x0000000810007986 */ /* 0x0011e2000c101b24 */
[----:B------:R-:W-:Y:S05]  /*b330*/  BRA `(.L_x_2131) ;  /* 0x0000000000087947 */ /* 0x000fea0003800000 */
.L_x_2157:
[----:B------:R-:W0:Y:S02]  /*b340*/  F2I.U32.F64.TRUNC R9, R8 ;  /* 0x0000000800097311 */ /* 0x000e24000030d000 */
[----:B0-----:R0:W-:Y:S02]  /*b350*/  STG.E desc[UR36][R16.64], R9 ;  /* 0x0000000910007986 */ /* 0x0011e4000c101924 */
.L_x_2131:
[----:B------:R-:W-:-:S07]  /*b360*/  VIADD R19, R19, 0x80 ;  /* 0x0000008013137836 */ /* 0x000fce0000000000 */
.L_x_2085:
[----:B------:R-:W-:Y:S05]  /*b370*/  BSYNC B6 ;  /* 0x0000000000067941 */ /* 0x000fea0003800000 */
.L_x_2084:
[----:B------:R-:W-:Y:S02]  /*b380*/  ULDC UR4, c[0x0][0x210] ;  /* 0x0000840000047ab9 */ /* 0x000fe40000000800 */
[----:B------:R-:W-:-:S13]  /*b390*/  ISETP.GE.AND P0, PT, R19, UR4, PT ;  /* 0x0000000413007c0c */ /* 0x000fda000bf06270 */
[----:B------:R-:W-:Y:S05]  /*b3a0*/  @P0 EXIT ;  /* 0x000000000000094d */ /* 0x000fea0003800000 */
        /* <DEDUP_REMOVED lines=303> */
.L_x_2160:
        /* <DEDUP_REMOVED lines=21> */
.L_x_2164:
[----:B------:R-:W2:Y:S02]  /*c7f0*/  LDG.E.U8 R2, desc[UR36][R4.64] ;  /* 0x0000002404027981 */ /* 0x000ea4000c1e1100 */
[----:B--2---:R-:W0:Y:S01]  /*c800*/  I2F.F64.U16 R2, R2 ;  /* 0x0000000200027312 */ /* 0x004e220000101800 */
[----:B------:R-:W-:Y:S05]  /*c810*/  BRA `(.L_x_2166) ;  /* 0x0000000c00707947 */ /* 0x000fea0003800000 */
.L_x_2163:
        /* <DEDUP_REMOVED lines=9> */
.L_x_2168:
[----:B------:R-:W2:Y:S02]  /*c8b0*/  LDG.E R2, desc[UR36][R4.64] ;  /* 0x0000002404027981 */ /* 0x000ea4000c1e1900 */
[----:B--2---:R-:W0:Y:S01]  /*c8c0*/  I2F.F64 R2, R2 ;  /* 0x0000000200027312 */ /* 0x004e220000201c00 */
[----:B------:R-:W-:Y:S05]  /*c8d0*/  BRA `(.L_x_2166) ;  /* 0x0000000c00407947 */ /* 0x000fea0003800000 */
.L_x_2167:
[----:B------:R-:W2:Y:S02]  /*c8e0*/  LDG.E.U16 R2, desc[UR36][R4.64] ;  /* 0x0000002404027981 */ /* 0x000ea4000c1e1500 */
[----:B--2---:R-:W0:Y:S01]  /*c8f0*/  I2F.F64.S16 R2, R2 ;  /* 0x0000000200027312 */ /* 0x004e220000101c00 */
[----:B------:R-:W-:Y:S05]  /*c900*/  BRA `(.L_x_2166) ;  /* 0x0000000c00347947 */ /* 0x000fea0003800000 */
.L_x_2162:
        /* <DEDUP_REMOVED lines=10> */
.L_x_2170:
[----:B------:R-:W2:Y:S02]  /*c9b0*/  LDG.E.U16 R0, desc[UR36][R4.64] ;  /* 0x0000002404007981 */ /* 0x000ea4000c1e1500 */
[----:B--2---:R-:W-:-:S05]  /*c9c0*/  HADD2.F32 R0, -RZ, R0.H0_H0 ;  /* 0x20000000ff007230 */ /* 0x004fca0000004100 */
[----:B------:R-:W-:-:S04]  /*c9d0*/  FMUL.FTZ R0, R0, 1 ;  /* 0x3f80000000007820 */ /* 0x000fc80000410000 */
[----:B------:R1:W2:Y:S01]  /*c9e0*/  F2F.F64.F32 R2, R0 ;  /* 0x0000000000027310 */ /* 0x0002a20000201800 */
[----:B------:R-:W-:Y:S05]  /*c9f0*/  BRA `(.L_x_2166) ;  /* 0x0000000800f87947 */ /* 0x000fea0003800000 */
.L_x_2169:
        /* <DEDUP_REMOVED lines=8> */
[----:B------:R-:W4:Y:S01]  /*ca80*/  F2F.F64.F32 R2, R2 ;  /* 0x0000000200027310 */ /* 0x000f220000201800 */
[----:B------:R-:W-:Y:S05]  /*ca90*/  BRA `(.L_x_2166) ;  /* 0x0000000800d07947 */ /* 0x000fea0003800000 */
.L_x_2172:
[----:B------:R-:W2:Y:S02]  /*caa0*/  LDG.E.U16 R4, desc[UR36][R4.64] ;  /* 0x0000002404047981 */ /* 0x000ea4000c1e1500 */
[----:B--2---:R-:W-:-:S05]  /*cab0*/  HADD2.F32 R0, -RZ, R4.H0_H0 ;  /* 0x20000004ff007230 */ /* 0x004fca0000004100 */
[----:B------:R-:W-:-:S04]  /*cac0*/  FMUL.FTZ R0, R0, 1 ;  /* 0x3f80000000007820 */ /* 0x000fc80000410000 */
[----:B------:R0:W1:Y:S01]  /*cad0*/  F2F.F64.F32 R2, R0 ;  /* 0x0000000000027310 */ /* 0x0000620000201800 */
[----:B------:R-:W-:Y:S05]  /*cae0*/  BRA `(.L_x_2166) ;  /* 0x0000000800bc7947 */ /* 0x000fea0003800000 */
.L_x_2171:
[----:B------:R3:W5:Y:S01]  /*caf0*/  LDG.E.64 R2, desc[UR36][R4.64] ;  /* 0x0000002404027981 */ /* 0x000762000c1e1b00 */
[----:B------:R-:W-:Y:S05]  /*cb00*/  BRA `(.L_x_2166) ;  /* 0x0000000800b47947 */ /* 0x000fea0003800000 */
.L_x_2161:
        /* <DEDUP_REMOVED lines=13> */
.L_x_2175:
[----:B------:R0:W5:Y:S01]  /*cbe0*/  LDG.E.64 R2, desc[UR36][R4.64] ;  /* 0x0000002404027981 */ /* 0x000162000c1e1b00 */
[----:B------:R-:W-:Y:S05]  /*cbf0*/  BRA `(.L_x_2166) ;  /* 0x0000000800787947 */ /* 0x000fea0003800000 */
.L_x_2174:
        /* <DEDUP_REMOVED lines=28> */
.L_x_2177:
        /* <DEDUP_REMOVED lines=15> */
.L_x_2176:
[----:B------:R-:W2:Y:S02]  /*ceb0*/  LDG.E.U16 R0, desc[UR36][R4.64] ;  /* 0x0000002404007981 */ /* 0x000ea4000c1e1500 */
[----:B--2---:R-:W-:-:S04]  /*cec0*/  IMAD.U32 R0, R0, 0x10000, RZ ;  /* 0x0001000000007824 */ /* 0x004fc800078e00ff */
[----:B------:R-:W-:-:S04]  /*ced0*/  FMUL.FTZ R0, R0, 1 ;  /* 0x3f80000000007820 */ /* 0x000fc80000410000 */
[----:B------:R0:W1:Y:S01]  /*cee0*/  F2F.F64.F32 R2, R0 ;  /* 0x0000000000027310 */ /* 0x0000620000201800 */
[----:B------:R-:W-:Y:S05]  /*cef0*/  BRA `(.L_x_2166) ;  /* 0x0000000400b87947 */ /* 0x000fea0003800000 */
.L_x_2173:
        /* <DEDUP_REMOVED lines=11> */
.L_x_2180:
        /* <DEDUP_REMOVED lines=21> */
.L_x_2184:
[----:B------:R-:W-:Y:S05]  /*d100*/  BSYNC B1 ;  /* 0x0000000000017941 */ /* 0x000fea0003800000 */
.L_x_2183:
[----:B------:R-:W-:Y:S01]  /*d110*/  LEA R3, R0, 0x3b800000, 0x17 ;  /* 0x3b80000000037811 */ /* 0x000fe200078eb8ff */
[----:B------:R-:W-:-:S05]  /*d120*/  IMAD.SHL.U32 R0, R2, 0x100000, RZ ;  /* 0x0010000002007824 */ /* 0x000fca00078e00ff */
[----:B------:R-:W-:-:S07]  /*d130*/  LOP3.LUT R0, R3, R0, R4, 0xfe, !PT ;  /* 0x0000000003007212 */ /* 0x000fce00078efe04 */
.L_x_2182:
[----:B------:R-:W-:Y:S05]  /*d140*/  BSYNC B0 ;  /* 0x0000000000007941 */ /* 0x000fea0003800000 */
.L_x_2181:
[----:B------:R-:W-:-:S04]  /*d150*/  FMUL.FTZ R0, R0, 1 ;  /* 0x3f80000000007820 */ /* 0x000fc80000410000 */
[----:B------:R0:W1:Y:S01]  /*d160*/  F2F.F64.F32 R2, R0 ;  /* 0x0000000000027310 */ /* 0x0000620000201800 */
[----:B------:R-:W-:Y:S05]  /*d170*/  BRA `(.L_x_2166) ;  /* 0x0000000400187947 */ /* 0x000fea0003800000 */
.L_x_2179:
        /* <DEDUP_REMOVED lines=17> */
[----:B------:R-:W-:Y:S02]  /*d290*/  IADD3 R5, R3, -0x1d, RZ ;  /* 0xffffffe303057810 */ /* 0x000fe40007ffe0ff */
[----:B------:R-:W-:Y:S02]  /*d2a0*/  IADD3 R0, R0, 0x1e, -R3 ;  /* 0x0000001e00007810 */ /* 0x000fe40007ffe803 */
[----:B------:R-:W-:-:S04]  /*d2b0*/  SHF.L.U32 R5, R2, R5, RZ ;  /* 0x0000000502057219 */ /* 0x000fc800000006ff */
[----:B------:R-:W-:-:S07]  /*d2c0*/  LOP3.LUT R2, R5, 0x3, RZ, 0xc0, !PT ;  /* 0x0000000305027812 */ /* 0x000fce00078ec0ff */
.L_x_2188:
[----:B------:R-:W-:Y:S05]  /*d2d0*/  BSYNC B1 ;  /* 0x0000000000017941 */ /* 0x000fea0003800000 */
.L_x_2187:
[----:B------:R-:W-:Y:S01]  /*d2e0*/  LEA R3, R0, 0x37800000, 0x17 ;  /* 0x3780000000037811 */ /* 0x000fe200078eb8ff */
[----:B------:R-:W-:-:S05]  /*d2f0*/  IMAD.SHL.U32 R0, R2, 0x200000, RZ ;  /* 0x0020000002007824 */ /* 0x000fca00078e00ff */
[----:B------:R-:W-:-:S07]  /*d300*/  LOP3.LUT R0, R3, R0, R4, 0xfe, !PT ;  /* 0x0000000003007212 */ /* 0x000fce00078efe04 */
.L_x_2186:
[----:B------:R-:W-:Y:S05]  /*d310*/  BSYNC B0 ;  /* 0x0000000000007941 */ /* 0x000fea0003800000 */
.L_x_2185:
[----:B------:R-:W-:-:S04]  /*d320*/  FMUL.FTZ R0, R0, 1 ;  /* 0x3f80000000007820 */ /* 0x000fc80000410000 */
[----:B------:R0:W1:Y:S01]  /*d330*/  F2F.F64.F32 R2, R0 ;  /* 0x0000000000027310 */ /* 0x0000620000201800 */
[----:B------:R-:W-:Y:S05]  /*d340*/  BRA `(.L_x_2166) ;  /* 0x0000000000a47947 */ /* 0x000fea0003800000 */
.L_x_2178:
        /* <DEDUP_REMOVED lines=14> */
.L_x_2192:
[----:B------:R-:W-:Y:S05]  /*d430*/  BSYNC B0 ;  /* 0x0000000000007941 */ /* 0x000fea0003800000 */
.L_x_2191:
[----:B------:R-:W-:-:S04]  /*d440*/  FMUL.FTZ R0, R0, 1 ;  /* 0x3f80000000007820 */ /* 0x000fc80000410000 */
[----:B------:R0:W1:Y:S01]  /*d450*/  F2F.F64.F32 R2, R0 ;  /* 0x0000000000027310 */ /* 0x0000620000201800 */
[----:B------:R-:W-:Y:S05]  /*d460*/  BRA `(.L_x_2166) ;  /* 0x00000000005c7947 */ /* 0x000fea0003800000 */
.L_x_2165:
        /* <DEDUP_REMOVED lines=16> */
.L_x_2193:
[----:B------:R-:W-:Y:S01]  /*d570*/  CS2R R2, SRZ ;  /* 0x0000000000027805 */ /* 0x000fe2000001ff00 */
[----:B------:R-:W-:Y:S06]  /*d580*/  BRA `(.L_x_2166) ;  /* 0x0000000000147947 */ /* 0x000fec0003800000 */
.L_x_2190:
[----:B------:R-:W2:Y:S02]  /*d590*/  LDG.E.64 R2, desc[UR36][R4.64] ;  /* 0x0000002404027981 */ /* 0x000ea4000c1e1b00 */
[----:B--2---:R-:W0:Y:S01]  /*d5a0*/  I2F.F64.U64 R2, R2 ;  /* 0x0000000200027312 */ /* 0x004e220000301800 */
[----:B------:R-:W-:Y:S05]  /*d5b0*/  BRA `(.L_x_2166) ;  /* 0x0000000000087947 */ /* 0x000fea0003800000 */
.L_x_2189:
[----:B------:R-:W2:Y:S02]  /*d5c0*/  LDG.E R2, desc[UR36][R4.64] ;  /* 0x0000002404027981 */ /* 0x000ea4000c1e1900 */
[----:B--2---:R-:W0:Y:S02]  /*d5d0*/  I2F.F64.U32 R2, R2 ;  /* 0x0000000200027312 */ /* 0x004e240000201800 */
.L_x_2166:
        /* <DEDUP_REMOVED lines=63> */
.L_x_2197:
[----:B------:R-:W-:-:S11]  /*d9d0*/  DMUL R8, RZ, |R2| ;  /* 0x40000002ff087228 */ /* 0x000fd60000000000 */
.L_x_2198:
[----:B------:R-:W-:Y:S05]  /*d9e0*/  BSYNC B1 ;  /* 0x0000000000017941 */ /* 0x000fea0003800000 */
.L_x_2196:
        /* <DEDUP_REMOVED lines=11> */
.L_x_2195:
        /* <DEDUP_REMOVED lines=52> */
.L_x_2199:
[----:B------:R-:W-:Y:S05]  /*dde0*/  BSYNC B0 ;  /* 0x0000000000007941 */ /* 0x000fea0003800000 */
.L_x_2194:
        /* <DEDUP_REMOVED lines=13> */
[----:B0-----:R-:W-:Y:S01]  /*dec0*/  STG.E.U8 desc[UR36][R16.64], R9 ;  /* 0x0000000910007986 */ /* 0x001fe2000c101124 */
[----:B------:R-:W-:Y:S05]  /*ded0*/  EXIT ;  /* 0x000000000000794d */ /* 0x000fea0003800000 */
.L_x_2203:
[----:B------:R-:W0:Y:S02]  /*dee0*/  F2I.S64.F64.TRUNC R8, R8 ;  /* 0x0000000800087311 */ /* 0x000e24000030d900 */
[----:B0-----:R-:W-:-:S05]  /*def0*/  IMAD.MOV.U32 R3, RZ, RZ, R8 ;  /* 0x000000ffff037224 */ /* 0x001fca00078e0008 */
[----:B------:R-:W-:Y:S01]  /*df00*/  STG.E.U8 desc[UR36][R16.64], R3 ;  /* 0x0000000310007986 */ /* 0x000fe2000c101124 */
[----:B------:R-:W-:Y:S05]  /*df10*/  EXIT ;  /* 0x000000000000794d */ /* 0x000fea0003800000 */
.L_x_2202:
[----:B------:R-:W-:-:S13]  /*df20*/  ISETP.NE.AND P0, PT, R0, 0x2, PT ;  /* 0x000000020000780c */ /* 0x000fda0003f05270 */
[----:B------:R-:W-:Y:S05]  /*df30*/  @!P0 BRA `(.L_x_2205) ;  /* 0x0000000000288947 */ /* 0x000fea0003800000 */
[----:B------:R-:W-:-:S13]  /*df40*/  ISETP.NE.AND P0, PT, R0, 0x3, PT ;  /* 0x000000030000780c */ /* 0x000fda0003f05270 */
[----:B------:R-:W-:Y:S05]  /*df50*/  @!P0 BRA `(.L_x_2206) ;  /* 0x0000000000148947 */ /* 0x000fea0003800000 */
[----:B------:R-:W-:-:S13]  /*df60*/  ISETP.NE.AND P0, PT, R0, 0x4, PT ;  /* 0x000000040000780c */ /* 0x000fda0003f05270 */
[----:B------:R-:W-:Y:S05]  /*df70*/  @P0 BRA `(.L_x_2204) ;  /* 0x0000000c00880947 */ /* 0x000fea0003800000 */
[----:B------:R-:W0:Y:S02]  /*df80*/  F2I.S64.F64.TRUNC R8, R8 ;  /* 0x0000000800087311 */ /* 0x000e24000030d900 */
[----:B0-----:R-:W-:Y:S01]  /*df90*/  STG.E.64 desc[UR36][R16.64], R8 ;  /* 0x0000000810007986 */ /* 0x001fe2000c101b24 */
[----:B------:R-:W-:Y:S05]  /*dfa0*/  EXIT ;  /* 0x000000000000794d */ /* 0x000fea0003800000 */
.L_x_2206:
[----:B------:R-:W0:Y:S02]  /*dfb0*/  F2I.F64.TRUNC R9, R8 ;  /* 0x0000000800097311 */ /* 0x000e24000030d100 */
[----:B0-----:R-:W-:Y:S01]  /*dfc0*/  STG.E desc[UR36][R16.64], R9 ;  /* 0x0000000910007986 */ /* 0x001fe2000c101924 */
[----:B------:R-:W-:Y:S05]  /*dfd0*/  EXIT ;  /* 0x000000000000794d */ /* 0x000fea0003800000 */
.L_x_2205:
[----:B------:R-:W0:Y:S02]  /*dfe0*/  F2I.F64.TRUNC R9, R8 ;  /* 0x0000000800097311 */ /* 0x000e24000030d100 */
[----:B0-----:R-:W-:Y:S01]  /*dff0*/  STG.E.U16 desc[UR36][R16.64], R9 ;  /* 0x0000000910007986 */ /* 0x001fe2000c101524 */
[----:B------:R-:W-:Y:S05]  /*e000*/  EXIT ;  /* 0x000000000000794d */ /* 0x000fea0003800000 */
.L_x_2201:
        /* <DEDUP_REMOVED lines=11> */
[----:B------:R-:W-:Y:S01]  /*e0c0*/  STG.E desc[UR36][R16.64], R3 ;  /* 0x0000000310007986 */ /* 0x000fe2000c101924 */
[----:B------:R-:W-:Y:S05]  /*e0d0*/  EXIT ;  /* 0x000000000000794d */ /* 0x000fea0003800000 */
.L_x_2208:
[----:B------:R-:W-:Y:S01]  /*e0e0*/  UMOV UR4, 0xf0000000 ;  /* 0xf000000000047882 */ /* 0x000fe20000000000 */
[----:B------:R-:W-:Y:S01]  /*e0f0*/  UMOV UR5, 0x380fffff ;  /* 0x380fffff00057882 */ /* 0x000fe20000000000 */
[----:B------:R-:W0:Y:S01]  /*e100*/  F2F.F32.F64 R0, R8 ;  /* 0x0000000800007310 */ /* 0x000e220000301000 */
[----:B------:R-:W-:-:S14]  /*e110*/  DSETP.GEU.AND P0, PT, |R8|, UR4, PT ;  /* 0x0000000408007e2a */ /* 0x000fdc000bf0e200 */
[----:B0-----:R-:W-:-:S05]  /*e120*/  @!P0 FMUL R0, R0, 1.175494350822287508e-38 ;  /* 0x0080000000008820 */ /* 0x001fca0000400000 */
[----:B------:R-:W-:-:S05]  /*e130*/  F2FP.F16.F32.PACK_AB R0, RZ, R0 ;  /* 0x00000000ff00723e */ /* 0x000fca00000000ff */
[----:B------:R-:W-:Y:S01]  /*e140*/  STG.E.U16 desc[UR36][R16.64], R0 ;  /* 0x0000000010007986 */ /* 0x000fe2000c101524 */
[----:B------:R-:W-:Y:S05]  /*e150*/  EXIT ;  /* 0x000000000000794d */ /* 0x000fea0003800000 */
.L_x_2207:
        /* <DEDUP_REMOVED lines=12> */
[----:B------:R-:W-:Y:S01]  /*e220*/  STG.E.64 desc[UR36][R16.64], R2 ;  /* 0x0000000210007986 */ /* 0x000fe2000c101b24 */
[----:B------:R-:W-:Y:S05]  /*e230*/  EXIT ;  /* 0x000000000000794d */ /* 0x000fea0003800000 */
.L_x_2210:
[----:B------:R-:W-:Y:S01]  /*e240*/  UMOV UR4, 0xf0000000 ;  /* 0xf000000000047882 */ /* 0x000fe20000000000 */
[----:B------:R-:W-:Y:S01]  /*e250*/  UMOV UR5, 0x380fffff ;  /* 0x380fffff00057882 */ /* 0x000fe20000000000 */
[----:B------:R-:W0:Y:S01]  /*e260*/  F2F.F32.F64 R0, R8 ;  /* 0x0000000800007310 */ /* 0x000e220000301000 */
[----:B------:R-:W-:-:S14]  /*e270*/  DSETP.GEU.AND P0, PT, |R8|, UR4, PT ;  /* 0x0000000408007e2a */ /* 0x000fdc000bf0e200 */
[----:B0-----:R-:W-:-:S05]  /*e280*/  @!P0 FMUL R0, R0, 1.175494350822287508e-38 ;  /* 0x0080000000008820 */ /* 0x001fca0000400000 */
[----:B------:R-:W-:-:S04]  /*e290*/  F2FP.F16.F32.PACK_AB R3, RZ, R0 ;  /* 0x00000000ff03723e */ /* 0x000fc800000000ff */
[----:B------:R-:W-:-:S05]  /*e2a0*/  PRMT R3, R3, 0x5410, RZ ;  /* 0x0000541003037816 */ /* 0x000fca00000000ff */
[----:B------:R-:W-:Y:S01]  /*e2b0*/  STG.E desc[UR36][R16.64], R3 ;  /* 0x0000000310007986 */ /* 0x000fe2000c101924 */
[----:B------:R-:W-:Y:S05]  /*e2c0*/  EXIT ;  /* 0x000000000000794d */ /* 0x000fea0003800000 */
.L_x_2209:
[----:B------:R-:W-:Y:S01]  /*e2d0*/  STG.E.64 desc[UR36][R16.64], R8 ;  /* 0x0000000810007986 */ /* 0x000fe2000c101b24 */
[----:B------:R-:W-:Y:S05]  /*e2e0*/  EXIT ;  /* 0x000000000000794d */ /* 0x000fea0003800000 */
.L_x_2200:
        /* <DEDUP_REMOVED lines=10> */
[----:B------:R-:W-:Y:S01]  /*e390*/  STG.E.U8 desc[UR36][R16.64], R3 ;  /* 0x0000000310007986 */ /* 0x000fe2000c101124 */
[----:B------:R-:W-:Y:S05]  /*e3a0*/  EXIT ;  /* 0x000000000000794d */ /* 0x000fea0003800000 */
.L_x_2213:
[----:B------:R-:W-:-:S05]  /*e3b0*/  CS2R R10, SRZ ;  /* 0x00000000000a7805 */ /* 0x000fca000001ff00 */
[----:B------:R-:W-:Y:S01]  /*e3c0*/  STG.E.128 desc[UR36][R16.64], R8 ;  /* 0x0000000810007986 */ /* 0x000fe2000c101d24 */
[----:B------:R-:W-:Y:S05]  /*e3d0*/  EXIT ;  /* 0x000000000000794d */ /* 0x000fea0003800000 */
.L_x_2212:
        /* <DEDUP_REMOVED lines=15> */
[----:B------:R-:W-:Y:S02]  /*e4d0*/  SHF.R.U32.HI R3, RZ, 0x18, R0 ;  /* 0x00000018ff037819 */ /* 0x000fe40000011600 */
[----:B------:R-:W-:-:S09]  /*e4e0*/  MOV R0, 0x7f ;  /* 0x0000007f00007802 */ /* 0x000fd20000000f00 */
        /* <DEDUP_REMOVED lines=8> */
.L_x_2217:
[----:B------:R-:W-:Y:S05]  /*e570*/  BSYNC B0 ;  /* 0x0000000000007941 */ /* 0x000fea0003800000 */
.L_x_2216:
[----:B------:R-:W-:-:S05]  /*e580*/  LOP3.LUT R3, R0, R3, RZ, 0xfc, !PT ;  /* 0x0000000300037212 */ /* 0x000fca00078efcff */
[----:B------:R-:W-:Y:S01]  /*e590*/  STG.E.U8 desc[UR36][R16.64], R3 ;  /* 0x0000000310007986 */ /* 0x000fe2000c101124 */
[----:B------:R-:W-:Y:S05]  /*e5a0*/  EXIT ;  /* 0x000000000000794d */ /* 0x000fea0003800000 */
.L_x_2215:
        /* <DEDUP_REMOVED lines=17> */
.L_x_2219:
[----:B------:R-:W-:Y:S01]  /*e6c0*/  IMAD.MOV.U32 R0, RZ, RZ, 0x7f ;  /* 0x0000007fff007424 */ /* 0x000fe200078e00ff */
[----:B------:R-:W-:-:S04]  /*e6d0*/  ISETP.GT.U32.AND P0, PT, R2, 0x7f800000, PT ;  /* 0x7f8000000200780c */ /* 0x000fc80003f04070 */
[----:B------:R-:W-:-:S09]  /*e6e0*/  SEL R0, R0, 0x7c, P0 ;  /* 0x0000007c00007807 */ /* 0x000fd20000000000 */
.L_x_2220:
[----:B------:R-:W-:Y:S05]  /*e6f0*/  BSYNC B0 ;  /* 0x0000000000007941 */ /* 0x000fea0003800000 */
.L_x_2218:
[----:B------:R-:W-:-:S04]  /*e700*/  LOP3.LUT R2, R3, 0x80000000, RZ, 0xc0, !PT ;  /* 0x8000000003027812 */ /* 0x000fc800078ec0ff */
[----:B------:R-:W-:-:S04]  /*e710*/  SHF.R.U32.HI R3, RZ, 0x18, R2 ;  /* 0x00000018ff037819 */ /* 0x000fc80000011602 */
[----:B------:R-:W-:-:S05]  /*e720*/  LOP3.LUT R3, R0, R3, RZ, 0xfc, !PT ;  /* 0x0000000300037212 */ /* 0x000fca00078efcff */
[----:B------:R-:W-:Y:S01]  /*e730*/  STG.E.U8 desc[UR36][R16.64], R3 ;  /* 0x0000000310007986 */ /* 0x000fe2000c101124 */
[----:B------:R-:W-:Y:S05]  /*e740*/  EXIT ;  /* 0x000000000000794d */ /* 0x000fea0003800000 */
.L_x_2214:
[----:B------:R-:W-:Y:S01]  /*e750*/  UMOV UR4, 0xf0000000 ;  /* 0xf000000000047882 */ /* 0x000fe20000000000 */
[----:B------:R-:W-:Y:S01]  /*e760*/  UMOV UR5, 0x380fffff ;  /* 0x380fffff00057882 */ /* 0x000fe20000000000 */
[----:B------:R-:W0:Y:S01]  /*e770*/  F2F.F32.F64 R0, R8 ;  /* 0x0000000800007310 */ /* 0x000e220000301000 */
[----:B------:R-:W-:-:S14]  /*e780*/  DSETP.GEU.AND P0, PT, |R8|, UR4, PT ;  /* 0x0000000408007e2a */ /* 0x000fdc000bf0e200 */
[----:B0-----:R-:W-:-:S05]  /*e790*/  @!P0 FMUL R0, R0, 1.175494350822287508e-38 ;  /* 0x0080000000008820 */ /* 0x001fca0000400000 */
[----:B------:R-:W-:-:S05]  /*e7a0*/  F2FP.BF16.F32.PACK_AB R0, RZ, R0 ;  /* 0x00000000ff00723e */ /* 0x000fca00000010ff */
[----:B------:R-:W-:Y:S01]  /*e7b0*/  STG.E.U16 desc[UR36][R16.64], R0 ;  /* 0x0000000010007986 */ /* 0x000fe2000c101524 */
[----:B------:R-:W-:Y:S05]  /*e7c0*/  EXIT ;  /* 0x000000000000794d */ /* 0x000fea0003800000 */
.L_x_2211:
        /* <DEDUP_REMOVED lines=9> */
[----:B0-----:R-:W-:Y:S01]  /*e860*/  STG.E.U16 desc[UR36][R16.64], R9 ;  /* 0x0000000910007986 */ /* 0x001fe2000c101524 */
[----:B------:R-:W-:Y:S05]  /*e870*/  EXIT ;  /* 0x000000000000794d */ /* 0x000fea0003800000 */
.L_x_2223:
        /* <DEDUP_REMOVED lines=21> */
.L_x_2226:
[----:B------:R-:W-:-:S04]  /*e9d0*/  LOP3.LUT R0, R5, 0x80000000, RZ, 0xc0, !PT ;  /* 0x8000000005007812 */ /* 0x000fc800078ec0ff */
[----:B------:R-:W-:-:S04]  /*e9e0*/  SHF.R.U32.HI R3, RZ, 0x18, R0 ;  /* 0x00000018ff037819 */ /* 0x000fc80000011600 */
[----:B------:R-:W-:-:S04]  /*e9f0*/  LOP3.LUT R2, R2, R3, RZ, 0xfc, !PT ;  /* 0x0000000302027212 */ /* 0x000fc800078efcff */
[----:B------:R-:W-:-:S07]  /*ea00*/  PRMT R0, R2, 0x7610, R0 ;  /* 0x0000761002007816 */ /* 0x000fce0000000000 */
.L_x_2225:
[----:B------:R-:W-:Y:S05]  /*ea10*/  BSYNC B0 ;  /* 0x0000000000007941 */ /* 0x000fea0003800000 */
.L_x_2224:
[----:B------:R-:W-:Y:S01]  /*ea20*/  STG.E.U8 desc[UR36][R16.64], R0 ;  /* 0x0000000010007986 */ /* 0x000fe2000c101124 */
[----:B------:R-:W-:Y:S05]  /*ea30*/  EXIT ;  /* 0x000000000000794d */ /* 0x000fea0003800000 */
.L_x_2222:
        /* <DEDUP_REMOVED lines=21> */
.L_x_2229:
[----:B------:R-:W-:-:S04]  /*eb90*/  LOP3.LUT R0, R5, 0x80000000, RZ, 0xc0, !PT ;  /* 0x8000000005007812 */ /* 0x000fc800078ec0ff */
[----:B------:R-:W-:-:S04]  /*eba0*/  SHF.R.U32.HI R3, RZ, 0x18, R0 ;  /* 0x00000018ff037819 */ /* 0x000fc80000011600 */
[----:B------:R-:W-:-:S04]  /*ebb0*/  LOP3.LUT R2, R2, R3, RZ, 0xfc, !PT ;  /* 0x0000000302027212 */ /* 0x000fc800078efcff */
[----:B------:R-:W-:-:S07]  /*ebc0*/  PRMT R0, R2, 0x7610, R0 ;  /* 0x0000761002007816 */ /* 0x000fce0000000000 */
.L_x_2228:
[----:B------:R-:W-:Y:S05]  /*ebd0*/  BSYNC B0 ;  /* 0x0000000000007941 */ /* 0x000fea0003800000 */
.L_x_2227:
[----:B------:R-:W-:Y:S01]  /*ebe0*/  STG.E.U8 desc[UR36][R16.64], R0 ;  /* 0x0000000010007986 */ /* 0x000fe2000c101124 */
[----:B------:R-:W-:Y:S05]  /*ebf0*/  EXIT ;  /* 0x000000000000794d */ /* 0x000fea0003800000 */
.L_x_2221:
        /* <DEDUP_REMOVED lines=26> */
.L_x_2204:
[----:B------:R-:W-:Y:S01]  /*eda0*/  MOV R0, 0x0 ;  /* 0x0000000000007802 */ /* 0x000fe20000000f00 */
[----:B------:R-:W-:Y:S01]  /*edb0*/  ULDC.64 UR4, c[0x4][0x158] ;  /* 0x0100560000047ab9 */ /* 0x000fe20000000a00 */
[----:B------:R-:W-:Y:S01]  /*edc0*/  ULDC.64 UR6, c[0x4][0x40] ;  /* 0x0100100000067ab9 */ /* 0x000fe20000000a00 */
[----:B------:R-:W-:Y:S01]  /*edd0*/  MOV R4, UR4 ;  /* 0x0000000400047c02 */ /* 0x000fe20008000f00 */
        /* <DEDUP_REMOVED lines=12> */
.L_x_2232:
[----:B------:R-:W-:Y:S05]  /*eea0*/  EXIT ;  /* 0x000000000000794d */ /* 0x000fea0003800000 */
.L_x_2231:
[----:B------:R-:W0:Y:S02]  /*eeb0*/  F2I.U64.F64.TRUNC R8, R8 ;  /* 0x0000000800087311 */ /* 0x000e24000030d800 */
[----:B0-----:R-:W-:Y:S01]  /*eec0*/  STG.E.64 desc[UR36][R16.64], R8 ;  /* 0x0000000810007986 */ /* 0x001fe2000c101b24 */
[----:B------:R-:W-:Y:S05]  /*eed0*/  EXIT ;  /* 0x000000000000794d */ /* 0x000fea0003800000 */
.L_x_2230:
[----:B------:R-:W0:Y:S02]  /*eee0*/  F2I.U32.F64.TRUNC R9, R8 ;  /* 0x0000000800097311 */ /* 0x000e24000030d000 */
[----:B0-----:R-:W-:Y:S01]  /*eef0*/  STG.E desc[UR36][R16.64], R9 ;  /* 0x0000000910007986 */ /* 0x001fe2000c101924 */
[----:B------:R-:W-:Y:S05]  /*ef00*/  EXIT ;  /* 0x000000000000794d */ /* 0x000fea0003800000 */
.L_x_2233:
        /* <DEDUP_REMOVED lines=15> */
.L_x_20116:


//--------------------- .text._ZN2at6native27unrolled_elementwise_kernelIZZZNS0_16acos_kernel_cudaERNS_18TensorIteratorBaseEENKUlvE0_clEvENKUlvE_clEvEUldE_St5arrayIPcLm2EELi4E23TrivialOffsetCalculatorILi1EjESB_NS0_6memory12LoadWithCastILi1EEENSC_13StoreWithCastILi1EEEEEviT_T0_T2_T3_T4_T5_ --------------------------
	.section	.text._ZN2at6native27unrolled_elementwise_kernelIZZZNS0_16acos_kernel_cudaERNS_18TensorIteratorBaseEENKUlvE0_clEvENKUlvE_clEvEUldE_St5arrayIPcLm2EELi4E23TrivialOffsetCalculatorILi1EjESB_NS0_6memory12LoadWithCastILi1EEENSC_13StoreWithCastILi1EEEEEviT_T0_T2_T3_T4_T5_,"ax",@progbits
	.align	128
        .global         _ZN2at6native27unrolled_elementwise_kernelIZZZNS0_16acos_kernel_cudaERNS_18TensorIteratorBaseEENKUlvE0_clEvENKUlvE_clEvEUldE_St5arrayIPcLm2EELi4E23TrivialOffsetCalculatorILi1EjESB_NS0_6memory12LoadWithCastILi1EEENSC_13StoreWithCastILi1EEEEEviT_T0_T2_T3_T4_T5_
        .type           _ZN2at6native27unrolled_elementwise_kernelIZZZNS0_16acos_kernel_cudaERNS_18TensorIteratorBaseEENKUlvE0_clEvENKUlvE_clEvEUldE_St5arrayIPcLm2EELi4E23TrivialOffsetCalculatorILi1EjESB_NS0_6memory12LoadWithCastILi1EEENSC_13StoreWithCastILi1EEEEEviT_T0_T2_T3_T4_T5_,@function
        .size           _ZN2at6native27unrolled_elementwise_kernelIZZZNS0_16acos_kernel_cudaERNS_18TensorIteratorBaseEENKUlvE0_clEvENKUlvE_clEvEUldE_St5arrayIPcLm2EELi4E23TrivialOffsetCalculatorILi1EjESB_NS0_6memory12LoadWithCastILi1EEENSC_13StoreWithCastILi1EEEEEviT_T0_T2_T3_T4_T5_,(.L_x_20117 - _ZN2at6native27unrolled_elementwise_kernelIZZZNS0_16acos_kernel_cudaERNS_18TensorIteratorBaseEENKUlvE0_clEvENKUlvE_clEvEUldE_St5arrayIPcLm2EELi4E23TrivialOffsetCalculatorILi1EjESB_NS0_6memory12LoadWithCastILi1EEENSC_13StoreWithCastILi1EEEEEviT_T0_T2_T3_T4_T5_)
        .other          _ZN2at6native27unrolled_elementwise_kernelIZZZNS0_16acos_kernel_cudaERNS_18TensorIteratorBaseEENKUlvE0_clEvENKUlvE_clEvEUldE_St5arrayIPcLm2EELi4E23TrivialOffsetCalculatorILi1EjESB_NS0_6memory12LoadWithCastILi1EEENSC_13StoreWithCastILi1EEEEEviT_T0_T2_T3_T4_T5_,@"STO_CUDA_ENTRY STV_DEFAULT"
_ZN2at6native27unrolled_elementwise_kernelIZZZNS0_16acos_kernel_cudaERNS_18TensorIteratorBaseEENKUlvE0_clEvENKUlvE_clEvEUldE_St5arrayIPcLm2EELi4E23TrivialOffsetCalculatorILi1EjESB_NS0_6memory12LoadWithCastILi1EEENSC_13StoreWithCastILi1EEEEEviT_T0_T2_T3_T4_T5_:
.text._ZN2at6native27unrolled_elementwise_kernelIZZZNS0_16acos_kernel_cudaERNS_18TensorIteratorBaseEENKUlvE0_clEvENKUlvE_clEvEUldE_St5arrayIPcLm2EELi4E23TrivialOffsetCalculatorILi1EjESB_NS0_6memory12LoadWithCastILi1EEENSC_13StoreWithCastILi1EEEEEviT_T0_T2_T3_T4_T5_:
[----:B------:R-:W0:Y:S01]  /*0000*/  LDC R1, c[0x0][0x28] ;  /* 0x00000a00ff017b82 */ /* 0x000e220000000800 */
[----:B------:R-:W1:Y:S07]  /*0010*/  S2R R18, SR_CTAID.X ;  /* 0x0000000000127919 */ /* 0x000e6e0000002500 */
[----:B------:R-:W1:Y:S01]  /*0020*/  LDC R19, c[0x0][0x210] ;  /* 0x00008400ff137b82 */ /* 0x000e620000000800 */
[----:B------:R-:W-:Y:S01]  /*0030*/  ULDC.64 UR36, c[0x0][0x208] ;  /* 0x0000820000247ab9 */ /* 0x000fe20000000a00 */
[----:B------:R-:W-:Y:S01]  /*0040*/  BSSY B6, `(.L_x_2234) ;  /* 0x00000fe000067945 */ /* 0x000fe20003800000 */
[----:B------:R-:W2:Y:S01]  /*0050*/  S2R R26, SR_TID.X ;  /* 0x00000000001a7919 */ /* 0x000ea20000002100 */
[----:B------:R-:W-:-:S02]  /*0060*/  CS2R R24, SRZ ;  /* 0x0000000000187805 */ /* 0x000fc4000001ff00 */
[----:B------:R-:W-:Y:S02]  /*0070*/  CS2R R28, SRZ ;  /* 0x00000000001c7805 */ /* 0x000fe4000001ff00 */
        /* <DEDUP_REMOVED lines=22> */
[----:B--2---:R0:W1:Y:S01]  /*01e0*/  I2F.F64.S16 R28, R4 ;  /* 0x00000004001c7312 */ /* 0x0040620000101c00 */
[----:B------:R-:W-:Y:S05]  /*01f0*/  BRA `(.L_x_2241) ;  /* 0x0000000c00807947 */ /* 0x000fea0003800000 */
.L_x_2239:
[----:B------:R-:W2:Y:S02]  /*0200*/  LDG.E.U8 R4, desc[UR36][R4.64] ;  /* 0x0000002404047981 */ /* 0x000ea4000c1e1100 */
[----:B--2---:R0:W1:Y:S01]  /*0210*/  I2F.F64.U16 R28, R4 ;  /* 0x00000004001c7312 */ /* 0x0040620000101800 */
[----:B------:R-:W-:Y:S05]  /*0220*/  BRA `(.L_x_2241) ;  /* 0x0000000c00747947 */ /* 0x000fea0003800000 */
.L_x_2238:
        /* <DEDUP_REMOVED lines=9> */
.L_x_2243:
[----:B------:R-:W2:Y:S02]  /*02c0*/  LDG.E R4, desc[UR36][R4.64] ;  /* 0x0000002404047981 */ /* 0x000ea4000c1e1900 */
[----:B--2---:R1:W2:Y:S01]  /*02d0*/  I2F.F64 R28, R4 ;  /* 0x00000004001c7312 */ /* 0x0042a20000201c00 */
[----:B------:R-:W-:Y:S05]  /*02e0*/  BRA `(.L_x_2241) ;  /* 0x0000000c00447947 */ /* 0x000fea0003800000 */
.L_x_2242:
[----:B------:R-:W2:Y:S02]  /*02f0*/  LDG.E.U16 R4, desc[UR36][R4.64] ;  /* 0x0000002404047981 */ /* 0x000ea4000c1e1500 */
[----:B--2---:R3:W4:Y:S01]  /*0300*/  I2F.F64.S16 R28, R4 ;  /* 0x00000004001c7312 */ /* 0x0047220000101c00 */
[----:B------:R-:W-:Y:S05]  /*0310*/  BRA `(.L_x_2241) ;  /* 0x0000000c00387947 */ /* 0x000fea0003800000 */
.L_x_2237:
        /* <DEDUP_REMOVED lines=10> */
.L_x_2245:
[----:B------:R-:W2:Y:S02]  /*03c0*/  LDG.E.U16 R0, desc[UR36][R4.64] ;  /* 0x0000002404007981 */ /* 0x000ea4000c1e1500 */
[----:B--2---:R-:W-:-:S05]  /*03d0*/  HADD2.F32 R0, -RZ, R0.H0_H0 ;  /* 0x20000000ff007230 */ /* 0x004fca0000004100 */
[----:B------:R-:W-:-:S04]  /*03e0*/  FMUL.FTZ R0, R0, 1 ;  /* 0x3f80000000007820 */ /* 0x000fc80000410000 */
[----:B------:R0:W1:Y:S01]  /*03f0*/  F2F.F64.F32 R28, R0 ;  /* 0x00000000001c7310 */ /* 0x0000620000201800 */
[----:B------:R-:W-:Y:S05]  /*0400*/  BRA `(.L_x_2241) ;  /* 0x0000000800fc7947 */ /* 0x000fea0003800000 */
.L_x_2244:
        /* <DEDUP_REMOVED lines=10> */
.L_x_2247:
[----:B------:R-:W2:Y:S02]  /*04b0*/  LDG.E.U16 R4, desc[UR36][R4.64] ;  /* 0x0000002404047981 */ /* 0x000ea4000c1e1500 */
[----:B--2---:R-:W-:-:S05]  /*04c0*/  HADD2.F32 R0, -RZ, R4.H0_H0 ;  /* 0x20000004ff007230 */ /* 0x004fca0000004100 */
[----:B------:R-:W-:-:S04]  /*04d0*/  FMUL.FTZ R0, R0, 1 ;  /* 0x3f80000000007820 */ /* 0x000fc80000410000 */
[----:B------:R0:W1:Y:S01]  /*04e0*/  F2F.F64.F32 R28, R0 ;  /* 0x00000000001c7310 */ /* 0x0000620000201800 */
[----:B------:R-:W-:Y:S05]  /*04f0*/  BRA `(.L_x_2241) ;  /* 0x0000000800c07947 */ /* 0x000fea0003800000 */
.L_x_2246:
[----:B------:R0:W5:Y:S01]  /*0500*/  LDG.E.64 R28, desc[UR36][R4.64] ;  /* 0x00000024041c7981 */ /* 0x000162000c1e1b00 */
[----:B------:R-:W-:Y:S05]  /*0510*/  BRA `(.L_x_2241) ;  /* 0x0000000800b87947 */ /* 0x000fea0003800000 */
.L_x_2236:
        /* <DEDUP_REMOVED lines=13> */
.L_x_2250:
[----:B------:R0:W5:Y:S01]  /*05f0*/  LDG.E.64 R28, desc[UR36][R4.64] ;  /* 0x00000024041c7981 */ /* 0x000162000c1e1b00 */
[----:B------:R-:W-:Y:S05]  /*0600*/  BRA `(.L_x_2241) ;  /* 0x00000008007c7947 */ /* 0x000fea0003800000 */
.L_x_2249:
        /* <DEDUP_REMOVED lines=24> */
[----:B------:R-:W-:-:S05]  /*0790*/  LOP3.LUT R7, R7, 0x80000000, R0, 0xf8, !PT ;  /* 0x8000000007077812 */ /* 0x000fca00078ef800 */
[----:B------:R-:W-:-:S04]  /*07a0*/  FMUL.FTZ R7, R7, 1 ;  /* 0x3f80000007077820 */ /* 0x000fc80000410000 */
[----:B------:R0:W1:Y:S01]  /*07b0*/  F2F.F64.F32 R28, R7 ;  /* 0x00000007001c7310 */ /* 0x0000620000201800 */
[----:B------:R-:W-:Y:S05]  /*07c0*/  BRA `(.L_x_2241) ;  /* 0x00000008000c7947 */ /* 0x000fea0003800000 */
.L_x_2252:
        /* <DEDUP_REMOVED lines=12> */
[----:B------:R-:W-:-:S05]  /*0890*/  LOP3.LUT R0, R3, 0x80000000, R0, 0xf8, !PT ;  /* 0x8000000003007812 */ /* 0x000fca00078ef800 */
[----:B------:R-:W-:-:S04]  /*08a0*/  FMUL.FTZ R0, R0, 1 ;  /* 0x3f80000000007820 */ /* 0x000fc80000410000 */
[----:B------:R0:W1:Y:S01]  /*08b0*/  F2F.F64.F32 R28, R0 ;  /* 0x00000000001c7310 */ /* 0x0000620000201800 */
[----:B------:R-:W-:Y:S05]  /*08c0*/  BRA `(.L_x_2241) ;  /* 0x0000000400cc7947 */ /* 0x000fea0003800000 */
.L_x_2251:
[----:B------:R-:W2:Y:S02]  /*08d0*/  LDG.E.U16 R0, desc[UR36][R4.64] ;  /* 0x0000002404007981 */ /* 0x000ea4000c1e1500 */
[----:B--2---:R-:W-:-:S04]  /*08e0*/  IMAD.U32 R0, R0, 0x10000, RZ ;  /* 0x0001000000007824 */ /* 0x004fc800078e00ff */
[----:B------:R-:W-:-:S04]  /*08f0*/  FMUL.FTZ R0, R0, 1 ;  /* 0x3f80000000007820 */ /* 0x000fc80000410000 */
[----:B------:R0:W1:Y:S01]  /*0900*/  F2F.F64.F32 R28, R0 ;  /* 0x00000000001c7310 */ /* 0x0000620000201800 */
[----:B------:R-:W-:Y:S05]  /*0910*/  BRA `(.L_x_2241) ;  /* 0x0000000400b87947 */ /* 0x000fea0003800000 */
.L_x_2248:
        /* <DEDUP_REMOVED lines=9> */
[----:B--2---:R0:W1:Y:S01]  /*09b0*/  I2F.F64.U16 R28, R4 ;  /* 0x00000004001c7312 */ /* 0x0040620000101800 */
[----:B------:R-:W-:Y:S05]  /*09c0*/  BRA `(.L_x_2241) ;  /* 0x00000004008c7947 */ /* 0x000fea0003800000 */
.L_x_2255:
        /* <DEDUP_REMOVED lines=21> */
.L_x_2259:
[----:B------:R-:W-:Y:S05]  /*0b20*/  BSYNC B1 ;  /* 0x0000000000017941 */ /* 0x000fea0003800000 */
.L_x_2258:
[----:B------:R-:W-:Y:S01]  /*0b30*/  LEA R5, R0, 0x3b800000, 0x17 ;  /* 0x3b80000000057811 */ /* 0x000fe200078eb8ff */
[----:B------:R-:W-:-:S05]  /*0b40*/  IMAD.SHL.U32 R0, R3, 0x100000, RZ ;  /* 0x0010000003007824 */ /* 0x000fca00078e00ff */
[----:B------:R-:W-:-:S07]  /*0b50*/  LOP3.LUT R0, R5, R0, R6, 0xfe, !PT ;  /* 0x0000000005007212 */ /* 0x000fce00078efe06 */
.L_x_2257:
[----:B------:R-:W-:Y:S05]  /*0b60*/  BSYNC B0 ;  /* 0x0000000000007941 */ /* 0x000fea0003800000 */
.L_x_2256:
[----:B------:R-:W-:-:S04]  /*0b70*/  FMUL.FTZ R0, R0, 1 ;  /* 0x3f80000000007820 */ /* 0x000fc80000410000 */
[----:B------:R0:W1:Y:S01]  /*0b80*/  F2F.F64.F32 R28, R0 ;  /* 0x00000000001c7310 */ /* 0x0000620000201800 */
[----:B------:R-:W-:Y:S05]  /*0b90*/  BRA `(.L_x_2241) ;  /* 0x0000000400187947 */ /* 0x000fea0003800000 */
.L_x_2254:
        /* <DEDUP_REMOVED lines=21> */
.L_x_2263:
[----:B------:R-:W-:Y:S05]  /*0cf0*/  BSYNC B1 ;  /* 0x0000000000017941 */ /* 0x000fea0003800000 */
.L_x_2262:
[----:B------:R-:W-:Y:S01]  /*0d00*/  LEA R5, R0, 0x37800000, 0x17 ;  /* 0x3780000000057811 */ /* 0x000fe200078eb8ff */
[----:B------:R-:W-:-:S05]  /*0d10*/  IMAD.SHL.U32 R0, R3, 0x200000, RZ ;  /* 0x0020000003007824 */ /* 0x000fca00078e00ff */
[----:B------:R-:W-:-:S07]  /*0d20*/  LOP3.LUT R0, R5, R0, R6, 0xfe, !PT ;  /* 0x0000000005007212 */ /* 0x000fce00078efe06 */
.L_x_2261:
[----:B------:R-:W-:Y:S05]  /*0d30*/  BSYNC B0 ;  /* 0x0000000000007941 */ /* 0x000fea0003800000 */
.L_x_2260:
[----:B------:R-:W-:-:S04]  /*0d40*/  FMUL.FTZ R0, R0, 1 ;  /* 0x3f80000000007820 */ /* 0x000fc80000410000 */
[----:B------:R0:W1:Y:S01]  /*0d50*/  F2F.F64.F32 R28, R0 ;  /* 0x00000000001c7310 */ /* 0x0000620000201800 */
[----:B------:R-:W-:Y:S05]  /*0d60*/  BRA `(.L_x_2241) ;  /* 0x0000000000a47947 */ /* 0x000fea0003800000 */
.L_x_2253:
        /* <DEDUP_REMOVED lines=14> */
.L_x_2267:
[----:B------:R-:W-:Y:S05]  /*0e50*/  BSYNC B0 ;  /* 0x0000000000007941 */ /* 0x000fea0003800000 */
.L_x_2266:
[----:B------:R-:W-:-:S04]  /*0e60*/  FMUL.FTZ R0, R0, 1 ;  /* 0x3f80000000007820 */ /* 0x000fc80000410000 */
[----:B------:R0:W1:Y:S01]  /*0e70*/  F2F.F64.F32 R28, R0 ;  /* 0x00000000001c7310 */ /* 0x0000620000201800 */
[----:B------:R-:W-:Y:S05]  /*0e80*/  BRA `(.L_x_2241) ;  /* 0x00000000005c7947 */ /* 0x000fea0003800000 */
.L_x_2240:
        /* <DEDUP_REMOVED lines=16> */
.L_x_2268:
[----:B------:R-:W-:Y:S01]  /*0f90*/  CS2R R28, SRZ ;  /* 0x00000000001c7805 */ /* 0x000fe2000001ff00 */
[----:B------:R-:W-:Y:S06]  /*0fa0*/  BRA `(.L_x_2241) ;  /* 0x0000000000147947 */ /* 0x000fec0003800000 */
.L_x_2265:
[----:B------:R-:W2:Y:S02]  /*0fb0*/  LDG.E.64 R28, desc[UR36][R4.64] ;  /* 0x00000024041c7981 */ /* 0x000ea4000c1e1b00 */
[----:B--2---:R-:W0:Y:S01]  /*0fc0*/  I2F.F64.U64 R28, R28 ;  /* 0x0000001c001c7312 */ /* 0x004e220000301800 */
[----:B------:R-:W-:Y:S05]  /*0fd0*/  BRA `(.L_x_2241) ;  /* 0x0000000000087947 */ /* 0x000fea0003800000 */
.L_x_2264:
[----:B------:R-:W2:Y:S02]  /*0fe0*/  LDG.E R4, desc[UR36][R4.64] ;  /* 0x0000002404047981 */ /* 0x000ea4000c1e1900 */
[----:B--2---:R0:W1:Y:S02]  /*0ff0*/  I2F.F64.U32 R28, R4 ;  /* 0x00000004001c7312 */ /* 0x0040640000201800 */
.L_x_2241:
[----:B------:R-:W3:Y:S02]  /*1000*/  S2R R26, SR_TID.X ;  /* 0x00000000001a7919 */ /* 0x000ee40000002100 */
[----:B---3--:R-:W-:-:S07]  /*1010*/  VIADD R26, R26, 0x80 ;  /* 0x000000801a1a7836 */ /* 0x008fce0000000000 */
.L_x_2235:
[----:B------:R-:W-:Y:S05]  /*1020*/  BSYNC B6 ;  /* 0x0000000000067941 */ /* 0x000fea0003800000 */
.L_x_2234:
        /* <DEDUP_REMOVED lines=21> */
[----:B------:R-:W3:Y:S02]  /*1180*/  LDG.E.S8 R4, desc[UR36][R4.64] ;  /* 0x0000002404047981 */ /* 0x000ee4000c1e1300 */
[----:B---3--:R0:W1:Y:S01]  /*1190*/  I2F.F64.S16 R24, R4 ;  /* 0x0000000400187312 */ /* 0x0080620000101c00 */
[----:B------:R-:W-:Y:S05]  /*11a0*/  BRA `(.L_x_2276) ;  /* 0x0000000c007c7947 */ /* 0x000fea0003800000 */
.L_x_2274:
[----:B------:R-:W3:Y:S02]  /*11b0*/  LDG.E.U8 R4, desc[UR36][R4.64] ;  /* 0x0000002404047981 */ /* 0x000ee4000c1e1100 */
[----:B---3--:R0:W1:Y:S01]  /*11c0*/  I2F.F64.U16 R24, R4 ;  /* 0x0000000400187312 */ /* 0x0080620000101800 */
[----:B------:R-:W-:Y:S05]  /*11d0*/  BRA `(.L_x_2276) ;  /* 0x0000000c00707947 */ /* 0x000fea0003800000 */
.L_x_2273:
[----:B------:R-:W-:-:S13]  /*11e0*/  ISETP.NE.AND P0, PT, R0, 0x2, PT ;  /* 0x000000020000780c */ /* 0x000fda0003f05270 */
[----:B------:R-:W-:Y:S05]  /*11f0*/  @!P0 BRA `(.L_x_2277) ;  /* 0x0000000000288947 */ /* 0x000fea0003800000 */
[----:B------:R-:W-:-:S13]  /*1200*/  ISETP.NE.AND P0, PT, R0, 0x3, PT ;  /* 0x000000030000780c */ /* 0x000fda0003f05270 */
[----:B------:R-:W-:Y:S05]  /*1210*/  @!P0 BRA `(.L_x_2278) ;  /* 0x0000000000148947 */ /* 0x000fea0003800000 */
[----:B------:R-:W-:-:S13]  /*1220*/  ISETP.NE.AND P0, PT, R0, 0x4, PT ;  /* 0x000000040000780c */ /* 0x000fda0003f05270 */
[----:B------:R-:W-:Y:S05]  /*1230*/  @P0 BRA `(.L_x_2275) ;  /* 0x0000000800fc0947 */ /* 0x000fea0003800000 */
[----:B------:R-:W3:Y:S02]  /*1240*/  LDG.E.64 R24, desc[UR36][R4.64] ;  /* 0x0000002404187981 */ /* 0x000ee4000c1e1b00 */
[----:B---3--:R-:W0:Y:S01]  /*1250*/  I2F.F64.S64 R24, R24 ;  /* 0x0000001800187312 */ /* 0x008e220000301c00 */
[----:B------:R-:W-:Y:S05]  /*1260*/  BRA `(.L_x_2276) ;  /* 0x0000000c004c7947 */ /* 0x000fea0003800000 */
.L_x_2278:
[----:B------:R-:W3:Y:S02]  /*1270*/  LDG.E R4, desc[UR36][R4.64] ;  /* 0x0000002404047981 */ /* 0x000ee4000c1e1900 */
[----:B---3--:R0:W1:Y:S01]  /*1280*/  I2F.F64 R24, R4 ;  /* 0x0000000400187312 */ /* 0x0080620000201c00 */
[----:B------:R-:W-:Y:S05]  /*1290*/  BRA `(.L_x_2276) ;  /* 0x0000000c00407947 */ /* 0x000fea0003800000 */
.L_x_2277:
[----:B------:R-:W3:Y:S02]  /*12a0*/  LDG.E.U16 R4, desc[UR36][R4.64] ;  /* 0x0000002404047981 */ /* 0x000ee4000c1e1500 */
[----:B---3--:R0:W1:Y:S01]  /*12b0*/  I2F.F64.S16 R24, R4 ;  /* 0x0000000400187312 */ /* 0x0080620000101c00 */
[----:B------:R-:W-:Y:S05]  /*12c0*/  BRA `(.L_x_2276) ;  /* 0x0000000c00347947 */ /* 0x000fea0003800000 */
.L_x_2272:
[----:B------:R-:W-:-:S13]  /*12d0*/  ISETP.GT.AND P0, PT, R0, 0x6, PT ;  /* 0x000000060000780c */ /* 0x000fda0003f04270 */
[----:B------:R-:W-:Y:S05]  /*12e0*/  @P0 BRA `(.L_x_2279) ;  /* 0x0000000000340947 */ /* 0x000fea0003800000 */
[----:B------:R-:W-:-:S13]  /*12f0*/  ISETP.NE.AND P0, PT, R0, 0x5, PT ;  /* 0x000000050000780c */ /* 0x000fda0003f05270 */
[----:B------:R-:W-:Y:S05]  /*1300*/  @!P0 BRA `(.L_x_2280) ;  /* 0x0000000000188947 */ /* 0x000fea0003800000 */
[----:B------:R-:W-:-:S13]  /*1310*/  ISETP.NE.AND P0, PT, R0, 0x6, PT ;  /* 0x000000060000780c */ /* 0x000fda0003f05270 */
[----:B------:R-:W-:Y:S05]  /*1320*/  @P0 BRA `(.L_x_2275) ;  /* 0x0000000800c00947 */ /* 0x000fea0003800000 */
[----:B------:R-:W3:Y:S02]  /*1330*/  LDG.E R24, desc[UR36][R4.64] ;  /* 0x0000002404187981 */ /* 0x000ee4000c1e1900 */
[----:B---3--:R-:W-:-:S06]  /*1340*/  FMUL.FTZ R24, R24, 1 ;  /* 0x3f80000018187820 */ /* 0x008fcc0000410000 */
[----:B------:R-:W0:Y:S01]  /*1350*/  F2F.F64.F32 R24, R24 ;  /* 0x0000001800187310 */ /* 0x000e220000201800 */
[----:B------:R-:W-:Y:S05]  /*1360*/  BRA `(.L_x_2276) ;  /* 0x0000000c000c7947 */ /* 0x000fea0003800000 */
.L_x_2280:
[----:B------:R-:W3:Y:S02]  /*1370*/  LDG.E.U16 R0, desc[UR36][R4.64] ;  /* 0x0000002404007981 */ /* 0x000ee4000c1e1500 */
[----:B---3--:R-:W-:-:S05]  /*1380*/  HADD2.F32 R0, -RZ, R0.H0_H0 ;  /* 0x20000000ff007230 */ /* 0x008fca0000004100 */
[----:B------:R-:W-:-:S04]  /*1390*/  FMUL.FTZ R0, R0, 1 ;  /* 0x3f80000000007820 */ /* 0x000fc80000410000 */
[----:B------:R0:W1:Y:S01]  /*13a0*/  F2F.F64.F32 R24, R0 ;  /* 0x0000000000187310 */ /* 0x0000620000201800 */
[----:B------:R-:W-:Y:S05]  /*13b0*/  BRA `(.L_x_2276) ;  /* 0x0000000800f87947 */ /* 0x000fea0003800000 */
.L_x_2279:
[----:B------:R-:W-:-:S13]  /*13c0*/  ISETP.NE.AND P0, PT, R0, 0x7, PT ;  /* 0x000000070000780c */ /* 0x000fda0003f05270 */
[----:B------:R-:W-:Y:S05]  /*13d0*/  @!P0 BRA `(.L_x_2281) ;  /* 0x0000000000348947 */ /* 0x000fea0003800000 */
        /* <DEDUP_REMOVED lines=8> */
.L_x_2282:
[----:B------:R-:W3:Y:S02]  /*1460*/  LDG.E.U16 R4, desc[UR36][R4.64] ;  /* 0x0000002404047981 */ /* 0x000ee4000c1e1500 */
[----:B---3--:R-:W-:-:S05]  /*1470*/  HADD2.F32 R0, -RZ, R4.H0_H0 ;  /* 0x20000004ff007230 */ /* 0x008fca0000004100 */
[----:B------:R-:W-:-:S04]  /*1480*/  FMUL.FTZ R0, R0, 1 ;  /* 0x3f80000000007820 */ /* 0x000fc80000410000 */
[----:B------:R0:W1:Y:S01]  /*1490*/  F2F.F64.F32 R24, R0 ;  /* 0x0000000000187310 */ /* 0x0000620000201800 */
[----:B------:R-:W-:Y:S05]  /*14a0*/  BRA `(.L_x_2276) ;  /* 0x0000000800bc7947 */ /* 0x000fea0003800000 */
.L_x_2281:
[----:B------:R0:W5:Y:S01]  /*14b0*/  LDG.E.64 R24, desc[UR36][R4.64] ;  /* 0x0000002404187981 */ /* 0x000162000c1e1b00 */
[----:B------:R-:W-:Y:S05]  /*14c0*/  BRA `(.L_x_2276) ;  /* 0x0000000800b47947 */ /* 0x000fea0003800000 */
.L_x_2271:
        /* <DEDUP_REMOVED lines=8> */
[----:B------:R-:W3:Y:S01]  /*1550*/  LDG.E.U8 R4, desc[UR36][R4.64] ;  /* 0x0000002404047981 */ /* 0x000ee2000c1e1100 */
[----:B------:R-:W-:Y:S01]  /*1560*/  IMAD.MOV.U32 R24, RZ, RZ, RZ ;  /* 0x000000ffff187224 */ /* 0x000fe200078e00ff */
[----:B---3--:R-:W-:-:S04]  /*1570*/  ISETP.NE.AND P0, PT, R4, RZ, PT ;  /* 0x000000ff0400720c */ /* 0x008fc80003f05270 */
[----:B------:R-:W-:Y:S01]  /*1580*/  FSEL R25, RZ, 1.875, !P0 ;  /* 0x3ff00000ff197808 */ /* 0x000fe20004000000 */
[----:B------:R-:W-:Y:S08]  /*1590*/  BRA `(.L_x_2276) ;  /* 0x0000000800807947 */ /* 0x000ff00003800000 */
.L_x_2285:
[----:B------:R0:W5:Y:S01]  /*15a0*/  LDG.E.64 R24, desc[UR36][R4.64] ;  /* 0x0000002404187981 */ /* 0x000162000c1e1b00 */
[----:B------:R-:W-:Y:S05]  /*15b0*/  BRA `(.L_x_2276) ;  /* 0x0000000800787947 */ /* 0x000fea0003800000 */
.L_x_2284:
[----:B------:R-:W-:-:S13]  /*15c0*/  ISETP.NE.AND P0, PT, R0, 0xf, PT ;  /* 0x0000000f0000780c */ /* 0x000fda0003f05270 */
[----:B------:R-:W-:Y:S05]  /*15d0*/  @!P0 BRA `(.L_x_2286) ;  /* 0x0000000000a48947 */ /* 0x000fea0003800000 */
[----:B------:R-:W-:-:S13]  /*15e0*/  ISETP.NE.AND P0, PT, R0, 0x17, PT ;  /* 0x000000170000780c */ /* 0x000fda0003f05270 */
[----:B------:R-:W-:Y:S05]  /*15f0*/  @!P0 BRA `(.L_x_2287) ;  /* 0x0000000000608947 */ /* 0x000fea0003800000 */
[----:B------:R-:W-:-:S13]  /*1600*/  ISETP.NE.AND P0, PT, R0, 0x18, PT ;  /* 0x000000180000780c */ /* 0x000fda0003f05270 */
[----:B------:R-:W-:Y:S05]  /*1610*/  @P0 BRA `(.L_x_2275) ;  /* 0x0000000800040947 */ /* 0x000fea0003800000 */
[----:B------:R-:W3:Y:S01]  /*1620*/  LDG.E.U8 R0, desc[UR36][R4.64] ;  /* 0x0000002404007981 */ /* 0x000ee2000c1e1100 */
[----:B------:R-:W-:Y:S02]  /*1630*/  IMAD.MOV.U32 R9, RZ, RZ, -0x800000 ;  /* 0xff800000ff097424 */ /* 0x000fe400078e00ff */
[----:B---3--:R-:W-:-:S05]  /*1640*/  IMAD.SHL.U32 R0, R0, 0x1000000, RZ ;  /* 0x0100000000007824 */ /* 0x008fca00078e00ff */
        /* <DEDUP_REMOVED lines=19> */
.L_x_2287:
[----:B------:R-:W3:Y:S02]  /*1780*/  LDG.E.U8 R4, desc[UR36][R4.64] ;  /* 0x0000002404047981 */ /* 0x000ee4000c1e1100 */
[----:B---3--:R-:W-:-:S05]  /*1790*/  IMAD.SHL.U32 R0, R4, 0x2000000, RZ ;  /* 0x0200000004007824 */ /* 0x008fca00078e00ff */
        /* <DEDUP_REMOVED lines=11> */
[----:B------:R3:W0:Y:S01]  /*1850*/  F2F.F64.F32 R24, R0 ;  /* 0x0000000000187310 */ /* 0x0006220000201800 */
[----:B------:R-:W-:Y:S05]  /*1860*/  BRA `(.L_x_2276) ;  /* 0x0000000400cc7947 */ /* 0x000fea0003800000 */
.L_x_2286:
[----:B------:R-:W3:Y:S02]  /*1870*/  LDG.E.U16 R0, desc[UR36][R4.64] ;  /* 0x0000002404007981 */ /* 0x000ee4000c1e1500 */
[----:B---3--:R-:W-:-:S04]  /*1880*/  IMAD.U32 R0, R0, 0x10000, RZ ;  /* 0x0001000000007824 */ /* 0x008fc800078e00ff */
[----:B------:R-:W-:-:S04]  /*1890*/  FMUL.FTZ R0, R0, 1 ;  /* 0x3f80000000007820 */ /* 0x000fc80000410000 */
[----:B------:R0:W1:Y:S01]  /*18a0*/  F2F.F64.F32 R24, R0 ;  /* 0x0000000000187310 */ /* 0x0000620000201800 */
[----:B------:R-:W-:Y:S05]  /*18b0*/  BRA `(.L_x_2276) ;  /* 0x0000000400b87947 */ /* 0x000fea0003800000 */
.L_x_2283:
        /* <DEDUP_REMOVED lines=8> */
[----:B------:R-:W3:Y:S02]  /*1940*/  LDG.E.U16 R4, desc[UR36][R4.64] ;  /* 0x0000002404047981 */ /* 0x000ee4000c1e1500 */
[----:B---3--:R0:W1:Y:S01]  /*1950*/  I2F.F64.U16 R24, R4 ;  /* 0x0000000400187312 */ /* 0x0080620000101800 */
[----:B------:R-:W-:Y:S05]  /*1960*/  BRA `(.L_x_2276) ;  /* 0x00000004008c7947 */ /* 0x000fea0003800000 */
.L_x_2290:
[----:B------:R-:W3:Y:S01]  /*1970*/  LDG.E.U8 R3, desc[UR36][R4.64] ;  /* 0x0000002404037981 */ /* 0x000ee2000c1e1100 */
[----:B------:R-:W-:Y:S01]  /*1980*/  BSSY B0, `(.L_x_2291) ;  /* 0x0000018000007945 */ /* 0x000fe20003800000 */
[----:B------:R-:W-:Y:S01]  /*1990*/  IMAD.MOV.U32 R0, RZ, RZ, RZ ;  /* 0x000000ffff007224 */ /* 0x000fe200078e00ff */
[----:B---3--:R-:W-:-:S13]  /*19a0*/  ISETP.NE.AND P0, PT, R3, RZ, PT ;  /* 0x000000ff0300720c */ /* 0x008fda0003f05270 */
        /* <DEDUP_REMOVED lines=17> */
.L_x_2294:
[----:B------:R-:W-:Y:S05]  /*1ac0*/  BSYNC B1 ;  /* 0x0000000000017941 */ /* 0x000fea0003800000 */
.L_x_2293:
[----:B------:R-:W-:Y:S01]  /*1ad0*/  LEA R5, R0, 0x3b800000, 0x17 ;  /* 0x3b80000000057811 */ /* 0x000fe200078eb8ff */
[----:B------:R-:W-:-:S05]  /*1ae0*/  IMAD.SHL.U32 R0, R3, 0x100000, RZ ;  /* 0x0010000003007824 */ /* 0x000fca00078e00ff */
[----:B------:R-:W-:-:S07]  /*1af0*/  LOP3.LUT R0, R5, R0, R6, 0xfe, !PT ;  /* 0x0000000005007212 */ /* 0x000fce00078efe06 */
.L_x_2292:
[----:B------:R-:W-:Y:S05]  /*1b00*/  BSYNC B0 ;  /* 0x0000000000007941 */ /* 0x000fea0003800000 */
.L_x_2291:
[----:B------:R-:W-:-:S04]  /*1b10*/  FMUL.FTZ R0, R0, 1 ;  /* 0x3f80000000007820 */ /* 0x000fc80000410000 */
[----:B------:R0:W1:Y:S01]  /*1b20*/  F2F.F64.F32 R24, R0 ;  /* 0x0000000000187310 */ /* 0x0000620000201800 */
[----:B------:R-:W-:Y:S05]  /*1b30*/  BRA `(.L_x_2276) ;  /* 0x0000000400187947 */ /* 0x000fea0003800000 */
.L_x_2289:
        /* <DEDUP_REMOVED lines=21> */
.L_x_2298:
[----:B------:R-:W-:Y:S05]  /*1c90*/  BSYNC B1 ;  /* 0x0000000000017941 */ /* 0x000fea0003800000 */
.L_x_2297:
[----:B------:R-:W-:Y:S01]  /*1ca0*/  LEA R5, R0, 0x37800000, 0x17 ;  /* 0x3780000000057811 */ /* 0x000fe200078eb8ff */
[----:B------:R-:W-:-:S05]  /*1cb0*/  IMAD.SHL.U32 R0, R3, 0x200000, RZ ;  /* 0x0020000003007824 */ /* 0x000fca00078e00ff */
[----:B------:R-:W-:-:S07]  /*1cc0*/  LOP3.LUT R0, R5, R0, R6, 0xfe, !PT ;  /* 0x0000000005007212 */ /* 0x000fce00078efe06 */
.L_x_2296:
[----:B------:R-:W-:Y:S05]  /*1cd0*/  BSYNC B0 ;  /* 0x0000000000007941 */ /* 0x000fea0003800000 */
.L_x_2295:
[----:B------:R-:W-:-:S04]  /*1ce0*/  FMUL.FTZ R0, R0, 1 ;  /* 0x3f80000000007820 */ /* 0x000fc80000410000 */
[----:B------:R0:W1:Y:S01]  /*1cf0*/  F2F.F64.F32 R24, R0 ;  /* 0x0000000000187310 */ /* 0x0000620000201800 */
[----:B------:R-:W-:Y:S05]  /*1d00*/  BRA `(.L_x_2276) ;  /* 0x0000000000a47947 */ /* 0x000fea0003800000 */
.L_x_2288:
[----:B------:R-:W-:-:S13]  /*1d10*/  ISETP.NE.AND P0, PT, R0, 0x1c, PT ;  /* 0x0000001c0000780c */ /* 0x000fda0003f05270 */
[----:B------:R-:W-:Y:S05]  /*1d20*/  @!P0 BRA `(.L_x_2299) ;  /* 0x0000000000948947 */ /* 0x000fea0003800000 */
[----:B------:R-:W-:-:S13]  /*1d30*/  ISETP.NE.AND P0, PT, R0, 0x1d, PT ;  /* 0x0000001d0000780c */ /* 0x000fda0003f05270 */
[----:B------:R-:W-:Y:S05]  /*1d40*/  @!P0 BRA `(.L_x_2300) ;  /* 0x0000000000808947 */ /* 0x000fea0003800000 */
[----:B------:R-:W-:-:S13]  /*1d50*/  ISETP.NE.AND P0, PT, R0, 0x2c, PT ;  /* 0x0000002c0000780c */ /* 0x000fda0003f05270 */
[----:B------:R-:W-:Y:S05]  /*1d60*/  @P0 BRA `(.L_x_2275) ;  /* 0x0000000000300947 */ /* 0x000fea0003800000 */
[----:B------:R-:W3:Y:S01]  /*1d70*/  LDG.E.U8 R4, desc[UR36][R4.64] ;  /* 0x0000002404047981 */ /* 0x000ee2000c1e1100 */
[----:B------:R-:W-:Y:S01]  /*1d80*/  BSSY B0, `(.L_x_2301) ;  /* 0x0000007000007945 */ /* 0x000fe20003800000 */
[----:B------:R-:W-:Y:S01]  /*1d90*/  IMAD.MOV.U32 R0, RZ, RZ, 0x400000 ;  /* 0x00400000ff007424 */ /* 0x000fe200078e00ff */
[----:B---3--:R-:W-:-:S13]  /*1da0*/  ISETP.NE.AND P0, PT, R4, RZ, PT ;  /* 0x000000ff0400720c */ /* 0x008fda0003f05270 */
[----:B------:R-:W-:Y:S05]  /*1db0*/  @!P0 BRA `(.L_x_2302) ;  /* 0x00000000000c8947 */ /* 0x000fea0003800000 */
[----:B------:R-:W-:-:S13]  /*1dc0*/  ISETP.NE.AND P0, PT, R4, 0xff, PT ;  /* 0x000000ff0400780c */ /* 0x000fda0003f05270 */
[----:B------:R-:W-:Y:S02]  /*1dd0*/  @!P0 IMAD.MOV.U32 R0, RZ, RZ, 0x7f800001 ;  /* 0x7f800001ff008424 */ /* 0x000fe400078e00ff */
[----:B------:R-:W-:-:S07]  /*1de0*/  @P0 IMAD.SHL.U32 R0, R4, 0x800000, RZ ;  /* 0x0080000004000824 */ /* 0x000fce00078e00ff */
.L_x_2302:
[----:B------:R-:W-:Y:S05]  /*1df0*/  BSYNC B0 ;  /* 0x0000000000007941 */ /* 0x000fea0003800000 */
.L_x_2301:
[----:B------:R-:W-:-:S04]  /*1e00*/  FMUL.FTZ R0, R0, 1 ;  /* 0x3f80000000007820 */ /* 0x000fc80000410000 */
[----:B------:R0:W1:Y:S01]  /*1e10*/  F2F.F64.F32 R24, R0 ;  /* 0x0000000000187310 */ /* 0x0000620000201800 */
[----:B------:R-:W-:Y:S05]  /*1e20*/  BRA `(.L_x_2276) ;  /* 0x00000000005c7947 */ /* 0x000fea0003800000 */
.L_x_2275:
        /* <DEDUP_REMOVED lines=16> */
.L_x_2303:
[----:B------:R-:W-:Y:S01]  /*1f30*/  CS2R R24, SRZ ;  /* 0x0000000000187805 */ /* 0x000fe2000001ff00 */
[----:B------:R-:W-:Y:S06]  /*1f40*/  BRA `(.L_x_2276) ;  /* 0x0000000000147947 */ /* 0x000fec0003800000 */
.L_x_2300:
[----:B------:R-:W3:Y:S02]  /*1f50*/  LDG.E.64 R24, desc[UR36][R4.64] ;  /* 0x0000002404187981 */ /* 0x000ee4000c1e1b00 */
[----:B---3--:R-:W0:Y:S01]  /*1f60*/  I2F.F64.U64 R24, R24 ;  /* 0x0000001800187312 */ /* 0x008e220000301800 */
[----:B------:R-:W-:Y:S05]  /*1f70*/  BRA `(.L_x_2276) ;  /* 0x0000000000087947 */ /* 0x000fea0003800000 */
.L_x_2299:
[----:B------:R-:W3:Y:S02]  /*1f80*/  LDG.E R4, desc[UR36][R4.64] ;  /* 0x0000002404047981 */ /* 0x000ee4000c1e1900 */
[----:B---3--:R0:W1:Y:S02]  /*1f90*/  I2F.F64.U32 R24, R4 ;  /* 0x0000000400187312 */ /* 0x0080640000201800 */
.L_x_2276:
[----:B------:R-:W-:-:S07]  /*1fa0*/  VIADD R26, R26, 0x80 ;  /* 0x000000801a1a7836 */ /* 0x000fce0000000000 */
.L_x_2270:
[----:B------:R-:W-:Y:S05]  /*1fb0*/  BSYNC B6 ;  /* 0x0000000000067941 */ /* 0x000fea0003800000 */
.L_x_2269:
[----:B------:R-:W-:Y:S01]  /*1fc0*/  ISETP.GE.AND P0, PT, R26, R19, PT ;  /* 0x000000131a00720c */ /* 0x000fe20003f06270 */
[----:B------:R-:W-:Y:S01]  /*1fd0*/  BSSY B6, `(.L_x_2304) ;  /* 0x00000f9000067945 */ /* 0x000fe20003800000 */
[----:B------:R-:W-:Y:S02]  /*1fe0*/  CS2R R22, SRZ ;  /* 0x0000000000167805 */ /* 0x000fe4000001ff00 */
[----:B------:R-:W-:-:S09]  /*1ff0*/  CS2R R16, SRZ ;  /* 0x0000000000107805 */ /* 0x000fd2000001ff00 */
[----:B------:R-:W-:Y:S05]  /*2000*/  @P0 BRA `(.L_x_2305) ;  /* 0x0000000c00d40947 */ /* 0x000fea0003800000 */
[----:B01----:R-:W0:Y:S01]  /*2010*/  LDC.64 R4, c[0x0][0x220] ;  /* 0x00008800ff047b82 */ /* 0x003e220000000a00 */
[----:B---3--:R-:W-:Y:S01]  /*2020*/  IMAD R0, R18, 0x200, R26 ;  /* 0x0000020012007824 */ /* 0x008fe200078e021a */
        /* <DEDUP_REMOVED lines=19> */
.L_x_2309:
[----:B------:R-:W3:Y:S02]  /*2160*/  LDG.E.U8 R4, desc[UR36][R4.64] ;  /* 0x0000002404047981 */ /* 0x000ee4000c1e1100 */
[----:B---3--:R0:W1:Y:S01]  /*2170*/  I2F.F64.U16 R16, R4 ;  /* 0x0000000400107312 */ /* 0x0080620000101800 */
[----:B------:R-:W-:Y:S05]  /*2180*/  BRA `(.L_x_2311) ;  /* 0x0000000c00707947 */ /* 0x000fea0003800000 */
.L_x_2308:
        /* <DEDUP_REMOVED lines=9> */
.L_x_2313:
[----:B------:R-:W3:Y:S02]  /*2220*/  LDG.E R4, desc[UR36][R4.64] ;  /* 0x0000002404047981 */ /* 0x000ee4000c1e1900 */
[----:B---3--:R0:W1:Y:S01]  /*2230*/  I2F.F64 R16, R4 ;  /* 0x0000000400107312 */ /* 0x0080620000201c00 */
[----:B------:R-:W-:Y:S05]  /*2240*/  BRA `(.L_x_2311) ;  /* 0x0000000c00407947 */ /* 0x000fea0003800000 */
.L_x_2312:
[----:B------:R-:W3:Y:S02]  /*2250*/  LDG.E.U16 R4, desc[UR36][R4.64] ;  /* 0x0000002404047981 */ /* 0x000ee4000c1e1500 */
[----:B---3--:R0:W1:Y:S01]  /*2260*/  I2F.F64.S16 R16, R4 ;  /* 0x0000000400107312 */ /* 0x0080620000101c00 */
[----:B------:R-:W-:Y:S05]  /*2270*/  BRA `(.L_x_2311) ;  /* 0x0000000c00347947 */ /* 0x000fea0003800000 */
.L_x_2307:
        /* <DEDUP_REMOVED lines=10> */
.L_x_2315:
[----:B------:R-:W3:Y:S02]  /*2320*/  LDG.E.U16 R0, desc[UR36][R4.64] ;  /* 0x0000002404007981 */ /* 0x000ee4000c1e1500 */
[----:B---3--:R-:W-:-:S05]  /*2330*/  HADD2.F32 R0, -RZ, R0.H0_H0 ;  /* 0x20000000ff007230 */ /* 0x008fca0000004100 */
[----:B------:R-:W-:-:S04]  /*2340*/  FMUL.FTZ R0, R0, 1 ;  /* 0x3f80000000007820 */ /* 0x000fc80000410000 */
[----:B------:R0:W1:Y:S01]  /*2350*/  F2F.F64.F32 R16, R0 ;  /* 0x0000000000107310 */ /* 0x0000620000201800 */
[----:B------:R-:W-:Y:S05]  /*2360*/  BRA `(.L_x_2311) ;  /* 0x0000000800f87947 */ /* 0x000fea0003800000 */
.L_x_2314:
        /* <DEDUP_REMOVED lines=10> */
.L_x_2317:
[----:B------:R-:W3:Y:S02]  /*2410*/  LDG.E.U16 R4, desc[UR36][R4.64] ;  /* 0x0000002404047981 */ /* 0x000ee4000c1e1500 */
[----:B---3--:R-:W-:-:S05]  /*2420*/  HADD2.F32 R0, -RZ, R4.H0_H0 ;  /* 0x20000004ff007230 */ /* 0x008fca0000004100 */
[----:B------:R-:W-:-:S04]  /*2430*/  FMUL.FTZ R0, R0, 1 ;  /* 0x3f80000000007820 */ /* 0x000fc80000410000 */
[----:B------:R0:W1:Y:S01]  /*2440*/  F2F.F64.F32 R16, R0 ;  /* 0x0000000000107310 */ /* 0x0000620000201800 */
[----:B------:R-:W-:Y:S05]  /*2450*/  BRA `(.L_x_2311) ;  /* 0x0000000800bc7947 */ /* 0x000fea0003800000 */
.L_x_2316:
[----:B------:R0:W5:Y:S01]  /*2460*/  LDG.E.64 R16, desc[UR36][R4.64] ;  /* 0x0000002404107981 */ /* 0x000162000c1e1b00 */
[----:B------:R-:W-:Y:S05]  /*2470*/  BRA `(.L_x_2311) ;  /* 0x0000000800b47947 */ /* 0x000fea0003800000 */
.L_x_2306:
        /* <DEDUP_REMOVED lines=13> */
.L_x_2320:
[----:B------:R0:W5:Y:S01]  /*2550*/  LDG.E.64 R16, desc[UR36][R4.64] ;  /* 0x0000002404107981 */ /* 0x000162000c1e1b00 */
[----:B------:R-:W-:Y:S05]  /*2560*/  BRA `(.L_x_2311) ;  /* 0x0000000800787947 */ /* 0x000fea0003800000 */
.L_x_2319:
        /* <DEDUP_REMOVED lines=28> */
.L_x_2322:
        /* <DEDUP_REMOVED lines=15> */
.L_x_2321:
[----:B------:R-:W3:Y:S02]  /*2820*/  LDG.E.U16 R0, desc[UR36][R4.64] ;  /* 0x0000002404007981 */ /* 0x000ee4000c1e1500 */
[----:B---3--:R-:W-:-:S04]  /*2830*/  IMAD.U32 R0, R0, 0x10000, RZ ;  /* 0x0001000000007824 */ /* 0x008fc800078e00ff */
[----:B------:R-:W-:-:S04]  /*2840*/  FMUL.FTZ R0, R0, 1 ;  /* 0x3f80000000007820 */ /* 0x000fc80000410000 */
[----:B------:R0:W1:Y:S01]  /*2850*/  F2F.F64.F32 R16, R0 ;  /* 0x0000000000107310 */ /* 0x0000620000201800 */
[----:B------:R-:W-:Y:S05]  /*2860*/  BRA `(.L_x_2311) ;  /* 0x0000000400b87947 */ /* 0x000fea0003800000 */
.L_x_2318:
        /* <DEDUP_REMOVED lines=11> */
.L_x_2325:
        /* <DEDUP_REMOVED lines=21> */
.L_x_2329:
[----:B------:R-:W-:Y:S05]  /*2a70*/  BSYNC B1 ;  /* 0x0000000000017941 */ /* 0x000fea0003800000 */
.L_x_2328:
[----:B------:R-:W-:Y:S01]  /*2a80*/  LEA R5, R0, 0x3b800000, 0x17 ;  /* 0x3b80000000057811 */ /* 0x000fe200078eb8ff */
[----:B------:R-:W-:-:S05]  /*2a90*/  IMAD.SHL.U32 R0, R3, 0x100000, RZ ;  /* 0x0010000003007824 */ /* 0x000fca00078e00ff */
[----:B------:R-:W-:-:S07]  /*2aa0*/  LOP3.LUT R0, R5, R0, R6, 0xfe, !PT ;  /* 0x0000000005007212 */ /* 0x000fce00078efe06 */
.L_x_2327:
[----:B------:R-:W-:Y:S05]  /*2ab0*/  BSYNC B0 ;  /* 0x0000000000007941 */ /* 0x000fea0003800000 */
.L_x_2326:
[----:B------:R-:W-:-:S04]  /*2ac0*/  FMUL.FTZ R0, R0, 1 ;  /* 0x3f80000000007820 */ /* 0x000fc80000410000 */
[----:B------:R3:W0:Y:S01]  /*2ad0*/  F2F.F64.F32 R16, R0 ;  /* 0x0000000000107310 */ /* 0x0006220000201800 */
[----:B------:R-:W-:Y:S05]  /*2ae0*/  BRA `(.L_x_2311) ;  /* 0x0000000400187947 */ /* 0x000fea0003800000 */
.L_x_2324:
        /* <DEDUP_REMOVED lines=21> */
.L_x_2333:
[----:B------:R-:W-:Y:S05]  /*2c40*/  BSYNC B1 ;  /* 0x0000000000017941 */ /* 0x000fea0003800000 */
.L_x_2332:
[----:B------:R-:W-:Y:S01]  /*2c50*/  LEA R5, R0, 0x37800000, 0x17 ;  /* 0x3780000000057811 */ /* 0x000fe200078eb8ff */
[----:B------:R-:W-:-:S05]  /*2c60*/  IMAD.SHL.U32 R0, R3, 0x200000, RZ ;  /* 0x0020000003007824 */ /* 0x000fca00078e00ff */
[----:B------:R-:W-:-:S07]  /*2c70*/  LOP3.LUT R0, R5, R0, R6, 0xfe, !PT ;  /* 0x0000000005007212 */ /* 0x000fce00078efe06 */
.L_x_2331:
[----:B------:R-:W-:Y:S05]  /*2c80*/  BSYNC B0 ;  /* 0x0000000000007941 */ /* 0x000fea0003800000 */
.L_x_2330:
[----:B------:R-:W-:-:S04]  /*2c90*/  FMUL.FTZ R0, R0, 1 ;  /* 0x3f80000000007820 */ /* 0x000fc80000410000 */
[----:B------:R0:W1:Y:S01]  /*2ca0*/  F2F.F64.F32 R16, R0 ;  /* 0x0000000000107310 */ /* 0x0000620000201800 */
[----:B------:R-:W-:Y:S05]  /*2cb0*/  BRA `(.L_x_2311) ;  /* 0x0000000000a47947 */ /* 0x000fea0003800000 */
.L_x_2323:
        /* <DEDUP_REMOVED lines=14> */
.L_x_2337:
[----:B------:R-:W-:Y:S05]  /*2da0*/  BSYNC B0 ;  /* 0x0000000000007941 */ /* 0x000fea0003800000 */
.L_x_2336:
[----:B------:R-:W-:-:S04]  /*2db0*/  FMUL.FTZ R0, R0, 1 ;  /* 0x3f80000000007820 */ /* 0x000fc80000410000 */
[----:B------:R0:W1:Y:S01]  /*2dc0*/  F2F.F64.F32 R16, R0 ;  /* 0x0000000000107310 */ /* 0x0000620000201800 */
[----:B------:R-:W-:Y:S05]  /*2dd0*/  BRA `(.L_x_2311) ;  /* 0x00000000005c7947 */ /* 0x000fea0003800000 */
.L_x_2310:
        /* <DEDUP_REMOVED lines=16> */
.L_x_2338:
[----:B------:R-:W-:Y:S01]  /*2ee0*/  CS2R R16, SRZ ;  /* 0x0000000000107805 */ /* 0x000fe2000001ff00 */
[----:B------:R-:W-:Y:S06]  /*2ef0*/  BRA `(.L_x_2311) ;  /* 0x0000000000147947 */ /* 0x000fec0003800000 */
.L_x_2335:
[----:B------:R-:W3:Y:S02]  /*2f00*/  LDG.E.64 R16, desc[UR36][R4.64] ;  /* 0x0000002404107981 */ /* 0x000ee4000c1e1b00 */
[----:B---3--:R-:W0:Y:S01]  /*2f10*/  I2F.F64.U64 R16, R16 ;  /* 0x0000001000107312 */ /* 0x008e220000301800 */
[----:B------:R-:W-:Y:S05]  /*2f20*/  BRA `(.L_x_2311) ;  /* 0x0000000000087947 */ /* 0x000fea0003800000 */
.L_x_2334:
[----:B------:R-:W3:Y:S02]  /*2f30*/  LDG.E R4, desc[UR36][R4.64] ;  /* 0x0000002404047981 */ /* 0x000ee4000c1e1900 */
[----:B---3--:R0:W1:Y:S02]  /*2f40*/  I2F.F64.U32 R16, R4 ;  /* 0x0000000400107312 */ /* 0x0080640000201800 */
.L_x_2311:
[----:B------:R-:W-:-:S07]  /*2f50*/  VIADD R26, R26, 0x80 ;  /* 0x000000801a1a7836 */ /* 0x000fce0000000000 */
.L_x_2305:
[----:B------:R-:W-:Y:S05]  /*2f60*/  BSYNC B6 ;  /* 0x0000000000067941 */ /* 0x000fea0003800000 */
.L_x_2304:
[----:B------:R-:W-:Y:S01]  /*2f70*/  ISETP.GE.AND P0, PT, R26, R19, PT ;  /* 0x000000131a00720c */ /* 0x000fe20003f06270 */
[----:B------:R-:W-:-:S12]  /*2f80*/  BSSY B6, `(.L_x_2339) ;  /* 0x00000f4000067945 */ /* 0x000fd80003800000 */
[----:B------:R-:W-:Y:S05]  /*2f90*/  @P0 BRA `(.L_x_2340) ;  /* 0x0000000c00c80947 */ /* 0x000fea0003800000 */
[----:B01----:R-:W0:Y:S01]  /*2fa0*/  LDC.64 R4, c[0x0][0x220] ;  /* 0x00008800ff047b82 */ /* 0x003e220000000a00 */
[----:B---3--:R-:W-:Y:S01]  /*2fb0*/  PRMT R0, R2, 0x9910, RZ ;  /* 0x0000991002007816 */ /* 0x008fe200000000ff */
        /* <DEDUP_REMOVED lines=18> */
.L_x_2344:
[----:B------:R-:W3:Y:S02]  /*30e0*/  LDG.E.U8 R4, desc[UR36][R4.64] ;  /* 0x0000002404047981 */ /* 0x000ee4000c1e1100 */
[----:B---3--:R0:W1:Y:S01]  /*30f0*/  I2F.F64.U16 R22, R4 ;  /* 0x0000000400167312 */ /* 0x0080620000101800 */
[----:B------:R-:W-:Y:S05]  /*3100*/  BRA `(.L_x_2340) ;  /* 0x0000000c006c7947 */ /* 0x000fea0003800000 */
.L_x_2343:
        /* <DEDUP_REMOVED lines=9> */
.L_x_2347:
[----:B------:R-:W3:Y:S02]  /*31a0*/  LDG.E R4, desc[UR36][R4.64] ;  /* 0x0000002404047981 */ /* 0x000ee4000c1e1900 */
[----:B---3--:R0:W1:Y:S01]  /*31b0*/  I2F.F64 R22, R4 ;  /* 0x0000000400167312 */ /* 0x0080620000201c00 */
[----:B------:R-:W-:Y:S05]  /*31c0*/  BRA `(.L_x_2340) ;  /* 0x0000000c003c7947 */ /* 0x000fea0003800000 */
.L_x_2346:
[----:B------:R-:W3:Y:S02]  /*31d0*/  LDG.E.U16 R4, desc[UR36][R4.64] ;  /* 0x0000002404047981 */ /* 0x000ee4000c1e1500 */
[----:B---3--:R0:W1:Y:S01]  /*31e0*/  I2F.F64.S16 R22, R4 ;  /* 0x0000000400167312 */ /* 0x0080620000101c00 */
[----:B------:R-:W-:Y:S05]  /*31f0*/  BRA `(.L_x_2340) ;  /* 0x0000000c00307947 */ /* 0x000fea0003800000 */
.L_x_2342:
        /* <DEDUP_REMOVED lines=10> */
.L_x_2349:
[----:B------:R-:W3:Y:S02]  /*32a0*/  LDG.E.U16 R0, desc[UR36][R4.64] ;  /* 0x0000002404007981 */ /* 0x000ee4000c1e1500 */
[----:B---3--:R-:W-:-:S05]  /*32b0*/  HADD2.F32 R0, -RZ, R0.H0_H0 ;  /* 0x20000000ff007230 */ /* 0x008fca0000004100 */
[----:B------:R-:W-:-:S04]  /*32c0*/  FMUL.FTZ R0, R0, 1 ;  /* 0x3f80000000007820 */ /* 0x000fc80000410000 */
[----:B------:R0:W1:Y:S01]  /*32d0*/  F2F.F64.F32 R22, R0 ;  /* 0x0000000000167310 */ /* 0x0000620000201800 */
[----:B------:R-:W-:Y:S05]  /*32e0*/  BRA `(.L_x_2340) ;  /* 0x0000000800f47947 */ /* 0x000fea0003800000 */
.L_x_2348:
        /* <DEDUP_REMOVED lines=10> */
.L_x_2351:
[----:B------:R-:W3:Y:S02]  /*3390*/  LDG.E.U16 R4, desc[UR36][R4.64] ;  /* 0x0000002404047981 */ /* 0x000ee4000c1e1500 */
[----:B---3--:R-:W-:-:S05]  /*33a0*/  HADD2.F32 R0, -RZ, R4.H0_H0 ;  /* 0x20000004ff007230 */ /* 0x008fca0000004100 */
[----:B------:R-:W-:-:S04]  /*33b0*/  FMUL.FTZ R0, R0, 1 ;  /* 0x3f80000000007820 */ /* 0x000fc80000410000 */
[----:B------:R0:W1:Y:S01]  /*33c0*/  F2F.F64.F32 R22, R0 ;  /* 0x0000000000167310 */ /* 0x0000620000201800 */
[----:B------:R-:W-:Y:S05]  /*33d0*/  BRA `(.L_x_2340) ;  /* 0x0000000800b87947 */ /* 0x000fea0003800000 */
.L_x_2350:
[----:B------:R0:W5:Y:S01]  /*33e0*/  LDG.E.64 R22, desc[UR36][R4.64] ;  /* 0x0000002404167981 */ /* 0x000162000c1e1b00 */
[----:B------:R-:W-:Y:S05]  /*33f0*/  BRA `(.L_x_2340) ;  /* 0x0000000800b07947 */ /* 0x000fea0003800000 */
.L_x_2341:
        /* <DEDUP_REMOVED lines=13> */
.L_x_2354:
[----:B------:R0:W5:Y:S01]  /*34d0*/  LDG.E.64 R22, desc[UR36][R4.64] ;  /* 0x0000002404167981 */ /* 0x000162000c1e1b00 */
[----:B------:R-:W-:Y:S05]  /*34e0*/  BRA `(.L_x_2340) ;  /* 0x0000000800747947 */ /* 0x000fea0003800000 */
.L_x_2353:
        /* <DEDUP_REMOVED lines=25> */
[----:B------:R-:W-:-:S04]  /*3680*/  FMUL.FTZ R3, R3, 1 ;  /* 0x3f80000003037820 */ /* 0x000fc80000410000 */
[----:B------:R0:W1:Y:S01]  /*3690*/  F2F.F64.F32 R22, R3 ;  /* 0x0000000300167310 */ /* 0x0000620000201800 */
[----:B------:R-:W-:Y:S05]  /*36a0*/  BRA `(.L_x_2340) ;  /* 0x0000000800047947 */ /* 0x000fea0003800000 */
.L_x_2356:
[----:B------:R-:W3:Y:S02]  /*36b0*/  LDG.E.U8 R3, desc[UR36][R4.64] ;  /* 0x0000002404037981 */ /* 0x000ee4000c1e1100 */
[----:B---3--:R-:W-:-:S05]  /*36c0*/  IMAD.SHL.U32 R0, R3, 0x2000000, RZ ;  /* 0x0200000003007824 */ /* 0x008fca00078e00ff */
        /* <DEDUP_REMOVED lines=10> */
[----:B------:R-:W-:-:S04]  /*3770*/  FMUL.FTZ R2, R2, 1 ;  /* 0x3f80000002027820 */ /* 0x000fc80000410000 */
[----:B------:R0:W1:Y:S01]  /*3780*/  F2F.F64.F32 R22, R2 ;  /* 0x0000000200167310 */ /* 0x0000620000201800 */
[----:B------:R-:W-:Y:S05]  /*3790*/  BRA `(.L_x_2340) ;  /* 0x0000000400c87947 */ /* 0x000fea0003800000 */
.L_x_2355:
[----:B------:R-:W3:Y:S02]  /*37a0*/  LDG.E.U16 R0, desc[UR36][R4.64] ;  /* 0x0000002404007981 */ /* 0x000ee4000c1e1500 */
[----:B---3--:R-:W-:-:S04]  /*37b0*/  IMAD.U32 R0, R0, 0x10000, RZ ;  /* 0x0001000000007824 */ /* 0x008fc800078e00ff */
[----:B------:R-:W-:-:S04]  /*37c0*/  FMUL.FTZ R0, R0, 1 ;  /* 0x3f80000000007820 */ /* 0x000fc80000410000 */
[----:B------:R0:W1:Y:S01]  /*37d0*/  F2F.F64.F32 R22, R0 ;  /* 0x0000000000167310 */ /* 0x0000620000201800 */
[----:B------:R-:W-:Y:S05]  /*37e0*/  BRA `(.L_x_2340) ;  /* 0x0000000400b47947 */ /* 0x000fea0003800000 */
.L_x_2352:
        /* <DEDUP_REMOVED lines=11> */
.L_x_2359:
        /* <DEDUP_REMOVED lines=21> */
.L_x_2363:
[----:B------:R-:W-:Y:S05]  /*39f0*/  BSYNC B1 ;  /* 0x0000000000017941 */ /* 0x000fea0003800000 */
.L_x_2362:
[----:B------:R-:W-:Y:S01]  /*3a00*/  LEA R3, R0, 0x3b800000, 0x17 ;  /* 0x3b80000000037811 */ /* 0x000fe200078eb8ff */
[----:B------:R-:W-:-:S05]  /*3a10*/  IMAD.SHL.U32 R0, R2, 0x100000, RZ ;  /* 0x0010000002007824 */ /* 0x000fca00078e00ff */
[----:B------:R-:W-:-:S07]  /*3a20*/  LOP3.LUT R0, R3, R0, R4, 0xfe, !PT ;  /* 0x0000000003007212 */ /* 0x000fce00078efe04 */
.L_x_2361:
[----:B------:R-:W-:Y:S05]  /*3a30*/  BSYNC B0 ;  /* 0x0000000000007941 */ /* 0x000fea0003800000 */
.L_x_2360:
[----:B------:R-:W-:-:S04]  /*3a40*/  FMUL.FTZ R0, R0, 1 ;  /* 0x3f80000000007820 */ /* 0x000fc80000410000 */
[----:B------:R0:W1:Y:S01]  /*3a50*/  F2F.F64.F32 R22, R0 ;  /* 0x0000000000167310 */ /* 0x0000620000201800 */
[----:B------:R-:W-:Y:S05]  /*3a60*/  BRA `(.L_x_2340) ;  /* 0x0000000400147947 */ /* 0x000fea0003800000 */
.L_x_2358:
        /* <DEDUP_REMOVED lines=21> */
.L_x_2367:
[----:B------:R-:W-:Y:S05]  /*3bc0*/  BSYNC B1 ;  /* 0x0000000000017941 */ /* 0x000fea0003800000 */
.L_x_2366:
[----:B------:R-:W-:Y:S01]  /*3bd0*/  LEA R3, R0, 0x37800000, 0x17 ;  /* 0x3780000000037811 */ /* 0x000fe200078eb8ff */
[----:B------:R-:W-:-:S05]  /*3be0*/  IMAD.SHL.U32 R0, R2, 0x200000, RZ ;  /* 0x0020000002007824 */ /* 0x000fca00078e00ff */
[----:B------:R-:W-:-:S07]  /*3bf0*/  LOP3.LUT R0, R3, R0, R4, 0xfe, !PT ;  /* 0x0000000003007212 */ /* 0x000fce00078efe04 */
.L_x_2365:
[----:B------:R-:W-:Y:S05]  /*3c00*/  BSYNC B0 ;  /* 0x0000000000007941 */ /* 0x000fea0003800000 */
.L_x_2364:
[----:B------:R-:W-:-:S04]  /*3c10*/  FMUL.FTZ R0, R0, 1 ;  /* 0x3f80000000007820 */ /* 0x000fc80000410000 */
[----:B------:R0:W1:Y:S01]  /*3c20*/  F2F.F64.F32 R22, R0 ;  /* 0x0000000000167310 */ /* 0x0000620000201800 */
[----:B------:R-:W-:Y:S05]  /*3c30*/  BRA `(.L_x_2340) ;  /* 0x0000000000a07947 */ /* 0x000fea0003800000 */
.L_x_2357:
        /* <DEDUP_REMOVED lines=14> */
.L_x_2371:
[----:B------:R-:W-:Y:S05]  /*3d20*/  BSYNC B0 ;  /* 0x0000000000007941 */ /* 0x000fea0003800000 */
.L_x_2370:
[----:B------:R-:W-:-:S04]  /*3d30*/  FMUL.FTZ R0, R0, 1 ;  /* 0x3f80000000007820 */ /* 0x000fc80000410000 */
[----:B------:R0:W1:Y:S01]  /*3d40*/  F2F.F64.F32 R22, R0 ;  /* 0x0000000000167310 */ /* 0x0000620000201800 */
[----:B------:R-:W-:Y:S05]  /*3d50*/  BRA `(.L_x_2340) ;  /* 0x0000000000587947 */ /* 0x000fea0003800000 */
.L_x_2345:
        /* <DEDUP_REMOVED lines=16> */
.L_x_2372:
[----:B------:R-:W-:Y:S05]  /*3e60*/  BRA `(.L_x_2340) ;  /* 0x0000000000147947 */ /* 0x000fea0003800000 */
.L_x_2369:
[----:B------:R-:W3:Y:S02]  /*3e70*/  LDG.E.64 R22, desc[UR36][R4.64] ;  /* 0x0000002404167981 */ /* 0x000ee4000c1e1b00 */
[----:B---3--:R-:W0:Y:S01]  /*3e80*/  I2F.F64.U64 R22, R22 ;  /* 0x0000001600167312 */ /* 0x008e220000301800 */
[----:B------:R-:W-:Y:S05]  /*3e90*/  BRA `(.L_x_2340) ;  /* 0x0000000000087947 */ /* 0x000fea0003800000 */
.L_x_2368:
[----:B------:R-:W3:Y:S02]  /*3ea0*/  LDG.E R4, desc[UR36][R4.64] ;  /* 0x0000002404047981 */ /* 0x000ee4000c1e1900 */
[----:B---3--:R0:W1:Y:S02]  /*3eb0*/  I2F.F64.U32 R22, R4 ;  /* 0x0000000400167312 */ /* 0x0080640000201800 */
.L_x_2340:
[----:B------:R-:W-:Y:S05]  /*3ec0*/  BSYNC B6 ;  /* 0x0000000000067941 */ /* 0x000fea0003800000 */
.L_x_2339:
[----:B0--3--:R-:W0:Y:S01]  /*3ed0*/  S2R R0, SR_TID.X ;  /* 0x0000000000007919 */ /* 0x009e220000002100 */
[----:B------:R-:W-:Y:S01]  /*3ee0*/  BSSY B0, `(.L_x_2373) ;  /* 0x0000082000007945 */ /* 0x000fe20003800000 */
[----:B0-----:R-:W-:-:S13]  /*3ef0*/  ISETP.GE.AND P0, PT, R0, R19, PT ;  /* 0x000000130000720c */ /* 0x001fda0003f06270 */
[----:B------:R-:W-:Y:S05]  /*3f00*/  @P0 BRA `(.L_x_2374) ;  /* 0x0000000400fc0947 */ /* 0x000fea0003800000 */
[----:B-12-45:R-:W-:-:S10]  /*3f10*/  DADD R2, -RZ, |R28| ;  /* 0x00000000ff027229 */ /* 0x036fd4000000051c */
        /* <DEDUP_REMOVED lines=9> */
[----:B------:R-:W-:Y:S01]  /*3fb0*/  UMOV UR5, 0x3ec715b3 ;  /* 0x3ec715b300057882 */ /* 0x000fe20000000000 */
[----:B------:R-:W-:-:S04]  /*3fc0*/  IMAD.MOV.U32 R8, RZ, RZ, RZ ;  /* 0x000000ffff087224 */ /* 0x000fc800078e00ff */
[----:B------:R-:W-:Y:S01]  /*3fd0*/  DFMA R4, R2, UR4, -R4 ;  /* 0x0000000402047c2b */ /* 0x000fe20008000804 */
[----:B------:R-:W-:Y:S01]  /*3fe0*/  UMOV UR4, 0x8efcd9b8 ;  /* 0x8efcd9b800047882 */ /* 0x000fe20000000000 */
[----:B------:R-:W-:-:S06]  /*3ff0*/  UMOV UR5, 0x3ed9a9b8 ;  /* 0x3ed9a9b800057882 */ /* 0x000fcc0000000000 */
[----:B------:R-:W-:Y:S01]  /*4000*/  DFMA R4, R2, R4, UR4 ;  /* 0x0000000402047e2b */ /* 0x000fe20008000004 */
[----:B------:R-:W-:Y:S01]  /*4010*/  UMOV UR4, 0xa8a0c4c3 ;  /* 0xa8a0c4c300047882 */ /* 0x000fe20000000000 */
[----:B------:R-:W-:-:S06]  /*4020*/  UMOV UR5, 0x3edd0f40 ;  /* 0x3edd0f4000057882 */ /* 0x000fcc0000000000 */
[C---:B------:R-:W-:Y:S01]  /*4030*/  DFMA R6, R2.reuse, R4, UR4 ;  /* 0x0000000402067e2b */ /* 0x040fe20008000004 */
[----:B------:R-:W-:Y:S01]  /*4040*/  UMOV UR4, 0xfa9e0e1f ;  /* 0xfa9e0e1f00047882 */ /* 0x000fe20000000000 */
[----:B------:R-:W-:Y:S01]  /*4050*/  UMOV UR5, 0x3ef46d4c ;  /* 0x3ef46d4c00057882 */ /* 0x000fe20000000000 */
[----:B------:R-:W-:Y:S02]  /*4060*/  VIADD R5, R3, 0xfff00000 ;  /* 0xfff0000003057836 */ /* 0x000fe40000000000 */
[----:B------:R-:W-:Y:S02]  /*4070*/  IMAD.MOV.U32 R4, RZ, RZ, R2 ;  /* 0x000000ffff047224 */ /* 0x000fe400078e0002 */
[----:B------:R-:W0:Y:S01]  /*4080*/  MUFU.RSQ64H R9, R5 ;  /* 0x0000000500097308 */ /* 0x000e220000001c00 */
        /* <DEDUP_REMOVED lines=13> */
[----:B------:R-:W-:Y:S01]  /*4160*/  DFMA R14, R12, -R12, R4 ;  /* 0x8000000c0c0e722b */ /* 0x000fe20000000004 */
[----:B------:R-:W-:Y:S02]  /*4170*/  VIADD R7, R9, 0xfff00000 ;  /* 0xfff0000009077836 */ /* 0x000fe40000000000 */
[----:B------:R-:W-:Y:S02]  /*4180*/  IMAD.MOV.U32 R6, RZ, RZ, RZ ;  /* 0x000000ffff067224 */ /* 0x000fe400078e00ff */
[----:B------:R-:W-:Y:S01]  /*4190*/  DFMA R10, R2, R10, UR4 ;  /* 0x00000004020a7e2b */ /* 0x000fe2000800000a */
[----:B------:R-:W-:Y:S01]  /*41a0*/  UMOV UR4, 0xc62b05a2 ;  /* 0xc62b05a200047882 */ /* 0x000fe20000000000 */
[----:B------:R-:W-:-:S02]  /*41b0*/  UMOV UR5, 0x3f5f1c71 ;  /* 0x3f5f1c7100057882 */ /* 0x000fc40000000000 */
        /* <DEDUP_REMOVED lines=19> */
.L_x_2377:
[----:B------:R-:W-:-:S11]  /*42f0*/  DMUL R4, RZ, |R28| ;  /* 0x4000001cff047228 */ /* 0x000fd60000000000 */
.L_x_2378:
[----:B------:R-:W-:Y:S05]  /*4300*/  BSYNC B1 ;  /* 0x0000000000017941 */ /* 0x000fea0003800000 */
.L_x_2376:
        /* <DEDUP_REMOVED lines=11> */
.L_x_2375:
        /* <DEDUP_REMOVED lines=11> */
[----:B------:R-:W-:-:S06]  /*4470*/  UMOV UR5, 0x3f924eaf ;  /* 0x3f924eaf00057882 */ /* 0x000fcc0000000000 */
        /* <DEDUP_REMOVED lines=33> */
[----:B------:R-:W-:Y:S01]  /*4690*/  DFMA R28, R4, |R28|, |R28| ;  /* 0x4000001c041c722b */ /* 0x000fe2000000041c */
[----:B------:R-:W-:Y:S02]  /*46a0*/  @P1 IMAD.MOV.U32 R4, RZ, RZ, 0x33145c07 ;  /* 0x33145c07ff041424 */ /* 0x000fe400078e00ff */
[----:B------:R-:W-:-:S05]  /*46b0*/  @P1 IMAD.MOV.U32 R5, RZ, RZ, 0x3c91a626 ;  /* 0x3c91a626ff051424 */ /* 0x000fca00078e00ff */
[C---:B------:R-:W-:Y:S02]  /*46c0*/  @!P1 DADD R2, R28.reuse, R2 ;  /* 0x000000001c029229 */ /* 0x040fe40000000002 */
[----:B------:R-:W-:-:S08]  /*46d0*/  @P1 DADD R4, R28, -R4 ;  /* 0x000000001c041229 */ /* 0x000fd00000000804 */
[----:B------:R-:W-:Y:S02]  /*46e0*/  @P1 DADD R4, -R4, UR4 ;  /* 0x0000000404041e29 */ /* 0x000fe40008000100 */
[----:B------:R-:W-:-:S11]  /*46f0*/  @!P1 DADD R4, R2, UR4 ;  /* 0x0000000402049e29 */ /* 0x000fd60008000000 */
.L_x_2374:
[----:B------:R-:W-:Y:S05]  /*4700*/  BSYNC B0 ;  /* 0x0000000000007941 */ /* 0x000fea0003800000 */
.L_x_2373:
[----:B------:R-:W-:Y:S01]  /*4710*/  VIADD R26, R0, 0x80 ;  /* 0x00000080001a7836 */ /* 0x000fe20000000000 */
[----:B------:R-:W-:Y:S04]  /*4720*/  BSSY B0, `(.L_x_2379) ;  /* 0x0000082000007945 */ /* 0x000fe80003800000 */
[----:B------:R-:W-:-:S13]  /*4730*/  ISETP.GE.AND P1, PT, R26, R19, PT ;  /* 0x000000131a00720c */ /* 0x000fda0003f26270 */
[----:B------:R-:W-:Y:S05]  /*4740*/  @P1 BRA `(.L_x_2380) ;  /* 0x0000000400fc1947 */ /* 0x000fea0003800000 */
[----:B-1---5:R-:W-:-:S10]  /*4750*/  DADD R2, -RZ, |R24| ;  /* 0x00000000ff027229 */ /* 0x022fd40000000518 */
        /* <DEDUP_REMOVED lines=10> */
[----:B------:R-:W-:Y:S02]  /*4800*/  VIADD R21, R3, 0xfff00000 ;  /* 0xfff0000003157836 */ /* 0x000fe40000000000 */
[----:B------:R-:W-:Y:S02]  /*4810*/  IMAD.MOV.U32 R20, RZ, RZ, R2 ;  /* 0x000000ffff147224 */ /* 0x000fe400078e0002 */
[----:B------:R-:W-:Y:S01]  /*4820*/  DFMA R6, R2, UR4, -R6 ;  /* 0x0000000402067c2b */ /* 0x000fe20008000806 */
[----:B------:R-:W-:Y:S01]  /*4830*/  UMOV UR4, 0x8efcd9b8 ;  /* 0x8efcd9b800047882 */ /* 0x000fe20000000000 */
[----:B------:R-:W-:Y:S01]  /*4840*/  UMOV UR5, 0x3ed9a9b8 ;  /* 0x3ed9a9b800057882 */ /* 0x000fe20000000000 */
[----:B------:R-:W-:-:S05]  /*4850*/  IMAD.MOV.U32 R12, RZ, RZ, RZ ;  /* 0x000000ffff0c7224 */ /* 0x000fca00078e00ff */
        /* <DEDUP_REMOVED lines=17> */
[----:B0-----:R-:W-:Y:S01]  /*4970*/  DMUL R8, R20, R6 ;  /* 0x0000000614087228 */ /* 0x001fe20000000000 */
[----:B------:R-:W-:-:S04]  /*4980*/  VIADD R13, R7, 0xfff00000 ;  /* 0xfff00000070d7836 */ /* 0x000fc80000000000 */
[----:B------:R-:W-:Y:S01]  /*4990*/  DFMA R14, R2, R14, UR4 ;  /* 0x00000004020e7e2b */ /* 0x000fe2000800000e */
[----:B------:R-:W-:Y:S01]  /*49a0*/  UMOV UR4, 0x60009c8f ;  /* 0x60009c8f00047882 */ /* 0x000fe20000000000 */
[----:B------:R-:W-:Y:S01]  /*49b0*/  UMOV UR5, 0x3f46e8ba ;  /* 0x3f46e8ba00057882 */ /* 0x000fe20000000000 */
[----:B------:R-:W-:-:S05]  /*49c0*/  DFMA R10, R8, -R8, R20 ;  /* 0x80000008080a722b */ /* 0x000fca0000000014 */
[----:B------:R-:W-:Y:S01]  /*49d0*/  DFMA R14, R2, R14, UR4 ;  /* 0x00000004020e7e2b */ /* 0x000fe2000800000e */
[----:B------:R-:W-:Y:S01]  /*49e0*/  UMOV UR4, 0xc62b05a2 ;  /* 0xc62b05a200047882 */ /* 0x000fe20000000000 */
[----:B------:R-:W-:Y:S01]  /*49f0*/  UMOV UR5, 0x3f5f1c71 ;  /* 0x3f5f1c7100057882 */ /* 0x000fe20000000000 */
[----:B------:R-:W-:-:S05]  /*4a00*/  DFMA R10, R12, R10, R8 ;  /* 0x0000000a0c0a722b */ /* 0x000fca0000000008 */
[----:B------:R-:W-:Y:S01]  /*4a10*/  DFMA R14, R2, R14, UR4 ;  /* 0x00000004020e7e2b */ /* 0x000fe2000800000e */
[----:B------:R-:W-:Y:S01]  /*4a20*/  UMOV UR4, 0xb6dc9f2c ;  /* 0xb6dc9f2c00047882 */ /* 0x000fe20000000000 */
[----:B------:R-:W-:Y:S01]  /*4a30*/  UMOV UR5, 0x3f76db6d ;  /* 0x3f76db6d00057882 */ /* 0x000fe20000000000 */
[-C--:B------:R-:W-:Y:S02]  /*4a40*/  DFMA R6, R6, -R10.reuse, 1 ;  /* 0x3ff000000606742b */ /* 0x080fe4000000080a */
[----:B------:R-:W-:-:S03]  /*4a50*/  DFMA R20, R10, -R10, R20 ;  /* 0x8000000a0a14722b */ /* 0x000fc60000000014 */
[----:B------:R-:W-:Y:S01]  /*4a60*/  DFMA R14, R2, R14, UR4 ;  /* 0x00000004020e7e2b */ /* 0x000fe2000800000e */
[----:B------:R-:W-:Y:S01]  /*4a70*/  UMOV UR4, 0x3333329c ;  /* 0x3333329c00047882 */ /* 0x000fe20000000000 */
[----:B------:R-:W-:Y:S01]  /*4a80*/  UMOV UR5, 0x3f933333 ;  /* 0x3f93333300057882 */ /* 0x000fe20000000000 */
[----:B------:R-:W-:-:S05]  /*4a90*/  DFMA R6, R12, R6, R12 ;  /* 0x000000060c06722b */ /* 0x000fca000000000c */
[----:B------:R-:W-:Y:S01]  /*4aa0*/  DFMA R14, R2, R14, UR4 ;  /* 0x00000004020e7e2b */ /* 0x000fe2000800000e */
[----:B------:R-:W-:Y:S01]  /*4ab0*/  UMOV UR4, 0x55555555 ;  /* 0x5555555500047882 */ /* 0x000fe20000000000 */
[----:B------:R-:W-:Y:S01]  /*4ac0*/  UMOV UR5, 0x3fb55555 ;  /* 0x3fb5555500057882 */ /* 0x000fe20000000000 */
[----:B------:R-:W-:-:S05]  /*4ad0*/  DFMA R6, R20, R6, R10 ;  /* 0x000000061406722b */ /* 0x000fca000000000a */
[----:B------:R-:W-:-:S05]  /*4ae0*/  DFMA R14, R2, R14, UR4 ;  /* 0x00000004020e7e2b */ /* 0x000fca000800000e */
[----:B------:R-:W-:-:S03]  /*4af0*/  VIADD R7, R7, 0x100000 ;  /* 0x0010000007077836 */ /* 0x000fc60000000000 */
[----:B------:R-:W-:-:S08]  /*4b00*/  DMUL R14, R2, R14 ;  /* 0x0000000e020e7228 */ /* 0x000fd00000000000 */
[----:B--2-4-:R-:W-:Y:S01]  /*4b10*/  DFMA R28, R6, R14, R6 ;  /* 0x0000000e061c722b */ /* 0x014fe20000000006 */
[----:B------:R-:W-:Y:S10]  /*4b20*/  BRA `(.L_x_2384) ;  /* 0x0000000000047947 */ /* 0x000ff40003800000 */
.L_x_2383:
[----:B--2-4-:R-:W-:-:S11]  /*4b30*/  DMUL R28, RZ, |R24| ;  /* 0x40000018ff1c7228 */ /* 0x014fd60000000000 */
.L_x_2384:
[----:B------:R-:W-:Y:S05]  /*4b40*/  BSYNC B1 ;  /* 0x0000000000017941 */ /* 0x000fea0003800000 */
.L_x_2382:
        /* <DEDUP_REMOVED lines=11> */
.L_x_2381:
        /* <DEDUP_REMOVED lines=12> */
[----:B--2-4-:R-:W-:Y:S02]  /*4cc0*/  @P1 IMAD.MOV.U32 R28, RZ, RZ, 0x33145c07 ;  /* 0x33145c07ff1c1424 */ /* 0x014fe400078e00ff */
        /* <DEDUP_REMOVED lines=39> */
.L_x_2380:
[----:B------:R-:W-:Y:S05]  /*4f40*/  BSYNC B0 ;  /* 0x0000000000007941 */ /* 0x000fea0003800000 */
.L_x_2379:
        /* <DEDUP_REMOVED lines=64> */
[----:B------:R-:W-:Y:S01]  /*5350*/  DFMA R24, R6, R14, R6 ;  /* 0x0000000e0618722b */ /* 0x000fe20000000006 */
[----:B------:R-:W-:Y:S10]  /*5360*/  BRA `(.L_x_2390) ;  /* 0x0000000000047947 */ /* 0x000ff40003800000 */
.L_x_2389:
[----:B------:R-:W-:-:S11]  /*5370*/  DMUL R24, RZ, |R16| ;  /* 0x40000010ff187228 */ /* 0x000fd60000000000 */
.L_x_2390:
[----:B------:R-:W-:Y:S05]  /*5380*/  BSYNC B1 ;  /* 0x0000000000017941 */ /* 0x000fea0003800000 */
.L_x_2388:
        /* <DEDUP_REMOVED lines=11> */
.L_x_2387:
        /* <DEDUP_REMOVED lines=52> */
.L_x_2386:
[----:B------:R-:W-:Y:S05]  /*5780*/  BSYNC B0 ;  /* 0x0000000000007941 */ /* 0x000fea0003800000 */
.L_x_2385:
        /* <DEDUP_REMOVED lines=66> */
.L_x_2395:
[----:B------:R-:W-:-:S11]  /*5bb0*/  DMUL R16, RZ, |R22| ;  /* 0x40000016ff107228 */ /* 0x000fd60000000000 */
.L_x_2396:
[----:B------:R-:W-:Y:S05]  /*5bc0*/  BSYNC B1 ;  /* 0x0000000000017941 */ /* 0x000fea0003800000 */
.L_x_2394:
        /* <DEDUP_REMOVED lines=11> */
.L_x_2393:
        /* <DEDUP_REMOVED lines=52> */
.L_x_2392:
[----:B------:R-:W-:Y:S05]  /*5fc0*/  BSYNC B0 ;  /* 0x0000000000007941 */ /* 0x000fea0003800000 */
.L_x_2391:
[----:B------:R-:W0:Y:S01]  /*5fd0*/  LDC.U8 R2, c[0x0][0x234] ;  /* 0x00008d00ff027b82 */ /* 0x000e220000000000 */
[----:B------:R-:W-:Y:S01]  /*5fe0*/  BSSY B6, `(.L_x_2397) ;  /* 0x000012e000067945 */ /* 0x000fe20003800000 */
[----:B-1---5:R-:W-:-:S03]  /*5ff0*/  IMAD.MOV.U32 R22, RZ, RZ, R0 ;  /* 0x000000ffff167224 */ /* 0x022fc600078e0000 */
[----:B------:R-:W-:Y:S05]  /*6000*/  @P0 BRA `(.L_x_2398) ;  /* 0x0000001000ac0947 */ /* 0x000fea0003800000 */
[----:B------:R-:W1:Y:S01]  /*6010*/  LDC.64 R8, c[0x0][0x218] ;  /* 0x00008600ff087b82 */ /* 0x000e620000000a00 */
[----:B------:R-:W-:Y:S01]  /*6020*/  IMAD R0, R18, 0x200, R0 ;  /* 0x0000020012007824 */ /* 0x000fe200078e0200 */
[----:B0-----:R-:W-:Y:S01]  /*6030*/  PRMT R6, R2, 0x9910, RZ ;  /* 0x0000991002067816 */ /* 0x001fe200000000ff */
[----:B------:R-:W-:Y:S02]  /*6040*/  ULDC UR4, c[0x0][0x238] ;  /* 0x00008e0000047ab9 */ /* 0x000fe40000000800 */
[----:B------:R-:W-:Y:S02]  /*6050*/  IMAD R3, R0, UR4, RZ ;  /* 0x0000000400037c24 */ /* 0x000fe4000f8e02ff */
[----:B------:R-:W-:-:S05]  /*6060*/  IMAD.MOV.U32 R0, RZ, RZ, R6 ;  /* 0x000000ffff007224 */ /* 0x000fca00078e0006 */
[----:B------:R-:W-:Y:S02]  /*6070*/  ISETP.GT.AND P0, PT, R0, 0x9, PT ;  /* 0x000000090000780c */ /* 0x000fe40003f04270 */
[----:B-1----:R-:W-:-:S05]  /*6080*/  IADD3 R8, P1, R3, R8, RZ ;  /* 0x0000000803087210 */ /* 0x002fca0007f3e0ff */
        /* <DEDUP_REMOVED lines=10> */
[----:B------:R-:W0:Y:S01]  /*6130*/  F2I.F64.TRUNC R5, R4 ;  /* 0x0000000400057311 */ /* 0x000e22000030d100 */
[----:B------:R-:W-:Y:S01]  /*6140*/  IMAD.MOV.U32 R22, RZ, RZ, R26 ;  /* 0x000000ffff167224 */ /* 0x000fe200078e001a */
[----:B0-----:R0:W-:Y:S01]  /*6150*/  STG.E.U8 desc[UR36][R8.64], R5 ;  /* 0x0000000508007986 */ /* 0x0011e2000c101124 */
[----:B------:R-:W-:Y:S05]  /*6160*/  BRA `(.L_x_2398) ;  /* 0x0000001000547947 */ /* 0x000fea0003800000 */
.L_x_2402:
[----:B------:R-:W0:Y:S01]  /*6170*/  F2I.S64.F64.TRUNC R4, R4 ;  /* 0x0000000400047311 */ /* 0x000e22000030d900 */
[----:B------:R-:W-:Y:S02]  /*6180*/  IMAD.MOV.U32 R22, RZ, RZ, R26 ;  /* 0x000000ffff167224 */ /* 0x000fe400078e001a */
[----:B0-----:R-:W-:-:S05]  /*6190*/  IMAD.MOV.U32 R3, RZ, RZ, R4 ;  /* 0x000000ffff037224 */ /* 0x001fca00078e0004 */
[----:B------:R0:W-:Y:S01]  /*61a0*/  STG.E.U8 desc[UR36][R8.64], R3 ;  /* 0x0000000308007986 */ /* 0x0001e2000c101124 */
[----:B------:R-:W-:Y:S05]  /*61b0*/  BRA `(.L_x_2398) ;  /* 0x0000001000407947 */ /* 0x000fea0003800000 */
.L_x_2401:
[----:B------:R-:W-:-:S13]  /*61c0*/  ISETP.NE.AND P0, PT, R0, 0x2, PT ;  /* 0x000000020000780c */ /* 0x000fda0003f05270 */
[----:B------:R-:W-:Y:S05]  /*61d0*/  @!P0 BRA `(.L_x_2404) ;  /* 0x0000000000308947 */ /* 0x000fea0003800000 */
[----:B------:R-:W-:-:S13]  /*61e0*/  ISETP.NE.AND P0, PT, R0, 0x3, PT ;  /* 0x000000030000780c */ /* 0x000fda0003f05270 */
[----:B------:R-:W-:Y:S05]  /*61f0*/  @!P0 BRA `(.L_x_2405) ;  /* 0x0000000000188947 */ /* 0x000fea0003800000 */
[----:B------:R-:W-:-:S13]  /*6200*/  ISETP.NE.AND P0, PT, R0, 0x4, PT ;  /* 0x000000040000780c */ /* 0x000fda0003f05270 */
[----:B------:R-:W-:Y:S05]  /*6210*/  @P0 BRA `(.L_x_2403) ;  /* 0x0000000c00c40947 */ /* 0x000fea0003800000 */
[----:B------:R-:W0:Y:S01]  /*6220*/  F2I.S64.F64.TRUNC R4, R4 ;  /* 0x0000000400047311 */ /* 0x000e22000030d900 */
[----:B------:R-:W-:Y:S01]  /*6230*/  IMAD.MOV.U32 R22, RZ, RZ, R26 ;  /* 0x000000ffff167224 */ /* 0x000fe200078e001a */
[----:B0-----:R0:W-:Y:S01]  /*6240*/  STG.E.64 desc[UR36][R8.64], R4 ;  /* 0x0000000408007986 */ /* 0x0011e2000c101b24 */
[----:B------:R-:W-:Y:S05]  /*6250*/  BRA `(.L_x_2398) ;  /* 0x0000001000187947 */ /* 0x000fea0003800000 */
.L_x_2405:
[----:B------:R-:W0:Y:S01]  /*6260*/  F2I.F64.TRUNC R5, R4 ;  /* 0x0000000400057311 */ /* 0x000e22000030d100 */
[----:B------:R-:W-:Y:S01]  /*6270*/  IMAD.MOV.U32 R22, RZ, RZ, R26 ;  /* 0x000000ffff167224 */ /* 0x000fe200078e001a */
[----:B0-----:R0:W-:Y:S01]  /*6280*/  STG.E desc[UR36][R8.64], R5 ;  /* 0x0000000508007986 */ /* 0x0011e2000c101924 */
[----:B------:R-:W-:Y:S05]  /*6290*/  BRA `(.L_x_2398) ;  /* 0x0000001000087947 */ /* 0x000fea0003800000 */
.L_x_2404:
[----:B------:R-:W0:Y:S01]  /*62a0*/  F2I.F64.TRUNC R5, R4 ;  /* 0x0000000400057311 */ /* 0x000e22000030d100 */
[----:B------:R-:W-:Y:S01]  /*62b0*/  IMAD.MOV.U32 R22, RZ, RZ, R26 ;  /* 0x000000ffff167224 */ /* 0x000fe200078e001a */
[----:B0-----:R0:W-:Y:S01]  /*62c0*/  STG.E.U16 desc[UR36][R8.64], R5 ;  /* 0x0000000508007986 */ /* 0x0011e2000c101524 */
[----:B------:R-:W-:Y:S05]  /*62d0*/  BRA `(.L_x_2398) ;  /* 0x0000000c00f87947 */ /* 0x000fea0003800000 */
.L_x_2400:
        /* <DEDUP_REMOVED lines=10> */
[----:B------:R-:W-:-:S13]  /*6380*/  IMAD.MOV.U32 R22, RZ, RZ, R26 ;  /* 0x000000ffff167224 */ /* 0x000fda00078e001a */
[----:B0-----:R-:W-:-:S05]  /*6390*/  @!P0 FMUL R3, R3, 1.175494350822287508e-38 ;  /* 0x0080000003038820 */ /* 0x001fca0000400000 */
[----:B------:R0:W-:Y:S01]  /*63a0*/  STG.E desc[UR36][R8.64], R3 ;  /* 0x0000000308007986 */ /* 0x0001e2000c101924 */
[----:B------:R-:W-:Y:S05]  /*63b0*/  BRA `(.L_x_2398) ;  /* 0x0000000c00c07947 */ /* 0x000fea0003800000 */
.L_x_2407:
[----:B------:R-:W-:Y:S01]  /*63c0*/  UMOV UR4, 0xf0000000 ;  /* 0xf000000000047882 */ /* 0x000fe20000000000 */
[----:B------:R-:W-:Y:S01]  /*63d0*/  UMOV UR5, 0x380fffff ;  /* 0x380fffff00057882 */ /* 0x000fe20000000000 */
[----:B------:R-:W0:Y:S01]  /*63e0*/  F2F.F32.F64 R0, R4 ;  /* 0x0000000400007310 */ /* 0x000e220000301000 */
[----:B------:R-:W-:Y:S01]  /*63f0*/  DSETP.GEU.AND P0, PT, |R4|, UR4, PT ;  /* 0x0000000404007e2a */ /* 0x000fe2000bf0e200 */
[----:B------:R-:W-:-:S13]  /*6400*/  IMAD.MOV.U32 R22, RZ, RZ, R26 ;  /* 0x000000ffff167224 */ /* 0x000fda00078e001a */
[----:B0-----:R-:W-:-:S05]  /*6410*/  @!P0 FMUL R0, R0, 1.175494350822287508e-38 ;  /* 0x0080000000008820 */ /* 0x001fca0000400000 */
[----:B------:R-:W-:-:S05]  /*6420*/  F2FP.F16.F32.PACK_AB R0, RZ, R0 ;  /* 0x00000000ff00723e */ /* 0x000fca00000000ff */
[----:B------:R0:W-:Y:S01]  /*6430*/  STG.E.U16 desc[UR36][R8.64], R0 ;  /* 0x0000000008007986 */ /* 0x0001e2000c101524 */
[----:B------:R-:W-:Y:S05]  /*6440*/  BRA `(.L_x_2398) ;  /* 0x0000000c009c7947 */ /* 0x000fea0003800000 */
.L_x_2406:
        /* <DEDUP_REMOVED lines=10> */
[----:B------:R-:W-:Y:S02]  /*64f0*/  IMAD.MOV.U32 R7, RZ, RZ, RZ ;  /* 0x000000ffff077224 */ /* 0x000fe400078e00ff */
[----:B------:R-:W-:-:S11]  /*6500*/  IMAD.MOV.U32 R22, RZ, RZ, R26 ;  /* 0x000000ffff167224 */ /* 0x000fd600078e001a */
[----:B0-----:R-:W-:-:S05]  /*6510*/  @!P0 FMUL R6, R6, 1.175494350822287508e-38 ;  /* 0x0080000006068820 */ /* 0x001fca0000400000 */
[----:B------:R0:W-:Y:S01]  /*6520*/  STG.E.64 desc[UR36][R8.64], R6 ;  /* 0x0000000608007986 */ /* 0x0001e2000c101b24 */
[----:B------:R-:W-:Y:S05]  /*6530*/  BRA `(.L_x_2398) ;  /* 0x0000000c00607947 */ /* 0x000fea0003800000 */
.L_x_2409:
[----:B------:R-:W-:Y:S01]  /*6540*/  UMOV UR4, 0xf0000000 ;  /* 0xf000000000047882 */ /* 0x000fe20000000000 */
[----:B------:R-:W-:Y:S01]  /*6550*/  UMOV UR5, 0x380fffff ;  /* 0x380fffff00057882 */ /* 0x000fe20000000000 */
[----:B------:R-:W0:Y:S01]  /*6560*/  F2F.F32.F64 R0, R4 ;  /* 0x0000000400007310 */ /* 0x000e220000301000 */
[----:B------:R-:W-:Y:S01]  /*6570*/  DSETP.GEU.AND P0, PT, |R4|, UR4, PT ;  /* 0x0000000404007e2a */ /* 0x000fe2000bf0e200 */
[----:B------:R-:W-:-:S13]  /*6580*/  IMAD.MOV.U32 R22, RZ, RZ, R26 ;  /* 0x000000ffff167224 */ /* 0x000fda00078e001a */
[----:B0-----:R-:W-:-:S05]  /*6590*/  @!P0 FMUL R0, R0, 1.175494350822287508e-38 ;  /* 0x0080000000008820 */ /* 0x001fca0000400000 */
[----:B------:R-:W-:-:S04]  /*65a0*/  F2FP.F16.F32.PACK_AB R3, RZ, R0 ;  /* 0x00000000ff03723e */ /* 0x000fc800000000ff */
[----:B------:R-:W-:-:S05]  /*65b0*/  PRMT R3, R3, 0x5410, RZ ;  /* 0x0000541003037816 */ /* 0x000fca00000000ff */
[----:B------:R0:W-:Y:S01]  /*65c0*/  STG.E desc[UR36][R8.64], R3 ;  /* 0x0000000308007986 */ /* 0x0001e2000c101924 */
[----:B------:R-:W-:Y:S05]  /*65d0*/  BRA `(.L_x_2398) ;  /* 0x0000000c00387947 */ /* 0x000fea0003800000 */
.L_x_2408:
[----:B------:R0:W-:Y:S01]  /*65e0*/  STG.E.64 desc[UR36][R8.64], R4 ;  /* 0x0000000408007986 */ /* 0x0001e2000c101b24 */
[----:B------:R-:W-:Y:S01]  /*65f0*/  IMAD.MOV.U32 R22, RZ, RZ, R26 ;  /* 0x000000ffff167224 */ /* 0x000fe200078e001a */
[----:B------:R-:W-:Y:S06]  /*6600*/  BRA `(.L_x_2398) ;  /* 0x0000000c002c7947 */ /* 0x000fec0003800000 */
.L_x_2399:
        /* <DEDUP_REMOVED lines=8> */
[----:B------:R-:W-:Y:S01]  /*6690*/  DSETP.NEU.AND P0, PT, R4, RZ, PT ;  /* 0x000000ff0400722a */ /* 0x000fe20003f0d000 */
[----:B------:R-:W-:-:S05]  /*66a0*/  IMAD.MOV.U32 R22, RZ, RZ, R26 ;  /* 0x000000ffff167224 */ /* 0x000fca00078e001a */
[----:B------:R-:W-:-:S05]  /*66b0*/  SEL R3, RZ, 0x1, !P0 ;  /* 0x00000001ff037807 */ /* 0x000fca0004000000 */
[----:B------:R0:W-:Y:S01]  /*66c0*/  STG.E.U8 desc[UR36][R8.64], R3 ;  /* 0x0000000308007986 */ /* 0x0001e2000c101124 */
[----:B------:R-:W-:Y:S05]  /*66d0*/  BRA `(.L_x_2398) ;  /* 0x0000000800f87947 */ /* 0x000fea0003800000 */
.L_x_2412:
[----:B------:R-:W-:Y:S01]  /*66e0*/  CS2R R6, SRZ ;  /* 0x0000000000067805 */ /* 0x000fe2000001ff00 */
[----:B------:R-:W-:-:S04]  /*66f0*/  IMAD.MOV.U32 R22, RZ, RZ, R26 ;  /* 0x000000ffff167224 */ /* 0x000fc800078e001a */
[----:B------:R0:W-:Y:S01]  /*6700*/  STG.E.128 desc[UR36][R8.64], R4 ;  /* 0x0000000408007986 */ /* 0x0001e2000c101d24 */
[----:B------:R-:W-:Y:S05]  /*6710*/  BRA `(.L_x_2398) ;  /* 0x0000000800e87947 */ /* 0x000fea0003800000 */
.L_x_2411:
        /* <DEDUP_REMOVED lines=25> */
.L_x_2416:
[----:B------:R-:W-:Y:S05]  /*68b0*/  BSYNC B0 ;  /* 0x0000000000007941 */ /* 0x000fea0003800000 */
.L_x_2415:
[----:B------:R-:W-:Y:S01]  /*68c0*/  LOP3.LUT R7, R0, R7, RZ, 0xfc, !PT ;  /* 0x0000000700077212 */ /* 0x000fe200078efcff */
[----:B------:R-:W-:-:S04]  /*68d0*/  IMAD.MOV.U32 R22, RZ, RZ, R26 ;  /* 0x000000ffff167224 */ /* 0x000fc800078e001a */
[----:B------:R0:W-:Y:S01]  /*68e0*/  STG.E.U8 desc[UR36][R8.64], R7 ;  /* 0x0000000708007986 */ /* 0x0001e2000c101124 */
[----:B------:R-:W-:Y:S05]  /*68f0*/  BRA `(.L_x_2398) ;  /* 0x0000000800707947 */ /* 0x000fea0003800000 */
.L_x_2414:
        /* <DEDUP_REMOVED lines=17> */
.L_x_2418:
[----:B------:R-:W-:Y:S01]  /*6a10*/  IMAD.MOV.U32 R0, RZ, RZ, 0x7f ;  /* 0x0000007fff007424 */ /* 0x000fe200078e00ff */
[----:B------:R-:W-:-:S04]  /*6a20*/  ISETP.GT.U32.AND P0, PT, R3, 0x7f800000, PT ;  /* 0x7f8000000300780c */ /* 0x000fc80003f04070 */
[----:B------:R-:W-:-:S09]  /*6a30*/  SEL R0, R0, 0x7c, P0 ;  /* 0x0000007c00007807 */ /* 0x000fd20000000000 */
.L_x_2419:
[----:B------:R-:W-:Y:S05]  /*6a40*/  BSYNC B0 ;  /* 0x0000000000007941 */ /* 0x000fea0003800000 */
.L_x_2417:
[----:B------:R-:W-:Y:S01]  /*6a50*/  LOP3.LUT R3, R7, 0x80000000, RZ, 0xc0, !PT ;  /* 0x8000000007037812 */ /* 0x000fe200078ec0ff */
[----:B------:R-:W-:-:S03]  /*6a60*/  IMAD.MOV.U32 R22, RZ, RZ, R26 ;  /* 0x000000ffff167224 */ /* 0x000fc600078e001a */
[----:B------:R-:W-:-:S04]  /*6a70*/  SHF.R.U32.HI R3, RZ, 0x18, R3 ;  /* 0x00000018ff037819 */ /* 0x000fc80000011603 */
[----:B------:R-:W-:-:S05]  /*6a80*/  LOP3.LUT R3, R0, R3, RZ, 0xfc, !PT ;  /* 0x0000000300037212 */ /* 0x000fca00078efcff */
[----:B------:R0:W-:Y:S01]  /*6a90*/  STG.E.U8 desc[UR36][R8.64], R3 ;  /* 0x0000000308007986 */ /* 0x0001e2000c101124 */
[----:B------:R-:W-:Y:S05]  /*6aa0*/  BRA `(.L_x_2398) ;  /* 0x0000000800047947 */ /* 0x000fea0003800000 */
.L_x_2413:
[----:B------:R-:W-:Y:S01]  /*6ab0*/  UMOV UR4, 0xf0000000 ;  /* 0xf000000000047882 */ /* 0x000fe20000000000 */
[----:B------:R-:W-:Y:S01]  /*6ac0*/  UMOV UR5, 0x380fffff ;  /* 0x380fffff00057882 */ /* 0x000fe20000000000 */
[----:B------:R-:W0:Y:S01]  /*6ad0*/  F2F.F32.F64 R0, R4 ;  /* 0x0000000400007310 */ /* 0x000e220000301000 */
[----:B------:R-:W-:Y:S01]  /*6ae0*/  DSETP.GEU.AND P0, PT, |R4|, UR4, PT ;  /* 0x0000000404007e2a */ /* 0x000fe2000bf0e200 */
[----:B------:R-:W-:-:S13]  /*6af0*/  IMAD.MOV.U32 R22, RZ, RZ, R26 ;  /* 0x000000ffff167224 */ /* 0x000fda00078e001a */
[----:B0-----:R-:W-:-:S05]  /*6b00*/  @!P0 FMUL R0, R0, 1.175494350822287508e-38 ;  /* 0x0080000000008820 */ /* 0x001fca0000400000 */
[----:B------:R-:W-:-:S05]  /*6b10*/  F2FP.BF16.F32.PACK_AB R0, RZ, R0 ;  /* 0x00000000ff00723e */ /* 0x000fca00000010ff */
[----:B------:R0:W-:Y:S01]  /*6b20*/  STG.E.U16 desc[UR36][R8.64], R0 ;  /* 0x0000000008007986 */ /* 0x0001e2000c101524 */
[----:B------:R-:W-:Y:S05]  /*6b30*/  BRA `(.L_x_2398) ;  /* 0x0000000400e07947 */ /* 0x000fea0003800000 */
.L_x_2410:
        /* <DEDUP_REMOVED lines=8> */
[----:B------:R-:W0:Y:S01]  /*6bc0*/  F2I.U32.F64.TRUNC R5, R4 ;  /* 0x0000000400057311 */ /* 0x000e22000030d000 */
[----:B------:R-:W-:Y:S01]  /*6bd0*/  IMAD.MOV.U32 R22, RZ, RZ, R26 ;  /* 0x000000ffff167224 */ /* 0x000fe200078e001a */
[----:B0-----:R0:W-:Y:S01]  /*6be0*/  STG.E.U16 desc[UR36][R8.64], R5 ;  /* 0x0000000508007986 */ /* 0x0011e2000c101524 */
[----:B------:R-:W-:Y:S05]  /*6bf0*/  BRA `(.L_x_2398) ;  /* 0x0000000400b07947 */ /* 0x000fea0003800000 */
.L_x_2422:
        /* <DEDUP_REMOVED lines=21> */
.L_x_2425:
[----:B------:R-:W-:-:S04]  /*6d50*/  LOP3.LUT R0, R7, 0x80000000, RZ, 0xc0, !PT ;  /* 0x8000000007007812 */ /* 0x000fc800078ec0ff */
[----:B------:R-:W-:-:S04]  /*6d60*/  SHF.R.U32.HI R0, RZ, 0x18, R0 ;  /* 0x00000018ff007819 */ /* 0x000fc80000011600 */
[----:B------:R-:W-:-:S07]  /*6d70*/  LOP3.LUT R0, R3, R0, RZ, 0xfc, !PT ;  /* 0x0000000003007212 */ /* 0x000fce00078efcff */
.L_x_2424:
[----:B------:R-:W-:Y:S05]  /*6d80*/  BSYNC B0 ;  /* 0x0000000000007941 */ /* 0x000fea0003800000 */
.L_x_2423:
[----:B------:R0:W-:Y:S01]  /*6d90*/  STG.E.U8 desc[UR36][R8.64], R0 ;  /* 0x0000000008007986 */ /* 0x0001e2000c101124 */
[----:B------:R-:W-:Y:S01]  /*6da0*/  IMAD.MOV.U32 R22, RZ, RZ, R26 ;  /* 0x000000ffff167224 */ /* 0x000fe200078e001a */
[----:B------:R-:W-:Y:S06]  /*6db0*/  BRA `(.L_x_2398) ;  /* 0x0000000400407947 */ /* 0x000fec0003800000 */
.L_x_2421:
        /* <DEDUP_REMOVED lines=21> */
.L_x_2428:
[----:B------:R-:W-:-:S04]  /*6f10*/  LOP3.LUT R0, R7, 0x80000000, RZ, 0xc0, !PT ;  /* 0x8000000007007812 */ /* 0x000fc800078ec0ff */
[----:B------:R-:W-:-:S04]  /*6f20*/  SHF.R.U32.HI R0, RZ, 0x18, R0 ;  /* 0x00000018ff007819 */ /* 0x000fc80000011600 */
[----:B------:R-:W-:-:S07]  /*6f30*/  LOP3.LUT R0, R3, R0, RZ, 0xfc, !PT ;  /* 0x0000000003007212 */ /* 0x000fce00078efcff */
.L_x_2427:
[----:B------:R-:W-:Y:S05]  /*6f40*/  BSYNC B0 ;  /* 0x0000000000007941 */ /* 0x000fea0003800000 */
.L_x_2426:
[----:B------:R0:W-:Y:S01]  /*6f50*/  STG.E.U8 desc[UR36][R8.64], R0 ;  /* 0x0000000008007986 */ /* 0x0001e2000c101124 */
[----:B------:R-:W-:Y:S01]  /*6f60*/  IMAD.MOV.U32 R22, RZ, RZ, R26 ;  /* 0x000000ffff167224 */ /* 0x000fe200078e001a */
[----:B------:R-:W-:Y:S06]  /*6f70*/  BRA `(.L_x_2398) ;  /* 0x0000000000d07947 */ /* 0x000fec0003800000 */
.L_x_2420:
        /* <DEDUP_REMOVED lines=27> */
.L_x_2403:
        /* <DEDUP_REMOVED lines=15> */
[----:B0-2-4-:R-:W-:Y:S05]  /*7220*/  CALL.ABS.NOINC R14 ;  /* 0x000000000e007343 */ /* 0x015fea0003c00000 */
.L_x_2431:
[----:B------:R-:W-:Y:S01]  /*7230*/  IMAD.MOV.U32 R22, RZ, RZ, R26 ;  /* 0x000000ffff167224 */ /* 0x000fe200078e001a */
[----:B------:R-:W-:Y:S06]  /*7240*/  BRA `(.L_x_2398) ;  /* 0x00000000001c7947 */ /* 0x000fec0003800000 */
.L_x_2430:
[----:B------:R-:W0:Y:S01]  /*7250*/  F2I.U64.F64.TRUNC R4, R4 ;  /* 0x0000000400047311 */ /* 0x000e22000030d800 */
[----:B------:R-:W-:Y:S01]  /*7260*/  IMAD.MOV.U32 R22, RZ, RZ, R26 ;  /* 0x000000ffff167224 */ /* 0x000fe200078e001a */
[----:B0-----:R0:W-:Y:S01]  /*7270*/  STG.E.64 desc[UR36][R8.64], R4 ;  /* 0x0000000408007986 */ /* 0x0011e2000c101b24 */
[----:B------:R-:W-:Y:S05]  /*7280*/  BRA `(.L_x_2398) ;  /* 0x00000000000c7947 */ /* 0x000fea0003800000 */
.L_x_2429:
[----:B------:R-:W0:Y:S01]  /*7290*/  F2I.U32.F64.TRUNC R5, R4 ;  /* 0x0000000400057311 */ /* 0x000e22000030d000 */
[----:B------:R-:W-:Y:S01]  /*72a0*/  IMAD.MOV.U32 R22, RZ, RZ, R26 ;  /* 0x000000ffff167224 */ /* 0x000fe200078e001a */
[----:B0-----:R1:W-:Y:S06]  /*72b0*/  STG.E desc[UR36][R8.64], R5 ;  /* 0x0000000508007986 */ /* 0x0013ec000c101924 */
.L_x_2398:
[----:B------:R-:W-:Y:S05]  /*72c0*/  BSYNC B6 ;  /* 0x0000000000067941 */ /* 0x000fea0003800000 */
.L_x_2397:
[----:B------:R-:W-:Y:S01]  /*72d0*/  ISETP.GE.AND P0, PT, R22, R19, PT ;  /* 0x000000131600720c */ /* 0x000fe20003f06270 */
[----:B------:R-:W-:-:S12]  /*72e0*/  BSSY B6, `(.L_x_2432) ;  /* 0x0000230000067945 */ /* 0x000fd80003800000 */
[----:B------:R-:W-:Y:S05]  /*72f0*/  @P0 BRA `(.L_x_2433) ;  /* 0x0000002000b80947 */ /* 0x000fea0003800000 */
[----:B01----:R-:W0:Y:S01]  /*7300*/  LDC.64 R4, c[0x0][0x218] ;  /* 0x00008600ff047b82 */ /* 0x003e220000000a00 */
[----:B------:R-:W-:Y:S01]  /*7310*/  IMAD R0, R18, 0x200, R22 ;  /* 0x0000020012007824 */ /* 0x000fe200078e0216 */
[----:B------:R-:W-:Y:S01]  /*7320*/  PRMT R6, R2, 0x9910, RZ ;  /* 0x0000991002067816 */ /* 0x000fe200000000ff */
[----:B------:R-:W-:Y:S02]  /*7330*/  ULDC UR4, c[0x0][0x238] ;  /* 0x00008e0000047ab9 */ /* 0x000fe40000000800 */
[----:B---3--:R-:W-:Y:S02]  /*7340*/  IMAD R3, R0, UR4, RZ ;  /* 0x0000000400037c24 */ /* 0x008fe4000f8e02ff */
        /* <DEDUP_REMOVED lines=13> */
[----:B--2-4-:R-:W0:Y:S02]  /*7420*/  F2I.F64.TRUNC R29, R28 ;  /* 0x0000001c001d7311 */ /* 0x014e24000030d100 */
[----:B0-----:R0:W-:Y:S01]  /*7430*/  STG.E.U8 desc[UR36][R4.64], R29 ;  /* 0x0000001d04007986 */ /* 0x0011e2000c101124 */
[----:B------:R-:W-:Y:S05]  /*7440*/  BRA `(.L_x_2439) ;  /* 0x0000001000007947 */ /* 0x000fea0003800000 */
.L_x_2437:
[----:B--2-4-:R-:W0:Y:S02]  /*7450*/  F2I.S64.F64.TRUNC R28, R28 ;  /* 0x0000001c001c7311 */ /* 0x014e24000030d900 */
[----:B0-----:R-:W-:-:S05]  /*7460*/  IMAD.MOV.U32 R3, RZ, RZ, R28 ;  /* 0x000000ffff037224 */ /* 0x001fca00078e001c */
[----:B------:R0:W-:Y:S01]  /*7470*/  STG.E.U8 desc[UR36][R4.64], R3 ;  /* 0x0000000304007986 */ /* 0x0001e2000c101124 */
[----:B------:R-:W-:Y:S05]  /*7480*/  BRA `(.L_x_2439) ;  /* 0x0000000c00f07947 */ /* 0x000fea0003800000 */
.L_x_2436:
[----:B------:R-:W-:-:S13]  /*7490*/  ISETP.NE.AND P0, PT, R0, 0x2, PT ;  /* 0x000000020000780c */ /* 0x000fda0003f05270 */
[----:B------:R-:W-:Y:S05]  /*74a0*/  @!P0 BRA `(.L_x_2440) ;  /* 0x0000000000288947 */ /* 0x000fea0003800000 */
[----:B------:R-:W-:-:S13]  /*74b0*/  ISETP.NE.AND P0, PT, R0, 0x3, PT ;  /* 0x000000030000780c */ /* 0x000fda0003f05270 */
[----:B------:R-:W-:Y:S05]  /*74c0*/  @!P0 BRA `(.L_x_2441) ;  /* 0x0000000000148947 */ /* 0x000fea0003800000 */
[----:B------:R-:W-:-:S13]  /*74d0*/  ISETP.NE.AND P0, PT, R0, 0x4, PT ;  /* 0x000000040000780c */ /* 0x000fda0003f05270 */
[----:B------:R-:W-:Y:S05]  /*74e0*/  @P0 BRA `(.L_x_2438) ;  /* 0x0000000c00800947 */ /* 0x000fea0003800000 */
[----:B--2-4-:R-:W0:Y:S02]  /*74f0*/  F2I.S64.F64.TRUNC R28, R28 ;  /* 0x0000001c001c7311 */ /* 0x014e24000030d900 */
[----:B0-----:R0:W-:Y:S01]  /*7500*/  STG.E.64 desc[UR36][R4.64], R28 ;  /* 0x0000001c04007986 */ /* 0x0011e2000c101b24 */
[----:B------:R-:W-:Y:S05]  /*7510*/  BRA `(.L_x_2439) ;  /* 0x0000000c00cc7947 */ /* 0x000fea0003800000 */
.L_x_2441:
[----:B--2-4-:R-:W0:Y:S02]  /*7520*/  F2I.F64.TRUNC R29, R28 ;  /* 0x0000001c001d7311 */ /* 0x014e24000030d100 */
[----:B0-----:R0:W-:Y:S01]  /*7530*/  STG.E desc[UR36][R4.64], R29 ;  /* 0x0000001d04007986 */ /* 0x0011e2000c101924 */
[----:B------:R-:W-:Y:S05]  /*7540*/  BRA `(.L_x_2439) ;  /* 0x0000000c00c07947 */ /* 0x000fea0003800000 */
.L_x_2440:
[----:B--2-4-:R-:W0:Y:S02]  /*7550*/  F2I.F64.TRUNC R29, R28 ;  /* 0x0000001c001d7311 */ /* 0x014e24000030d100 */
[----:B0-----:R0:W-:Y:S01]  /*7560*/  STG.E.U16 desc[UR36][R4.64], R29 ;  /* 0x0000001d04007986 */ /* 0x0011e2000c101524 */
[----:B------:R-:W-:Y:S05]  /*7570*/  BRA `(.L_x_2439) ;  /* 0x0000000c00b47947 */ /* 0x000fea0003800000 */
.L_x_2435:
        /* <DEDUP_REMOVED lines=8> */
[----:B--2-4-:R-:W0:Y:S01]  /*7600*/  F2F.F32.F64 R3, R28 ;  /* 0x0000001c00037310 */ /* 0x014e220000301000 */
[----:B------:R-:W-:-:S14]  /*7610*/  DSETP.GEU.AND P0, PT, |R28|, UR4, PT ;  /* 0x000000041c007e2a */ /* 0x000fdc000bf0e200 */
[----:B0-----:R-:W-:-:S05]  /*7620*/  @!P0 FMUL R3, R3, 1.175494350822287508e-38 ;  /* 0x0080000003038820 */ /* 0x001fca0000400000 */
[----:B------:R0:W-:Y:S01]  /*7630*/  STG.E desc[UR36][R4.64], R3 ;  /* 0x0000000304007986 */ /* 0x0001e2000c101924 */
[----:B------:R-:W-:Y:S05]  /*7640*/  BRA `(.L_x_2439) ;  /* 0x0000000c00807947 */ /* 0x000fea0003800000 */
.L_x_2443:
[----:B------:R-:W-:Y:S01]  /*7650*/  UMOV UR4, 0xf0000000 ;  /* 0xf000000000047882 */ /* 0x000fe20000000000 */
[----:B------:R-:W-:Y:S01]  /*7660*/  UMOV UR5, 0x380fffff ;  /* 0x380fffff00057882 */ /* 0x000fe20000000000 */
[----:B--2-4-:R-:W0:Y:S01]  /*7670*/  F2F.F32.F64 R0, R28 ;  /* 0x0000001c00007310 */ /* 0x014e220000301000 */
[----:B------:R-:W-:-:S14]  /*7680*/  DSETP.GEU.AND P0, PT, |R28|, UR4, PT ;  /* 0x000000041c007e2a */ /* 0x000fdc000bf0e200 */
[----:B0-----:R-:W-:-:S05]  /*7690*/  @!P0 FMUL R0, R0, 1.175494350822287508e-38 ;  /* 0x0080000000008820 */ /* 0x001fca0000400000 */
[----:B------:R-:W-:-:S05]  /*76a0*/  F2FP.F16.F32.PACK_AB R0, RZ, R0 ;  /* 0x00000000ff00723e */ /* 0x000fca00000000ff */
[----:B------:R0:W-:Y:S01]  /*76b0*/  STG.E.U16 desc[UR36][R4.64], R0 ;  /* 0x0000000004007986 */ /* 0x0001e2000c101524 */
[----:B------:R-:W-:Y:S05]  /*76c0*/  BRA `(.L_x_2439) ;  /* 0x0000000c00607947 */ /* 0x000fea0003800000 */
.L_x_2442:
        /* <DEDUP_REMOVED lines=8> */
[----:B--2-4-:R-:W0:Y:S01]  /*7750*/  F2F.F32.F64 R6, R28 ;  /* 0x0000001c00067310 */ /* 0x014e220000301000 */
[----:B------:R-:W-:Y:S01]  /*7760*/  DSETP.GEU.AND P0, PT, |R28|, UR4, PT ;  /* 0x000000041c007e2a */ /* 0x000fe2000bf0e200 */
[----:B------:R-:W-:-:S13]  /*7770*/  IMAD.MOV.U32 R7, RZ, RZ, RZ ;  /* 0x000000ffff077224 */ /* 0x000fda00078e00ff */
[----:B0-----:R-:W-:-:S05]  /*7780*/  @!P0 FMUL R6, R6, 1.175494350822287508e-38 ;  /* 0x0080000006068820 */ /* 0x001fca0000400000 */
[----:B------:R0:W-:Y:S01]  /*7790*/  STG.E.64 desc[UR36][R4.64], R6 ;  /* 0x0000000604007986 */ /* 0x0001e2000c101b24 */
[----:B------:R-:W-:Y:S05]  /*77a0*/  BRA `(.L_x_2439) ;  /* 0x0000000c00287947 */ /* 0x000fea0003800000 */
.L_x_2445:
[----:B------:R-:W-:Y:S01]  /*77b0*/  UMOV UR4, 0xf0000000 ;  /* 0xf000000000047882 */ /* 0x000fe20000000000 */
[----:B------:R-:W-:Y:S01]  /*77c0*/  UMOV UR5, 0x380fffff ;  /* 0x380fffff00057882 */ /* 0x000fe20000000000 */
[----:B--2-4-:R-:W0:Y:S01]  /*77d0*/  F2F.F32.F64 R0, R28 ;  /* 0x0000001c00007310 */ /* 0x014e220000301000 */
[----:B------:R-:W-:-:S14]  /*77e0*/  DSETP.GEU.AND P0, PT, |R28|, UR4, PT ;  /* 0x000000041c007e2a */ /* 0x000fdc000bf0e200 */
[----:B0-----:R-:W-:-:S05]  /*77f0*/  @!P0 FMUL R0, R0, 1.175494350822287508e-38 ;  /* 0x0080000000008820 */ /* 0x001fca0000400000 */
[----:B------:R-:W-:-:S04]  /*7800*/  F2FP.F16.F32.PACK_AB R3, RZ, R0 ;  /* 0x00000000ff03723e */ /* 0x000fc800000000ff */
[----:B------:R-:W-:-:S05]  /*7810*/  PRMT R3, R3, 0x5410, RZ ;  /* 0x0000541003037816 */ /* 0x000fca00000000ff */
[----:B------:R0:W-:Y:S01]  /*7820*/  STG.E desc[UR36][R4.64], R3 ;  /* 0x0000000304007986 */ /* 0x0001e2000c101924 */
[----:B------:R-:W-:Y:S05]  /*7830*/  BRA `(.L_x_2439) ;  /* 0x0000000c00047947 */ /* 0x000fea0003800000 */
.L_x_2444:
[----:B--2-4-:R0:W-:Y:S01]  /*7840*/  STG.E.64 desc[UR36][R4.64], R28 ;  /* 0x0000001c04007986 */ /* 0x0141e2000c101b24 */
[----:B------:R-:W-:Y:S05]  /*7850*/  BRA `(.L_x_2439) ;  /* 0x0000000800fc7947 */ /* 0x000fea0003800000 */
.L_x_2434:
        /* <DEDUP_REMOVED lines=8> */
[----:B--2-4-:R-:W-:-:S06]  /*78e0*/  DSETP.NEU.AND P0, PT, R28, RZ, PT ;  /* 0x000000ff1c00722a */ /* 0x014fcc0003f0d000 */
[----:B------:R-:W-:-:S05]  /*78f0*/  SEL R3, RZ, 0x1, !P0 ;  /* 0x00000001ff037807 */ /* 0x000fca0004000000 */
[----:B------:R0:W-:Y:S01]  /*7900*/  STG.E.U8 desc[UR36][R4.64], R3 ;  /* 0x0000000304007986 */ /* 0x0001e2000c101124 */
[----:B------:R-:W-:Y:S05]  /*7910*/  BRA `(.L_x_2439) ;  /* 0x0000000800cc7947 */ /* 0x000fea0003800000 */
.L_x_2448:
[----:B------:R-:W-:-:S05]  /*7920*/  CS2R R30, SRZ ;  /* 0x00000000001e7805 */ /* 0x000fca000001ff00 */
[----:B--2-4-:R0:W-:Y:S01]  /*7930*/  STG.E.128 desc[UR36][R4.64], R28 ;  /* 0x0000001c04007986 */ /* 0x0141e2000c101d24 */
[----:B------:R-:W-:Y:S05]  /*7940*/  BRA `(.L_x_2439) ;  /* 0x0000000800c07947 */ /* 0x000fea0003800000 */
.L_x_2447:
        /* <DEDUP_REMOVED lines=25> */
.L_x_2452:
[----:B------:R-:W-:Y:S05]  /*7ae0*/  BSYNC B0 ;  /* 0x0000000000007941 */ /* 0x000fea0003800000 */
.L_x_2451:
[----:B------:R-:W-:-:S05]  /*7af0*/  LOP3.LUT R7, R0, R7, RZ, 0xfc, !PT ;  /* 0x0000000700077212 */ /* 0x000fca00078efcff */
[----:B------:R0:W-:Y:S01]  /*7b00*/  STG.E.U8 desc[UR36][R4.64], R7 ;  /* 0x0000000704007986 */ /* 0x0001e2000c101124 */
[----:B------:R-:W-:Y:S05]  /*7b10*/  BRA `(.L_x_2439) ;  /* 0x00000008004c7947 */ /* 0x000fea0003800000 */
.L_x_2450:
[----:B------:R-:W-:Y:S01]  /*7b20*/  UMOV UR4, 0xf0000000 ;  /* 0xf000000000047882 */ /* 0x000fe20000000000 */
[----:B------:R-:W-:Y:S01]  /*7b30*/  UMOV UR5, 0x380fffff ;  /* 0x380fffff00057882 */ /* 0x000fe20000000000 */
[----:B--2-4-:R-:W0:Y:S01]  /*7b40*/  F2F.F32.F64 R7, R28 ;  /* 0x0000001c00077310 */ /* 0x014e220000301000 */
        /* <DEDUP_REMOVED lines=14> */
.L_x_2454:
[----:B------:R-:W-:Y:S01]  /*7c30*/  IMAD.MOV.U32 R0, RZ, RZ, 0x7f ;  /* 0x0000007fff007424 */ /* 0x000fe200078e00ff */
[----:B------:R-:W-:-:S04]  /*7c40*/  ISETP.GT.U32.AND P0, PT, R3, 0x7f800000, PT ;  /* 0x7f8000000300780c */ /* 0x000fc80003f04070 */
[----:B------:R-:W-:-:S09]  /*7c50*/  SEL R0, R0, 0x7c, P0 ;  /* 0x0000007c00007807 */ /* 0x000fd20000000000 */
.L_x_2455:
[----:B------:R-:W-:Y:S05]  /*7c60*/  BSYNC B0 ;  /* 0x0000000000007941 */ /* 0x000fea0003800000 */
.L_x_2453:
[----:B------:R-:W-:-:S04]  /*7c70*/  LOP3.LUT R3, R7, 0x80000000, RZ, 0xc0, !PT ;  /* 0x8000000007037812 */ /* 0x000fc800078ec0ff */
[----:B------:R-:W-:-:S04]  /*7c80*/  SHF.R.U32.HI R3, RZ, 0x18, R3 ;  /* 0x00000018ff037819 */ /* 0x000fc80000011603 */
[----:B------:R-:W-:-:S05]  /*7c90*/  LOP3.LUT R3, R0, R3, RZ, 0xfc, !PT ;  /* 0x0000000300037212 */ /* 0x000fca00078efcff */
[----:B------:R0:W-:Y:S01]  /*7ca0*/  STG.E.U8 desc[UR36][R4.64], R3 ;  /* 0x0000000304007986 */ /* 0x0001e2000c101124 */
[----:B------:R-:W-:Y:S05]  /*7cb0*/  BRA `(.L_x_2439) ;  /* 0x0000000400e47947 */ /* 0x000fea0003800000 */
.L_x_2449:
[----:B------:R-:W-:Y:S01]  /*7cc0*/  UMOV UR4, 0xf0000000 ;  /* 0xf000000000047882 */ /* 0x000fe20000000000 */
[----:B------:R-:W-:Y:S01]  /*7cd0*/  UMOV UR5, 0x380fffff ;  /* 0x380fffff00057882 */ /* 0x000fe20000000000 */
[----:B--2-4-:R-:W0:Y:S01]  /*7ce0*/  F2F.F32.F64 R0, R28 ;  /* 0x0000001c00007310 */ /* 0x014e220000301000 */
[----:B------:R-:W-:-:S14]  /*7cf0*/  DSETP.GEU.AND P0, PT, |R28|, UR4, PT ;  /* 0x000000041c007e2a */ /* 0x000fdc000bf0e200 */
[----:B0-----:R-:W-:-:S05]  /*7d00*/  @!P0 FMUL R0, R0, 1.175494350822287508e-38 ;  /* 0x0080000000008820 */ /* 0x001fca0000400000 */
[----:B------:R-:W-:-:S05]  /*7d10*/  F2FP.BF16.F32.PACK_AB R0, RZ, R0 ;  /* 0x00000000ff00723e */ /* 0x000fca00000010ff */
[----:B------:R0:W-:Y:S01]  /*7d20*/  STG.E.U16 desc[UR36][R4.64], R0 ;  /* 0x0000000004007986 */ /* 0x0001e2000c101524 */
[----:B------:R-:W-:Y:S05]  /*7d30*/  BRA `(.L_x_2439) ;  /* 0x0000000400c47947 */ /* 0x000fea0003800000 */
.L_x_2446:
        /* <DEDUP_REMOVED lines=8> */
[----:B--2-4-:R-:W0:Y:S02]  /*7dc0*/  F2I.U32.F64.TRUNC R29, R28 ;  /* 0x0000001c001d7311 */ /* 0x014e24000030d000 */
[----:B0-----:R4:W-:Y:S01]  /*7dd0*/  STG.E.U16 desc[UR36][R4.64], R29 ;  /* 0x0000001d04007986 */ /* 0x0019e2000c101524 */
[----:B------:R-:W-:Y:S05]  /*7de0*/  BRA `(.L_x_2439) ;  /* 0x0000000400987947 */ /* 0x000fea0003800000 */
.L_x_2458:
[----:B------:R-:W-:Y:S01]  /*7df0*/  UMOV UR4, 0xf0000000 ;  /* 0xf000000000047882 */ /* 0x000fe20000000000 */
[----:B------:R-:W-:Y:S01]  /*7e00*/  UMOV UR5, 0x380fffff ;  /* 0x380fffff00057882 */ /* 0x000fe20000000000 */
[----:B--2-4-:R-:W0:Y:S01]  /*7e10*/  F2F.F32.F64 R7, R28 ;  /* 0x0000001c00077310 */ /* 0x014e220000301000 */
        /* <DEDUP_REMOVED lines=18> */
.L_x_2461:
[----:B------:R-:W-:-:S04]  /*7f40*/  LOP3.LUT R0, R7, 0x80000000, RZ, 0xc0, !PT ;  /* 0x8000000007007812 */ /* 0x000fc800078ec0ff */
[----:B------:R-:W-:-:S04]  /*7f50*/  SHF.R.U32.HI R0, RZ, 0x18, R0 ;  /* 0x00000018ff007819 */ /* 0x000fc80000011600 */
[----:B------:R-:W-:-:S07]  /*7f60*/  LOP3.LUT R0, R3, R0, RZ, 0xfc, !PT ;  /* 0x0000000003007212 */ /* 0x000fce00078efcff */
.L_x_2460:
[----:B------:R-:W-:Y:S05]  /*7f70*/  BSYNC B0 ;  /* 0x0000000000007941 */ /* 0x000fea0003800000 */
.L_x_2459:
[----:B------:R3:W-:Y:S01]  /*7f80*/  STG.E.U8 desc[UR36][R4.64], R0 ;  /* 0x0000000004007986 */ /* 0x0007e2000c101124 */
[----:B------:R-:W-:Y:S05]  /*7f90*/  BRA `(.L_x_2439) ;  /* 0x00000004002c7947 */ /* 0x000fea0003800000 */
.L_x_2457:
        /* <DEDUP_REMOVED lines=21> */
.L_x_2464:
[----:B------:R-:W-:-:S04]  /*80f0*/  LOP3.LUT R0, R7, 0x80000000, RZ, 0xc0, !PT ;  /* 0x8000000007007812 */ /* 0x000fc800078ec0ff */
[----:B------:R-:W-:-:S04]  /*8100*/  SHF.R.U32.HI R0, RZ, 0x18, R0 ;  /* 0x00000018ff007819 */ /* 0x000fc80000011600 */
[----:B------:R-:W-:-:S07]  /*8110*/  LOP3.LUT R0, R3, R0, RZ, 0xfc, !PT ;  /* 0x0000000003007212 */ /* 0x000fce00078efcff */
.L_x_2463:
[----:B------:R-:W-:Y:S05]  /*8120*/  BSYNC B0 ;  /* 0x0000000000007941 */ /* 0x000fea0003800000 */
.L_x_2462:
[----:B------:R0:W-:Y:S01]  /*8130*/  STG.E.U8 desc[UR36][R4.64], R0 ;  /* 0x0000000004007986 */ /* 0x0001e2000c101124 */
[----:B------:R-:W-:Y:S05]  /*8140*/  BRA `(.L_x_2439) ;  /* 0x0000000000c07947 */ /* 0x000fea0003800000 */
.L_x_2456:
        /* <DEDUP_REMOVED lines=26> */
.L_x_2438:
        /* <DEDUP_REMOVED lines=16> */
.L_x_2467:
[----:B------:R-:W-:Y:S05]  /*83f0*/  BRA `(.L_x_2439) ;  /* 0x0000000000147947 */ /* 0x000fea0003800000 */
.L_x_2466:
[----:B--2-4-:R-:W0:Y:S02]  /*8400*/  F2I.U64.F64.TRUNC R28, R28 ;  /* 0x0000001c001c7311 */ /* 0x014e24000030d800 */
[----:B0-----:R2:W-:Y:S01]  /*8410*/  STG.E.64 desc[UR36][R4.64], R28 ;  /* 0x0000001c04007986 */ /* 0x0015e2000c101b24 */
[----:B------:R-:W-:Y:S05]  /*8420*/  BRA `(.L_x_2439) ;  /* 0x0000000000087947 */ /* 0x000fea0003800000 */
.L_x_2465:
[----:B--2-4-:R-:W0:Y:S02]  /*8430*/  F2I.U32.F64.TRUNC R29, R28 ;  /* 0x0000001c001d7311 */ /* 0x014e24000030d000 */
[----:B0-----:R0:W-:Y:S02]  /*8440*/  STG.E desc[UR36][R4.64], R29 ;  /* 0x0000001d04007986 */ /* 0x0011e4000c101924 */
.L_x_2439:
        /* <DEDUP_REMOVED lines=24> */
.L_x_2471:
[----:B------:R-:W0:Y:S02]  /*85d0*/  F2I.S64.F64.TRUNC R24, R24 ;  /* 0x0000001800187311 */ /* 0x000e24000030d900 */
[----:B0-----:R-:W-:-:S05]  /*85e0*/  IMAD.MOV.U32 R3, RZ, RZ, R24 ;  /* 0x000000ffff037224 */ /* 0x001fca00078e0018 */
[----:B------:R3:W-:Y:S01]  /*85f0*/  STG.E.U8 desc[UR36][R4.64], R3 ;  /* 0x0000000304007986 */ /* 0x0007e2000c101124 */
[----:B------:R-:W-:Y:S05]  /*8600*/  BRA `(.L_x_2473) ;  /* 0x0000000c00f07947 */ /* 0x000fea0003800000 */
.L_x_2470:
        /* <DEDUP_REMOVED lines=9> */
.L_x_2475:
[----:B------:R-:W0:Y:S02]  /*86a0*/  F2I.F64.TRUNC R25, R24 ;  /* 0x0000001800197311 */ /* 0x000e24000030d100 */
[----:B0-----:R2:W-:Y:S01]  /*86b0*/  STG.E desc[UR36][R4.64], R25 ;  /* 0x0000001904007986 */ /* 0x0015e2000c101924 */
[----:B------:R-:W-:Y:S05]  /*86c0*/  BRA `(.L_x_2473) ;  /* 0x0000000c00c07947 */ /* 0x000fea0003800000 */
.L_x_2474:
[----:B------:R-:W0:Y:S02]  /*86d0*/  F2I.F64.TRUNC R25, R24 ;  /* 0x0000001800197311 */ /* 0x000e24000030d100 */
[----:B0-----:R0:W-:Y:S01]  /*86e0*/  STG.E.U16 desc[UR36][R4.64], R25 ;  /* 0x0000001904007986 */ /* 0x0011e2000c101524 */
[----:B------:R-:W-:Y:S05]  /*86f0*/  BRA `(.L_x_2473) ;  /* 0x0000000c00b47947 */ /* 0x000fea0003800000 */
.L_x_2469:
        /* <DEDUP_REMOVED lines=13> */
.L_x_2477:
        /* <DEDUP_REMOVED lines=8> */
.L_x_2476:
        /* <DEDUP_REMOVED lines=14> */
.L_x_2479:
        /* <DEDUP_REMOVED lines=9> */
.L_x_2478:
[----:B------:R0:W-:Y:S01]  /*89c0*/  STG.E.64 desc[UR36][R4.64], R24 ;  /* 0x0000001804007986 */ /* 0x0001e2000c101b24 */
[----:B------:R-:W-:Y:S05]  /*89d0*/  BRA `(.L_x_2473) ;  /* 0x0000000800fc7947 */ /* 0x000fea0003800000 */
.L_x_2468:
        /* <DEDUP_REMOVED lines=12> */
.L_x_2482:
[----:B------:R-:W-:-:S05]  /*8aa0*/  CS2R R26, SRZ ;  /* 0x00000000001a7805 */ /* 0x000fca000001ff00 */
[----:B------:R0:W-:Y:S01]  /*8ab0*/  STG.E.128 desc[UR36][R4.64], R24 ;  /* 0x0000001804007986 */ /* 0x0001e2000c101d24 */
[----:B------:R-:W-:Y:S05]  /*8ac0*/  BRA `(.L_x_2473) ;  /* 0x0000000800c07947 */ /* 0x000fea0003800000 */
.L_x_2481:
        /* <DEDUP_REMOVED lines=25> */
.L_x_2486:
[----:B------:R-:W-:Y:S05]  /*8c60*/  BSYNC B0 ;  /* 0x0000000000007941 */ /* 0x000fea0003800000 */
.L_x_2485:
[----:B------:R-:W-:-:S05]  /*8c70*/  LOP3.LUT R7, R0, R7, RZ, 0xfc, !PT ;  /* 0x0000000700077212 */ /* 0x000fca00078efcff */
[----:B------:R0:W-:Y:S01]  /*8c80*/  STG.E.U8 desc[UR36][R4.64], R7 ;  /* 0x0000000704007986 */ /* 0x0001e2000c101124 */
[----:B------:R-:W-:Y:S05]  /*8c90*/  BRA `(.L_x_2473) ;  /* 0x00000008004c7947 */ /* 0x000fea0003800000 */
.L_x_2484:
        /* <DEDUP_REMOVED lines=17> */
.L_x_2488:
[----:B------:R-:W-:Y:S01]  /*8db0*/  IMAD.MOV.U32 R0, RZ, RZ, 0x7f ;  /* 0x0000007fff007424 */ /* 0x000fe200078e00ff */
[----:B------:R-:W-:-:S04]  /*8dc0*/  ISETP.GT.U32.AND P0, PT, R3, 0x7f800000, PT ;  /* 0x7f8000000300780c */ /* 0x000fc80003f04070 */
[----:B------:R-:W-:-:S09]  /*8dd0*/  SEL R0, R0, 0x7c, P0 ;  /* 0x0000007c00007807 */ /* 0x000fd20000000000 */
.L_x_2489:
[----:B------:R-:W-:Y:S05]  /*8de0*/  BSYNC B0 ;  /* 0x0000000000007941 */ /* 0x000fea0003800000 */
.L_x_2487:
[----:B------:R-:W-:-:S04]  /*8df0*/  LOP3.LUT R3, R7, 0x80000000, RZ, 0xc0, !PT ;  /* 0x8000000007037812 */ /* 0x000fc800078ec0ff */
[----:B------:R-:W-:-:S04]  /*8e00*/  SHF.R.U32.HI R3, RZ, 0x18, R3 ;  /* 0x00000018ff037819 */ /* 0x000fc80000011603 */
[----:B------:R-:W-:-:S05]  /*8e10*/  LOP3.LUT R3, R0, R3, RZ, 0xfc, !PT ;  /* 0x0000000300037212 */ /* 0x000fca00078efcff */
[----:B------:R0:W-:Y:S01]  /*8e20*/  STG.E.U8 desc[UR36][R4.64], R3 ;  /* 0x0000000304007986 */ /* 0x0001e2000c101124 */
[----:B------:R-:W-:Y:S05]  /*8e30*/  BRA `(.L_x_2473) ;  /* 0x0000000400e47947 */ /* 0x000fea0003800000 */
.L_x_2483:
        /* <DEDUP_REMOVED lines=8> */
.L_x_2480:
        /* <DEDUP_REMOVED lines=11> */
.L_x_2492:
        /* <DEDUP_REMOVED lines=21> */
.L_x_2495:
[----:B------:R-:W-:-:S04]  /*90c0*/  LOP3.LUT R0, R7, 0x80000000, RZ, 0xc0, !PT ;  /* 0x8000000007007812 */ /* 0x000fc800078ec0ff */
[----:B------:R-:W-:-:S04]  /*90d0*/  SHF.R.U32.HI R0, RZ, 0x18, R0 ;  /* 0x00000018ff007819 */ /* 0x000fc80000011600 */
[----:B------:R-:W-:-:S07]  /*90e0*/  LOP3.LUT R0, R3, R0, RZ, 0xfc, !PT ;  /* 0x0000000003007212 */ /* 0x000fce00078efcff */
.L_x_2494:
[----:B------:R-:W-:Y:S05]  /*90f0*/  BSYNC B0 ;  /* 0x0000000000007941 */ /* 0x000fea0003800000 */
.L_x_2493:
[----:B------:R0:W-:Y:S01]  /*9100*/  STG.E.U8 desc[UR36][R4.64], R0 ;  /* 0x0000000004007986 */ /* 0x0001e2000c101124 */
[----:B------:R-:W-:Y:S05]  /*9110*/  BRA `(.L_x_2473) ;  /* 0x00000004002c7947 */ /* 0x000fea0003800000 */
.L_x_2491:
        /* <DEDUP_REMOVED lines=21> */
.L_x_2498:
[----:B------:R-:W-:-:S04]  /*9270*/  LOP3.LUT R0, R7, 0x80000000, RZ, 0xc0, !PT ;  /* 0x8000000007007812 */ /* 0x000fc800078ec0ff */
[----:B------:R-:W-:-:S04]  /*9280*/  SHF.R.U32.HI R0, RZ, 0x18, R0 ;  /* 0x00000018ff007819 */ /* 0x000fc80000011600 */
[----:B------:R-:W-:-:S07]  /*9290*/  LOP3.LUT R0, R3, R0, RZ, 0xfc, !PT ;  /* 0x0000000003007212 */ /* 0x000fce00078efcff */
.L_x_2497:
[----:B------:R-:W-:Y:S05]  /*92a0*/  BSYNC B0 ;  /* 0x0000000000007941 */ /* 0x000fea0003800000 */
.L_x_2496:
[----:B------:R0:W-:Y:S01]  /*92b0*/  STG.E.U8 desc[UR36][R4.64], R0 ;  /* 0x0000000004007986 */ /* 0x0001e2000c101124 */
[----:B------:R-:W-:Y:S05]  /*92c0*/  BRA `(.L_x_2473) ;  /* 0x0000000000c07947 */ /* 0x000fea0003800000 */
.L_x_2490:
        /* <DEDUP_REMOVED lines=26> */
.L_x_2472:
        /* <DEDUP_REMOVED lines=16> */
.L_x_2501:
[----:B------:R-:W-:Y:S05]  /*9570*/  BRA `(.L_x_2473) ;  /* 0x0000000000147947 */ /* 0x000fea0003800000 */
.L_x_2500:
[----:B------:R-:W0:Y:S02]  /*9580*/  F2I.U64.F64.TRUNC R24, R24 ;  /* 0x0000001800187311 */ /* 0x000e24000030d800 */
[----:B0-----:R0:W-:Y:S01]  /*9590*/  STG.E.64 desc[UR36][R4.64], R24 ;  /* 0x0000001804007986 */ /* 0x0011e2000c101b24 */
[----:B------:R-:W-:Y:S05]  /*95a0*/  BRA `(.L_x_2473) ;  /* 0x0000000000087947 */ /* 0x000fea0003800000 */
.L_x_2499:
[----:B------:R-:W0:Y:S02]  /*95b0*/  F2I.U32.F64.TRUNC R25, R24 ;  /* 0x0000001800197311 */ /* 0x000e24000030d000 */
[----:B0-----:R0:W-:Y:S02]  /*95c0*/  STG.E desc[UR36][R4.64], R25 ;  /* 0x0000001904007986 */ /* 0x0011e4000c101924 */
.L_x_2473:
[----:B------:R-:W-:-:S07]  /*95d0*/  VIADD R22, R22, 0x80 ;  /* 0x0000008016167836 */ /* 0x000fce0000000000 */
.L_x_2433:
[----:B------:R-:W-:Y:S05]  /*95e0*/  BSYNC B6 ;  /* 0x0000000000067941 */ /* 0x000fea0003800000 */
.L_x_2432:
[----:B------:R-:W-:-:S13]  /*95f0*/  ISETP.GE.AND P0, PT, R22, R19, PT ;  /* 0x000000131600720c */ /* 0x000fda0003f06270 */
[----:B------:R-:W-:Y:S05]  /*9600*/  @P0 EXIT ;  /* 0x000000000000094d */ /* 0x000fea0003800000 */
[----:B01234-:R-:W0:Y:S01]  /*9610*/  LDC.64 R4, c[0x0][0x218] ;  /* 0x00008600ff047b82 */ /* 0x01fe220000000a00 */
        /* <DEDUP_REMOVED lines=19> */
.L_x_2505:
[----:B------:R-:W0:Y:S02]  /*9750*/  F2I.S64.F64.TRUNC R16, R16 ;  /* 0x0000001000107311 */ /* 0x000e24000030d900 */
[----:B0-----:R-:W-:-:S05]  /*9760*/  IMAD.MOV.U32 R3, RZ, RZ, R16 ;  /* 0x000000ffff037224 */ /* 0x001fca00078e0010 */
[----:B------:R-:W-:Y:S01]  /*9770*/  STG.E.U8 desc[UR36][R4.64], R3 ;  /* 0x0000000304007986 */ /* 0x000fe2000c101124 */
[----:B------:R-:W-:Y:S05]  /*9780*/  EXIT ;  /* 0x000000000000794d */ /* 0x000fea0003800000 */
.L_x_2504:
        /* <DEDUP_REMOVED lines=9> */
.L_x_2508:
[----:B------:R-:W0:Y:S02]  /*9820*/  F2I.F64.TRUNC R17, R16 ;  /* 0x0000001000117311 */ /* 0x000e24000030d100 */
[----:B0-----:R-:W-:Y:S01]  /*9830*/  STG.E desc[UR36][R4.64], R17 ;  /* 0x0000001104007986 */ /* 0x001fe2000c101924 */
[----:B------:R-:W-:Y:S05]  /*9840*/  EXIT ;  /* 0x000000000000794d */ /* 0x000fea0003800000 */
.L_x_2507:
[----:B------:R-:W0:Y:S02]  /*9850*/  F2I.F64.TRUNC R17, R16 ;  /* 0x0000001000117311 */ /* 0x000e24000030d100 */
[----:B0-----:R-:W-:Y:S01]  /*9860*/  STG.E.U16 desc[UR36][R4.64], R17 ;  /* 0x0000001104007986 */ /* 0x001fe2000c101524 */
[----:B------:R-:W-:Y:S05]  /*9870*/  EXIT ;  /* 0x000000000000794d */ /* 0x000fea0003800000 */
.L_x_2503:
        /* <DEDUP_REMOVED lines=13> */
.L_x_2510:
        /* <DEDUP_REMOVED lines=8> */
.L_x_2509:
        /* <DEDUP_REMOVED lines=14> */
.L_x_2512:
        /* <DEDUP_REMOVED lines=9> */
.L_x_2511:
[----:B------:R-:W-:Y:S01]  /*9b40*/  STG.E.64 desc[UR36][R4.64], R16 ;  /* 0x0000001004007986 */ /* 0x000fe2000c101b24 */
[----:B------:R-:W-:Y:S05]  /*9b50*/  EXIT ;  /* 0x000000000000794d */ /* 0x000fea0003800000 */
.L_x_2502:
        /* <DEDUP_REMOVED lines=12> */
.L_x_2515:
[----:B------:R-:W-:-:S05]  /*9c20*/  CS2R R18, SRZ ;  /* 0x0000000000127805 */ /* 0x000fca000001ff00 */
[----:B------:R-:W-:Y:S01]  /*9c30*/  STG.E.128 desc[UR36][R4.64], R16 ;  /* 0x0000001004007986 */ /* 0x000fe2000c101d24 */
[----:B------:R-:W-:Y:S05]  /*9c40*/  EXIT ;  /* 0x000000000000794d */ /* 0x000fea0003800000 */
.L_x_2514:
        /* <DEDUP_REMOVED lines=25> */
.L_x_2519:
[----:B------:R-:W-:Y:S05]  /*9de0*/  BSYNC B0 ;  /* 0x0000000000007941 */ /* 0x000fea0003800000 */
.L_x_2518:
[----:B------:R-:W-:-:S05]  /*9df0*/  LOP3.LUT R3, R0, R3, RZ, 0xfc, !PT ;  /* 0x0000000300037212 */ /* 0x000fca00078efcff */
[----:B------:R-:W-:Y:S01]  /*9e00*/  STG.E.U8 desc[UR36][R4.64], R3 ;  /* 0x0000000304007986 */ /* 0x000fe2000c101124 */
[----:B------:R-:W-:Y:S05]  /*9e10*/  EXIT ;  /* 0x000000000000794d */ /* 0x000fea0003800000 */
.L_x_2517:
        /* <DEDUP_REMOVED lines=17> */
.L_x_2521:
[----:B------:R-:W-:Y:S01]  /*9f30*/  IMAD.MOV.U32 R0, RZ, RZ, 0x7f ;  /* 0x0000007fff007424 */ /* 0x000fe200078e00ff */
[----:B------:R-:W-:-:S04]  /*9f40*/  ISETP.GT.U32.AND P0, PT, R2, 0x7f800000, PT ;  /* 0x7f8000000200780c */ /* 0x000fc80003f04070 */
[----:B------:R-:W-:-:S09]  /*9f50*/  SEL R0, R0, 0x7c, P0 ;  /* 0x0000007c00007807 */ /* 0x000fd20000000000 */
.L_x_2522:
[----:B------:R-:W-:Y:S05]  /*9f60*/  BSYNC B0 ;  /* 0x0000000000007941 */ /* 0x000fea0003800000 */
.L_x_2520:
[----:B------:R-:W-:-:S04]  /*9f70*/  LOP3.LUT R2, R3, 0x80000000, RZ, 0xc0, !PT ;  /* 0x8000000003027812 */ /* 0x000fc800078ec0ff */
[----:B------:R-:W-:-:S04]  /*9f80*/  SHF.R.U32.HI R3, RZ, 0x18, R2 ;  /* 0x00000018ff037819 */ /* 0x000fc80000011602 */
[----:B------:R-:W-:-:S05]  /*9f90*/  LOP3.LUT R3, R0, R3, RZ, 0xfc, !PT ;  /* 0x0000000300037212 */ /* 0x000fca00078efcff */
[----:B------:R-:W-:Y:S01]  /*9fa0*/  STG.E.U8 desc[UR36][R4.64], R3 ;  /* 0x0000000304007986 */ /* 0x000fe2000c101124 */
[----:B------:R-:W-:Y:S05]  /*9fb0*/  EXIT ;  /* 0x000000000000794d */ /* 0x000fea0003800000 */
.L_x_2516:
        /* <DEDUP_REMOVED lines=8> */
.L_x_2513:
        /* <DEDUP_REMOVED lines=11> */
.L_x_2525:
        /* <DEDUP_REMOVED lines=21> */
.L_x_2528:
[----:B------:R-:W-:-:S04]  /*a240*/  LOP3.LUT R2, R7, 0x80000000, RZ, 0xc0, !PT ;  /* 0x8000000007027812 */ /* 0x000fc800078ec0ff */
[----:B------:R-:W-:-:S04]  /*a250*/  SHF.R.U32.HI R3, RZ, 0x18, R2 ;  /* 0x00000018ff037819 */ /* 0x000fc80000011602 */
[----:B------:R-:W-:-:S04]  /*a260*/  LOP3.LUT R0, R0, R3, RZ, 0xfc, !PT ;  /* 0x0000000300007212 */ /* 0x000fc800078efcff */
[----:B------:R-:W-:-:S07]  /*a270*/  PRMT R2, R0, 0x7610, R2 ;  /* 0x0000761000027816 */ /* 0x000fce0000000002 */
.L_x_2527:
[----:B------:R-:W-:Y:S05]  /*a280*/  BSYNC B0 ;  /* 0x0000000000007941 */ /* 0x000fea0003800000 */
.L_x_2526:
[----:B------:R-:W-:Y:S01]  /*a290*/  STG.E.U8 desc[UR36][R4.64], R2 ;  /* 0x0000000204007986 */ /* 0x000fe2000c101124 */
[----:B------:R-:W-:Y:S05]  /*a2a0*/  EXIT ;  /* 0x000000000000794d */ /* 0x000fea0003800000 */
.L_x_2524:
        /* <DEDUP_REMOVED lines=21> */
.L_x_2531:
[----:B------:R-:W-:-:S04]  /*a400*/  LOP3.LUT R2, R7, 0x80000000, RZ, 0xc0, !PT ;  /* 0x8000000007027812 */ /* 0x000fc800078ec0ff */
[----:B------:R-:W-:-:S04]  /*a410*/  SHF.R.U32.HI R3, RZ, 0x18, R2 ;  /* 0x00000018ff037819 */ /* 0x000fc80000011602 */
[----:B------:R-:W-:-:S04]  /*a420*/  LOP3.LUT R0, R0, R3, RZ, 0xfc, !PT ;  /* 0x0000000300007212 */ /* 0x000fc800078efcff */
[----:B------:R-:W-:-:S07]  /*a430*/  PRMT R2, R0, 0x7610, R2 ;  /* 0x0000761000027816 */ /* 0x000fce0000000002 */
.L_x_2530:
[----:B------:R-:W-:Y:S05]  /*a440*/  BSYNC B0 ;  /* 0x0000000000007941 */ /* 0x000fea0003800000 */
.L_x_2529:
[----:B------:R-:W-:Y:S01]  /*a450*/  STG.E.U8 desc[UR36][R4.64], R2 ;  /* 0x0000000204007986 */ /* 0x000fe2000c101124 */
[----:B------:R-:W-:Y:S05]  /*a460*/  EXIT ;  /* 0x000000000000794d */ /* 0x000fea0003800000 */
.L_x_2523:
        /* <DEDUP_REMOVED lines=26> */
.L_x_2506:
        /* <DEDUP_REMOVED lines=16> */
.L_x_2534:
[----:B------:R-:W-:Y:S05]  /*a710*/  EXIT ;  /* 0x000000000000794d */ /* 0x000fea0003800000 */
.L_x_2533:
[----:B------:R-:W0:Y:S02]  /*a720*/  F2I.U64.F64.TRUNC R16, R16 ;  /* 0x0000001000107311 */ /* 0x000e24000030d800 */
[----:B0-----:R-:W-:Y:S01]  /*a730*/  STG.E.64 desc[UR36][R4.64], R16 ;  /* 0x0000001004007986 */ /* 0x001fe2000c101b24 */
[----:B------:R-:W-:Y:S05]  /*a740*/  EXIT ;  /* 0x000000000000794d */ /* 0x000fea0003800000 */
.L_x_2532:
[----:B------:R-:W0:Y:S02]  /*a750*/  F2I.U32.F64.TRUNC R17, R16 ;  /* 0x0000001000117311 */ /* 0x000e24000030d000 */
[----:B0-----:R-:W-:Y:S01]  /*a760*/  STG.E desc[UR36][R4.64], R17 ;  /* 0x0000001104007986 */ /* 0x001fe2000c101924 */
[----:B------:R-:W-:Y:S05]  /*a770*/  EXIT ;  /* 0x000000000000794d */ /* 0x000fea0003800000 */
.L_x_2535:
        /* <DEDUP_REMOVED lines=16> */
.L_x_20117:


//--------------------- .text._ZN2at6native18elementwise_kernelILi128ELi2EZNS0_22gpu_kernel_impl_nocastIZZZNS0_16acos_kernel_cudaERNS_18TensorIteratorBaseEENKUlvE0_clEvENKUlvE_clEvEUldE_EEvS4_RKT_EUliE_EEviT1_ --------------------------
	.section	.text._ZN2at6native18elementwise_kernelILi128ELi2EZNS0_22gpu_kernel_impl_nocastIZZZNS0_16acos_kernel_cudaERNS_18TensorIteratorBaseEENKUlvE0_clEvENKUlvE_clEvEUldE_EEvS4_RKT_EUliE_EEviT1_,"ax",@progbits
	.align	128
        .global         _ZN2at6native18elementwise_kernelILi128ELi2EZNS0_22gpu_kernel_impl_nocastIZZZNS0_16acos_kernel_cudaERNS_18TensorIteratorBaseEENKUlvE0_clEvENKUlvE_clEvEUldE_EEvS4_RKT_EUliE_EEviT1_
        .type           _ZN2at6native18elementwise_kernelILi128ELi2EZNS0_22gpu_kernel_impl_nocastIZZZNS0_16acos_kernel_cudaERNS_18TensorIteratorBaseEENKUlvE0_clEvENKUlvE_clEvEUldE_EEvS4_RKT_EUliE_EEviT1_,@function
        .size           _ZN2at6native18elementwise_kernelILi128ELi2EZNS0_22gpu_kernel_impl_nocastIZZZNS0_16acos_kernel_cudaERNS_18TensorIteratorBaseEENKUlvE0_clEvENKUlvE_clEvEUldE_EEvS4_RKT_EUliE_EEviT1_,(.L_x_20118 - _ZN2at6native18elementwise_kernelILi128ELi2EZNS0_22gpu_kernel_impl_nocastIZZZNS0_16acos_kernel_cudaERNS_18TensorIteratorBaseEENKUlvE0_clEvENKUlvE_clEvEUldE_EEvS4_RKT_EUliE_EEviT1_)
        .other          _ZN2at6native18elementwise_kernelILi128ELi2EZNS0_22gpu_kernel_impl_nocastIZZZNS0_16acos_kernel_cudaERNS_18TensorIteratorBaseEENKUlvE0_clEvENKUlvE_clEvEUldE_EEvS4_RKT_EUliE_EEviT1_,@"STO_CUDA_ENTRY STV_DEFAULT"
_ZN2at6native18elementwise_kernelILi128ELi2EZNS0_22gpu_kernel_impl_nocastIZZZNS0_16acos_kernel_cudaERNS_18TensorIteratorBaseEENKUlvE0_clEvENKUlvE_clEvEUldE_EEvS4_RKT_EUliE_EEviT1_:
.text._ZN2at6native18elementwise_kernelILi128ELi2EZNS0_22gpu_kernel_impl_nocastIZZZNS0_16acos_kernel_cudaERNS_18TensorIteratorBaseEENKUlvE0_clEvENKUlvE_clEvEUldE_EEvS4_RKT_EUliE_EEviT1_:
        /* <DEDUP_REMOVED lines=15> */
[----:B------:R-:W-:Y:S01]  /*00f0*/  MOV R3, R11 ;  /* 0x0000000b00037202 */ /* 0x000fe20000000f00 */
        /* <DEDUP_REMOVED lines=277> */
[----:B------:R-:W-:Y:S01]  /*1250*/  IMAD.MOV.U32 R6, RZ, RZ, RZ ;  /* 0x000000ffff067224 */ /* 0x000fe200078e00ff */
[----:B------:R-:W-:Y:S01]  /*1260*/  ULDC.64 UR8, c[0x0][0x330] ;  /* 0x0000cc0000087ab9 */ /* 0x000fe20000000a00 */
[----:B------:R-:W-:Y:S02]  /*1270*/  ULDC UR7, c[0x0][0x338] ;  /* 0x0000ce0000077ab9 */ /* 0x000fe40000000800 */
[----:B------:R-:W-:-:S05]  /*1280*/  IMAD.HI.U32 R10, R7, UR9, R6 ;  /* 0x00000009070a7c27 */ /* 0x000fca000f8e0006 */
[----:B------:R-:W-:-:S03]  /*1290*/  SHF.R.U32.HI R11, RZ, UR7, R10 ;  /* 0x00000007ff0b7c19 */ /* 0x000fc6000801160a */
        /* <DEDUP_REMOVED lines=15> */
.L_x_2538:
[----:B------:R-:W-:Y:S02]  /*1390*/  ULDC.64 UR8, c[0x0][0x418] ;  /* 0x0001060000087ab9 */ /* 0x000fe40000000a00 */
[----:B------:R-:W-:-:S04]  /*13a0*/  IADD3 R2, P0, R2, UR8, RZ ;  /* 0x0000000802027c10 */ /* 0x000fc8000ff1e0ff */
[----:B------:R-:W-:Y:S01]  /*13b0*/  IADD3.X R3, RZ, UR9, RZ, P0, !PT ;  /* 0x00000009ff037c10 */ /* 0x000fe200087fe4ff */
[----:B------:R-:W-:-:S05]  /*13c0*/  ULDC.64 UR8, c[0x0][0x410] ;  /* 0x0001040000087ab9 */ /* 0x000fca0000000a00 */
[----:B------:R-:W2:Y:S01]  /*13d0*/  LDG.E.64 R2, desc[UR4][R2.64] ;  /* 0x0000000402027981 */ /* 0x000ea2000c1e1b00 */
[----:B------:R-:W-:Y:S01]  /*13e0*/  IADD3 R4, P1, R5, UR8, RZ ;  /* 0x0000000805047c10 */ /* 0x000fe2000ff3e0ff */
[----:B------:R-:W-:Y:S04]  /*13f0*/  BSSY B1, `(.L_x_2539) ;  /* 0x0000081000017945 */ /* 0x000fe80003800000 */
[----:B------:R-:W-:Y:S01]  /*1400*/  IMAD.X R5, RZ, RZ, UR9, P1 ;  /* 0x00000009ff057e24 */ /* 0x000fe200088e06ff */
[----:B--2---:R-:W-:-:S10]  /*1410*/  DADD R6, -RZ, |R2| ;  /* 0x00000000ff067229 */ /* 0x004fd40000000502 */
[----:B------:R-:W-:-:S13]  /*1420*/  ISETP.GE.AND P0, PT, R7, 0x3fe26666, PT ;  /* 0x3fe266660700780c */ /* 0x000fda0003f06270 */
[----:B------:R-:W-:Y:S05]  /*1430*/  @!P0 BRA `(.L_x_2540) ;  /* 0x0000000400208947 */ /* 0x000fea0003800000 */
[----:B------:R-:W-:Y:S01]  /*1440*/  DADD R6, -|R2|, 1 ;  /* 0x3ff0000002067429 */ /* 0x000fe20000000300 */
[----:B------:R-:W-:Y:S09]  /*1450*/  BSSY B2, `(.L_x_2541) ;  /* 0x000003b000027945 */ /* 0x000ff20003800000 */
[----:B------:R-:W-:-:S13]  /*1460*/  ISETP.GE.AND P0, PT, R7, 0x1, PT ;  /* 0x000000010700780c */ /* 0x000fda0003f06270 */
[----:B------:R-:W-:Y:S05]  /*1470*/  @!P0 BRA `(.L_x_2542) ;  /* 0x0000000000dc8947 */ /* 0x000fea0003800000 */
[----:B------:R-:W-:Y:S01]  /*1480*/  MOV R8, 0x66faac4b ;  /* 0x66faac4b00087802 */ /* 0x000fe20000000f00 */
[----:B------:R-:W-:Y:S01]  /*1490*/  UMOV UR8, 0x71155f70 ;  /* 0x71155f7000087882 */ /* 0x000fe20000000000 */
[----:B------:R-:W-:Y:S01]  /*14a0*/  MOV R9, 0x3ebac2fe ;  /* 0x3ebac2fe00097802 */ /* 0x000fe20000000f00 */
        /* <DEDUP_REMOVED lines=10> */
[----:B------:R-:W-:Y:S02]  /*1550*/  IADD3 R9, R7, -0x100000, RZ ;  /* 0xfff0000007097810 */ /* 0x000fe40007ffe0ff */
[----:B------:R-:W-:-:S03]  /*1560*/  MOV R8, R6 ;  /* 0x0000000600087202 */ /* 0x000fc60000000f00 */
        /* <DEDUP_REMOVED lines=15> */
[----:B------:R-:W-:Y:S01]  /*1660*/  IADD3 R13, R11, -0x100000, RZ ;  /* 0xfff000000b0d7810 */ /* 0x000fe20007ffe0ff */
        /* <DEDUP_REMOVED lines=20> */
[----:B------:R-:W-:Y:S02]  /*17b0*/  IADD3 R9, R9, 0x100000, RZ ;  /* 0x0010000009097810 */ /* 0x000fe40007ffe0ff */
[----:B------:R-:W-:-:S08]  /*17c0*/  DMUL R18, R6, R18 ;  /* 0x0000001206127228 */ /* 0x000fd00000000000 */
[----:B------:R-:W-:Y:S01]  /*17d0*/  DFMA R8, R8, R18, R8 ;  /* 0x000000120808722b */ /* 0x000fe20000000008 */
[----:B------:R-:W-:Y:S10]  /*17e0*/  BRA `(.L_x_2543) ;  /* 0x0000000000047947 */ /* 0x000ff40003800000 */
.L_x_2542:
[----:B------:R-:W-:-:S11]  /*17f0*/  DMUL R8, RZ, |R2| ;  /* 0x40000002ff087228 */ /* 0x000fd60000000000 */
.L_x_2543:
[----:B------:R-:W-:Y:S05]  /*1800*/  BSYNC B2 ;  /* 0x0000000000027941 */ /* 0x000fea0003800000 */
.L_x_2541:
        /* <DEDUP_REMOVED lines=11> */
.L_x_2540:
[----:B------:R-:W-:Y:S01]  /*18c0*/  DMUL R6, R2, R2 ;  /* 0x0000000202067228 */ /* 0x000fe20000000000 */
[----:B------:R-:W-:Y:S01]  /*18d0*/  MOV R8, 0x180754af ;  /* 0x180754af00087802 */ /* 0x000fe20000000f00 */
[----:B------:R-:W-:Y:S01]  /*18e0*/  IMAD.MOV.U32 R9, RZ, RZ, 0x3fb3823b ;  /* 0x3fb3823bff097424 */ /* 0x000fe200078e00ff */
        /* <DEDUP_REMOVED lines=40> */
[----:B------:R-:W-:Y:S02]  /*1b70*/  @!P0 MOV R6, 0x33145c07 ;  /* 0x33145c0700068802 */ /* 0x000fe40000000f00 */
[----:B------:R-:W-:-:S05]  /*1b80*/  @!P0 MOV R7, 0x3c91a626 ;  /* 0x3c91a62600078802 */ /* 0x000fca0000000f00 */
[----:B------:R-:W-:Y:S01]  /*1b90*/  DFMA R8, |R2|, R8, |R2| ;  /* 0x000000080208722b */ /* 0x000fe20000000602 */
[----:B------:R-:W-:Y:S02]  /*1ba0*/  @P0 MOV R2, 0x33145c07 ;  /* 0x33145c0700020802 */ /* 0x000fe40000000f00 */
[----:B------:R-:W-:-:S05]  /*1bb0*/  @P0 MOV R3, 0x3c91a626 ;  /* 0x3c91a62600030802 */ /* 0x000fca0000000f00 */
[C---:B------:R-:W-:Y:S02]  /*1bc0*/  @!P0 DADD R6, R8.reuse, R6 ;  /* 0x0000000008068229 */ /* 0x040fe40000000006 */
[----:B------:R-:W-:-:S08]  /*1bd0*/  @P0 DADD R2, R8, -R2 ;  /* 0x0000000008020229 */ /* 0x000fd00000000802 */
[----:B------:R-:W-:Y:S02]  /*1be0*/  @P0 DADD R8, -R2, UR8 ;  /* 0x0000000802080e29 */ /* 0x000fe40008000100 */
[----:B------:R-:W-:-:S11]  /*1bf0*/  @!P0 DADD R8, R6, UR8 ;  /* 0x0000000806088e29 */ /* 0x000fd60008000000 */
.L_x_2544:
[----:B------:R-:W-:Y:S05]  /*1c00*/  BSYNC B1 ;  /* 0x0000000000017941 */ /* 0x000fea0003800000 */
.L_x_2539:
[----:B------:R0:W-:Y:S01]  /*1c10*/  STG.E.64 desc[UR4][R4.64], R8 ;  /* 0x0000000804007986 */ /* 0x0001e2000c101b04 */
[----:B------:R-:W-:-:S07]  /*1c20*/  VIADD R11, R0, 0x80 ;  /* 0x00000080000b7836 */ /* 0x000fce0000000000 */
.L_x_2537:
[----:B------:R-:W-:Y:S05]  /*1c30*/  BSYNC B0 ;  /* 0x0000000000007941 */ /* 0x000fea0003800000 */
.L_x_2536:
[----:B------:R-:W-:-:S13]  /*1c40*/  ISETP.GE.AND P0, PT, R11, UR6, PT ;  /* 0x000000060b007c0c */ /* 0x000fda000bf06270 */
[----:B------:R-:W-:Y:S05]  /*1c50*/  @P0 EXIT ;  /* 0x000000000000094d */ /* 0x000fea0003800000 */
[----:B0-----:R-:W0:Y:S01]  /*1c60*/  LDC R4, c[0x0][0x218] ;  /* 0x00008600ff047b82 */ /* 0x001e220000000800 */
[----:B------:R-:W-:Y:S01]  /*1c70*/  HFMA2.MMA R5, -RZ, RZ, 0, 0 ;  /* 0x00000000ff057435 */ /* 0x000fe200000001ff */
[----:B------:R-:W-:Y:S02]  /*1c80*/  MOV R0, RZ ;  /* 0x000000ff00007202 */ /* 0x000fe40000000f00 */
[----:B0-----:R-:W-:-:S13]  /*1c90*/  ISETP.NE.AND P0, PT, R4, RZ, PT ;  /* 0x000000ff0400720c */ /* 0x001fda0003f05270 */
[----:B------:R-:W-:Y:S05]  /*1ca0*/  @!P0 BRA `(.L_x_2545) ;  /* 0x0000001000a88947 */ /* 0x000fea0003800000 */
[----:B------:R-:W-:Y:S01]  /*1cb0*/  MOV R2, RZ ;  /* 0x000000ff00027202 */ /* 0x000fe20000000f00 */
[----:B------:R-:W-:Y:S01]  /*1cc0*/  ULDC.64 UR6, c[0x0][0x220] ;  /* 0x0000880000067ab9 */ /* 0x000fe20000000a00 */
[----:B------:R-:W-:Y:S02]  /*1cd0*/  MOV R3, R11 ;  /* 0x0000000b00037202 */ /* 0x000fe40000000f00 */
        /* <DEDUP_REMOVED lines=279> */
[----:B------:R-:W-:Y:S01]  /*2e50*/  SHF.R.U32.HI R7, RZ, UR6, R6 ;  /* 0x00000006ff077c19 */ /* 0x000fe20008011606 */
[----:B------:R-:W-:Y:S02]  /*2e60*/  ULDC.64 UR6, c[0x0][0x400] ;  /* 0x0001000000067ab9 */ /* 0x000fe40000000a00 */
[----:B------:R-:W0:Y:S01]  /*2e70*/  @P0 LDC.64 R10, c[0x0][0x340] ;  /* 0x0000d000ff0a0b82 */ /* 0x000e220000000a00 */
[----:B------:R-:W-:Y:S02]  /*2e80*/  @P0 MOV R6, RZ ;  /* 0x000000ff00060202 */ /* 0x000fe40000000f00 */
[----:B------:R-:W-:-:S05]  /*2e90*/  IADD3 R9, -R7, RZ, RZ ;  /* 0x000000ff07097210 */ /* 0x000fca0007ffe1ff */
[----:B------:R-:W1:Y:S08]  /*2ea0*/  @P0 LDC R13, c[0x0][0x33c] ;  /* 0x0000cf00ff0d0b82 */ /* 0x000e700000000800 */
[----:B------:R-:W2:Y:S01]  /*2eb0*/  @P0 LDC.64 R14, c[0x0][0x408] ;  /* 0x00010200ff0e0b82 */ /* 0x000ea20000000a00 */
[----:B0-----:R-:W-:-:S05]  /*2ec0*/  @P0 IMAD.HI.U32 R2, R7, R10, R6 ;  /* 0x0000000a07020227 */ /* 0x001fca00078e0006 */
[----:B------:R-:W-:Y:S01]  /*2ed0*/  @P0 SHF.R.U32.HI R4, RZ, R11, R2 ;  /* 0x0000000bff040219 */ /* 0x000fe20000011602 */
[----:B------:R-:W-:-:S03]  /*2ee0*/  IMAD R2, R9, UR8, R3 ;  /* 0x0000000809027c24 */ /* 0x000fc6000f8e0203 */
[----:B------:R-:W-:Y:S01]  /*2ef0*/  @P0 IADD3 R6, -R4, RZ, RZ ;  /* 0x000000ff04060210 */ /* 0x000fe20007ffe1ff */
[C---:B------:R-:W-:Y:S02]  /*2f00*/  IMAD R5, R2.reuse, UR6, R5 ;  /* 0x0000000602057c24 */ /* 0x040fe4000f8e0205 */
[----:B------:R-:W-:Y:S02]  /*2f10*/  IMAD R0, R2, UR7, R0 ;  /* 0x0000000702007c24 */ /* 0x000fe4000f8e0200 */
[----:B-1----:R-:W-:-:S04]  /*2f20*/  @P0 IMAD R6, R13, R6, R7 ;  /* 0x000000060d060224 */ /* 0x002fc800078e0207 */
[C---:B--2---:R-:W-:Y:S02]  /*2f30*/  @P0 IMAD R5, R6.reuse, R14, R5 ;  /* 0x0000000e06050224 */ /* 0x044fe400078e0205 */
[----:B------:R-:W-:-:S07]  /*2f40*/  @P0 IMAD R0, R6, R15, R0 ;  /* 0x0000000f06000224 */ /* 0x000fce00078e0200 */
.L_x_2545:
        /* <DEDUP_REMOVED lines=70> */
.L_x_2549:
[----:B------:R-:W-:-:S11]  /*33b0*/  DMUL R8, RZ, |R2| ;  /* 0x40000002ff087228 */ /* 0x000fd60000000000 */
.L_x_2550:
[----:B------:R-:W-:Y:S05]  /*33c0*/  BSYNC B1 ;  /* 0x0000000000017941 */ /* 0x000fea0003800000 */
.L_x_2548:
        /* <DEDUP_REMOVED lines=11> */
.L_x_2547:
        /* <DEDUP_REMOVED lines=52> */
.L_x_2551:
[----:B------:R-:W-:Y:S05]  /*37c0*/  BSYNC B0 ;  /* 0x0000000000007941 */ /* 0x000fea0003800000 */
.L_x_2546:
[----:B------:R-:W-:Y:S01]  /*37d0*/  STG.E.64 desc[UR4][R4.64], R8 ;  /* 0x0000000804007986 */ /* 0x000fe2000c101b04 */
[----:B------:R-:W-:Y:S05]  /*37e0*/  EXIT ;  /* 0x000000000000794d */ /* 0x000fea0003800000 */
.L_x_2552:
        /* <DEDUP_REMOVED lines=9> */
.L_x_20118:


//--------------------- .text._ZN2at6native27unrolled_elementwise_kernelIZZZNS0_16acos_kernel_cudaERNS_18TensorIteratorBaseEENKUlvE0_clEvENKUlvE_clEvEUldE_St5arrayIPcLm2EELi4E23TrivialOffsetCalculatorILi1EjESB_NS0_6memory15LoadWithoutCastENSC_16StoreWithoutCastEEEviT_T0_T2_T3_T4_T5_ --------------------------
	.section	.text._ZN2at6native27unrolled_elementwise_kernelIZZZNS0_16acos_kernel_cudaERNS_18TensorIteratorBaseEENKUlvE0_clEvENKUlvE_clEvEUldE_St5arrayIPcLm2EELi4E23TrivialOffsetCalculatorILi1EjESB_NS0_6memory15LoadWithoutCastENSC_16StoreWithoutCastEEEviT_T0_T2_T3_T4_T5_,"ax",@progbits
	.align	128
        .global         _ZN2at6native27unrolled_elementwise_kernelIZZZNS0_16acos_kernel_cudaERNS_18TensorIteratorBaseEENKUlvE0_clEvENKUlvE_clEvEUldE_St5arrayIPcLm2EELi4E23TrivialOffsetCalculatorILi1EjESB_NS0_6memory15LoadWithoutCastENSC_16StoreWithoutCastEEEviT_T0_T2_T3_T4_T5_
        .type           _ZN2at6native27unrolled_elementwise_kernelIZZZNS0_16acos_kernel_cudaERNS_18TensorIteratorBaseEENKUlvE0_clEvENKUlvE_clEvEUldE_St5arrayIPcLm2EELi4E23TrivialOffsetCalculatorILi1EjESB_NS0_6memory15LoadWithoutCastENSC_16StoreWithoutCastEEEviT_T0_T2_T3_T4_T5_,@function
        .size           _ZN2at6native27unrolled_elementwise_kernelIZZZNS0_16acos_kernel_cudaERNS_18TensorIteratorBaseEENKUlvE0_clEvENKUlvE_clEvEUldE_St5arrayIPcLm2EELi4E23TrivialOffsetCalculatorILi1EjESB_NS0_6memory15LoadWithoutCastENSC_16StoreWithoutCastEEEviT_T0_T2_T3_T4_T5_,(.L_x_20119 - _ZN2at6native27unrolled_elementwise_kernelIZZZNS0_16acos_kernel_cudaERNS_18TensorIteratorBaseEENKUlvE0_clEvENKUlvE_clEvEUldE_St5arrayIPcLm2EELi4E23TrivialOffsetCalculatorILi1EjESB_NS0_6memory15LoadWithoutCastENSC_16StoreWithoutCastEEEviT_T0_T2_T3_T4_T5_)
        .other          _ZN2at6native27unrolled_elementwise_kernelIZZZNS0_16acos_kernel_cudaERNS_18TensorIteratorBaseEENKUlvE0_clEvENKUlvE_clEvEUldE_St5arrayIPcLm2EELi4E23TrivialOffsetCalculatorILi1EjESB_NS0_6memory15LoadWithoutCastENSC_16StoreWithoutCastEEEviT_T0_T2_T3_T4_T5_,@"STO_CUDA_ENTRY STV_DEFAULT"
_ZN2at6native27unrolled_elementwise_kernelIZZZNS0_16acos_kernel_cudaERNS_18TensorIteratorBaseEENKUlvE0_clEvENKUlvE_clEvEUldE_St5arrayIPcLm2EELi4E23TrivialOffsetCalculatorILi1EjESB_NS0_6memory15LoadWithoutCastENSC_16StoreWithoutCastEEEviT_T0_T2_T3_T4_T5_:
.text._ZN2at6native27unrolled_elementwise_kernelIZZZNS0_16acos_kernel_cudaERNS_18TensorIteratorBaseEENKUlvE0_clEvENKUlvE_clEvEUldE_St5arrayIPcLm2EELi4E23TrivialOffsetCalculatorILi1EjESB_NS0_6memory15LoadWithoutCastENSC_16StoreWithoutCastEEEviT_T0_T2_T3_T4_T5_:
[----:B------:R-:W-:Y:S01]  /*0000*/  LDC R1, c[0x0][0x28] ;  /* 0x00000a00ff017b82 */ /* 0x000fe20000000800 */
[----:B------:R-:W0:Y:S07]  /*0010*/  S2R R0, SR_CTAID.X ;  /* 0x0000000000007919 */ /* 0x000e2e0000002500 */
[----:B------:R-:W0:Y:S01]  /*0020*/  LDC R5, c[0x0][0x210] ;  /* 0x00008400ff057b82 */ /* 0x000e220000000800 */
[----:B------:R-:W-:Y:S01]  /*0030*/  ULDC.64 UR4, c[0x0][0x208] ;  /* 0x0000820000047ab9 */ /* 0x000fe20000000a00 */
[----:B------:R-:W1:Y:S01]  /*0040*/  S2R R3, SR_TID.X ;  /* 0x0000000000037919 */ /* 0x000e620000002100 */
[----:B0-----:R-:W-:-:S02]  /*0050*/  IMAD R2, R0, -0x200, R5 ;  /* 0xfffffe0000027824 */ /* 0x001fc400078e0205 */
[----:B-1----:R-:W-:-:S03]  /*0060*/  IMAD.MOV.U32 R13, RZ, RZ, R3 ;  /* 0x000000ffff0d7224 */ /* 0x002fc600078e0003 */
[----:B------:R-:W-:-:S13]  /*0070*/  ISETP.GE.AND P2, PT, R3, R2, PT ;  /* 0x000000020300720c */ /* 0x000fda0003f46270 */
[----:B------:R-:W-:Y:S01]  /*0080*/  @!P2 IMAD R15, R0, 0x200, R13 ;  /* 0x00000200000fa824 */ /* 0x000fe200078e020d */
[----:B------:R-:W-:Y:S01]  /*0090*/  @!P2 IADD3 R13, R13, 0x80, RZ ;  /* 0x000000800d0da810 */ /* 0x000fe20007ffe0ff */
[----:B------:R-:W0:Y:S03]  /*00a0*/  @!P2 LDC.64 R10, c[0x0][0x220] ;  /* 0x00008800ff0aab82 */ /* 0x000e260000000a00 */
[----:B------:R-:W-:-:S13]  /*00b0*/  ISETP.GE.AND P0, PT, R13, R2, PT ;  /* 0x000000020d00720c */ /* 0x000fda0003f06270 */
[----:B------:R-:W-:Y:S01]  /*00c0*/  @!P0 IMAD R19, R0, 0x200, R13 ;  /* 0x0000020000138824 */ /* 0x000fe200078e020d */
[----:B------:R-:W1:Y:S01]  /*00d0*/  @!P0 LDC.64 R8, c[0x0][0x220] ;  /* 0x00008800ff088b82 */ /* 0x000e620000000a00 */
[----:B------:R-:W-:-:S05]  /*00e0*/  @!P0 VIADD R13, R13, 0x80 ;  /* 0x000000800d0d8836 */ /* 0x000fca0000000000 */
[----:B------:R-:W-:Y:S01]  /*00f0*/  ISETP.GE.AND P3, PT, R13, R2, PT ;  /* 0x000000020d00720c */ /* 0x000fe20003f66270 */
[----:B0-----:R-:W-:Y:S01]  /*0100*/  @!P2 IMAD.WIDE.U32 R10, R15, 0x8, R10 ;  /* 0x000000080f0aa825 */ /* 0x001fe200078e000a */
[----:B------:R-:W-:-:S11]  /*0110*/  CS2R R14, SRZ ;  /* 0x00000000000e7805 */ /* 0x000fd6000001ff00 */
[----:B------:R-:W-:Y:S01]  /*0120*/  @!P3 LEA R21, R0, R13, 0x9 ;  /* 0x0000000d0015b211 */ /* 0x000fe200078e48ff */
[----:B------:R-:W-:Y:S01]  /*0130*/  @!P3 VIADD R13, R13, 0x80 ;  /* 0x000000800d0db836 */ /* 0x000fe20000000000 */
[----:B------:R-:W0:Y:S01]  /*0140*/  @!P3 LDC.64 R6, c[0x0][0x220] ;  /* 0x00008800ff06bb82 */ /* 0x000e220000000a00 */
[----:B-1----:R-:W-:-:S03]  /*0150*/  @!P0 IMAD.WIDE.U32 R8, R19, 0x8, R8 ;  /* 0x0000000813088825 */ /* 0x002fc600078e0008 */
[----:B------:R-:W-:-:S13]  /*0160*/  ISETP.GE.AND P1, PT, R13, R2, PT ;  /* 0x000000020d00720c */ /* 0x000fda0003f26270 */
[----:B------:R-:W1:Y:S01]  /*0170*/  @!P1 LDC.64 R4, c[0x0][0x220] ;  /* 0x00008800ff049b82 */ /* 0x000e620000000a00 */
[----:B------:R-:W-:Y:S01]  /*0180*/  @!P1 IMAD R17, R0, 0x200, R13 ;  /* 0x0000020000119824 */ /* 0x000fe200078e020d */
[----:B------:R-:W-:Y:S01]  /*0190*/  CS2R R12, SRZ ;  /* 0x00000000000c7805 */ /* 0x000fe2000001ff00 */
[----:B0-----:R-:W-:Y:S01]  /*01a0*/  @!P3 IMAD.WIDE.U32 R18, R21, 0x8, R6 ;  /* 0x000000081512b825 */ /* 0x001fe200078e0006 */
[----:B------:R-:W-:-:S04]  /*01b0*/  CS2R R6, SRZ ;  /* 0x0000000000067805 */ /* 0x000fc8000001ff00 */
[----:B------:R0:W5:Y:S04]  /*01c0*/  @!P0 LDG.E.64 R12, desc[UR4][R8.64] ;  /* 0x00000004080c8981 */ /* 0x000168000c1e1b00 */
[----:B------:R0:W5:Y:S01]  /*01d0*/  @!P3 LDG.E.64 R14, desc[UR4][R18.64] ;  /* 0x00000004120eb981 */ /* 0x000162000c1e1b00 */
[----:B-1----:R-:W-:Y:S01]  /*01e0*/  @!P1 IMAD.WIDE.U32 R16, R17, 0x8, R4 ;  /* 0x0000000811109825 */ /* 0x002fe200078e0004 */
[----:B------:R-:W-:-:S04]  /*01f0*/  CS2R R4, SRZ ;  /* 0x0000000000047805 */ /* 0x000fc8000001ff00 */
[----:B------:R0:W5:Y:S04]  /*0200*/  @!P1 LDG.E.64 R6, desc[UR4][R16.64] ;  /* 0x0000000410069981 */ /* 0x000168000c1e1b00 */
[----:B------:R0:W5:Y:S01]  /*0210*/  @!P2 LDG.E.64 R4, desc[UR4][R10.64] ;  /* 0x000000040a04a981 */ /* 0x000162000c1e1b00 */
[----:B------:R-:W-:Y:S04]  /*0220*/  BSSY B0, `(.L_x_2553) ;  /* 0x0000081000007945 */ /* 0x000fe80003800000 */
[----:B------:R-:W-:Y:S05]  /*0230*/  @P2 BRA `(.L_x_2554) ;  /* 0x0000000400fc2947 */ /* 0x000fea0003800000 */
[----:B0----5:R-:W-:-:S10]  /*0240*/  DADD R8, -RZ, |R4| ;  /* 0x00000000ff087229 */ /* 0x021fd40000000504 */
[----:B------:R-:W-:-:S13]  /*0250*/  ISETP.GE.AND P0, PT, R9, 0x3fe26666, PT ;  /* 0x3fe266660900780c */ /* 0x000fda0003f06270 */
[----:B------:R-:W-:Y:S05]  /*0260*/  @!P0 BRA `(.L_x_2555) ;  /* 0x0000000400208947 */ /* 0x000fea0003800000 */
[----:B------:R-:W-:Y:S01]  /*0270*/  DADD R10, -|R4|, 1 ;  /* 0x3ff00000040a7429 */ /* 0x000fe20000000300 */
[----:B------:R-:W-:Y:S09]  /*0280*/  BSSY B1, `(.L_x_2556) ;  /* 0x000003b000017945 */ /* 0x000ff20003800000 */
[----:B------:R-:W-:-:S13]  /*0290*/  ISETP.GE.AND P0, PT, R11, 0x1, PT ;  /* 0x000000010b00780c */ /* 0x000fda0003f06270 */
[----:B------:R-:W-:Y:S05]  /*02a0*/  @!P0 BRA `(.L_x_2557) ;  /* 0x0000000000dc8947 */ /* 0x000fea0003800000 */
[----:B------:R-:W-:Y:S01]  /*02b0*/  MOV R8, 0x66faac4b ;  /* 0x66faac4b00087802 */ /* 0x000fe20000000f00 */
[----:B------:R-:W-:Y:S01]  /*02c0*/  IMAD.MOV.U32 R9, RZ, RZ, 0x3ebac2fe ;  /* 0x3ebac2feff097424 */ /* 0x000fe200078e00ff */
[----:B------:R-:W-:Y:S01]  /*02d0*/  UMOV UR6, 0x71155f70 ;  /* 0x71155f7000067882 */ /* 0x000fe20000000000 */
[----:B------:R-:W-:Y:S01]  /*02e0*/  UMOV UR7, 0x3ec715b3 ;  /* 0x3ec715b300077882 */ /* 0x000fe20000000000 */
[----:B------:R-:W-:-:S03]  /*02f0*/  IMAD.MOV.U32 R18, RZ, RZ, RZ ;  /* 0x000000ffff127224 */ /* 0x000fc600078e00ff */
        /* <DEDUP_REMOVED lines=9> */
[----:B------:R-:W-:Y:S01]  /*0390*/  VIADD R9, R11, 0xfff00000 ;  /* 0xfff000000b097836 */ /* 0x000fe20000000000 */
[----:B------:R-:W-:-:S03]  /*03a0*/  MOV R8, R10 ;  /* 0x0000000a00087202 */ /* 0x000fc60000000f00 */
        /* <DEDUP_REMOVED lines=15> */
[----:B------:R-:W-:Y:S01]  /*04a0*/  VIADD R17, R19, 0xfff00000 ;  /* 0xfff0000013117836 */ /* 0x000fe20000000000 */
[----:B------:R-:W-:-:S03]  /*04b0*/  MOV R16, RZ ;  /* 0x000000ff00107202 */ /* 0x000fc60000000f00 */
        /* <DEDUP_REMOVED lines=22> */
.L_x_2557:
[----:B------:R-:W-:-:S11]  /*0620*/  DMUL R8, RZ, |R4| ;  /* 0x40000004ff087228 */ /* 0x000fd60000000000 */
.L_x_2558:
[----:B------:R-:W-:Y:S05]  /*0630*/  BSYNC B1 ;  /* 0x0000000000017941 */ /* 0x000fea0003800000 */
.L_x_2556:
        /* <DEDUP_REMOVED lines=11> */
.L_x_2555:
        /* <DEDUP_REMOVED lines=43> */
[----:B------:R-:W-:Y:S02]  /*09a0*/  @P0 IMAD.MOV.U32 R8, RZ, RZ, 0x33145c07 ;  /* 0x33145c07ff080424 */ /* 0x000fe400078e00ff */
[----:B------:R-:W-:-:S05]  /*09b0*/  @P0 IMAD.MOV.U32 R9, RZ, RZ, 0x3c91a626 ;  /* 0x3c91a626ff090424 */ /* 0x000fca00078e00ff */
[----:B------:R-:W-:Y:S01]  /*09c0*/  DFMA R10, R10, |R4|, |R4| ;  /* 0x400000040a0a722b */ /* 0x000fe20000000404 */
[----:B------:R-:W-:Y:S01]  /*09d0*/  @!P0 MOV R4, 0x33145c07 ;  /* 0x33145c0700048802 */ /* 0x000fe20000000f00 */
[----:B------:R-:W-:-:S06]  /*09e0*/  @!P0 IMAD.MOV.U32 R5, RZ, RZ, 0x3c91a626 ;  /* 0x3c91a626ff058424 */ /* 0x000fcc00078e00ff */
[C---:B------:R-:W-:Y:S02]  /*09f0*/  @P0 DADD R8, R10.reuse, -R8 ;  /* 0x000000000a080229 */ /* 0x040fe40000000808 */
[----:B------:R-:W-:-:S06]  /*0a00*/  @!P0 DADD R4, R10, R4 ;  /* 0x000000000a048229 */ /* 0x000fcc0000000004 */
[----:B------:R-:W-:Y:S02]  /*0a10*/  @P0 DADD R8, -R8, UR6 ;  /* 0x0000000608080e29 */ /* 0x000fe40008000100 */
[----:B------:R-:W-:-:S11]  /*0a20*/  @!P0 DADD R8, R4, UR6 ;  /* 0x0000000604088e29 */ /* 0x000fd60008000000 */
.L_x_2554:
[----:B------:R-:W-:Y:S05]  /*0a30*/  BSYNC B0 ;  /* 0x0000000000007941 */ /* 0x000fea0003800000 */
.L_x_2553:
[----:B-----5:R-:W-:Y:S01]  /*0a40*/  VIADD R5, R3, 0x80 ;  /* 0x0000008003057836 */ /* 0x020fe20000000000 */
[----:B------:R-:W-:Y:S04]  /*0a50*/  BSSY B0, `(.L_x_2559) ;  /* 0x0000082000007945 */ /* 0x000fe80003800000 */
[----:B------:R-:W-:-:S13]  /*0a60*/  ISETP.GE.AND P0, PT, R5, R2, PT ;  /* 0x000000020500720c */ /* 0x000fda0003f06270 */
[----:B------:R-:W-:Y:S05]  /*0a70*/  @P0 BRA `(.L_x_2560) ;  /* 0x0000000400fc0947 */ /* 0x000fea0003800000 */
[----:B0-----:R-:W-:-:S10]  /*0a80*/  DADD R10, -RZ, |R12| ;  /* 0x00000000ff0a7229 */ /* 0x001fd4000000050c */
[----:B------:R-:W-:-:S13]  /*0a90*/  ISETP.GE.AND P0, PT, R11, 0x3fe26666, PT ;  /* 0x3fe266660b00780c */ /* 0x000fda0003f06270 */
[----:B------:R-:W-:Y:S05]  /*0aa0*/  @!P0 BRA `(.L_x_2561) ;  /* 0x0000000400208947 */ /* 0x000fea0003800000 */
[----:B------:R-:W-:Y:S01]  /*0ab0*/  DADD R16, -|R12|, 1 ;  /* 0x3ff000000c107429 */ /* 0x000fe20000000300 */
[----:B------:R-:W-:Y:S09]  /*0ac0*/  BSSY B1, `(.L_x_2562) ;  /* 0x000003b000017945 */ /* 0x000ff20003800000 */
[----:B------:R-:W-:-:S13]  /*0ad0*/  ISETP.GE.AND P0, PT, R17, 0x1, PT ;  /* 0x000000011100780c */ /* 0x000fda0003f06270 */
[----:B------:R-:W-:Y:S05]  /*0ae0*/  @!P0 BRA `(.L_x_2563) ;  /* 0x0000000000dc8947 */ /* 0x000fea0003800000 */
[----:B------:R-:W-:Y:S01]  /*0af0*/  IADD3 R25, R17, -0x100000, RZ ;  /* 0xfff0000011197810 */ /* 0x000fe20007ffe0ff */
[----:B------:R-:W-:Y:S01]  /*0b00*/  IMAD.MOV.U32 R24, RZ, RZ, R16 ;  /* 0x000000ffff187224 */ /* 0x000fe200078e0010 */
[----:B------:R-:W-:Y:S01]  /*0b10*/  UMOV UR6, 0x71155f70 ;  /* 0x71155f7000067882 */ /* 0x000fe20000000000 */
[----:B------:R-:W-:Y:S01]  /*0b20*/  IMAD.MOV.U32 R10, RZ, RZ, RZ ;  /* 0x000000ffff0a7224 */ /* 0x000fe200078e00ff */
[----:B------:R-:W0:Y:S01]  /*0b30*/  MUFU.RSQ64H R11, R25 ;  /* 0x00000019000b7308 */ /* 0x000e220000001c00 */
[----:B------:R-:W-:Y:S01]  /*0b40*/  IMAD.MOV.U32 R18, RZ, RZ, RZ ;  /* 0x000000ffff127224 */ /* 0x000fe200078e00ff */
[----:B------:R-:W-:-:S03]  /*0b50*/  UMOV UR7, 0x3ec715b3 ;  /* 0x3ec715b300077882 */ /* 0x000fc60000000000 */
[----:B0-----:R-:W-:Y:S01]  /*0b60*/  DMUL R22, R24, R10 ;  /* 0x0000000a18167228 */ /* 0x001fe20000000000 */
[----:B------:R-:W-:-:S07]  /*0b70*/  IADD3 R19, R11, -0x100000, RZ ;  /* 0xfff000000b137810 */ /* 0x000fce0007ffe0ff */
[----:B------:R-:W-:-:S08]  /*0b80*/  DFMA R20, R22, -R22, R24 ;  /* 0x800000161614722b */ /* 0x000fd00000000018 */
[----:B------:R-:W-:Y:S01]  /*0b90*/  DFMA R20, R18, R20, R22 ;  /* 0x000000141214722b */ /* 0x000fe20000000016 */
[----:B------:R-:W-:Y:S01]  /*0ba0*/  IMAD.MOV.U32 R22, RZ, RZ, 0x66faac4b ;  /* 0x66faac4bff167424 */ /* 0x000fe200078e00ff */
[----:B------:R-:W-:-:S06]  /*0bb0*/  MOV R23, 0x3ebac2fe ;  /* 0x3ebac2fe00177802 */ /* 0x000fcc0000000f00 */
[-C--:B------:R-:W-:Y:S02]  /*0bc0*/  DFMA R10, R10, -R20.reuse, 1 ;  /* 0x3ff000000a0a742b */ /* 0x080fe40000000814 */
[----:B------:R-:W-:Y:S01]  /*0bd0*/  DFMA R22, R16, UR6, -R22 ;  /* 0x0000000610167c2b */ /* 0x000fe20008000816 */
[----:B------:R-:W-:Y:S01]  /*0be0*/  UMOV UR6, 0x8efcd9b8 ;  /* 0x8efcd9b800067882 */ /* 0x000fe20000000000 */
[----:B------:R-:W-:Y:S01]  /*0bf0*/  UMOV UR7, 0x3ed9a9b8 ;  /* 0x3ed9a9b800077882 */ /* 0x000fe20000000000 */
[----:B------:R-:W-:-:S03]  /*0c00*/  DFMA R24, R20, -R20, R24 ;  /* 0x800000141418722b */ /* 0x000fc60000000018 */
[----:B------:R-:W-:Y:S02]  /*0c10*/  DFMA R10, R18, R10, R18 ;  /* 0x0000000a120a722b */ /* 0x000fe40000000012 */
[----:B------:R-:W-:Y:S01]  /*0c20*/  DFMA R22, R16, R22, UR6 ;  /* 0x0000000610167e2b */ /* 0x000fe20008000016 */
[----:B------:R-:W-:Y:S01]  /*0c30*/  UMOV UR6, 0xa8a0c4c3 ;  /* 0xa8a0c4c300067882 */ /* 0x000fe20000000000 */
[----:B------:R-:W-:-:S04]  /*0c40*/  UMOV UR7, 0x3edd0f40 ;  /* 0x3edd0f4000077882 */ /* 0x000fc80000000000 */
[----:B------:R-:W-:Y:S02]  /*0c50*/  DFMA R10, R24, R10, R20 ;  /* 0x0000000a180a722b */ /* 0x000fe40000000014 */
[----:B------:R-:W-:Y:S01]  /*0c60*/  DFMA R22, R16, R22, UR6 ;  /* 0x0000000610167e2b */ /* 0x000fe20008000016 */
[----:B------:R-:W-:Y:S01]  /*0c70*/  UMOV UR6, 0xfa9e0e1f ;  /* 0xfa9e0e1f00067882 */ /* 0x000fe20000000000 */
[----:B------:R-:W-:-:S06]  /*0c80*/  UMOV UR7, 0x3ef46d4c ;  /* 0x3ef46d4c00077882 */ /* 0x000fcc0000000000 */
[----:B------:R-:W-:Y:S01]  /*0c90*/  DFMA R22, R16, R22, UR6 ;  /* 0x0000000610167e2b */ /* 0x000fe20008000016 */
[----:B------:R-:W-:Y:S01]  /*0ca0*/  UMOV UR6, 0x8d1e2422 ;  /* 0x8d1e242200067882 */ /* 0x000fe20000000000 */
[----:B------:R-:W-:Y:S01]  /*0cb0*/  UMOV UR7, 0x3f079c16 ;  /* 0x3f079c1600077882 */ /* 0x000fe20000000000 */
[----:B------:R-:W-:-:S05]  /*0cc0*/  VIADD R11, R11, 0x100000 ;  /* 0x001000000b0b7836 */ /* 0x000fca0000000000 */
        /* <DEDUP_REMOVED lines=21> */
[----:B------:R-:W-:-:S08]  /*0e20*/  DFMA R22, R16, R22, UR6 ;  /* 0x0000000610167e2b */ /* 0x000fd00008000016 */
[----:B------:R-:W-:-:S08]  /*0e30*/  DMUL R22, R16, R22 ;  /* 0x0000001610167228 */ /* 0x000fd00000000000 */
[----:B------:R-:W-:Y:S01]  /*0e40*/  DFMA R10, R10, R22, R10 ;  /* 0x000000160a0a722b */ /* 0x000fe2000000000a */
[----:B------:R-:W-:Y:S10]  /*0e50*/  BRA `(.L_x_2564) ;  /* 0x0000000000047947 */ /* 0x000ff40003800000 */
.L_x_2563:
[----:B------:R-:W-:-:S11]  /*0e60*/  DMUL R10, RZ, |R12| ;  /* 0x4000000cff0a7228 */ /* 0x000fd60000000000 */
.L_x_2564:
[----:B------:R-:W-:Y:S05]  /*0e70*/  BSYNC B1 ;  /* 0x0000000000017941 */ /* 0x000fea0003800000 */
.L_x_2562:
        /* <DEDUP_REMOVED lines=11> */
.L_x_2561:
        /* <DEDUP_REMOVED lines=52> */
.L_x_2560:
[----:B------:R-:W-:Y:S05]  /*1270*/  BSYNC B0 ;  /* 0x0000000000007941 */ /* 0x000fea0003800000 */
.L_x_2559:
[----:B------:R-:W-:Y:S01]  /*1280*/  VIADD R13, R3, 0x100 ;  /* 0x00000100030d7836 */ /* 0x000fe20000000000 */
[----:B------:R-:W-:Y:S04]  /*1290*/  BSSY B0, `(.L_x_2565) ;  /* 0x0000082000007945 */ /* 0x000fe80003800000 */
[----:B------:R-:W-:-:S13]  /*12a0*/  ISETP.GE.AND P0, PT, R13, R2, PT ;  /* 0x000000020d00720c */ /* 0x000fda0003f06270 */
[----:B------:R-:W-:Y:S05]  /*12b0*/  @P0 BRA `(.L_x_2566) ;  /* 0x0000000400fc0947 */ /* 0x000fea0003800000 */
[----:B------:R-:W-:-:S10]  /*12c0*/  DADD R12, -RZ, |R14| ;  /* 0x00000000ff0c7229 */ /* 0x000fd4000000050e */
[----:B------:R-:W-:-:S13]  /*12d0*/  ISETP.GE.AND P0, PT, R13, 0x3fe26666, PT ;  /* 0x3fe266660d00780c */ /* 0x000fda0003f06270 */
[----:B------:R-:W-:Y:S05]  /*12e0*/  @!P0 BRA `(.L_x_2567) ;  /* 0x0000000400208947 */ /* 0x000fea0003800000 */
[----:B0-----:R-:W-:Y:S01]  /*12f0*/  DADD R16, -|R14|, 1 ;  /* 0x3ff000000e107429 */ /* 0x001fe20000000300 */
        /* <DEDUP_REMOVED lines=58> */
.L_x_2569:
[----:B------:R-:W-:-:S11]  /*16a0*/  DMUL R12, RZ, |R14| ;  /* 0x4000000eff0c7228 */ /* 0x000fd60000000000 */
.L_x_2570:
[----:B------:R-:W-:Y:S05]  /*16b0*/  BSYNC B1 ;  /* 0x0000000000017941 */ /* 0x000fea0003800000 */
.L_x_2568:
        /* <DEDUP_REMOVED lines=11> */
.L_x_2567:
[----:B------:R-:W-:Y:S01]  /*1770*/  DMUL R12, R14, R14 ;  /* 0x0000000e0e0c7228 */ /* 0x000fe20000000000 */
[----:B0-----:R-:W-:Y:S01]  /*1780*/  IMAD.MOV.U32 R16, RZ, RZ, 0x180754af ;  /* 0x180754afff107424 */ /* 0x001fe200078e00ff */
        /* <DEDUP_REMOVED lines=50> */
.L_x_2566:
[----:B------:R-:W-:Y:S05]  /*1ab0*/  BSYNC B0 ;  /* 0x0000000000007941 */ /* 0x000fea0003800000 */
.L_x_2565:
[----:B------:R-:W-:Y:S01]  /*1ac0*/  VIADD R15, R3, 0x180 ;  /* 0x00000180030f7836 */ /* 0x000fe20000000000 */
[----:B------:R-:W-:Y:S04]  /*1ad0*/  BSSY B0, `(.L_x_2571) ;  /* 0x0000082000007945 */ /* 0x000fe80003800000 */
[----:B------:R-:W-:-:S13]  /*1ae0*/  ISETP.GE.AND P0, PT, R15, R2, PT ;  /* 0x000000020f00720c */ /* 0x000fda0003f06270 */
[----:B------:R-:W-:Y:S05]  /*1af0*/  @P0 BRA `(.L_x_2572) ;  /* 0x0000000400fc0947 */ /* 0x000fea0003800000 */
[----:B------:R-:W-:-:S10]  /*1b00*/  DADD R14, -RZ, |R6| ;  /* 0x00000000ff0e7229 */ /* 0x000fd40000000506 */
        /* <DEDUP_REMOVED lines=9> */
[----:B0-----:R-:W-:Y:S01]  /*1ba0*/  IMAD.MOV.U32 R18, RZ, RZ, RZ ;  /* 0x000000ffff127224 */ /* 0x001fe200078e00ff */
        /* <DEDUP_REMOVED lines=51> */
.L_x_2575:
[----:B0-----:R-:W-:-:S11]  /*1ee0*/  DMUL R16, RZ, |R6| ;  /* 0x40000006ff107228 */ /* 0x001fd60000000000 */
.L_x_2576:
[----:B------:R-:W-:Y:S05]  /*1ef0*/  BSYNC B1 ;  /* 0x0000000000017941 */ /* 0x000fea0003800000 */
.L_x_2574:
        /* <DEDUP_REMOVED lines=11> */
.L_x_2573:
        /* <DEDUP_REMOVED lines=43> */
[----:B------:R-:W-:Y:S01]  /*2260*/  @!P0 MOV R14, 0x33145c07 ;  /* 0x33145c07000e8802 */ /* 0x000fe20000000f00 */
[----:B------:R-:W-:-:S06]  /*2270*/  @!P0 IMAD.MOV.U32 R15, RZ, RZ, 0x3c91a626 ;  /* 0x3c91a626ff0f8424 */ /* 0x000fcc00078e00ff */
[----:B------:R-:W-:Y:S01]  /*2280*/  DFMA R6, R16, |R6|, |R6| ;  /* 0x400000061006722b */ /* 0x000fe20000000406 */
[----:B------:R-:W-:Y:S02]  /*2290*/  @P0 IMAD.MOV.U32 R16, RZ, RZ, 0x33145c07 ;  /* 0x33145c07ff100424 */ /* 0x000fe400078e00ff */
[----:B------:R-:W-:-:S06]  /*22a0*/  @P0 IMAD.MOV.U32 R17, RZ, RZ, 0x3c91a626 ;  /* 0x3c91a626ff110424 */ /* 0x000fcc00078e00ff */
[C---:B------:R-:W-:Y:S02]  /*22b0*/  @P0 DADD R16, R6.reuse, -R16 ;  /* 0x0000000006100229 */ /* 0x040fe40000000810 */
[----:B------:R-:W-:-:S06]  /*22c0*/  @!P0 DADD R6, R6, R14 ;  /* 0x0000000006068229 */ /* 0x000fcc000000000e */
[----:B------:R-:W-:Y:S02]  /*22d0*/  @P0 DADD R16, -R16, UR6 ;  /* 0x0000000610100e29 */ /* 0x000fe40008000100 */
[----:B------:R-:W-:-:S11]  /*22e0*/  @!P0 DADD R16, R6, UR6 ;  /* 0x0000000606108e29 */ /* 0x000fd60008000000 */
.L_x_2572:
[----:B------:R-:W-:Y:S05]  /*22f0*/  BSYNC B0 ;  /* 0x0000000000007941 */ /* 0x000fea0003800000 */
.L_x_2571:
[----:B------:R-:W-:Y:S01]  /*2300*/  ISETP.GE.AND P0, PT, R3, R2, PT ;  /* 0x000000020300720c */ /* 0x000fe20003f06270 */
[----:B------:R-:W-:Y:S04]  /*2310*/  BSSY B0, `(.L_x_2577) ;  /* 0x0000017000007945 */ /* 0x000fe80003800000 */
[----:B------:R-:W-:Y:S08]  /*2320*/  BSSY B1, `(.L_x_2578) ;  /* 0x000000f000017945 */ /* 0x000ff00003800000 */
[----:B------:R-:W-:Y:S05]  /*2330*/  @P0 BRA `(.L_x_2579) ;  /* 0x0000000000340947 */ /* 0x000fea0003800000 */
[----:B------:R-:W1:Y:S01]  /*2340*/  LDC.64 R6, c[0x0][0x218] ;  /* 0x00008600ff067b82 */ /* 0x000e620000000a00 */
[----:B------:R-:W-:-:S04]  /*2350*/  IMAD R3, R0, 0x200, R3 ;  /* 0x0000020000037824 */ /* 0x000fc800078e0203 */
[----:B-1----:R-:W-:Y:S01]  /*2360*/  IMAD.WIDE.U32 R6, R3, 0x8, R6 ;  /* 0x0000000803067825 */ /* 0x002fe200078e0006 */
[----:B------:R-:W-:-:S04]  /*2370*/  MOV R3, R5 ;  /* 0x0000000500037202 */ /* 0x000fc80000000f00 */
[----:B------:R1:W-:Y:S01]  /*2380*/  STG.E.64 desc[UR4][R6.64], R8 ;  /* 0x0000000806007986 */ /* 0x0003e2000c101b04 */
[----:B------:R-:W-:-:S13]  /*2390*/  ISETP.GE.AND P0, PT, R3, R2, PT ;  /* 0x000000020300720c */ /* 0x000fda0003f06270 */
[----:B------:R-:W-:Y:S05]  /*23a0*/  @P0 BREAK B1 ;  /* 0x0000000000010942 */ /* 0x000fea0003800000 */
[----:B-1----:R-:W-:Y:S05]  /*23b0*/  @P0 BRA `(.L_x_2580) ;  /* 0x0000000000300947 */ /* 0x002fea0003800000 */
[----:B------:R-:W1:Y:S01]  /*23c0*/  LDC.64 R4, c[0x0][0x218] ;  /* 0x00008600ff047b82 */ /* 0x000e620000000a00 */
[----:B------:R-:W-:Y:S02]  /*23d0*/  IMAD R7, R0, 0x200, R3 ;  /* 0x0000020000077824 */ /* 0x000fe400078e0203 */
[----:B------:R-:W-:Y:S02]  /*23e0*/  VIADD R3, R3, 0x80 ;  /* 0x0000008003037836 */ /* 0x000fe40000000000 */
[----:B-1----:R-:W-:-:S05]  /*23f0*/  IMAD.WIDE.U32 R4, R7, 0x8, R4 ;  /* 0x0000000807047825 */ /* 0x002fca00078e0004 */
[----:B------:R1:W-:Y:S02]  /*2400*/  STG.E.64 desc[UR4][R4.64], R10 ;  /* 0x0000000a04007986 */ /* 0x0003e4000c101b04 */
.L_x_2579:
[----:B------:R-:W-:Y:S05]  /*2410*/  BSYNC B1 ;  /* 0x0000000000017941 */ /* 0x000fea0003800000 */
.L_x_2578:
[----:B------:R-:W-:-:S13]  /*2420*/  ISETP.GE.AND P0, PT, R3, R2, PT ;  /* 0x000000020300720c */ /* 0x000fda0003f06270 */
[----:B-1----:R-:W1:Y:S01]  /*2430*/  @!P0 LDC.64 R4, c[0x0][0x218] ;  /* 0x00008600ff048b82 */ /* 0x002e620000000a00 */
[----:B------:R-:W-:Y:S01]  /*2440*/  @!P0 LEA R7, R0, R3, 0x9 ;  /* 0x0000000300078211 */ /* 0x000fe200078e48ff */
[----:B------:R-:W-:-:S04]  /*2450*/  @!P0 VIADD R3, R3, 0x80 ;  /* 0x0000008003038836 */ /* 0x000fc80000000000 */
[----:B-1----:R-:W-:-:S05]  /*2460*/  @!P0 IMAD.WIDE.U32 R4, R7, 0x8, R4 ;  /* 0x0000000807048825 */ /* 0x002fca00078e0004 */
[----:B------:R1:W-:Y:S02]  /*2470*/  @!P0 STG.E.64 desc[UR4][R4.64], R12 ;  /* 0x0000000c04008986 */ /* 0x0003e4000c101b04 */
.L_x_2580:
[----:B------:R-:W-:Y:S05]  /*2480*/  BSYNC B0 ;  /* 0x0000000000007941 */ /* 0x000fea0003800000 */
.L_x_2577:
[----:B------:R-:W-:Y:S05]  /*2490*/  WARPSYNC.ALL ;  /* 0x0000000000007948 */ /* 0x000fea0003800000 */
[----:B------:R-:W-:-:S13]  /*24a0*/  ISETP.GE.AND P0, PT, R3, R2, PT ;  /* 0x000000020300720c */ /* 0x000fda0003f06270 */
[----:B------:R-:W-:Y:S05]  /*24b0*/  @P0 EXIT ;  /* 0x000000000000094d */ /* 0x000fea0003800000 */
[----:B-1----:R-:W1:Y:S01]  /*24c0*/  LDC.64 R4, c[0x0][0x218] ;  /* 0x00008600ff047b82 */ /* 0x002e620000000a00 */
[----:B------:R-:W-:-:S05]  /*24d0*/  LEA R3, R0, R3, 0x9 ;  /* 0x0000000300037211 */ /* 0x000fca00078e48ff */
[----:B-1----:R-:W-:-:S05]  /*24e0*/  IMAD.WIDE.U32 R2, R3, 0x8, R4 ;  /* 0x0000000803027825 */ /* 0x002fca00078e0004 */
[----:B------:R-:W-:Y:S01]  /*24f0*/  STG.E.64 desc[UR4][R2.64], R16 ;  /* 0x0000001002007986 */ /* 0x000fe2000c101b04 */
[----:B------:R-:W-:Y:S05]  /*2500*/  EXIT ;  /* 0x000000000000794d */ /* 0x000fea0003800000 */
.L_x_2581:
        /* <DEDUP_REMOVED lines=15> */
.L_x_20119:


//--------------------- .text._ZN2at6native29vectorized_elementwise_kernelILi2EZZZNS0_16acos_kernel_cudaERNS_18TensorIteratorBaseEENKUlvE0_clEvENKUlvE_clEvEUldE_St5arrayIPcLm2EEEEviT0_T1_ --------------------------
	.section	.text._ZN2at6native29vectorized_elementwise_kernelILi2EZZZNS0_16acos_kernel_cudaERNS_18TensorIteratorBaseEENKUlvE0_clEvENKUlvE_clEvEUldE_St5arrayIPcLm2EEEEviT0_T1_,"ax",@progbits
	.align	128
        .global         _ZN2at6native29vectorized_elementwise_kernelILi2EZZZNS0_16acos_kernel_cudaERNS_18TensorIteratorBaseEENKUlvE0_clEvENKUlvE_clEvEUldE_St5arrayIPcLm2EEEEviT0_T1_
        .type           _ZN2at6native29vectorized_elementwise_kernelILi2EZZZNS0_16acos_kernel_cudaERNS_18TensorIteratorBaseEENKUlvE0_clEvENKUlvE_clEvEUldE_St5arrayIPcLm2EEEEviT0_T1_,@function
        .size           _ZN2at6native29vectorized_elementwise_kernelILi2EZZZNS0_16acos_kernel_cudaERNS_18TensorIteratorBaseEENKUlvE0_clEvENKUlvE_clEvEUldE_St5arrayIPcLm2EEEEviT0_T1_,(.L_x_20120 - _ZN2at6native29vectorized_elementwise_kernelILi2EZZZNS0_16acos_kernel_cudaERNS_18TensorIteratorBaseEENKUlvE0_clEvENKUlvE_clEvEUldE_St5arrayIPcLm2EEEEviT0_T1_)
        .other          _ZN2at6native29vectorized_elementwise_kernelILi2EZZZNS0_16acos_kernel_cudaERNS_18TensorIteratorBaseEENKUlvE0_clEvENKUlvE_clEvEUldE_St5arrayIPcLm2EEEEviT0_T1_,@"STO_CUDA_ENTRY STV_DEFAULT"
_ZN2at6native29vectorized_elementwise_kernelILi2EZZZNS0_16acos_kernel_cudaERNS_18TensorIteratorBaseEENKUlvE0_clEvENKUlvE_clEvEUldE_St5arrayIPcLm2EEEEviT0_T1_:
.text._ZN2at6native29vectorized_elementwise_kernelILi2EZZZNS0_16acos_kernel_cudaERNS_18TensorIteratorBaseEENKUlvE0_clEvENKUlvE_clEvEUldE_St5arrayIPcLm2EEEEviT0_T1_:
[----:B------:R-:W-:Y:S01]  /*0000*/  LDC R1, c[0x0][0x28] ;  /* 0x00000a00ff017b82 */ /* 0x000fe20000000800 */
[----:B------:R-:W0:Y:S01]  /*0010*/  S2R R5, SR_CTAID.X ;  /* 0x0000000000057919 */ /* 0x000e220000002500 */
[----:B------:R-:W-:Y:S01]  /*0020*/  ULDC UR4, c[0x0][0x210] ;  /* 0x0000840000047ab9 */ /* 0x000fe20000000800 */
[----:B0-----:R-:W-:-:S05]  /*0030*/  IMAD.SHL.U32 R5, R5, 0x400, RZ ;  /* 0x0000040005057824 */ /* 0x001fca00078e00ff */
        /* <DEDUP_REMOVED lines=9> */
[----:B------:R0:W5:Y:S04]  /*00d0*/  LDG.E.128 R16, desc[UR4][R2.64+0x800] ;  /* 0x0008000402107981 */ /* 0x000168000c1e1d00 */
[----:B------:R0:W5:Y:S04]  /*00e0*/  LDG.E.128 R12, desc[UR4][R2.64+0x1000] ;  /* 0x00100004020c7981 */ /* 0x000168000c1e1d00 */
[----:B------:R0:W5:Y:S01]  /*00f0*/  LDG.E.128 R8, desc[UR4][R2.64+0x1800] ;  /* 0x0018000402087981 */ /* 0x000162000c1e1d00 */
[----:B------:R-:W-:Y:S01]  /*0100*/  BSSY B0, `(.L_x_2583) ;  /* 0x0000082000007945 */ /* 0x000fe20003800000 */
[----:B--2---:R-:W-:-:S10]  /*0110*/  DADD R6, -RZ, |R24| ;  /* 0x00000000ff067229 */ /* 0x004fd40000000518 */
[----:B------:R-:W-:-:S13]  /*0120*/  ISETP.GE.AND P0, PT, R7, 0x3fe26666, PT ;  /* 0x3fe266660700780c */ /* 0x000fda0003f06270 */
[----:B0-----:R-:W-:Y:S05]  /*0130*/  @!P0 BRA `(.L_x_2584) ;  /* 0x0000000400288947 */ /* 0x001fea0003800000 */
        /* <DEDUP_REMOVED lines=8> */
[----:B------:R-:W-:Y:S02]  /*01c0*/  IMAD.MOV.U32 R22, RZ, RZ, RZ ;  /* 0x000000ffff167224 */ /* 0x000fe400078e00ff */
[----:B------:R-:W-:Y:S02]  /*01d0*/  VIADD R4, R3, 0xfff00000 ;  /* 0xfff0000003047836 */ /* 0x000fe40000000000 */
        /* <DEDUP_REMOVED lines=9> */
[----:B------:R-:W-:Y:S01]  /*0270*/  IADD3 R7, R3, -0x100000, RZ ;  /* 0xfff0000003077810 */ /* 0x000fe20007ffe0ff */
[----:B------:R-:W-:-:S03]  /*0280*/  IMAD.MOV.U32 R6, RZ, RZ, R2 ;  /* 0x000000ffff067224 */ /* 0x000fc600078e0002 */
        /* <DEDUP_REMOVED lines=10> */
[----:B0-----:R-:W-:Y:S01]  /*0330*/  DMUL R28, R6, R22 ;  /* 0x00000016061c7228 */ /* 0x001fe20000000000 */
[----:B------:R-:W-:-:S04]  /*0340*/  IADD3 R23, R23, -0x100000, RZ ;  /* 0xfff0000017177810 */ /* 0x000fc80007ffe0ff */
[----:B------:R-:W-:Y:S01]  /*0350*/  DFMA R32, R2, R20, UR6 ;  /* 0x0000000602207e2b */ /* 0x000fe20008000014 */
[----:B------:R-:W-:Y:S01]  /*0360*/  UMOV UR6, 0x60009c8f ;  /* 0x60009c8f00067882 */ /* 0x000fe20000000000 */
[----:B------:R-:W-:Y:S01]  /*0370*/  UMOV UR7, 0x3f46e8ba ;  /* 0x3f46e8ba00077882 */ /* 0x000fe20000000000 */
[----:B------:R-:W0:Y:S01]  /*0380*/  MUFU.RSQ64H R21, R4 ;  /* 0x0000000400157308 */ /* 0x000e220000001c00 */
        /* <DEDUP_REMOVED lines=9> */
[-C--:B0-----:R-:W-:Y:S02]  /*0420*/  DFMA R20, R20, -R30.reuse, 1 ;  /* 0x3ff000001414742b */ /* 0x081fe4000000081e */
        /* <DEDUP_REMOVED lines=14> */
.L_x_2586:
[----:B------:R-:W-:-:S11]  /*0510*/  DMUL R20, RZ, |R24| ;  /* 0x40000018ff147228 */ /* 0x000fd60000000000 */
.L_x_2587:
[----:B------:R-:W-:Y:S05]  /*0520*/  BSYNC B1 ;  /* 0x0000000000017941 */ /* 0x000fea0003800000 */
.L_x_2585:
        /* <DEDUP_REMOVED lines=11> */
.L_x_2584:
        /* <DEDUP_REMOVED lines=12> */
[----:B------:R-:W-:Y:S01]  /*06a0*/  @P0 IMAD.MOV.U32 R20, RZ, RZ, 0x33145c07 ;  /* 0x33145c07ff140424 */ /* 0x000fe200078e00ff */
[----:B------:R-:W-:-:S04]  /*06b0*/  @P0 MOV R21, 0x3c91a626 ;  /* 0x3c91a62600150802 */ /* 0x000fc80000000f00 */
        /* <DEDUP_REMOVED lines=33> */
[----:B------:R-:W-:-:S08]  /*08d0*/  DFMA R6, |R24|, R6, |R24| ;  /* 0x000000061806722b */ /* 0x000fd00000000618 */
[C---:B------:R-:W-:Y:S02]  /*08e0*/  @P0 DADD R20, R6.reuse, -R20 ;  /* 0x0000000006140229 */ /* 0x040fe40000000814 */
[----:B------:R-:W-:-:S06]  /*08f0*/  @!P0 DADD R6, R6, R2 ;  /* 0x0000000006068229 */ /* 0x000fcc0000000002 */
[----:B------:R-:W-:Y:S02]  /*0900*/  @P0 DADD R20, -R20, UR6 ;  /* 0x0000000614140e29 */ /* 0x000fe40008000100 */
[----:B------:R-:W-:-:S11]  /*0910*/  @!P0 DADD R20, R6, UR6 ;  /* 0x0000000606148e29 */ /* 0x000fd60008000000 */
.L_x_2588:
[----:B------:R-:W-:Y:S05]  /*0920*/  BSYNC B0 ;  /* 0x0000000000007941 */ /* 0x000fea0003800000 */
.L_x_2583:
[----:B------:R-:W-:Y:S01]  /*0930*/  DADD R2, -RZ, |R26| ;  /* 0x00000000ff027229 */ /* 0x000fe2000000051a */
[----:B------:R-:W-:Y:S09]  /*0940*/  BSSY B0, `(.L_x_2589) ;  /* 0x000007f000007945 */ /* 0x000ff20003800000 */
        /* <DEDUP_REMOVED lines=9> */
[----:B------:R-:W-:-:S04]  /*09e0*/  UMOV UR7, 0x3ec715b3 ;  /* 0x3ec715b300077882 */ /* 0x000fc80000000000 */
        /* <DEDUP_REMOVED lines=10> */
[----:B------:R-:W-:-:S04]  /*0a90*/  MOV R6, R2 ;  /* 0x0000000200067202 */ /* 0x000fc80000000f00 */
        /* <DEDUP_REMOVED lines=40> */
.L_x_2592:
[----:B------:R-:W-:-:S11]  /*0d20*/  DMUL R22, RZ, |R26| ;  /* 0x4000001aff167228 */ /* 0x000fd60000000000 */
.L_x_2593:
[----:B------:R-:W-:Y:S05]  /*0d30*/  BSYNC B1 ;  /* 0x0000000000017941 */ /* 0x000fea0003800000 */
.L_x_2591:
        /* <DEDUP_REMOVED lines=11> */
.L_x_2590:
        /* <DEDUP_REMOVED lines=47> */
[----:B------:R-:W-:-:S08]  /*10e0*/  DFMA R6, |R26|, R6, |R26| ;  /* 0x000000061a06722b */ /* 0x000fd0000000061a */
[C---:B------:R-:W-:Y:S02]  /*10f0*/  @P0 DADD R22, R6.reuse, -R22 ;  /* 0x0000000006160229 */ /* 0x040fe40000000816 */
[----:B------:R-:W-:-:S06]  /*1100*/  @!P0 DADD R6, R6, R2 ;  /* 0x0000000006068229 */ /* 0x000fcc0000000002 */
[----:B------:R-:W-:Y:S02]  /*1110*/  @P0 DADD R22, -R22, UR6 ;  /* 0x0000000616160e29 */ /* 0x000fe40008000100 */
[----:B------:R-:W-:-:S11]  /*1120*/  @!P0 DADD R22, R6, UR6 ;  /* 0x0000000606168e29 */ /* 0x000fd60008000000 */
.L_x_2594:
[----:B------:R-:W-:Y:S05]  /*1130*/  BSYNC B0 ;  /* 0x0000000000007941 */ /* 0x000fea0003800000 */
.L_x_2589:
[----:B-----5:R-:W-:Y:S01]  /*1140*/  DADD R2, -RZ, |R16| ;  /* 0x00000000ff027229 */ /* 0x020fe20000000510 */
        /* <DEDUP_REMOVED lines=8> */
[----:B------:R-:W-:Y:S01]  /*11d0*/  MOV R7, 0x3ebac2fe ;  /* 0x3ebac2fe00077802 */ /* 0x000fe20000000f00 */
        /* <DEDUP_REMOVED lines=17> */
[----:B------:R-:W-:-:S04]  /*12f0*/  MOV R24, RZ ;  /* 0x000000ff00187202 */ /* 0x000fc80000000f00 */
        /* <DEDUP_REMOVED lines=35> */
.L_x_2598:
[----:B------:R-:W-:-:S11]  /*1530*/  DMUL R24, RZ, |R16| ;  /* 0x40000010ff187228 */ /* 0x000fd60000000000 */
.L_x_2599:
[----:B------:R-:W-:Y:S05]  /*1540*/  BSYNC B1 ;  /* 0x0000000000017941 */ /* 0x000fea0003800000 */
.L_x_2597:
        /* <DEDUP_REMOVED lines=11> */
.L_x_2596:
        /* <DEDUP_REMOVED lines=12> */
[----:B------:R-:W-:Y:S01]  /*16c0*/  @P0 MOV R24, 0x33145c07 ;  /* 0x33145c0700180802 */ /* 0x000fe20000000f00 */
[----:B------:R-:W-:-:S04]  /*16d0*/  @P0 IMAD.MOV.U32 R25, RZ, RZ, 0x3c91a626 ;  /* 0x3c91a626ff190424 */ /* 0x000fc800078e00ff */
        /* <DEDUP_REMOVED lines=31> */
[----:B------:R-:W-:Y:S01]  /*18d0*/  @!P0 IMAD.MOV.U32 R2, RZ, RZ, 0x33145c07 ;  /* 0x33145c07ff028424 */ /* 0x000fe200078e00ff */
[----:B------:R-:W-:-:S06]  /*18e0*/  @!P0 MOV R3, 0x3c91a626 ;  /* 0x3c91a62600038802 */ /* 0x000fcc0000000f00 */
[----:B------:R-:W-:-:S08]  /*18f0*/  DFMA R6, |R16|, R6, |R16| ;  /* 0x000000061006722b */ /* 0x000fd00000000610 */
[C---:B------:R-:W-:Y:S02]  /*1900*/  @P0 DADD R24, R6.reuse, -R24 ;  /* 0x0000000006180229 */ /* 0x040fe40000000818 */
[----:B------:R-:W-:-:S06]  /*1910*/  @!P0 DADD R6, R6, R2 ;  /* 0x0000000006068229 */ /* 0x000fcc0000000002 */
[----:B------:R-:W-:Y:S02]  /*1920*/  @P0 DADD R24, -R24, UR6 ;  /* 0x0000000618180e29 */ /* 0x000fe40008000100 */
[----:B------:R-:W-:-:S11]  /*1930*/  @!P0 DADD R24, R6, UR6 ;  /* 0x0000000606188e29 */ /* 0x000fd60008000000 */
.L_x_2600:
[----:B------:R-:W-:Y:S05]  /*1940*/  BSYNC B0 ;  /* 0x0000000000007941 */ /* 0x000fea0003800000 */
.L_x_2595:
        /* <DEDUP_REMOVED lines=22> */
[----:B------:R-:W-:-:S04]  /*1ab0*/  IMAD.MOV.U32 R6, RZ, RZ, R2 ;  /* 0x000000ffff067224 */ /* 0x000fc800078e0002 */
        /* <DEDUP_REMOVED lines=40> */
.L_x_2604:
[----:B------:R-:W-:-:S11]  /*1d40*/  DMUL R26, RZ, |R18| ;  /* 0x40000012ff1a7228 */ /* 0x000fd60000000000 */
.L_x_2605:
[----:B------:R-:W-:Y:S05]  /*1d50*/  BSYNC B1 ;  /* 0x0000000000017941 */ /* 0x000fea0003800000 */
.L_x_2603:
        /* <DEDUP_REMOVED lines=11> */
.L_x_2602:
        /* <DEDUP_REMOVED lines=52> */
.L_x_2606:
[----:B------:R-:W-:Y:S05]  /*2150*/  BSYNC B0 ;  /* 0x0000000000007941 */ /* 0x000fea0003800000 */
.L_x_2601:
        /* <DEDUP_REMOVED lines=63> */
.L_x_2610:
[----:B------:R-:W-:-:S11]  /*2550*/  DMUL R16, RZ, |R12| ;  /* 0x4000000cff107228 */ /* 0x000fd60000000000 */
.L_x_2611:
[----:B------:R-:W-:Y:S05]  /*2560*/  BSYNC B1 ;  /* 0x0000000000017941 */ /* 0x000fea0003800000 */
.L_x_2609:
        /* <DEDUP_REMOVED lines=11> */
.L_x_2608:
        /* <DEDUP_REMOVED lines=52> */
.L_x_2612:
[----:B------:R-:W-:Y:S05]  /*2960*/  BSYNC B0 ;  /* 0x0000000000007941 */ /* 0x000fea0003800000 */
.L_x_2607:
        /* <DEDUP_REMOVED lines=63> */
.L_x_2616:
[----:B------:R-:W-:-:S11]  /*2d60*/  DMUL R18, RZ, |R14| ;  /* 0x4000000eff127228 */ /* 0x000fd60000000000 */
.L_x_2617:
[----:B------:R-:W-:Y:S05]  /*2d70*/  BSYNC B1 ;  /* 0x0000000000017941 */ /* 0x000fea0003800000 */
.L_x_2615:
        /* <DEDUP_REMOVED lines=11> */
.L_x_2614:
        /* <DEDUP_REMOVED lines=52> */
.L_x_2618:
[----:B------:R-:W-:Y:S05]  /*3170*/  BSYNC B0 ;  /* 0x0000000000007941 */ /* 0x000fea0003800000 */
.L_x_2613:
        /* <DEDUP_REMOVED lines=63> */
.L_x_2622:
[----:B------:R-:W-:-:S11]  /*3570*/  DMUL R12, RZ, |R8| ;  /* 0x40000008ff0c7228 */ /* 0x000fd60000000000 */
.L_x_2623:
[----:B------:R-:W-:Y:S05]  /*3580*/  BSYNC B1 ;  /* 0x0000000000017941 */ /* 0x000fea0003800000 */
.L_x_2621:
        /* <DEDUP_REMOVED lines=11> */
.L_x_2620:
        /* <DEDUP_REMOVED lines=52> */
.L_x_2624:
[----:B------:R-:W-:Y:S05]  /*3980*/  BSYNC B0 ;  /* 0x0000000000007941 */ /* 0x000fea0003800000 */
.L_x_2619:
        /* <DEDUP_REMOVED lines=63> */
.L_x_2628:
[----:B------:R-:W-:-:S11]  /*3d80*/  DMUL R14, RZ, |R10| ;  /* 0x4000000aff0e7228 */ /* 0x000fd60000000000 */
.L_x_2629:
[----:B------:R-:W-:Y:S05]  /*3d90*/  BSYNC B1 ;  /* 0x0000000000017941 */ /* 0x000fea0003800000 */
.L_x_2627:
        /* <DEDUP_REMOVED lines=11> */
.L_x_2626:
        /* <DEDUP_REMOVED lines=52> */
.L_x_2630:
[----:B------:R-:W-:Y:S05]  /*4190*/  BSYNC B0 ;  /* 0x0000000000007941 */ /* 0x000fea0003800000 */
.L_x_2625:
[----:B------:R-:W0:Y:S02]  /*41a0*/  LDC.64 R2, c[0x0][0x218] ;  /* 0x00008600ff027b82 */ /* 0x000e240000000a00 */
[----:B0-----:R-:W-:-:S04]  /*41b0*/  IMAD.WIDE.U32 R2, R5, 0x8, R2 ;  /* 0x0000000805027825 */ /* 0x001fc800078e0002 */
[----:B------:R-:W-:-:S05]  /*41c0*/  IMAD.WIDE R2, R0, 0x10, R2 ;  /* 0x0000001000027825 */ /* 0x000fca00078e0202 */
[----:B------:R-:W-:Y:S04]  /*41d0*/  STG.E.128 desc[UR4][R2.64], R20 ;  /* 0x0000001402007986 */ /* 0x000fe8000c101d04 */
[----:B------:R-:W-:Y:S04]  /*41e0*/  STG.E.128 desc[UR4][R2.64+0x800], R24 ;  /* 0x0008001802007986 */ /* 0x000fe8000c101d04 */
[----:B------:R-:W-:Y:S04]  /*41f0*/  STG.E.128 desc[UR4][R2.64+0x1000], R16 ;  /* 0x0010001002007986 */ /* 0x000fe8000c101d04 */
[----:B------:R-:W-:Y:S01]  /*4200*/  STG.E.128 desc[UR4][R2.64+0x1800], R12 ;  /* 0x0018000c02007986 */ /* 0x000fe2000c101d04 */
[----:B------:R-:W-:Y:S05]  /*4210*/  EXIT ;  /* 0x000000000000794d */ /* 0x000fea0003800000 */
.L_x_2582:
[----:B------:R-:W0:Y:S01]  /*4220*/  S2R R0, SR_TID.X ;  /* 0x0000000000007919 */ /* 0x000e220000002100 */
[----:B------:R-:W-:Y:S02]  /*4230*/  CS2R R14, SRZ ;  /* 0x00000000000e7805 */ /* 0x000fe4000001ff00 */
[----:B0-----:R-:W-:Y:S01]  /*4240*/  ISETP.GE.AND P0, PT, R0, R3, PT ;  /* 0x000000030000720c */ /* 0x001fe20003f06270 */
[----:B------:R-:W-:-:S12]  /*4250*/  IMAD.MOV.U32 R2, RZ, RZ, R0 ;  /* 0x000000ffff027224 */ /* 0x000fd800078e0000 */
[----:B------:R-:W-:Y:S01]  /*4260*/  @!P0 IADD3 R21, R5, R2, RZ ;  /* 0x0000000205158210 */ /* 0x000fe20007ffe0ff */
[----:B------:R-:W-:-:S05]  /*4270*/  @!P0 VIADD R2, R2, 0x80 ;  /* 0x0000008002028836 */ /* 0x000fca0000000000 */
[----:B------:R-:W-:-:S13]  /*4280*/  ISETP.GE.AND P6, PT, R2, R3, PT ;  /* 0x000000030200720c */ /* 0x000fda0003fc6270 */
[----:B------:R-:W-:Y:S01]  /*4290*/  @!P6 IMAD.IADD R19, R5, 0x1, R2 ;  /* 0x000000010513e824 */ /* 0x000fe200078e0202 */
[----:B------:R-:W-:Y:S01]  /*42a0*/  @!P6 IADD3 R2, R2, 0x80, RZ ;  /* 0x000000800202e810 */ /* 0x000fe20007ffe0ff */
[----:B------:R-:W0:Y:S03]  /*42b0*/  @!P6 LDC.64 R6, c[0x0][0x220] ;  /* 0x00008800ff06eb82 */ /* 0x000e260000000a00 */
[----:B------:R-:W-:-:S13]  /*42c0*/  ISETP.GE.AND P5, PT, R2, R3, PT ;  /* 0x000000030200720c */ /* 0x000fda0003fa6270 */
[----:B------:R-:W-:Y:S01]  /*42d0*/  @!P5 IMAD.IADD R17, R5, 0x1, R2 ;  /* 0x000000010511d824 */ /* 0x000fe200078e0202 */
[----:B------:R-:W1:Y:S01]  /*42e0*/  @!P5 LDC.64 R26, c[0x0][0x220] ;  /* 0x00008800ff1adb82 */ /* 0x000e620000000a00 */
[----:B------:R-:W-:-:S05]  /*42f0*/  @!P5 VIADD R2, R2, 0x80 ;  /* 0x000000800202d836 */ /* 0x000fca0000000000 */
[CC--:B------:R-:W-:Y:S01]  /*4300*/  ISETP.GE.AND P4, PT, R2.reuse, R3.reuse, PT ;  /* 0x000000030200720c */ /* 0x0c0fe20003f86270 */
[----:B0-----:R-:W-:Y:S02]  /*4310*/  @!P6 IMAD.WIDE.U32 R18, R19, 0x8, R6 ;  /* 0x000000081312e825 */ /* 0x001fe400078e0006 */
[----:B------:R-:W0:Y:S03]  /*4320*/  @!P0 LDC.64 R6, c[0x0][0x220] ;  /* 0x00008800ff068b82 */ /* 0x000e260000000a00 */
[----:B------:R2:W5:Y:S07]  /*4330*/  @!P6 LDG.E.64 R14, desc[UR4][R18.64] ;  /* 0x00000004120ee981 */ /* 0x00056e000c1e1b00 */
[----:B------:R-:W-:Y:S01]  /*4340*/  @!P4 IADD3 R35, R5, R2, RZ ;  /* 0x000000020523c210 */ /* 0x000fe20007ffe0ff */
[----:B------:R-:W-:Y:S01]  /*4350*/  @!P4 VIADD R2, R2, 0x80 ;  /* 0x000000800202c836 */ /* 0x000fe20000000000 */
[----:B------:R-:W3:Y:S04]  /*4360*/  @!P4 LDC.64 R30, c[0x0][0x220] ;  /* 0x00008800ff1ecb82 */ /* 0x000ee80000000a00 */
[----:B------:R-:W-:-:S13]  /*4370*/  ISETP.GE.AND P3, PT, R2, R3, PT ;  /* 0x000000030200720c */ /* 0x000fda0003f66270 */
[----:B------:R-:W-:Y:S01]  /*4380*/  @!P3 IMAD.IADD R33, R5, 0x1, R2 ;  /* 0x000000010521b824 */ /* 0x000fe200078e0202 */
[----:B------:R-:W-:Y:S01]  /*4390*/  @!P3 IADD3 R2, R2, 0x80, RZ ;  /* 0x000000800202b810 */ /* 0x000fe20007ffe0ff */
[----:B------:R-:W4:Y:S03]  /*43a0*/  @!P3 LDC.64 R10, c[0x0][0x220] ;  /* 0x00008800ff0abb82 */ /* 0x000f260000000a00 */
[----:B------:R-:W-:-:S13]  /*43b0*/  ISETP.GE.AND P2, PT, R2, R3, PT ;  /* 0x000000030200720c */ /* 0x000fda0003f46270 */
[----:B------:R-:W-:Y:S01]  /*43c0*/  @!P2 IMAD.IADD R23, R5, 0x1, R2 ;  /* 0x000000010517a824 */ /* 0x000fe200078e0202 */
[----:B------:R-:W0:Y:S01]  /*43d0*/  @!P2 LDC.64 R24, c[0x0][0x220] ;  /* 0x00008800ff18ab82 */ /* 0x000e220000000a00 */
[----:B------:R-:W-:-:S05]  /*43e0*/  @!P2 VIADD R2, R2, 0x80 ;  /* 0x000000800202a836 */ /* 0x000fca0000000000 */
[----:B------:R-:W-:-:S13]  /*43f0*/  ISETP.GE.AND P1, PT, R2, R3, PT ;  /* 0x000000030200720c */ /* 0x000fda0003f26270 */
[----:B------:R-:W-:Y:S01]  /*4400*/  @!P1 IADD3 R29, R5, R2, RZ ;  /* 0x00000002051d9210 */ /* 0x000fe20007ffe0ff */
[----:B------:R-:W-:Y:S01]  /*4410*/  @!P1 VIADD R2, R2, 0x80 ;  /* 0x0000008002029836 */ /* 0x000fe20000000000 */
[----:B------:R-:W0:Y:S04]  /*4420*/  @!P1 LDC.64 R12, c[0x0][0x220] ;  /* 0x00008800ff0c9b82 */ /* 0x000e280000000a00 */
[----:B------:R-:W-:-:S13]  /*4430*/  ISETP.GE.AND P6, PT, R2, R3, PT ;  /* 0x000000030200720c */ /* 0x000fda0003fc6270 */
[----:B------:R-:W0:Y:S01]  /*4440*/  @!P6 LDC.64 R8, c[0x0][0x220] ;  /* 0x00008800ff08eb82 */ /* 0x000e220000000a00 */
[----:B---3--:R-:W-:-:S04]  /*4450*/  @!P4 IMAD.WIDE.U32 R30, R35, 0x8, R30 ;  /* 0x00000008231ec825 */ /* 0x008fc800078e001e */
[----:B------:R-:W-:Y:S02]  /*4460*/  @!P6 IMAD.IADD R35, R5, 0x1, R2 ;  /* 0x000000010523e824 */ /* 0x000fe400078e0202 */
[----:B----4-:R-:W-:Y:S01]  /*4470*/  @!P3 IMAD.WIDE.U32 R10, R33, 0x8, R10 ;  /* 0x00000008210ab825 */ /* 0x010fe200078e000a */
[----:B--2---:R-:W-:-:S03]  /*4480*/  CS2R R18, SRZ ;  /* 0x0000000000127805 */ /* 0x004fc6000001ff00 */
[----:B-1----:R-:W-:Y:S01]  /*4490*/  @!P5 IMAD.WIDE.U32 R26, R17, 0x8, R26 ;  /* 0x00000008111ad825 */ /* 0x002fe200078e001a */
[----:B------:R-:W-:Y:S02]  /*44a0*/  CS2R R16, SRZ ;  /* 0x0000000000107805 */ /* 0x000fe4000001ff00 */
[----:B------:R1:W5:Y:S01]  /*44b0*/  @!P4 LDG.E.64 R18, desc[UR4][R30.64] ;  /* 0x000000041e12c981 */ /* 0x000362000c1e1b00 */
[----:B0-----:R-:W-:Y:S01]  /*44c0*/  @!P2 IMAD.WIDE.U32 R24, R23, 0x8, R24 ;  /* 0x000000081718a825 */ /* 0x001fe200078e0018 */
[----:B------:R-:W-:Y:S02]  /*44d0*/  CS2R R22, SRZ ;  /* 0x0000000000167805 */ /* 0x000fe4000001ff00 */
[----:B------:R1:W5:Y:S01]  /*44e0*/  @!P5 LDG.E.64 R16, desc[UR4][R26.64] ;  /* 0x000000041a10d981 */ /* 0x000362000c1e1b00 */
[----:B------:R-:W-:Y:S01]  /*44f0*/  @!P1 IMAD.WIDE.U32 R28, R29, 0x8, R12 ;  /* 0x000000081d1c9825 */ /* 0x000fe200078e000c */
[----:B------:R-:W-:Y:S02]  /*4500*/  CS2R R12, SRZ ;  /* 0x00000000000c7805 */ /* 0x000fe4000001ff00 */
[----:B------:R1:W5:Y:S01]  /*4510*/  @!P2 LDG.E.64 R22, desc[UR4][R24.64] ;  /* 0x000000041816a981 */ /* 0x000362000c1e1b00 */
[----:B------:R-:W-:Y:S01]  /*4520*/  @!P0 IMAD.WIDE.U32 R32, R21, 0x8, R6 ;  /* 0x0000000815208825 */ /* 0x000fe200078e0006 */
[----:B------:R-:W-:-:S02]  /*4530*/  CS2R R20, SRZ ;  /* 0x0000000000147805 */ /* 0x000fc4000001ff00 */
[----:B------:R-:W-:Y:S01]  /*4540*/  CS2R R6, SRZ ;  /* 0x0000000000067805 */ /* 0x000fe2000001ff00 */
[----:B------:R-:W-:Y:S01]  /*4550*/  @!P6 IMAD.WIDE.U32 R34, R35, 0x8, R8 ;  /* 0x000000082322e825 */ /* 0x000fe200078e0008 */
[----:B------:R-:W-:Y:S01]  /*4560*/  CS2R R8, SRZ ;  /* 0x0000000000087805 */ /* 0x000fe2000001ff00 */
[----:B------:R1:W5:Y:S04]  /*4570*/  @!P0 LDG.E.64 R12, desc[UR4][R32.64] ;  /* 0x00000004200c8981 */ /* 0x000368000c1e1b00 */
[----:B------:R1:W5:Y:S04]  /*4580*/  @!P3 LDG.E.64 R20, desc[UR4][R10.64] ;  /* 0x000000040a14b981 */ /* 0x000368000c1e1b00 */
[----:B------:R1:W5:Y:S04]  /*4590*/  @!P1 LDG.E.64 R6, desc[UR4][R28.64] ;  /* 0x000000041c069981 */ /* 0x000368000c1e1b00 */
[----:B------:R1:W5:Y:S01]  /*45a0*/  @!P6 LDG.E.64 R8, desc[UR4][R34.64] ;  /* 0x000000042208e981 */ /* 0x000362000c1e1b00 */
[----:B------:R-:W-:Y:S04]  /*45b0*/  BSSY B0, `(.L_x_2631) ;  /* 0x0000081000007945 */ /* 0x000fe80003800000 */
        /* <DEDUP_REMOVED lines=63> */
.L_x_2635:
[----:B------:R-:W-:-:S11]  /*49b0*/  DMUL R10, RZ, |R12| ;  /* 0x4000000cff0a7228 */ /* 0x000fd60000000000 */
.L_x_2636:
[----:B------:R-:W-:Y:S05]  /*49c0*/  BSYNC B1 ;  /* 0x0000000000017941 */ /* 0x000fea0003800000 */
.L_x_2634:
        /* <DEDUP_REMOVED lines=11> */
.L_x_2633:
        /* <DEDUP_REMOVED lines=52> */
.L_x_2632:
[----:B------:R-:W-:Y:S05]  /*4dc0*/  BSYNC B0 ;  /* 0x0000000000007941 */ /* 0x000fea0003800000 */
.L_x_2631:
[----:B------:R-:W-:Y:S01]  /*4dd0*/  VIADD R2, R0, 0x80 ;  /* 0x0000008000027836 */ /* 0x000fe20000000000 */
[----:B------:R-:W-:Y:S04]  /*4de0*/  BSSY B0, `(.L_x_2637) ;  /* 0x0000082000007945 */ /* 0x000fe80003800000 */
[----:B------:R-:W-:-:S13]  /*4df0*/  ISETP.GE.AND P1, PT, R2, R3, PT ;  /* 0x000000030200720c */ /* 0x000fda0003f26270 */
[----:B------:R-:W-:Y:S05]  /*4e00*/  @P1 BRA `(.L_x_2638) ;  /* 0x0000000400fc1947 */ /* 0x000fea0003800000 */
[----:B-----5:R-:W-:-:S10]  /*4e10*/  DADD R12, -RZ, |R14| ;  /* 0x00000000ff0c7229 */ /* 0x020fd4000000050e */
[----:B------:R-:W-:-:S13]  /*4e20*/  ISETP.GE.AND P1, PT, R13, 0x3fe26666, PT ;  /* 0x3fe266660d00780c */ /* 0x000fda0003f26270 */
[----:B------:R-:W-:Y:S05]  /*4e30*/  @!P1 BRA `(.L_x_2639) ;  /* 0x0000000400209947 */ /* 0x000fea0003800000 */
[----:B-1----:R-:W-:Y:S01]  /*4e40*/  DADD R24, -|R14|, 1 ;  /* 0x3ff000000e187429 */ /* 0x002fe20000000300 */
[----:B------:R-:W-:Y:S09]  /*4e50*/  BSSY B1, `(.L_x_2640) ;  /* 0x000003b000017945 */ /* 0x000ff20003800000 */
[----:B------:R-:W-:-:S13]  /*4e60*/  ISETP.GE.AND P1, PT, R25, 0x1, PT ;  /* 0x000000011900780c */ /* 0x000fda0003f26270 */
[----:B------:R-:W-:Y:S05]  /*4e70*/  @!P1 BRA `(.L_x_2641) ;  /* 0x0000000000dc9947 */ /* 0x000fea0003800000 */
[----:B------:R-:W-:Y:S01]  /*4e80*/  MOV R12, 0x66faac4b ;  /* 0x66faac4b000c7802 */ /* 0x000fe20000000f00 */
[----:B------:R-:W-:Y:S01]  /*4e90*/  IMAD.MOV.U32 R13, RZ, RZ, 0x3ebac2fe ;  /* 0x3ebac2feff0d7424 */ /* 0x000fe200078e00ff */
[----:B------:R-:W-:Y:S01]  /*4ea0*/  UMOV UR6, 0x71155f70 ;  /* 0x71155f7000067882 */ /* 0x000fe20000000000 */
[----:B------:R-:W-:Y:S01]  /*4eb0*/  UMOV UR7, 0x3ec715b3 ;  /* 0x3ec715b300077882 */ /* 0x000fe20000000000 */
[----:B------:R-:W-:Y:S01]  /*4ec0*/  VIADD R35, R25, 0xfff00000 ;  /* 0xfff0000019237836 */ /* 0x000fe20000000000 */
[----:B------:R-:W-:Y:S02]  /*4ed0*/  MOV R34, R24 ;  /* 0x0000001800227202 */ /* 0x000fe40000000f00 */
[----:B------:R-:W-:Y:S01]  /*4ee0*/  DFMA R12, R24, UR6, -R12 ;  /* 0x00000006180c7c2b */ /* 0x000fe2000800080c */
[----:B------:R-:W-:Y:S01]  /*4ef0*/  UMOV UR6, 0x8efcd9b8 ;  /* 0x8efcd9b800067882 */ /* 0x000fe20000000000 */
[----:B------:R-:W-:Y:S01]  /*4f00*/  UMOV UR7, 0x3ed9a9b8 ;  /* 0x3ed9a9b800077882 */ /* 0x000fe20000000000 */
[----:B------:R-:W-:-:S05]  /*4f10*/  MOV R28, RZ ;  /* 0x000000ff001c7202 */ /* 0x000fca0000000f00 */
        /* <DEDUP_REMOVED lines=45> */
.L_x_2641:
[----:B------:R-:W-:-:S11]  /*51f0*/  DMUL R12, RZ, |R14| ;  /* 0x4000000eff0c7228 */ /* 0x000fd60000000000 */
.L_x_2642:
[----:B------:R-:W-:Y:S05]  /*5200*/  BSYNC B1 ;  /* 0x0000000000017941 */ /* 0x000fea0003800000 */
.L_x_2640:
        /* <DEDUP_REMOVED lines=11> */
.L_x_2639:
[----:B------:R-:W-:Y:S01]  /*52c0*/  DMUL R12, R14, R14 ;  /* 0x0000000e0e0c7228 */ /* 0x000fe20000000000 */
[----:B-1----:R-:W-:Y:S01]  /*52d0*/  IMAD.MOV.U32 R24, RZ, RZ, 0x180754af ;  /* 0x180754afff187424 */ /* 0x002fe200078e00ff */
        /* <DEDUP_REMOVED lines=50> */
.L_x_2638:
[----:B------:R-:W-:Y:S05]  /*5600*/  BSYNC B0 ;  /* 0x0000000000007941 */ /* 0x000fea0003800000 */
.L_x_2637:
        /* <DEDUP_REMOVED lines=66> */
.L_x_2647:
[----:B------:R-:W-:-:S11]  /*5a30*/  DMUL R14, RZ, |R16| ;  /* 0x40000010ff0e7228 */ /* 0x000fd60000000000 */
.L_x_2648:
[----:B------:R-:W-:Y:S05]  /*5a40*/  BSYNC B1 ;  /* 0x0000000000017941 */ /* 0x000fea0003800000 */
.L_x_2646:
        /* <DEDUP_REMOVED lines=11> */
.L_x_2645:
        /* <DEDUP_REMOVED lines=52> */
.L_x_2644:
[----:B------:R-:W-:Y:S05]  /*5e40*/  BSYNC B0 ;  /* 0x0000000000007941 */ /* 0x000fea0003800000 */
.L_x_2643:
        /* <DEDUP_REMOVED lines=66> */
.L_x_2653:
[----:B------:R-:W-:-:S11]  /*6270*/  DMUL R16, RZ, |R18| ;  /* 0x40000012ff107228 */ /* 0x000fd60000000000 */
.L_x_2654:
[----:B------:R-:W-:Y:S05]  /*6280*/  BSYNC B1 ;  /* 0x0000000000017941 */ /* 0x000fea0003800000 */
.L_x_2652:
        /* <DEDUP_REMOVED lines=11> */
.L_x_2651:
        /* <DEDUP_REMOVED lines=52> */
.L_x_2650:
[----:B------:R-:W-:Y:S05]  /*6680*/  BSYNC B0 ;  /* 0x0000000000007941 */ /* 0x000fea0003800000 */
.L_x_2649:
        /* <DEDUP_REMOVED lines=66> */
.L_x_2659:
[----:B------:R-:W-:-:S11]  /*6ab0*/  DMUL R18, RZ, |R20| ;  /* 0x40000014ff127228 */ /* 0x000fd60000000000 */
.L_x_2660:
[----:B------:R-:W-:Y:S05]  /*6ac0*/  BSYNC B1 ;  /* 0x0000000000017941 */ /* 0x000fea0003800000 */
.L_x_2658:
        /* <DEDUP_REMOVED lines=11> */
.L_x_2657:
        /* <DEDUP_REMOVED lines=52> */
.L_x_2656:
[----:B------:R-:W-:Y:S05]  /*6ec0*/  BSYNC B0 ;  /* 0x0000000000007941 */ /* 0x000fea0003800000 */
.L_x_2655:
        /* <DEDUP_REMOVED lines=66> */
.L_x_2665:
[----:B------:R-:W-:-:S11]  /*72f0*/  DMUL R20, RZ, |R22| ;  /* 0x40000016ff147228 */ /* 0x000fd60000000000 */
.L_x_2666:
[----:B------:R-:W-:Y:S05]  /*7300*/  BSYNC B1 ;  /* 0x0000000000017941 */ /* 0x000fea0003800000 */
.L_x_2664:
        /* <DEDUP_REMOVED lines=11> */
.L_x_2663:
        /* <DEDUP_REMOVED lines=52> */
.L_x_2662:
[----:B------:R-:W-:Y:S05]  /*7700*/  BSYNC B0 ;  /* 0x0000000000007941 */ /* 0x000fea0003800000 */
.L_x_2661:
        /* <DEDUP_REMOVED lines=66> */
.L_x_2671:
[----:B------:R-:W-:-:S11]  /*7b30*/  DMUL R22, RZ, |R6| ;  /* 0x40000006ff167228 */ /* 0x000fd60000000000 */
.L_x_2672:
[----:B------:R-:W-:Y:S05]  /*7b40*/  BSYNC B1 ;  /* 0x0000000000017941 */ /* 0x000fea0003800000 */
.L_x_2670:
        /* <DEDUP_REMOVED lines=11> */
.L_x_2669:
        /* <DEDUP_REMOVED lines=52> */
.L_x_2668:
[----:B------:R-:W-:Y:S05]  /*7f40*/  BSYNC B0 ;  /* 0x0000000000007941 */ /* 0x000fea0003800000 */
.L_x_2667:
        /* <DEDUP_REMOVED lines=16> */
[----:B------:R-:W-:Y:S01]  /*8050*/  MOV R28, R24 ;  /* 0x00000018001c7202 */ /* 0x000fe20000000f00 */
[----:B------:R-:W-:Y:S01]  /*8060*/  IMAD.MOV.U32 R26, RZ, RZ, RZ ;  /* 0x000000ffff1a7224 */ /* 0x000fe200078e00ff */
[C---:B------:R-:W-:Y:S01]  /*8070*/  DFMA R6, R24.reuse, UR6, -R6 ;  /* 0x0000000618067c2b */ /* 0x040fe20008000806 */
[----:B------:R-:W-:Y:S01]  /*8080*/  UMOV UR6, 0x8efcd9b8 ;  /* 0x8efcd9b800067882 */ /* 0x000fe20000000000 */
[----:B------:R-:W-:Y:S01]  /*8090*/  UMOV UR7, 0x3ed9a9b8 ;  /* 0x3ed9a9b800077882 */ /* 0x000fe20000000000 */
[----:B------:R-:W0:Y:S05]  /*80a0*/  MUFU.RSQ64H R27, R29 ;  /* 0x0000001d001b7308 */ /* 0x000e2a0000001c00 */
        /* <DEDUP_REMOVED lines=10> */
[----:B------:R-:W-:-:S05]  /*8150*/  DFMA R32, R30, -R30, R28 ;  /* 0x8000001e1e20722b */ /* 0x000fca000000001c */
        /* <DEDUP_REMOVED lines=10> */
[----:B------:R-:W-:-:S04]  /*8200*/  MOV R6, RZ ;  /* 0x000000ff00067202 */ /* 0x000fc80000000f00 */
        /* <DEDUP_REMOVED lines=22> */
.L_x_2677:
[----:B------:R-:W-:-:S11]  /*8370*/  DMUL R6, RZ, |R8| ;  /* 0x40000008ff067228 */ /* 0x000fd60000000000 */
.L_x_2678:
[----:B------:R-:W-:Y:S05]  /*8380*/  BSYNC B1 ;  /* 0x0000000000017941 */ /* 0x000fea0003800000 */
.L_x_2676:
        /* <DEDUP_REMOVED lines=11> */
.L_x_2675:
        /* <DEDUP_REMOVED lines=52> */
.L_x_2674:
[----:B------:R-:W-:Y:S05]  /*8780*/  BSYNC B0 ;  /* 0x0000000000007941 */ /* 0x000fea0003800000 */
.L_x_2673:
[----:B-----5:R-:W0:Y:S01]  /*8790*/  @!P0 LDC.64 R8, c[0x0][0x218] ;  /* 0x00008600ff088b82 */ /* 0x020e220000000a00 */
[----:B-1----:R-:W-:Y:S01]  /*87a0*/  @!P0 IMAD.IADD R25, R5, 0x1, R0 ;  /* 0x0000000105198824 */ /* 0x002fe200078e0200 */
[----:B------:R-:W-:Y:S01]  /*87b0*/  @!P0 MOV R0, R2 ;  /* 0x0000000200008202 */ /* 0x000fe20000000f00 */
[----:B------:R-:W-:Y:S04]  /*87c0*/  BSSY B0, `(.L_x_2679) ;  /* 0x000002f000007945 */ /* 0x000fe80003800000 */
[----:B------:R-:W-:Y:S01]  /*87d0*/  BSSY B1, `(.L_x_2680) ;  /* 0x0000027000017945 */ /* 0x000fe20003800000 */
[----:B0-----:R-:W-:-:S05]  /*87e0*/  @!P0 IMAD.WIDE.U32 R8, R25, 0x8, R8 ;  /* 0x0000000819088825 */ /* 0x001fca00078e0008 */
[----:B------:R0:W-:Y:S01]  /*87f0*/  @!P0 STG.E.64 desc[UR4][R8.64], R10 ;  /* 0x0000000a08008986 */ /* 0x0001e2000c101b04 */
[----:B------:R-:W-:-:S13]  /*8800*/  ISETP.GE.AND P0, PT, R0, R3, PT ;  /* 0x000000030000720c */ /* 0x000fda0003f06270 */
[----:B0-----:R-:W-:Y:S05]  /*8810*/  @P0 BRA `(.L_x_2681) ;  /* 0x0000000000300947 */ /* 0x001fea0003800000 */
[----:B------:R-:W0:Y:S01]  /*8820*/  LDC.64 R8, c[0x0][0x218] ;  /* 0x00008600ff087b82 */ /* 0x000e220000000a00 */
[----:B------:R-:W-:Y:S02]  /*8830*/  IMAD.IADD R11, R5, 0x1, R0 ;  /* 0x00000001050b7824 */ /* 0x000fe400078e0200 */
[----:B------:R-:W-:-:S05]  /*8840*/  VIADD R0, R0, 0x80 ;  /* 0x0000008000007836 */ /* 0x000fca0000000000 */
[----:B------:R-:W-:Y:S01]  /*8850*/  ISETP.GE.AND P0, PT, R0, R3, PT ;  /* 0x000000030000720c */ /* 0x000fe20003f06270 */
[----:B0-----:R-:W-:-:S05]  /*8860*/  IMAD.WIDE.U32 R8, R11, 0x8, R8 ;  /* 0x000000080b087825 */ /* 0x001fca00078e0008 */
[----:B------:R0:W-:Y:S07]  /*8870*/  STG.E.64 desc[UR4][R8.64], R12 ;  /* 0x0000000c08007986 */ /* 0x0001ee000c101b04 */
[----:B------:R-:W-:Y:S05]  /*8880*/  @P0 BRA `(.L_x_2682) ;  /* 0x0000000000300947 */ /* 0x000fea0003800000 */
[----:B0-----:R-:W0:Y:S01]  /*8890*/  LDC.64 R8, c[0x0][0x218] ;  /* 0x00008600ff087b82 */ /* 0x001e220000000a00 */
[----:B------:R-:W-:Y:S01]  /*88a0*/  IADD3 R11, R5, R0, RZ ;  /* 0x00000000050b7210 */ /* 0x000fe20007ffe0ff */
[----:B------:R-:W-:-:S04]  /*88b0*/  VIADD R0, R0, 0x80 ;  /* 0x0000008000007836 */ /* 0x000fc80000000000 */
[----:B0-----:R-:W-:-:S05]  /*88c0*/  IMAD.WIDE.U32 R8, R11, 0x8, R8 ;  /* 0x000000080b087825 */ /* 0x001fca00078e0008 */
[----:B------:R0:W-:Y:S02]  /*88d0*/  STG.E.64 desc[UR4][R8.64], R14 ;  /* 0x0000000e08007986 */ /* 0x0001e4000c101b04 */
.L_x_2681:
[----:B------:R-:W-:-:S13]  /*88e0*/  ISETP.GE.AND P0, PT, R0, R3, PT ;  /* 0x000000030000720c */ /* 0x000fda0003f06270 */
[----:B------:R-:W-:Y:S05]  /*88f0*/  @P0 BRA `(.L_x_2683) ;  /* 0x0000000000300947 */ /* 0x000fea0003800000 */
[----:B0-----:R-:W0:Y:S01]  /*8900*/  LDC.64 R8, c[0x0][0x218] ;  /* 0x00008600ff087b82 */ /* 0x001e220000000a00 */
[----:B------:R-:W-:Y:S01]  /*8910*/  IMAD.IADD R11, R5, 0x1, R0 ;  /* 0x00000001050b7824 */ /* 0x000fe200078e0200 */
[----:B------:R-:W-:-:S03]  /*8920*/  IADD3 R0, R0, 0x80, RZ ;  /* 0x0000008000007810 */ /* 0x000fc60007ffe0ff */
[----:B0-----:R-:W-:-:S05]  /*8930*/  IMAD.WIDE.U32 R8, R11, 0x8, R8 ;  /* 0x000000080b087825 */ /* 0x001fca00078e0008 */
[----:B------:R1:W-:Y:S02]  /*8940*/  STG.E.64 desc[UR4][R8.64], R16 ;  /* 0x0000001008007986 */ /* 0x0003e4000c101b04 */
.L_x_2682:
[----:B------:R-:W-:-:S13]  /*8950*/  ISETP.GE.AND P0, PT, R0, R3, PT ;  /* 0x000000030000720c */ /* 0x000fda0003f06270 */
[----:B------:R-:W-:Y:S05]  /*8960*/  @P0 BRA `(.L_x_2684) ;  /* 0x0000000000340947 */ /* 0x000fea0003800000 */
[----:B01----:R-:W0:Y:S01]  /*8970*/  LDC.64 R8, c[0x0][0x218] ;  /* 0x00008600ff087b82 */ /* 0x003e220000000a00 */
[----:B------:R-:W-:Y:S02]  /*8980*/  IMAD.IADD R11, R5, 0x1, R0 ;  /* 0x00000001050b7824 */ /* 0x000fe400078e0200 */
[----:B------:R-:W-:Y:S02]  /*8990*/  VIADD R0, R0, 0x80 ;  /* 0x0000008000007836 */ /* 0x000fe40000000000 */
[----:B0-----:R-:W-:-:S05]  /*89a0*/  IMAD.WIDE.U32 R8, R11, 0x8, R8 ;  /* 0x000000080b087825 */ /* 0x001fca00078e0008 */
[----:B------:R1:W-:Y:S02]  /*89b0*/  STG.E.64 desc[UR4][R8.64], R18 ;  /* 0x0000001208007986 */ /* 0x0003e4000c101b04 */
.L_x_2683:
[----:B------:R-:W-:-:S13]  /*89c0*/  ISETP.GE.AND P0, PT, R0, R3, PT ;  /* 0x000000030000720c */ /* 0x000fda0003f06270 */
[----:B------:R-:W-:Y:S05]  /*89d0*/  @P0 BREAK B1 ;  /* 0x0000000000010942 */ /* 0x000fea0003800000 */
[----:B------:R-:W-:Y:S05]  /*89e0*/  @P0 BRA `(.L_x_2685) ;  /* 0x0000000000300947 */ /* 0x000fea0003800000 */
[----:B01----:R-:W0:Y:S01]  /*89f0*/  LDC.64 R8, c[0x0][0x218] ;  /* 0x00008600ff087b82 */ /* 0x003e220000000a00 */
[----:B------:R-:W-:Y:S01]  /*8a00*/  IADD3 R11, R5, R0, RZ ;  /* 0x00000000050b7210 */ /* 0x000fe20007ffe0ff */
[----:B------:R-:W-:-:S04]  /*8a10*/  VIADD R0, R0, 0x80 ;  /* 0x0000008000007836 */ /* 0x000fc80000000000 */
[----:B0-----:R-:W-:-:S05]  /*8a20*/  IMAD.WIDE.U32 R8, R11, 0x8, R8 ;  /* 0x000000080b087825 */ /* 0x001fca00078e0008 */
[----:B------:R2:W-:Y:S02]  /*8a30*/  STG.E.64 desc[UR4][R8.64], R20 ;  /* 0x0000001408007986 */ /* 0x0005e4000c101b04 */
.L_x_2684:
[----:B------:R-:W-:Y:S05]  /*8a40*/  BSYNC B1 ;  /* 0x0000000000017941 */ /* 0x000fea0003800000 */
.L_x_2680:
[----:B------:R-:W-:-:S13]  /*8a50*/  ISETP.GE.AND P0, PT, R0, R3, PT ;  /* 0x000000030000720c */ /* 0x000fda0003f06270 */
[----:B012---:R-:W0:Y:S01]  /*8a60*/  @!P0 LDC.64 R8, c[0x0][0x218] ;  /* 0x00008600ff088b82 */ /* 0x007e220000000a00 */
[----:B------:R-:W-:Y:S01]  /*8a70*/  @!P0 IMAD.IADD R11, R5, 0x1, R0 ;  /* 0x00000001050b8824 */ /* 0x000fe200078e0200 */
[----:B------:R-:W-:-:S03]  /*8a80*/  @!P0 IADD3 R0, R0, 0x80, RZ ;  /* 0x0000008000008810 */ /* 0x000fc60007ffe0ff */
[----:B0-----:R-:W-:-:S05]  /*8a90*/  @!P0 IMAD.WIDE.U32 R8, R11, 0x8, R8 ;  /* 0x000000080b088825 */ /* 0x001fca00078e0008 */
[----:B------:R2:W-:Y:S02]  /*8aa0*/  @!P0 STG.E.64 desc[UR4][R8.64], R22 ;  /* 0x0000001608008986 */ /* 0x0005e4000c101b04 */
.L_x_2685:
[----:B------:R-:W-:Y:S05]  /*8ab0*/  BSYNC B0 ;  /* 0x0000000000007941 */ /* 0x000fea0003800000 */
.L_x_2679:
[----:B------:R-:W-:Y:S05]  /*8ac0*/  WARPSYNC.ALL ;  /* 0x0000000000007948 */ /* 0x000fea0003800000 */
[----:B------:R-:W-:-:S13]  /*8ad0*/  ISETP.GE.AND P0, PT, R0, R3, PT ;  /* 0x000000030000720c */ /* 0x000fda0003f06270 */
[----:B------:R-:W-:Y:S05]  /*8ae0*/  @P0 EXIT ;  /* 0x000000000000094d */ /* 0x000fea0003800000 */
[----:B------:R-:W3:Y:S01]  /*8af0*/  LDC.64 R2, c[0x0][0x218] ;  /* 0x00008600ff027b82 */ /* 0x000ee20000000a00 */
[----:B------:R-:W-:-:S04]  /*8b00*/  IMAD.IADD R5, R5, 0x1, R0 ;  /* 0x0000000105057824 */ /* 0x000fc800078e0200 */
[----:B---3--:R-:W-:-:S05]  /*8b10*/  IMAD.WIDE.U32 R2, R5, 0x8, R2 ;  /* 0x0000000805027825 */ /* 0x008fca00078e0002 */
[----:B------:R-:W-:Y:S01]  /*8b20*/  STG.E.64 desc[UR4][R2.64], R6 ;  /* 0x0000000602007986 */ /* 0x000fe2000c101b04 */
[----:B------:R-:W-:Y:S05]  /*8b30*/  EXIT ;  /* 0x000000000000794d */ /* 0x000fea0003800000 */
.L_x_2686:
        /* <DEDUP_REMOVED lines=12> */
.L_x_20120:


//--------------------- .text._ZN2at6native29vectorized_elementwise_kernelILi4EZZZNS0_16acos_kernel_cudaERNS_18TensorIteratorBaseEENKUlvE0_clEvENKUlvE_clEvEUldE_St5arrayIPcLm2EEEEviT0_T1_ --------------------------
	.section	.text._ZN2at6native29vectorized_elementwise_kernelILi4EZZZNS0_16acos_kernel_cudaERNS_18TensorIteratorBaseEENKUlvE0_clEvENKUlvE_clEvEUldE_St5arrayIPcLm2EEEEviT0_T1_,"ax",@progbits
	.align	128
        .global         _ZN2at6native29vectorized_elementwise_kernelILi4EZZZNS0_16acos_kernel_cudaERNS_18TensorIteratorBaseEENKUlvE0_clEvENKUlvE_clEvEUldE_St5arrayIPcLm2EEEEviT0_T1_
        .type           _ZN2at6native29vectorized_elementwise_kernelILi4EZZZNS0_16acos_kernel_cudaERNS_18TensorIteratorBaseEENKUlvE0_clEvENKUlvE_clEvEUldE_St5arrayIPcLm2EEEEviT0_T1_,@function
        .size           _ZN2at6native29vectorized_elementwise_kernelILi4EZZZNS0_16acos_kernel_cudaERNS_18TensorIteratorBaseEENKUlvE0_clEvENKUlvE_clEvEUldE_St5arrayIPcLm2EEEEviT0_T1_,(.L_x_20121 - _ZN2at6native29vectorized_elementwise_kernelILi4EZZZNS0_16acos_kernel_cudaERNS_18TensorIteratorBaseEENKUlvE0_clEvENKUlvE_clEvEUldE_St5arrayIPcLm2EEEEviT0_T1_)
        .other          _ZN2at6native29vectorized_elementwise_kernelILi4EZZZNS0_16acos_kernel_cudaERNS_18TensorIteratorBaseEENKUlvE0_clEvENKUlvE_clEvEUldE_St5arrayIPcLm2EEEEviT0_T1_,@"STO_CUDA_ENTRY STV_DEFAULT"
_ZN2at6native29vectorized_elementwise_kernelILi4EZZZNS0_16acos_kernel_cudaERNS_18TensorIteratorBaseEENKUlvE0_clEvENKUlvE_clEvEUldE_St5arrayIPcLm2EEEEviT0_T1_:
.text._ZN2at6native29vectorized_elementwise_kernelILi4EZZZNS0_16acos_kernel_cudaERNS_18TensorIteratorBaseEENKUlvE0_clEvENKUlvE_clEvEUldE_St5arrayIPcLm2EEEEviT0_T1_:
        /* <DEDUP_REMOVED lines=81> */
.L_x_2691:
[----:B------:R-:W-:-:S11]  /*0510*/  DMUL R20, RZ, |R24| ;  /* 0x40000018ff147228 */ /* 0x000fd60000000000 */
.L_x_2692:
[----:B------:R-:W-:Y:S05]  /*0520*/  BSYNC B1 ;  /* 0x0000000000017941 */ /* 0x000fea0003800000 */
.L_x_2690:
        /* <DEDUP_REMOVED lines=11> */
.L_x_2689:
        /* <DEDUP_REMOVED lines=52> */
.L_x_2693:
[----:B------:R-:W-:Y:S05]  /*0920*/  BSYNC B0 ;  /* 0x0000000000007941 */ /* 0x000fea0003800000 */
.L_x_2688:
        /* <DEDUP_REMOVED lines=63> */
.L_x_2697:
[----:B------:R-:W-:-:S11]  /*0d20*/  DMUL R22, RZ, |R26| ;  /* 0x4000001aff167228 */ /* 0x000fd60000000000 */
.L_x_2698:
[----:B------:R-:W-:Y:S05]  /*0d30*/  BSYNC B1 ;  /* 0x0000000000017941 */ /* 0x000fea0003800000 */
.L_x_2696:
        /* <DEDUP_REMOVED lines=11> */
.L_x_2695:
        /* <DEDUP_REMOVED lines=52> */
.L_x_2699:
[----:B------:R-:W-:Y:S05]  /*1130*/  BSYNC B0 ;  /* 0x0000000000007941 */ /* 0x000fea0003800000 */
.L_x_2694:
        /* <DEDUP_REMOVED lines=63> */
.L_x_2703:
[----:B------:R-:W-:-:S11]  /*1530*/  DMUL R24, RZ, |R16| ;  /* 0x40000010ff187228 */ /* 0x000fd60000000000 */
.L_x_2704:
[----:B------:R-:W-:Y:S05]  /*1540*/  BSYNC B1 ;  /* 0x0000000000017941 */ /* 0x000fea0003800000 */
.L_x_2702:
        /* <DEDUP_REMOVED lines=11> */
.L_x_2701:
        /* <DEDUP_REMOVED lines=52> */
.L_x_2705:
[----:B------:R-:W-:Y:S05]  /*1940*/  BSYNC B0 ;  /* 0x0000000000007941 */ /* 0x000fea0003800000 */
.L_x_2700:
        /* <DEDUP_REMOVED lines=63> */
.L_x_2709:
[----:B------:R-:W-:-:S11]  /*1d40*/  DMUL R26, RZ, |R18| ;  /* 0x40000012ff1a7228 */ /* 0x000fd60000000000 */
.L_x_2710:
[----:B------:R-:W-:Y:S05]  /*1d50*/  BSYNC B1 ;  /* 0x0000000000017941 */ /* 0x000fea0003800000 */
.L_x_2708:
        /* <DEDUP_REMOVED lines=11> */
.L_x_2707:
        /* <DEDUP_REMOVED lines=52> */
.L_x_2711:
[----:B------:R-:W-:Y:S05]  /*2150*/  BSYNC B0 ;  /* 0x0000000000007941 */ /* 0x000fea0003800000 */
.L_x_2706:
        /* <DEDUP_REMOVED lines=63> */
.L_x_2715:
[----:B------:R-:W-:-:S11]  /*2550*/  DMUL R16, RZ, |R12| ;  /* 0x4000000cff107228 */ /* 0x000fd60000000000 */
.L_x_2716:
[----:B------:R-:W-:Y:S05]  /*2560*/  BSYNC B1 ;  /* 0x0000000000017941 */ /* 0x000fea0003800000 */
.L_x_2714:
        /* <DEDUP_REMOVED lines=11> */
.L_x_2713:
        /* <DEDUP_REMOVED lines=52> */
.L_x_2717:
[----:B------:R-:W-:Y:S05]  /*2960*/  BSYNC B0 ;  /* 0x0000000000007941 */ /* 0x000fea0003800000 */
.L_x_2712:
        /* <DEDUP_REMOVED lines=63> */
.L_x_2721:
[----:B------:R-:W-:-:S11]  /*2d60*/  DMUL R18, RZ, |R14| ;  /* 0x4000000eff127228 */ /* 0x000fd60000000000 */
.L_x_2722:
[----:B------:R-:W-:Y:S05]  /*2d70*/  BSYNC B1 ;  /* 0x0000000000017941 */ /* 0x000fea0003800000 */
.L_x_2720:
        /* <DEDUP_REMOVED lines=11> */
.L_x_2719:
        /* <DEDUP_REMOVED lines=52> */
.L_x_2723:
[----:B------:R-:W-:Y:S05]  /*3170*/  BSYNC B0 ;  /* 0x0000000000007941 */ /* 0x000fea0003800000 */
.L_x_2718:
        /* <DEDUP_REMOVED lines=63> */
.L_x_2727:
[----:B------:R-:W-:-:S11]  /*3570*/  DMUL R12, RZ, |R8| ;  /* 0x40000008ff0c7228 */ /* 0x000fd60000000000 */
.L_x_2728:
[----:B------:R-:W-:Y:S05]  /*3580*/  BSYNC B1 ;  /* 0x0000000000017941 */ /* 0x000fea0003800000 */
.L_x_2726:
        /* <DEDUP_REMOVED lines=11> */
.L_x_2725:
        /* <DEDUP_REMOVED lines=52> */
.L_x_2729:
[----:B------:R-:W-:Y:S05]  /*3980*/  BSYNC B0 ;  /* 0x0000000000007941 */ /* 0x000fea0003800000 */
.L_x_2724:
        /* <DEDUP_REMOVED lines=63> */
.L_x_2733:
[----:B------:R-:W-:-:S11]  /*3d80*/  DMUL R14, RZ, |R10| ;  /* 0x4000000aff0e7228 */ /* 0x000fd60000000000 */
.L_x_2734:
[----:B------:R-:W-:Y:S05]  /*3d90*/  BSYNC B1 ;  /* 0x0000000000017941 */ /* 0x000fea0003800000 */
.L_x_2732:
        /* <DEDUP_REMOVED lines=11> */
.L_x_2731:
        /* <DEDUP_REMOVED lines=52> */
.L_x_2735:
[----:B------:R-:W-:Y:S05]  /*4190*/  BSYNC B0 ;  /* 0x0000000000007941 */ /* 0x000fea0003800000 */
.L_x_2730:
        /* <DEDUP_REMOVED lines=8> */
.L_x_2687:
        /* <DEDUP_REMOVED lines=121> */
.L_x_2740:
[----:B------:R-:W-:-:S11]  /*49b0*/  DMUL R10, RZ, |R12| ;  /* 0x4000000cff0a7228 */ /* 0x000fd60000000000 */
.L_x_2741:
[----:B------:R-:W-:Y:S05]  /*49c0*/  BSYNC B1 ;  /* 0x0000000000017941 */ /* 0x000fea0003800000 */
.L_x_2739:
        /* <DEDUP_REMOVED lines=11> */
.L_x_2738:
        /* <DEDUP_REMOVED lines=52> */
.L_x_2737:
[----:B------:R-:W-:Y:S05]  /*4dc0*/  BSYNC B0 ;  /* 0x0000000000007941 */ /* 0x000fea0003800000 */
.L_x_2736:
        /* <DEDUP_REMOVED lines=66> */
.L_x_2746:
[----:B------:R-:W-:-:S11]  /*51f0*/  DMUL R12, RZ, |R14| ;  /* 0x4000000eff0c7228 */ /* 0x000fd60000000000 */
.L_x_2747:
[----:B------:R-:W-:Y:S05]  /*5200*/  BSYNC B1 ;  /* 0x0000000000017941 */ /* 0x000fea0003800000 */
.L_x_2745:
        /* <DEDUP_REMOVED lines=11> */
.L_x_2744:
        /* <DEDUP_REMOVED lines=52> */
.L_x_2743:
[----:B------:R-:W-:Y:S05]  /*5600*/  BSYNC B0 ;  /* 0x0000000000007941 */ /* 0x000fea0003800000 */
.L_x_2742:
        /* <DEDUP_REMOVED lines=66> */
.L_x_2752:
[----:B------:R-:W-:-:S11]  /*5a30*/  DMUL R14, RZ, |R16| ;  /* 0x40000010ff0e7228 */ /* 0x000fd60000000000 */
.L_x_2753:
[----:B------:R-:W-:Y:S05]  /*5a40*/  BSYNC B1 ;  /* 0x0000000000017941 */ /* 0x000fea0003800000 */
.L_x_2751:
        /* <DEDUP_REMOVED lines=11> */
.L_x_2750:
        /* <DEDUP_REMOVED lines=52> */
.L_x_2749:
[----:B------:R-:W-:Y:S05]  /*5e40*/  BSYNC B0 ;  /* 0x0000000000007941 */ /* 0x000fea0003800000 */
.L_x_2748:
        /* <DEDUP_REMOVED lines=66> */
.L_x_2758:
[----:B------:R-:W-:-:S11]  /*6270*/  DMUL R16, RZ, |R18| ;  /* 0x40000012ff107228 */ /* 0x000fd60000000000 */
.L_x_2759:
[----:B------:R-:W-:Y:S05]  /*6280*/  BSYNC B1 ;  /* 0x0000000000017941 */ /* 0x000fea0003800000 */
.L_x_2757:
        /* <DEDUP_REMOVED lines=11> */
.L_x_2756:
        /* <DEDUP_REMOVED lines=52> */
.L_x_2755:
[----:B------:R-:W-:Y:S05]  /*6680*/  BSYNC B0 ;  /* 0x0000000000007941 */ /* 0x000fea0003800000 */
.L_x_2754:
        /* <DEDUP_REMOVED lines=66> */
.L_x_2764:
[----:B------:R-:W-:-:S11]  /*6ab0*/  DMUL R18, RZ, |R20| ;  /* 0x40000014ff127228 */ /* 0x000fd60000000000 */
.L_x_2765:
[----:B------:R-:W-:Y:S05]  /*6ac0*/  BSYNC B1 ;  /* 0x0000000000017941 */ /* 0x000fea0003800000 */
.L_x_2763:
        /* <DEDUP_REMOVED lines=11> */
.L_x_2762:
        /* <DEDUP_REMOVED lines=52> */
.L_x_2761:
[----:B------:R-:W-:Y:S05]  /*6ec0*/  BSYNC B0 ;  /* 0x0000000000007941 */ /* 0x000fea0003800000 */
.L_x_2760:
        /* <DEDUP_REMOVED lines=66> */
.L_x_2770:
[----:B------:R-:W-:-:S11]  /*72f0*/  DMUL R20, RZ, |R22| ;  /* 0x40000016ff147228 */ /* 0x000fd60000000000 */
.L_x_2771:
[----:B------:R-:W-:Y:S05]  /*7300*/  BSYNC B1 ;  /* 0x0000000000017941 */ /* 0x000fea0003800000 */
.L_x_2769:
        /* <DEDUP_REMOVED lines=11> */
.L_x_2768:
        /* <DEDUP_REMOVED lines=52> */
.L_x_2767:
[----:B------:R-:W-:Y:S05]  /*7700*/  BSYNC B0 ;  /* 0x0000000000007941 */ /* 0x000fea0003800000 */
.L_x_2766:
        /* <DEDUP_REMOVED lines=66> */
.L_x_2776:
[----:B------:R-:W-:-:S11]  /*7b30*/  DMUL R22, RZ, |R6| ;  /* 0x40000006ff167228 */ /* 0x000fd60000000000 */
.L_x_2777:
[----:B------:R-:W-:Y:S05]  /*7b40*/  BSYNC B1 ;  /* 0x0000000000017941 */ /* 0x000fea0003800000 */
.L_x_2775:
        /* <DEDUP_REMOVED lines=11> */
.L_x_2774:
        /* <DEDUP_REMOVED lines=52> */
.L_x_2773:
[----:B------:R-:W-:Y:S05]  /*7f40*/  BSYNC B0 ;  /* 0x0000000000007941 */ /* 0x000fea0003800000 */
.L_x_2772:
        /* <DEDUP_REMOVED lines=66> */
.L_x_2782:
[----:B------:R-:W-:-:S11]  /*8370*/  DMUL R6, RZ, |R8| ;  /* 0x40000008ff067228 */ /* 0x000fd60000000000 */
.L_x_2783:
[----:B------:R-:W-:Y:S05]  /*8380*/  BSYNC B1 ;  /* 0x0000000000017941 */ /* 0x000fea0003800000 */
.L_x_2781:
        /* <DEDUP_REMOVED lines=11> */
.L_x_2780:
        /* <DEDUP_REMOVED lines=52> */
.L_x_2779:
[----:B------:R-:W-:Y:S05]  /*8780*/  BSYNC B0 ;  /* 0x0000000000007941 */ /* 0x000fea0003800000 */
.L_x_2778:
        /* <DEDUP_REMOVED lines=21> */
.L_x_2786:
[----:B------:R-:W-:-:S13]  /*88e0*/  ISETP.GE.AND P0, PT, R0, R3, PT ;  /* 0x000000030000720c */ /* 0x000fda0003f06270 */
[----:B------:R-:W-:Y:S05]  /*88f0*/  @P0 BRA `(.L_x_2788) ;  /* 0x0000000000300947 */ /* 0x000fea0003800000 */
[----:B0-----:R-:W0:Y:S01]  /*8900*/  LDC.64 R8, c[0x0][0x218] ;  /* 0x00008600ff087b82 */ /* 0x001e220000000a00 */
[----:B------:R-:W-:Y:S01]  /*8910*/  IMAD.IADD R11, R5, 0x1, R0 ;  /* 0x00000001050b7824 */ /* 0x000fe200078e0200 */
[----:B------:R-:W-:-:S03]  /*8920*/  IADD3 R0, R0, 0x80, RZ ;  /* 0x0000008000007810 */ /* 0x000fc60007ffe0ff */
[----:B0-----:R-:W-:-:S05]  /*8930*/  IMAD.WIDE.U32 R8, R11, 0x8, R8 ;  /* 0x000000080b087825 */ /* 0x001fca00078e0008 */
[----:B------:R1:W-:Y:S02]  /*8940*/  STG.E.64 desc[UR4][R8.64], R16 ;  /* 0x0000001008007986 */ /* 0x0003e4000c101b04 */
.L_x_2787:
[----:B------:R-:W-:-:S13]  /*8950*/  ISETP.GE.AND P0, PT, R0, R3, PT ;  /* 0x000000030000720c */ /* 0x000fda0003f06270 */
[----:B------:R-:W-:Y:S05]  /*8960*/  @P0 BRA `(.L_x_2789) ;  /* 0x0000000000340947 */ /* 0x000fea0003800000 */
[----:B01----:R-:W0:Y:S01]  /*8970*/  LDC.64 R8, c[0x0][0x218] ;  /* 0x00008600ff087b82 */ /* 0x003e220000000a00 */
[----:B------:R-:W-:Y:S02]  /*8980*/  IMAD.IADD R11, R5, 0x1, R0 ;  /* 0x00000001050b7824 */ /* 0x000fe400078e0200 */
[----:B------:R-:W-:Y:S02]  /*8990*/  VIADD R0, R0, 0x80 ;  /* 0x0000008000007836 */ /* 0x000fe40000000000 */
[----:B0-----:R-:W-:-:S05]  /*89a0*/  IMAD.WIDE.U32 R8, R11, 0x8, R8 ;  /* 0x000000080b087825 */ /* 0x001fca00078e0008 */
[----:B------:R1:W-:Y:S02]  /*89b0*/  STG.E.64 desc[UR4][R8.64], R18 ;  /* 0x0000001208007986 */ /* 0x0003e4000c101b04 */
.L_x_2788:
        /* <DEDUP_REMOVED lines=8> */
.L_x_2789:
[----:B------:R-:W-:Y:S05]  /*8a40*/  BSYNC B1 ;  /* 0x0000000000017941 */ /* 0x000fea0003800000 */
.L_x_2785:
[----:B------:R-:W-:-:S13]  /*8a50*/  ISETP.GE.AND P0, PT, R0, R3, PT ;  /* 0x000000030000720c */ /* 0x000fda0003f06270 */
[----:B012---:R-:W0:Y:S01]  /*8a60*/  @!P0 LDC.64 R8, c[0x0][0x218] ;  /* 0x00008600ff088b82 */ /* 0x007e220000000a00 */
[----:B------:R-:W-:Y:S01]  /*8a70*/  @!P0 IMAD.IADD R11, R5, 0x1, R0 ;  /* 0x00000001050b8824 */ /* 0x000fe200078e0200 */
[----:B------:R-:W-:-:S03]  /*8a80*/  @!P0 IADD3 R0, R0, 0x80, RZ ;  /* 0x0000008000008810 */ /* 0x000fc60007ffe0ff */
[----:B0-----:R-:W-:-:S05]  /*8a90*/  @!P0 IMAD.WIDE.U32 R8, R11, 0x8, R8 ;  /* 0x000000080b088825 */ /* 0x001fca00078e0008 */
[----:B------:R2:W-:Y:S02]  /*8aa0*/  @!P0 STG.E.64 desc[UR4][R8.64], R22 ;  /* 0x0000001608008986 */ /* 0x0005e4000c101b04 */
.L_x_2790:
[----:B------:R-:W-:Y:S05]  /*8ab0*/  BSYNC B0 ;  /* 0x0000000000007941 */ /* 0x000fea0003800000 */
.L_x_2784:
        /* <DEDUP_REMOVED lines=8> */
.L_x_2791:
        /* <DEDUP_REMOVED lines=12> */
.L_x_20121:


//--------------------- .text._ZN2at6native29vectorized_elementwise_kernelILi8EZZZNS0_16acos_kernel_cudaERNS_18TensorIteratorBaseEENKUlvE0_clEvENKUlvE_clEvEUldE_St5arrayIPcLm2EEEEviT0_T1_ --------------------------
	.section	.text._ZN2at6native29vectorized_elementwise_kernelILi8EZZZNS0_16acos_kernel_cudaERNS_18TensorIteratorBaseEENKUlvE0_clEvENKUlvE_clEvEUldE_St5arrayIPcLm2EEEEviT0_T1_,"ax",@progbits
	.align	128
        .global         _ZN2at6native29vectorized_elementwise_kernelILi8EZZZNS0_16acos_kernel_cudaERNS_18TensorIteratorBaseEENKUlvE0_clEvENKUlvE_clEvEUldE_St5arrayIPcLm2EEEEviT0_T1_
        .type           _ZN2at6native29vectorized_elementwise_kernelILi8EZZZNS0_16acos_kernel_cudaERNS_18TensorIteratorBaseEENKUlvE0_clEvENKUlvE_clEvEUldE_St5arrayIPcLm2EEEEviT0_T1_,@function
        .size           _ZN2at6native29vectorized_elementwise_kernelILi8EZZZNS0_16acos_kernel_cudaERNS_18TensorIteratorBaseEENKUlvE0_clEvENKUlvE_clEvEUldE_St5arrayIPcLm2EEEEviT0_T1_,(.L_x_20122 - _ZN2at6native29vectorized_elementwise_kernelILi8EZZZNS0_16acos_kernel_cudaERNS_18TensorIteratorBaseEENKUlvE0_clEvENKUlvE_clEvEUldE_St5arrayIPcLm2EEEEviT0_T1_)
        .other          _ZN2at6native29vectorized_elementwise_kernelILi8EZZZNS0_16acos_kernel_cudaERNS_18TensorIteratorBaseEENKUlvE0_clEvENKUlvE_clEvEUldE_St5arrayIPcLm2EEEEviT0_T1_,@"STO_CUDA_ENTRY STV_DEFAULT"
_ZN2at6native29vectorized_elementwise_kernelILi8EZZZNS0_16acos_kernel_cudaERNS_18TensorIteratorBaseEENKUlvE0_clEvENKUlvE_clEvEUldE_St5arrayIPcLm2EEEEviT0_T1_:
.text._ZN2at6native29vectorized_elementwise_kernelILi8EZZZNS0_16acos_kernel_cudaERNS_18TensorIteratorBaseEENKUlvE0_clEvENKUlvE_clEvEUldE_St5arrayIPcLm2EEEEviT0_T1_:
        /* <DEDUP_REMOVED lines=81> */
.L_x_2796:
[----:B------:R-:W-:-:S11]  /*0510*/  DMUL R20, RZ, |R24| ;  /* 0x40000018ff147228 */ /* 0x000fd60000000000 */
.L_x_2797:
[----:B------:R-:W-:Y:S05]  /*0520*/  BSYNC B1 ;  /* 0x0000000000017941 */ /* 0x000fea0003800000 */
.L_x_2795:
        /* <DEDUP_REMOVED lines=11> */
.L_x_2794:
        /* <DEDUP_REMOVED lines=52> */
.L_x_2798:
[----:B------:R-:W-:Y:S05]  /*0920*/  BSYNC B0 ;  /* 0x0000000000007941 */ /* 0x000fea0003800000 */
.L_x_2793:
        /* <DEDUP_REMOVED lines=63> */
.L_x_2802:
[----:B------:R-:W-:-:S11]  /*0d20*/  DMUL R22, RZ, |R26| ;  /* 0x4000001aff167228 */ /* 0x000fd60000000000 */
.L_x_2803:
[----:B------:R-:W-:Y:S05]  /*0d30*/  BSYNC B1 ;  /* 0x0000000000017941 */ /* 0x000fea0003800000 */
.L_x_2801:
        /* <DEDUP_REMOVED lines=11> */
.L_x_2800:
        /* <DEDUP_REMOVED lines=52> */
.L_x_2804:
[----:B------:R-:W-:Y:S05]  /*1130*/  BSYNC B0 ;  /* 0x0000000000007941 */ /* 0x000fea0003800000 */
.L_x_2799:
        /* <DEDUP_REMOVED lines=63> */
.L_x_2808:
[----:B------:R-:W-:-:S11]  /*1530*/  DMUL R24, RZ, |R16| ;  /* 0x40000010ff187228 */ /* 0x000fd60000000000 */
.L_x_2809:
[----:B------:R-:W-:Y:S05]  /*1540*/  BSYNC B1 ;  /* 0x0000000000017941 */ /* 0x000fea0003800000 */
.L_x_2807:
        /* <DEDUP_REMOVED lines=11> */
.L_x_2806:
        /* <DEDUP_REMOVED lines=52> */
.L_x_2810:
[----:B------:R-:W-:Y:S05]  /*1940*/  BSYNC B0 ;  /* 0x0000000000007941 */ /* 0x000fea0003800000 */
.L_x_2805:
        /* <DEDUP_REMOVED lines=63> */
.L_x_2814:
[----:B------:R-:W-:-:S11]  /*1d40*/  DMUL R26, RZ, |R18| ;  /* 0x40000012ff1a7228 */ /* 0x000fd60000000000 */
.L_x_2815:
[----:B------:R-:W-:Y:S05]  /*1d50*/  BSYNC B1 ;  /* 0x0000000000017941 */ /* 0x000fea0003800000 */
.L_x_2813:
        /* <DEDUP_REMOVED lines=11> */
.L_x_2812:
        /* <DEDUP_REMOVED lines=52> */
.L_x_2816:
[----:B------:R-:W-:Y:S05]  /*2150*/  BSYNC B0 ;  /* 0x0000000000007941 */ /* 0x000fea0003800000 */
.L_x_2811:
        /* <DEDUP_REMOVED lines=63> */
.L_x_2820:
[----:B------:R-:W-:-:S11]  /*2550*/  DMUL R16, RZ, |R12| ;  /* 0x4000000cff107228 */ /* 0x000fd60000000000 */
.L_x_2821:
[----:B------:R-:W-:Y:S05]  /*2560*/  BSYNC B1 ;  /* 0x0000000000017941 */ /* 0x000fea0003800000 */
.L_x_2819:
        /* <DEDUP_REMOVED lines=11> */
.L_x_2818:
        /* <DEDUP_REMOVED lines=52> */
.L_x_2822:
[----:B------:R-:W-:Y:S05]  /*2960*/  BSYNC B0 ;  /* 0x0000000000007941 */ /* 0x000fea0003800000 */
.L_x_2817:
        /* <DEDUP_REMOVED lines=63> */
.L_x_2826:
[----:B------:R-:W-:-:S11]  /*2d60*/  DMUL R18, RZ, |R14| ;  /* 0x4000000eff127228 */ /* 0x000fd60000000000 */
.L_x_2827:
[----:B------:R-:W-:Y:S05]  /*2d70*/  BSYNC B1 ;  /* 0x0000000000017941 */ /* 0x000fea0003800000 */
.L_x_2825:
        /* <DEDUP_REMOVED lines=11> */
.L_x_2824:
        /* <DEDUP_REMOVED lines=52> */
.L_x_2828:
[----:B------:R-:W-:Y:S05]  /*3170*/  BSYNC B0 ;  /* 0x0000000000007941 */ /* 0x000fea0003800000 */
.L_x_2823:
        /* <DEDUP_REMOVED lines=63> */
.L_x_2832:
[----:B------:R-:W-:-:S11]  /*3570*/  DMUL R12, RZ, |R8| ;  /* 0x40000008ff0c7228 */ /* 0x000fd60000000000 */
.L_x_2833:
[----:B------:R-:W-:Y:S05]  /*3580*/  BSYNC B1 ;  /* 0x0000000000017941 */ /* 0x000fea0003800000 */
.L_x_2831:
        /* <DEDUP_REMOVED lines=11> */
.L_x_2830:
        /* <DEDUP_REMOVED lines=52> */
.L_x_2834:
[----:B------:R-:W-:Y:S05]  /*3980*/  BSYNC B0 ;  /* 0x0000000000007941 */ /* 0x000fea0003800000 */
.L_x_2829:
        /* <DEDUP_REMOVED lines=63> */
.L_x_2838:
[----:B------:R-:W-:-:S11]  /*3d80*/  DMUL R14, RZ, |R10| ;  /* 0x4000000aff0e7228 */ /* 0x000fd60000000000 */
.L_x_2839:
[----:B------:R-:W-:Y:S05]  /*3d90*/  BSYNC B1 ;  /* 0x0000000000017941 */ /* 0x000fea0003800000 */
.L_x_2837:
        /* <DEDUP_REMOVED lines=11> */
.L_x_2836:
        /* <DEDUP_REMOVED lines=52> */
.L_x_2840:
[----:B------:R-:W-:Y:S05]  /*4190*/  BSYNC B0 ;  /* 0x0000000000007941 */ /* 0x000fea0003800000 */
.L_x_2835:
        /* <DEDUP_REMOVED lines=8> */
.L_x_2792:
        /* <DEDUP_REMOVED lines=121> */
.L_x_2845:
[----:B------:R-:W-:-:S11]  /*49b0*/  DMUL R10, RZ, |R12| ;  /* 0x4000000cff0a7228 */ /* 0x000fd60000000000 */
.L_x_2846:
[----:B------:R-:W-:Y:S05]  /*49c0*/  BSYNC B1 ;  /* 0x0000000000017941 */ /* 0x000fea0003800000 */
.L_x_2844:
        /* <DEDUP_REMOVED lines=11> */
.L_x_2843:
        /* <DEDUP_REMOVED lines=52> */
.L_x_2842:
[----:B------:R-:W-:Y:S05]  /*4dc0*/  BSYNC B0 ;  /* 0x0000000000007941 */ /* 0x000fea0003800000 */
.L_x_2841:
        /* <DEDUP_REMOVED lines=66> */
.L_x_2851:
[----:B------:R-:W-:-:S11]  /*51f0*/  DMUL R12, RZ, |R14| ;  /* 0x4000000eff0c7228 */ /* 0x000fd60000000000 */
.L_x_2852:
[----:B------:R-:W-:Y:S05]  /*5200*/  BSYNC B1 ;  /* 0x0000000000017941 */ /* 0x000fea0003800000 */
.L_x_2850:
        /* <DEDUP_REMOVED lines=11> */
.L_x_2849:
        /* <DEDUP_REMOVED lines=52> */
.L_x_2848:
[----:B------:R-:W-:Y:S05]  /*5600*/  BSYNC B0 ;  /* 0x0000000000007941 */ /* 0x000fea0003800000 */
.L_x_2847:
        /* <DEDUP_REMOVED lines=66> */
.L_x_2857:
[----:B------:R-:W-:-:S11]  /*5a30*/  DMUL R14, RZ, |R16| ;  /* 0x40000010ff0e7228 */ /* 0x000fd60000000000 */
.L_x_2858:
[----:B------:R-:W-:Y:S05]  /*5a40*/  BSYNC B1 ;  /* 0x0000000000017941 */ /* 0x000fea0003800000 */
.L_x_2856:
        /* <DEDUP_REMOVED lines=11> */
.L_x_2855:
        /* <DEDUP_REMOVED lines=52> */
.L_x_2854:
[----:B------:R-:W-:Y:S05]  /*5e40*/  BSYNC B0 ;  /* 0x0000000000007941 */ /* 0x000fea0003800000 */
.L_x_2853:
        /* <DEDUP_REMOVED lines=66> */
.L_x_2863:
[----:B------:R-:W-:-:S11]  /*6270*/  DMUL R16, RZ, |R18| ;  /* 0x40000012ff107228 */ /* 0x000fd60000000000 */
.L_x_2864:
[----:B------:R-:W-:Y:S05]  /*6280*/  BSYNC B1 ;  /* 0x0000000000017941 */ /* 0x000fea0003800000 */
.L_x_2862:
        /* <DEDUP_REMOVED lines=11> */
.L_x_2861:
        /* <DEDUP_REMOVED lines=52> */
.L_x_2860:
[----:B------:R-:W-:Y:S05]  /*6680*/  BSYNC B0 ;  /* 0x0000000000007941 */ /* 0x000fea0003800000 */
.L_x_2859:
        /* <DEDUP_REMOVED lines=66> */
.L_x_2869:
[----:B------:R-:W-:-:S11]  /*6ab0*/  DMUL R18, RZ, |R20| ;  /* 0x40000014ff127228 */ /* 0x000fd60000000000 */
.L_x_2870:
[----:B------:R-:W-:Y:S05]  /*6ac0*/  BSYNC B1 ;  /* 0x0000000000017941 */ /* 0x000fea0003800000 */
.L_x_2868:
        /* <DEDUP_REMOVED lines=11> */
.L_x_2867:
        /* <DEDUP_REMOVED lines=52> */
.L_x_2866:
[----:B------:R-:W-:Y:S05]  /*6ec0*/  BSYNC B0 ;  /* 0x0000000000007941 */ /* 0x000fea0003800000 */
.L_x_2865:
        /* <DEDUP_REMOVED lines=66> */
.L_x_2875:
[----:B------:R-:W-:-:S11]  /*72f0*/  DMUL R20, RZ, |R22| ;  /* 0x40000016ff147228 */ /* 0x000fd60000000000 */
.L_x_2876:
[----:B------:R-:W-:Y:S05]  /*7300*/  BSYNC B1 ;  /* 0x0000000000017941 */ /* 0x000fea0003800000 */
.L_x_2874:
        /* <DEDUP_REMOVED lines=11> */
.L_x_2873:
        /* <DEDUP_REMOVED lines=52> */
.L_x_2872:
[----:B------:R-:W-:Y:S05]  /*7700*/  BSYNC B0 ;  /* 0x0000000000007941 */ /* 0x000fea0003800000 */
.L_x_2871:
        /* <DEDUP_REMOVED lines=66> */
.L_x_2881:
[----:B------:R-:W-:-:S11]  /*7b30*/  DMUL R22, RZ, |R6| ;  /* 0x40000006ff167228 */ /* 0x000fd60000000000 */
.L_x_2882:
[----:B------:R-:W-:Y:S05]  /*7b40*/  BSYNC B1 ;  /* 0x0000000000017941 */ /* 0x000fea0003800000 */
.L_x_2880:
        /* <DEDUP_REMOVED lines=11> */
.L_x_2879:
        /* <DEDUP_REMOVED lines=52> */
.L_x_2878:
[----:B------:R-:W-:Y:S05]  /*7f40*/  BSYNC B0 ;  /* 0x0000000000007941 */ /* 0x000fea0003800000 */
.L_x_2877:
        /* <DEDUP_REMOVED lines=66> */
.L_x_2887:
[----:B------:R-:W-:-:S11]  /*8370*/  DMUL R6, RZ, |R8| ;  /* 0x40000008ff067228 */ /* 0x000fd60000000000 */
.L_x_2888:
[----:B------:R-:W-:Y:S05]  /*8380*/  BSYNC B1 ;  /* 0x0000000000017941 */ /* 0x000fea0003800000 */
.L_x_2886:
        /* <DEDUP_REMOVED lines=11> */
.L_x_2885:
        /* <DEDUP_REMOVED lines=52> */
.L_x_2884:
[----:B------:R-:W-:Y:S05]  /*8780*/  BSYNC B0 ;  /* 0x0000000000007941 */ /* 0x000fea0003800000 */
.L_x_2883:
        /* <DEDUP_REMOVED lines=21> */
.L_x_2891:
[----:B------:R-:W-:-:S13]  /*88e0*/  ISETP.GE.AND P0, PT, R0, R3, PT ;  /* 0x000000030000720c */ /* 0x000fda0003f06270 */
[----:B------:R-:W-:Y:S05]  /*88f0*/  @P0 BRA `(.L_x_2893) ;  /* 0x0000000000300947 */ /* 0x000fea0003800000 */
[----:B0-----:R-:W0:Y:S01]  /*8900*/  LDC.64 R8, c[0x0][0x218] ;  /* 0x00008600ff087b82 */ /* 0x001e220000000a00 */
[----:B------:R-:W-:Y:S01]  /*8910*/  IMAD.IADD R11, R5, 0x1, R0 ;  /* 0x00000001050b7824 */ /* 0x000fe200078e0200 */
[----:B------:R-:W-:-:S03]  /*8920*/  IADD3 R0, R0, 0x80, RZ ;  /* 0x0000008000007810 */ /* 0x000fc60007ffe0ff */
[----:B0-----:R-:W-:-:S05]  /*8930*/  IMAD.WIDE.U32 R8, R11, 0x8, R8 ;  /* 0x000000080b087825 */ /* 0x001fca00078e0008 */
[----:B------:R1:W-:Y:S02]  /*8940*/  STG.E.64 desc[UR4][R8.64], R16 ;  /* 0x0000001008007986 */ /* 0x0003e4000c101b04 */
.L_x_2892:
[----:B------:R-:W-:-:S13]  /*8950*/  ISETP.GE.AND P0, PT, R0, R3, PT ;  /* 0x000000030000720c */ /* 0x000fda0003f06270 */
[----:B------:R-:W-:Y:S05]  /*8960*/  @P0 BRA `(.L_x_2894) ;  /* 0x0000000000340947 */ /* 0x000fea0003800000 */
[----:B01----:R-:W0:Y:S01]  /*8970*/  LDC.64 R8, c[0x0][0x218] ;  /* 0x00008600ff087b82 */ /* 0x003e220000000a00 */
[----:B------:R-:W-:Y:S02]  /*8980*/  IMAD.IADD R11, R5, 0x1, R0 ;  /* 0x00000001050b7824 */ /* 0x000fe400078e0200 */
[----:B------:R-:W-:Y:S02]  /*8990*/  VIADD R0, R0, 0x80 ;  /* 0x0000008000007836 */ /* 0x000fe40000000000 */
[----:B0-----:R-:W-:-:S05]  /*89a0*/  IMAD.WIDE.U32 R8, R11, 0x8, R8 ;  /* 0x000000080b087825 */ /* 0x001fca00078e0008 */
[----:B------:R1:W-:Y:S02]  /*89b0*/  STG.E.64 desc[UR4][R8.64], R18 ;  /* 0x0000001208007986 */ /* 0x0003e4000c101b04 */
.L_x_2893:
        /* <DEDUP_REMOVED lines=8> */
.L_x_2894:
[----:B------:R-:W-:Y:S05]  /*8a40*/  BSYNC B1 ;  /* 0x0000000000017941 */ /* 0x000fea0003800000 */
.L_x_2890:
[----:B------:R-:W-:-:S13]  /*8a50*/  ISETP.GE.AND P0, PT, R0, R3, PT ;  /* 0x000000030000720c */ /* 0x000fda0003f06270 */
[----:B012---:R-:W0:Y:S01]  /*8a60*/  @!P0 LDC.64 R8, c[0x0][0x218] ;  /* 0x00008600ff088b82 */ /* 0x007e220000000a00 */
[----:B------:R-:W-:Y:S01]  /*8a70*/  @!P0 IMAD.IADD R11, R5, 0x1, R0 ;  /* 0x00000001050b8824 */ /* 0x000fe200078e0200 */
[----:B------:R-:W-:-:S03]  /*8a80*/  @!P0 IADD3 R0, R0, 0x80, RZ ;  /* 0x0000008000008810 */ /* 0x000fc60007ffe0ff */
[----:B0-----:R-:W-:-:S05]  /*8a90*/  @!P0 IMAD.WIDE.U32 R8, R11, 0x8, R8 ;  /* 0x000000080b088825 */ /* 0x001fca00078e0008 */
[----:B------:R2:W-:Y:S02]  /*8aa0*/  @!P0 STG.E.64 desc[UR4][R8.64], R22 ;  /* 0x0000001608008986 */ /* 0x0005e4000c101b04 */
.L_x_2895:
[----:B------:R-:W-:Y:S05]  /*8ab0*/  BSYNC B0 ;  /* 0x0000000000007941 */ /* 0x000fea0003800000 */
.L_x_2889:
        /* <DEDUP_REMOVED lines=8> */
.L_x_2896:
        /* <DEDUP_REMOVED lines=12> */
.L_x_20122:


//--------------------- .text._ZN2at6native18elementwise_kernelILi128ELi4EZNS0_15gpu_kernel_implIZZZNS0_16acos_kernel_cudaERNS_18TensorIteratorBaseEENKUlvE_clEvENKUlvE1_clEvEUlN3c107complexINS7_4HalfEEEE_EEvS4_RKT_EUliE_EEviT1_ --------------------------
	.section	.text._ZN2at6native18elementwise_kernelILi128ELi4EZNS0_15gpu_kernel_implIZZZNS0_16acos_kernel_cudaERNS_18TensorIteratorBaseEENKUlvE_clEvENKUlvE1_clEvEUlN3c107complexINS7_4HalfEEEE_EEvS4_RKT_EUliE_EEviT1_,"ax",@progbits
	.align	128
        .global         _ZN2at6native18elementwise_kernelILi128ELi4EZNS0_15gpu_kernel_implIZZZNS0_16acos_kernel_cudaERNS_18TensorIteratorBaseEENKUlvE_clEvENKUlvE1_clEvEUlN3c107complexINS7_4HalfEEEE_EEvS4_RKT_EUliE_EEviT1_
        .type           _ZN2at6native18elementwise_kernelILi128ELi4EZNS0_15gpu_kernel_implIZZZNS0_16acos_kernel_cudaERNS_18TensorIteratorBaseEENKUlvE_clEvENKUlvE1_clEvEUlN3c107complexINS7_4HalfEEEE_EEvS4_RKT_EUliE_EEviT1_,@function
        .size           _ZN2at6native18elementwise_kernelILi128ELi4EZNS0_15gpu_kernel_implIZZZNS0_16acos_kernel_cudaERNS_18TensorIteratorBaseEENKUlvE_clEvENKUlvE1_clEvEUlN3c107complexINS7_4HalfEEEE_EEvS4_RKT_EUliE_EEviT1_,(.L_x_20067 - _ZN2at6native18elementwise_kernelILi128ELi4EZNS0_15gpu_kernel_implIZZZNS0_16acos_kernel_cudaERNS_18TensorIteratorBaseEENKUlvE_clEvENKUlvE1_clEvEUlN3c107complexINS7_4HalfEEEE_EEvS4_RKT_EUliE_EEviT1_)
        .other          _ZN2at6native18elementwise_kernelILi128ELi4EZNS0_15gpu_kernel_implIZZZNS0_16acos_kernel_cudaERNS_18TensorIteratorBaseEENKUlvE_clEvENKUlvE1_clEvEUlN3c107complexINS7_4HalfEEEE_EEvS4_RKT_EUliE_EEviT1_,@"STO_CUDA_ENTRY STV_DEFAULT"
_ZN2at6native18elementwise_kernelILi128ELi4EZNS0_15gpu_kernel_implIZZZNS0_16acos_kernel_cudaERNS_18TensorIteratorBaseEENKUlvE_clEvENKUlvE1_clEvEUlN3c107complexINS7_4HalfEEEE_EEvS4_RKT_EUliE_EEviT1_:
.text._ZN2at6native18elementwise_kernelILi128ELi4EZNS0_15gpu_kernel_implIZZZNS0_16acos_kernel_cudaERNS_18TensorIteratorBaseEENKUlvE_clEvENKUlvE1_clEvEUlN3c107complexINS7_4HalfEEEE_EEvS4_RKT_EUliE_EEviT1_:
        /* <DEDUP_REMOVED lines=10> */
[----:B------:R-:W-:Y:S01]  /*00a0*/  HFMA2.MMA R18, -RZ, RZ, 0, 0 ;  /* 0x00000000ff127435 */ /* 0x000fe200000001ff */
[----:B------:R-:W-:Y:S01]  /*00b0*/  IMAD.MOV.U32 R0, RZ, RZ, RZ ;  /* 0x000000ffff007224 */ /* 0x000fe200078e00ff */
        /* <DEDUP_REMOVED lines=300> */
.L_x_2899:
[----:B------:R-:W0:Y:S01]  /*1380*/  LDC.U8 R5, c[0x0][0x422] ;  /* 0x00010880ff057b82 */ /* 0x000e220000000000 */
[----:B------:R-:W-:Y:S02]  /*1390*/  ULDC.64 UR4, c[0x0][0x418] ;  /* 0x0001060000047ab9 */ /* 0x000fe40000000a00 */
[----:B------:R-:W-:-:S04]  /*13a0*/  IADD3 R2, P1, R0, UR4, RZ ;  /* 0x0000000400027c10 */ /* 0x000fc8000ff3e0ff */
        /* <DEDUP_REMOVED lines=12> */
[----:B------:R-:W2:Y:S01]  /*1470*/  LDG.E.S8 R2, desc[UR36][R2.64] ;  /* 0x0000002402027981 */ /* 0x000ea2000c1e1300 */
[----:B------:R-:W-:Y:S01]  /*1480*/  PRMT R7, RZ, 0x7610, R7 ;  /* 0x00007610ff077816 */ /* 0x000fe20000000007 */
[----:B--2---:R-:W0:Y:S02]  /*1490*/  I2F.S16 R0, R2 ;  /* 0x0000000200007306 */ /* 0x004e240000101400 */
[----:B0-----:R-:W-:Y:S01]  /*14a0*/  F2FP.F16.F32.PACK_AB R0, RZ, R0 ;  /* 0x00000000ff00723e */ /* 0x001fe200000000ff */
[----:B------:R-:W-:Y:S06]  /*14b0*/  BRA `(.L_x_2905) ;  /* 0x0000000c00fc7947 */ /* 0x000fec0003800000 */
.L_x_2903:
[----:B------:R-:W2:Y:S01]  /*14c0*/  LDG.E.U8 R2, desc[UR36][R2.64] ;  /* 0x0000002402027981 */ /* 0x000ea2000c1e1100 */
[----:B------:R-:W-:Y:S02]  /*14d0*/  PRMT R7, RZ, 0x7610, R7 ;  /* 0x00007610ff077816 */ /* 0x000fe40000000007 */
[----:B--2---:R-:W-:-:S04]  /*14e0*/  I2FP.F32.U32 R0, R2 ;  /* 0x0000000200007245 */ /* 0x004fc80000201000 */
[----:B------:R-:W-:Y:S01]  /*14f0*/  F2FP.F16.F32.PACK_AB R0, RZ, R0 ;  /* 0x00000000ff00723e */ /* 0x000fe200000000ff */
[----:B------:R-:W-:Y:S06]  /*1500*/  BRA `(.L_x_2905) ;  /* 0x0000000c00e87947 */ /* 0x000fec0003800000 */
.L_x_2902:
[----:B------:R-:W-:-:S13]  /*1510*/  ISETP.NE.AND P0, PT, R4, 0x2, PT ;  /* 0x000000020400780c */ /* 0x000fda0003f05270 */
[----:B------:R-:W-:Y:S05]  /*1520*/  @!P0 BRA `(.L_x_2906) ;  /* 0x0000000000388947 */ /* 0x000fea0003800000 */
[----:B------:R-:W-:-:S13]  /*1530*/  ISETP.NE.AND P0, PT, R4, 0x3, PT ;  /* 0x000000030400780c */ /* 0x000fda0003f05270 */
[----:B------:R-:W-:Y:S05]  /*1540*/  @!P0 BRA `(.L_x_2907) ;  /* 0x00000000001c8947 */ /* 0x000fea0003800000 */
[----:B------:R-:W-:-:S13]  /*1550*/  ISETP.NE.AND P0, PT, R4, 0x4, PT ;  /* 0x000000040400780c */ /* 0x000fda0003f05270 */
[----:B------:R-:W-:Y:S05]  /*1560*/  @P0 BRA `(.L_x_2904) ;  /* 0x0000000c00600947 */ /* 0x000fea0003800000 */
[----:B------:R-:W2:Y:S01]  /*1570*/  LDG.E.64 R2, desc[UR36][R2.64] ;  /* 0x0000002402027981 */ /* 0x000ea2000c1e1b00 */
[----:B------:R-:W-:Y:S01]  /*1580*/  PRMT R7, RZ, 0x7610, R7 ;  /* 0x00007610ff077816 */ /* 0x000fe20000000007 */
[----:B--2---:R-:W0:Y:S02]  /*1590*/  I2F.S64 R0, R2 ;  /* 0x0000000200007312 */ /* 0x004e240000301400 */
[----:B0-----:R-:W-:Y:S01]  /*15a0*/  F2FP.F16.F32.PACK_AB R0, RZ, R0 ;  /* 0x00000000ff00723e */ /* 0x001fe200000000ff */
[----:B------:R-:W-:Y:S06]  /*15b0*/  BRA `(.L_x_2905) ;  /* 0x0000000c00bc7947 */ /* 0x000fec0003800000 */
.L_x_2907:
[----:B------:R-:W2:Y:S01]  /*15c0*/  LDG.E R2, desc[UR36][R2.64] ;  /* 0x0000002402027981 */ /* 0x000ea2000c1e1900 */
[----:B------:R-:W-:Y:S02]  /*15d0*/  PRMT R7, RZ, 0x7610, R7 ;  /* 0x00007610ff077816 */ /* 0x000fe40000000007 */
[----:B--2---:R-:W-:-:S04]  /*15e0*/  I2FP.F32.S32 R0, R2 ;  /* 0x0000000200007245 */ /* 0x004fc80000201400 */
[----:B------:R-:W-:Y:S01]  /*15f0*/  F2FP.F16.F32.PACK_AB R0, RZ, R0 ;  /* 0x00000000ff00723e */ /* 0x000fe200000000ff */
[----:B------:R-:W-:Y:S06]  /*1600*/  BRA `(.L_x_2905) ;  /* 0x0000000c00a87947 */ /* 0x000fec0003800000 */
.L_x_2906:
[----:B------:R-:W2:Y:S01]  /*1610*/  LDG.E.U16 R2, desc[UR36][R2.64] ;  /* 0x0000002402027981 */ /* 0x000ea2000c1e1500 */
[----:B------:R-:W-:Y:S01]  /*1620*/  PRMT R7, RZ, 0x7610, R7 ;  /* 0x00007610ff077816 */ /* 0x000fe20000000007 */
[----:B--2---:R-:W0:Y:S02]  /*1630*/  I2F.S16 R0, R2 ;  /* 0x0000000200007306 */ /* 0x004e240000101400 */
[----:B0-----:R-:W-:Y:S01]  /*1640*/  F2FP.F16.F32.PACK_AB R0, RZ, R0 ;  /* 0x00000000ff00723e */ /* 0x001fe200000000ff */
[----:B------:R-:W-:Y:S06]  /*1650*/  BRA `(.L_x_2905) ;  /* 0x0000000c00947947 */ /* 0x000fec0003800000 */
.L_x_2901:
[----:B------:R-:W-:-:S13]  /*1660*/  ISETP.GT.AND P0, PT, R4, 0x6, PT ;  /* 0x000000060400780c */ /* 0x000fda0003f04270 */
[----:B------:R-:W-:Y:S05]  /*1670*/  @P0 BRA `(.L_x_2908) ;  /* 0x0000000000340947 */ /* 0x000fea0003800000 */
[----:B------:R-:W-:-:S13]  /*1680*/  ISETP.NE.AND P0, PT, R4, 0x5, PT ;  /* 0x000000050400780c */ /* 0x000fda0003f05270 */
[----:B------:R-:W-:Y:S05]  /*1690*/  @!P0 BRA `(.L_x_2909) ;  /* 0x0000000000188947 */ /* 0x000fea0003800000 */
[----:B------:R-:W-:-:S13]  /*16a0*/  ISETP.NE.AND P0, PT, R4, 0x6, PT ;  /* 0x000000060400780c */ /* 0x000fda0003f05270 */
[----:B------:R-:W-:Y:S05]  /*16b0*/  @P0 BRA `(.L_x_2904) ;  /* 0x0000000c000c0947 */ /* 0x000fea0003800000 */
[----:B------:R-:W2:Y:S01]  /*16c0*/  LDG.E R0, desc[UR36][R2.64] ;  /* 0x0000002402007981 */ /* 0x000ea2000c1e1900 */
[----:B------:R-:W-:Y:S02]  /*16d0*/  PRMT R7, RZ, 0x7610, R7 ;  /* 0x00007610ff077816 */ /* 0x000fe40000000007 */
[----:B--2---:R-:W-:Y:S01]  /*16e0*/  F2FP.F16.F32.PACK_AB R0, RZ, R0 ;  /* 0x00000000ff00723e */ /* 0x004fe200000000ff */
[----:B------:R-:W-:Y:S06]  /*16f0*/  BRA `(.L_x_2905) ;  /* 0x0000000c006c7947 */ /* 0x000fec0003800000 */
.L_x_2909:
[----:B------:R-:W2:Y:S01]  /*1700*/  LDG.E.U16 R0, desc[UR36][R2.64] ;  /* 0x0000002402007981 */ /* 0x000ea2000c1e1500 */
[----:B------:R-:W-:Y:S01]  /*1710*/  PRMT R7, RZ, 0x7610, R7 ;  /* 0x00007610ff077816 */ /* 0x000fe20000000007 */
[----:B--2---:R-:W-:-:S05]  /*1720*/  HADD2.F32 R0, -RZ, R0.H0_H0 ;  /* 0x20000000ff007230 */ /* 0x004fca0000004100 */
[----:B------:R-:W-:Y:S01]  /*1730*/  F2FP.F16.F32.PACK_AB R0, RZ, R0 ;  /* 0x00000000ff00723e */ /* 0x000fe200000000ff */
[----:B------:R-:W-:Y:S06]  /*1740*/  BRA `(.L_x_2905) ;  /* 0x0000000c00587947 */ /* 0x000fec0003800000 */
.L_x_2908:
[----:B------:R-:W-:-:S13]  /*1750*/  ISETP.NE.AND P0, PT, R4, 0x7, PT ;  /* 0x000000070400780c */ /* 0x000fda0003f05270 */
[----:B------:R-:W-:Y:S05]  /*1760*/  @!P0 BRA `(.L_x_2910) ;  /* 0x0000000000308947 */ /* 0x000fea0003800000 */
[----:B------:R-:W-:-:S13]  /*1770*/  ISETP.NE.AND P0, PT, R4, 0x8, PT ;  /* 0x000000080400780c */ /* 0x000fda0003f05270 */
[----:B------:R-:W-:Y:S05]  /*1780*/  @!P0 BRA `(.L_x_2911) ;  /* 0x0000000000188947 */ /* 0x000fea0003800000 */
[----:B------:R-:W-:-:S13]  /*1790*/  ISETP.NE.AND P0, PT, R4, 0x9, PT ;  /* 0x000000090400780c */ /* 0x000fda0003f05270 */
[----:B------:R-:W-:Y:S05]  /*17a0*/  @P0 BRA `(.L_x_2904) ;  /* 0x0000000800d00947 */ /* 0x000fea0003800000 */
[----:B------:R-:W2:Y:S02]  /*17b0*/  LDG.E.64 R6, desc[UR36][R2.64] ;  /* 0x0000002402067981 */ /* 0x000ea4000c1e1b00 */
[----:B--2---:R-:W-:-:S04]  /*17c0*/  F2FP.F16.F32.PACK_AB R7, R6, R7 ;  /* 0x000000070607723e */ /* 0x004fc800000000ff */
[----:B------:R-:W-:Y:S01]  /*17d0*/  PRMT R0, R7, 0x7632, R0 ;  /* 0x0000763207007816 */ /* 0x000fe20000000000 */
[----:B------:R-:W-:Y:S06]  /*17e0*/  BRA `(.L_x_2905) ;  /* 0x0000000c00307947 */ /* 0x000fec0003800000 */
.L_x_2911:
[----:B------:R-:W2:Y:S02]  /*17f0*/  LDG.E R2, desc[UR36][R2.64] ;  /* 0x0000002402027981 */ /* 0x000ea4000c1e1900 */
[C---:B--2---:R-:W-:Y:S02]  /*1800*/  PRMT R0, R2.reuse, 0x7610, R0 ;  /* 0x0000761002007816 */ /* 0x044fe40000000000 */
[----:B------:R-:W-:Y:S01]  /*1810*/  PRMT R7, R2, 0x7632, R7 ;  /* 0x0000763202077816 */ /* 0x000fe20000000007 */
[----:B------:R-:W-:Y:S06]  /*1820*/  BRA `(.L_x_2905) ;  /* 0x0000000c00207947 */ /* 0x000fec0003800000 */
.L_x_2910:
[----:B------:R-:W2:Y:S01]  /*1830*/  LDG.E.64 R2, desc[UR36][R2.64] ;  /* 0x0000002402027981 */ /* 0x000ea2000c1e1b00 */
[----:B------:R-:W-:Y:S01]  /*1840*/  UMOV UR4, 0xf0000000 ;  /* 0xf000000000047882 */ /* 0x000fe20000000000 */
[----:B------:R-:W-:Y:S01]  /*1850*/  UMOV UR5, 0x380fffff ;  /* 0x380fffff00057882 */ /* 0x000fe20000000000 */
[----:B------:R-:W-:Y:S01]  /*1860*/  PRMT R7, RZ, 0x7610, R7 ;  /* 0x00007610ff077816 */ /* 0x000fe20000000007 */
[----:B--2---:R-:W0:Y:S01]  /*1870*/  F2F.F32.F64 R0, R2 ;  /* 0x0000000200007310 */ /* 0x004e220000301000 */
[----:B------:R-:W-:-:S14]  /*1880*/  DSETP.GEU.AND P0, PT, |R2|, UR4, PT ;  /* 0x0000000402007e2a */ /* 0x000fdc000bf0e200 */
[----:B0-----:R-:W-:-:S05]  /*1890*/  @!P0 FMUL R0, R0, 1.175494350822287508e-38 ;  /* 0x0080000000008820 */ /* 0x001fca0000400000 */
[----:B------:R-:W-:Y:S01]  /*18a0*/  F2FP.F16.F32.PACK_AB R0, RZ, R0 ;  /* 0x00000000ff00723e */ /* 0x000fe200000000ff */
[----:B------:R-:W-:Y:S06]  /*18b0*/  BRA `(.L_x_2905) ;  /* 0x0000000800fc7947 */ /* 0x000fec0003800000 */
.L_x_2900:
        /* <DEDUP_REMOVED lines=9> */
[----:B------:R-:W-:Y:S02]  /*1950*/  PRMT R7, RZ, 0x7610, R7 ;  /* 0x00007610ff077816 */ /* 0x000fe40000000007 */
[----:B--2---:R-:W-:-:S04]  /*1960*/  ISETP.NE.AND P0, PT, R2, RZ, PT ;  /* 0x000000ff0200720c */ /* 0x004fc80003f05270 */
[----:B------:R-:W-:-:S04]  /*1970*/  FSEL R0, RZ, 1, !P0 ;  /* 0x3f800000ff007808 */ /* 0x000fc80004000000 */
[----:B------:R-:W-:Y:S01]  /*1980*/  F2FP.F16.F32.PACK_AB R0, RZ, R0 ;  /* 0x00000000ff00723e */ /* 0x000fe200000000ff */
[----:B------:R-:W-:Y:S06]  /*1990*/  BRA `(.L_x_2905) ;  /* 0x0000000800c47947 */ /* 0x000fec0003800000 */
.L_x_2914:
[----:B------:R-:W2:Y:S01]  /*19a0*/  LDG.E.128 R4, desc[UR36][R2.64] ;  /* 0x0000002402047981 */ /* 0x000ea2000c1e1d00 */
[----:B------:R-:W-:Y:S01]  /*19b0*/  UMOV UR4, 0xf0000000 ;  /* 0xf000000000047882 */ /* 0x000fe20000000000 */
[----:B------:R-:W-:Y:S01]  /*19c0*/  UMOV UR5, 0x380fffff ;  /* 0x380fffff00057882 */ /* 0x000fe20000000000 */
[----:B--2---:R-:W0:Y:S01]  /*19d0*/  F2F.F32.F64 R8, R6 ;  /* 0x0000000600087310 */ /* 0x004e220000301000 */
[----:B------:R-:W-:Y:S02]  /*19e0*/  DSETP.GEU.AND P1, PT, |R6|, UR4, PT ;  /* 0x0000000406007e2a */ /* 0x000fe4000bf2e200 */
[----:B------:R-:W-:-:S05]  /*19f0*/  DSETP.GEU.AND P0, PT, |R4|, UR4, PT ;  /* 0x0000000404007e2a */ /* 0x000fca000bf0e200 */
[----:B------:R-:W1:Y:S07]  /*1a00*/  F2F.F32.F64 R0, R4 ;  /* 0x0000000400007310 */ /* 0x000e6e0000301000 */
[----:B0-----:R-:W-:-:S05]  /*1a10*/  @!P1 FMUL R8, R8, 1.175494350822287508e-38 ;  /* 0x0080000008089820 */ /* 0x001fca0000400000 */
[----:B------:R-:W-:Y:S01]  /*1a20*/  F2FP.F16.F32.PACK_AB R7, RZ, R8 ;  /* 0x00000008ff07723e */ /* 0x000fe200000000ff */
[----:B-1----:R-:W-:-:S05]  /*1a30*/  @!P0 FMUL R0, R0, 1.175494350822287508e-38 ;  /* 0x0080000000008820 */ /* 0x002fca0000400000 */
[----:B------:R-:W-:Y:S01]  /*1a40*/  F2FP.F16.F32.PACK_AB R0, RZ, R0 ;  /* 0x00000000ff00723e */ /* 0x000fe200000000ff */
[----:B------:R-:W-:Y:S06]  /*1a50*/  BRA `(.L_x_2905) ;  /* 0x0000000800947947 */ /* 0x000fec0003800000 */
.L_x_2913:
        /* <DEDUP_REMOVED lines=8> */
[----:B------:R-:W-:Y:S01]  /*1ae0*/  PRMT R7, RZ, 0x7610, R7 ;  /* 0x00007610ff077816 */ /* 0x000fe20000000007 */
        /* <DEDUP_REMOVED lines=17> */
[----:B------:R-:W-:Y:S01]  /*1c00*/  F2FP.F16.F32.PACK_AB R0, RZ, R0 ;  /* 0x00000000ff00723e */ /* 0x000fe200000000ff */
[----:B------:R-:W-:Y:S06]  /*1c10*/  BRA `(.L_x_2905) ;  /* 0x0000000800247947 */ /* 0x000fec0003800000 */
.L_x_2916:
[----:B------:R-:W2:Y:S01]  /*1c20*/  LDG.E.U8 R2, desc[UR36][R2.64] ;  /* 0x0000002402027981 */ /* 0x000ea2000c1e1100 */
[----:B------:R-:W-:Y:S02]  /*1c30*/  PRMT R7, RZ, 0x7610, R7 ;  /* 0x00007610ff077816 */ /* 0x000fe40000000007 */
[C---:B--2---:R-:W-:Y:S02]  /*1c40*/  SHF.L.U32 R0, R2.reuse, 0x19, RZ ;  /* 0x0000001902007819 */ /* 0x044fe400000006ff */
[----:B------:R-:W-:Y:S02]  /*1c50*/  SHF.L.U32 R5, R2, 0x18, RZ ;  /* 0x0000001802057819 */ /* 0x000fe400000006ff */
        /* <DEDUP_REMOVED lines=11> */
.L_x_2915:
[----:B------:R-:W2:Y:S01]  /*1d10*/  LDG.E.U16 R0, desc[UR36][R2.64] ;  /* 0x0000002402007981 */ /* 0x000ea2000c1e1500 */
[----:B------:R-:W-:Y:S01]  /*1d20*/  PRMT R7, RZ, 0x7610, R7 ;  /* 0x00007610ff077816 */ /* 0x000fe20000000007 */
[----:B--2---:R-:W-:-:S05]  /*1d30*/  IMAD.U32 R0, R0, 0x10000, RZ ;  /* 0x0001000000007824 */ /* 0x004fca00078e00ff */
[----:B------:R-:W-:Y:S01]  /*1d40*/  F2FP.F16.F32.PACK_AB R0, RZ, R0 ;  /* 0x00000000ff00723e */ /* 0x000fe200000000ff */
[----:B------:R-:W-:Y:S06]  /*1d50*/  BRA `(.L_x_2905) ;  /* 0x0000000400d47947 */ /* 0x000fec0003800000 */
.L_x_2912:
        /* <DEDUP_REMOVED lines=8> */
[----:B------:R-:W2:Y:S01]  /*1de0*/  LDG.E.U16 R0, desc[UR36][R2.64] ;  /* 0x0000002402007981 */ /* 0x000ea2000c1e1500 */
[----:B------:R-:W-:Y:S02]  /*1df0*/  PRMT R7, RZ, 0x7610, R7 ;  /* 0x00007610ff077816 */ /* 0x000fe40000000007 */
[----:B--2---:R-:W-:-:S04]  /*1e00*/  I2FP.F32.U32 R0, R0 ;  /* 0x0000000000007245 */ /* 0x004fc80000201000 */
[----:B------:R-:W-:Y:S01]  /*1e10*/  F2FP.F16.F32.PACK_AB R0, RZ, R0 ;  /* 0x00000000ff00723e */ /* 0x000fe200000000ff */
[----:B------:R-:W-:Y:S06]  /*1e20*/  BRA `(.L_x_2905) ;  /* 0x0000000400a07947 */ /* 0x000fec0003800000 */
.L_x_2919:
        /* <DEDUP_REMOVED lines=21> */
.L_x_2923:
[----:B------:R-:W-:Y:S05]  /*1f80*/  BSYNC B1 ;  /* 0x0000000000017941 */ /* 0x000fea0003800000 */
.L_x_2922:
[----:B------:R-:W-:Y:S02]  /*1f90*/  LEA R3, R0, 0x3b800000, 0x17 ;  /* 0x3b80000000037811 */ /* 0x000fe400078eb8ff */
[----:B------:R-:W-:-:S04]  /*1fa0*/  SHF.L.U32 R0, R2, 0x14, RZ ;  /* 0x0000001402007819 */ /* 0x000fc800000006ff */
[----:B------:R-:W-:-:S07]  /*1fb0*/  LOP3.LUT R0, R3, R0, R4, 0xfe, !PT ;  /* 0x0000000003007212 */ /* 0x000fce00078efe04 */
.L_x_2921:
[----:B------:R-:W-:Y:S05]  /*1fc0*/  BSYNC B0 ;  /* 0x0000000000007941 */ /* 0x000fea0003800000 */
.L_x_2920:
[----:B------:R-:W-:Y:S02]  /*1fd0*/  F2FP.F16.F32.PACK_AB R0, RZ, R0 ;  /* 0x00000000ff00723e */ /* 0x000fe400000000ff */
[----:B------:R-:W-:Y:S01]  /*1fe0*/  PRMT R7, RZ, 0x7610, R7 ;  /* 0x00007610ff077816 */ /* 0x000fe20000000007 */
[----:B------:R-:W-:Y:S06]  /*1ff0*/  BRA `(.L_x_2905) ;  /* 0x00000004002c7947 */ /* 0x000fec0003800000 */
.L_x_2918:
        /* <DEDUP_REMOVED lines=12> */
[----:B------:R-:W-:Y:S02]  /*20c0*/  SHF.L.U32 R4, R3, 0x1f, RZ ;  /* 0x0000001f03047819 */ /* 0x000fe400000006ff */
[----:B------:R-:W-:-:S05]  /*20d0*/  SHF.R.U32.HI R0, RZ, 0x2, R0 ;  /* 0x00000002ff007819 */ /* 0x000fca0000011600 */
[----:B------:R-:W-:Y:S05]  /*20e0*/  @P0 BRA `(.L_x_2927) ;  /* 0x0000000000180947 */ /* 0x000fea0003800000 */
[----:B------:R-:W0:Y:S02]  /*20f0*/  FLO.U32 R3, R2 ;  /* 0x0000000200037300 */ /* 0x000e2400000e0000 */
[----:B0-----:R-:W-:-:S04]  /*2100*/  IADD3 R3, -R3, 0x1f, RZ ;  /* 0x0000001f03037810 */ /* 0x001fc80007ffe1ff */
[----:B------:R-:W-:Y:S01]  /*2110*/  IADD3 R0, R0, 0x1e, -R3 ;  /* 0x0000001e00007810 */ /* 0x000fe20007ffe803 */
[----:B------:R-:W-:-:S05]  /*2120*/  VIADD R5, R3, 0xffffffe3 ;  /* 0xffffffe303057836 */ /* 0x000fca0000000000 */
[----:B------:R-:W-:-:S04]  /*2130*/  SHF.L.U32 R5, R2, R5, RZ ;  /* 0x0000000502057219 */ /* 0x000fc800000006ff */
[----:B------:R-:W-:-:S07]  /*2140*/  LOP3.LUT R2, R5, 0x3, RZ, 0xc0, !PT ;  /* 0x0000000305027812 */ /* 0x000fce00078ec0ff */
.L_x_2927:
[----:B------:R-:W-:Y:S05]  /*2150*/  BSYNC B1 ;  /* 0x0000000000017941 */ /* 0x000fea0003800000 */
.L_x_2926:
[----:B------:R-:W-:Y:S01]  /*2160*/  LEA R3, R0, 0x37800000, 0x17 ;  /* 0x3780000000037811 */ /* 0x000fe200078eb8ff */
[----:B------:R-:W-:-:S05]  /*2170*/  IMAD.SHL.U32 R0, R2, 0x200000, RZ ;  /* 0x0020000002007824 */ /* 0x000fca00078e00ff */
[----:B------:R-:W-:-:S07]  /*2180*/  LOP3.LUT R0, R3, R0, R4, 0xfe, !PT ;  /* 0x0000000003007212 */ /* 0x000fce00078efe04 */
.L_x_2925:
[----:B------:R-:W-:Y:S05]  /*2190*/  BSYNC B0 ;  /* 0x0000000000007941 */ /* 0x000fea0003800000 */
.L_x_2924:
[----:B------:R-:W-:Y:S02]  /*21a0*/  F2FP.F16.F32.PACK_AB R0, RZ, R0 ;  /* 0x00000000ff00723e */ /* 0x000fe400000000ff */
[----:B------:R-:W-:Y:S01]  /*21b0*/  PRMT R7, RZ, 0x7610, R7 ;  /* 0x00007610ff077816 */ /* 0x000fe20000000007 */
[----:B------:R-:W-:Y:S06]  /*21c0*/  BRA `(.L_x_2905) ;  /* 0x0000000000b87947 */ /* 0x000fec0003800000 */
.L_x_2917:
        /* <DEDUP_REMOVED lines=8> */
[----:B------:R-:W-:Y:S01]  /*2250*/  HFMA2.MMA R0, -RZ, RZ, 3.814697265625e-06, 0 ;  /* 0x00400000ff007435 */ /* 0x000fe200000001ff */
[----:B--2---:R-:W-:-:S13]  /*2260*/  ISETP.NE.AND P0, PT, R2, RZ, PT ;  /* 0x000000ff0200720c */ /* 0x004fda0003f05270 */
[----:B------:R-:W-:Y:S05]  /*2270*/  @!P0 BRA `(.L_x_2931) ;  /* 0x00000000000c8947 */ /* 0x000fea0003800000 */
[----:B------:R-:W-:-:S13]  /*2280*/  ISETP.NE.AND P0, PT, R2, 0xff, PT ;  /* 0x000000ff0200780c */ /* 0x000fda0003f05270 */
[----:B------:R-:W-:Y:S02]  /*2290*/  @!P0 IMAD.MOV.U32 R0, RZ, RZ, 0x7f800001 ;  /* 0x7f800001ff008424 */ /* 0x000fe400078e00ff */
[----:B------:R-:W-:-:S07]  /*22a0*/  @P0 IMAD.SHL.U32 R0, R2, 0x800000, RZ ;  /* 0x0080000002000824 */ /* 0x000fce00078e00ff */
.L_x_2931:
[----:B------:R-:W-:Y:S05]  /*22b0*/  BSYNC B0 ;  /* 0x0000000000007941 */ /* 0x000fea0003800000 */
.L_x_2930:
[----:B------:R-:W-:Y:S02]  /*22c0*/  PRMT R7, RZ, 0x7610, R7 ;  /* 0x00007610ff077816 */ /* 0x000fe40000000007 */
[----:B------:R-:W-:Y:S01]  /*22d0*/  F2FP.F16.F32.PACK_AB R0, RZ, R0 ;  /* 0x00000000ff00723e */ /* 0x000fe200000000ff */
[----:B------:R-:W-:Y:S06]  /*22e0*/  BRA `(.L_x_2905) ;  /* 0x0000000000707947 */ /* 0x000fec0003800000 */
.L_x_2904:
[----:B------:R-:W-:Y:S01]  /*22f0*/  MOV R0, 0x0 ;  /* 0x0000000000007802 */ /* 0x000fe20000000f00 */
[----:B------:R-:W-:Y:S01]  /*2300*/  ULDC.64 UR4, c[0x4][0x158] ;  /* 0x0100560000047ab9 */ /* 0x000fe20000000a00 */
[----:B------:R-:W-:Y:S01]  /*2310*/  ULDC.64 UR6, c[0x4][0x28] ;  /* 0x01000a0000067ab9 */ /* 0x000fe20000000a00 */
[----:B------:R-:W-:Y:S01]  /*2320*/  MOV R4, UR4 ;  /* 0x0000000400047c02 */ /* 0x000fe20008000f00 */
[----:B------:R0:W1:Y:S01]  /*2330*/  LDC.64 R2, c[0x4][R0] ;  /* 0x0100000000027b82 */ /* 0x0000620000000a00 */
[----:B------:R-:W-:Y:S01]  /*2340*/  IMAD.U32 R5, RZ, RZ, UR5 ;  /* 0x00000005ff057e24 */ /* 0x000fe2000f8e00ff */
[----:B------:R-:W-:Y:S01]  /*2350*/  ULDC.64 UR4, c[0x4][0x160] ;  /* 0x0100580000047ab9 */ /* 0x000fe20000000a00 */
[----:B------:R-:W-:Y:S01]  /*2360*/  HFMA2.MMA R8, -RZ, RZ, 0, 4.64916229248046875e-06 ;  /* 0x0000004eff087435 */ /* 0x000fe200000001ff */
[----:B------:R-:W-:Y:S01]  /*2370*/  IMAD.U32 R6, RZ, RZ, UR4 ;  /* 0x00000004ff067e24 */ /* 0x000fe2000f8e00ff */
[----:B------:R-:W-:Y:S01]  /*2380*/  MOV R7, UR5 ;  /* 0x0000000500077c02 */ /* 0x000fe20008000f00 */
[----:B------:R-:W-:-:S02]  /*2390*/  IMAD.U32 R10, RZ, RZ, UR6 ;  /* 0x00000006ff0a7e24 */ /* 0x000fc4000f8e00ff */
[----:B------:R-:W-:Y:S02]  /*23a0*/  IMAD.U32 R11, RZ, RZ, UR7 ;  /* 0x00000007ff0b7e24 */ /* 0x000fe4000f8e00ff */
[----:B------:R-:W-:Y:S02]  /*23b0*/  IMAD.MOV.U32 R12, RZ, RZ, 0x1 ;  /* 0x00000001ff0c7424 */ /* 0x000fe400078e00ff */
[----:B0-----:R-:W-:-:S07]  /*23c0*/  IMAD.MOV.U32 R13, RZ, RZ, RZ ;  /* 0x000000ffff0d7224 */ /* 0x001fce00078e00ff */
[----:B------:R-:W-:-:S07]  /*23d0*/  LEPC R20, `(.L_x_2932) ;  /* 0x000000001014794e */ /* 0x000fce0000000000 */
[----:B-1----:R-:W-:Y:S05]  /*23e0*/  CALL.ABS.NOINC R2 ;  /* 0x0000000002007343 */ /* 0x002fea0003c00000 */
.L_x_2932:
[----:B------:R-:W-:Y:S02]  /*23f0*/  PRMT R7, RZ, 0x7610, R7 ;  /* 0x00007610ff077816 */ /* 0x000fe40000000007 */
[----:B------:R-:W-:Y:S01]  /*2400*/  PRMT R0, RZ, 0x7610, R0 ;  /* 0x00007610ff007816 */ /* 0x000fe20000000000 */
[----:B------:R-:W-:Y:S06]  /*2410*/  BRA `(.L_x_2905) ;  /* 0x0000000000247947 */ /* 0x000fec0003800000 */
.L_x_2929:
[----:B------:R-:W2:Y:S01]  /*2420*/  LDG.E.64 R2, desc[UR36][R2.64] ;  /* 0x0000002402027981 */ /* 0x000ea2000c1e1b00 */
[----:B------:R-:W-:Y:S01]  /*2430*/  PRMT R7, RZ, 0x7610, R7 ;  /* 0x00007610ff077816 */ /* 0x000fe20000000007 */
[----:B--2---:R-:W0:Y:S02]  /*2440*/  I2F.U64 R0, R2 ;  /* 0x0000000200007312 */ /* 0x004e240000301000 */
[----:B0-----:R-:W-:Y:S01]  /*2450*/  F2FP.F16.F32.PACK_AB R0, RZ, R0 ;  /* 0x00000000ff00723e */ /* 0x001fe200000000ff */
[----:B------:R-:W-:Y:S06]  /*2460*/  BRA `(.L_x_2905) ;  /* 0x0000000000107947 */ /* 0x000fec0003800000 */
.L_x_2928:
[----:B------:R-:W2:Y:S01]  /*2470*/  LDG.E R2, desc[UR36][R2.64] ;  /* 0x0000002402027981 */ /* 0x000ea2000c1e1900 */
[----:B------:R-:W-:Y:S02]  /*2480*/  PRMT R7, RZ, 0x7610, R7 ;  /* 0x00007610ff077816 */ /* 0x000fe40000000007 */
[----:B--2---:R-:W-:-:S04]  /*2490*/  I2FP.F32.U32 R0, R2 ;  /* 0x0000000200007245 */ /* 0x004fc80000201000 */
[----:B------:R-:W-:-:S07]  /*24a0*/  F2FP.F16.F32.PACK_AB R0, RZ, R0 ;  /* 0x00000000ff00723e */ /* 0x000fce00000000ff */
.L_x_2905:
[----:B------:R-:W-:Y:S01]  /*24b0*/  HADD2.F32 R6, -RZ, R0.H0_H0 ;  /* 0x20000000ff067230 */ /* 0x000fe20000004100 */
[----:B------:R-:W-:Y:S01]  /*24c0*/  ULDC.64 UR4, c[0x0][0x410] ;  /* 0x0001040000047ab9 */ /* 0x000fe20000000a00 */
[----:B------:R-:W-:Y:S01]  /*24d0*/  HADD2.F32 R7, -RZ, R7.H0_H0 ;  /* 0x20000007ff077230 */ /* 0x000fe20000004100 */
[----:B------:R-:W-:Y:S01]  /*24e0*/  IADD3 R4, P2, R18, UR4, RZ ;  /* 0x0000000412047c10 */ /* 0x000fe2000ff5e0ff */
[----:B------:R-:W-:Y:S01]  /*24f0*/  BSSY B0, `(.L_x_2933) ;  /* 0x0000281000007945 */ /* 0x000fe20003800000 */
[C---:B------:R-:W-:Y:S01]  /*2500*/  FSETP.GTU.FTZ.AND P0, PT, |R6|.reuse, +INF , PT ;  /* 0x7f8000000600780b */ /* 0x040fe20003f1c200 */
[----:B------:R-:W-:Y:S01]  /*2510*/  FADD.FTZ R8, |R6|, -RZ ;  /* 0x800000ff06087221 */ /* 0x000fe20000010200 */
[----:B------:R-:W-:Y:S02]  /*2520*/  FSETP.GTU.FTZ.AND P1, PT, |R7|, +INF , PT ;  /* 0x7f8000000700780b */ /* 0x000fe40003f3c200 */
[----:B------:R-:W-:Y:S02]  /*2530*/  IADD3.X R5, RZ, UR5, RZ, P2, !PT ;  /* 0x00000005ff057c10 */ /* 0x000fe400097fe4ff */
[----:B------:R-:W-:-:S13]  /*2540*/  PLOP3.LUT P0, PT, P0, P1, PT, 0xa8, 0x0 ;  /* 0x000000000000781c */ /* 0x000fda0000703570 */
[----:B------:R-:W-:Y:S05]  /*2550*/  @P0 BRA `(.L_x_2934) ;  /* 0x0000002400ac0947 */ /* 0x000fea0003800000 */
[----:B------:R-:W-:Y:S01]  /*2560*/  FSETP.GT.FTZ.AND P0, PT, R8, 8388608, PT ;  /* 0x4b0000000800780b */ /* 0x000fe20003f14000 */
[C---:B------:R-:W-:Y:S01]  /*2570*/  FADD.FTZ R11, |R7|.reuse, -RZ ;  /* 0x800000ff070b7221 */ /* 0x040fe20000010200 */
[----:B------:R-:W-:Y:S02]  /*2580*/  FSETP.GT.FTZ.AND P1, PT, |R7|, 8388608, PT ;  /* 0x4b0000000700780b */ /* 0x000fe40003f34200 */
[----:B------:R-:W-:Y:S02]  /*2590*/  SHF.R.U32.HI R19, RZ, 0x1f, R7 ;  /* 0x0000001fff137819 */ /* 0x000fe40000011607 */
[----:B------:R-:W-:-:S13]  /*25a0*/  PLOP3.LUT P0, PT, P0, P1, PT, 0xa8, 0x0 ;  /* 0x000000000000781c */ /* 0x000fda0000703570 */
[----:B------:R-:W-:Y:S05]  /*25b0*/  @P0 BRA `(.L_x_2935) ;  /* 0x0000001800740947 */ /* 0x000fea0003800000 */
[----:B------:R-:W-:Y:S02]  /*25c0*/  FSETP.NEU.FTZ.AND P1, PT, R6, 1, PT ;  /* 0x3f8000000600780b */ /* 0x000fe40003f3d000 */
[----:B------:R-:W-:-:S13]  /*25d0*/  FSETP.NEU.FTZ.AND P0, PT, R7, RZ, PT ;  /* 0x000000ff0700720b */ /* 0x000fda0003f1d000 */
[----:B------:R-:W-:Y:S05]  /*25e0*/  @!P0 BRA !P1, `(.L_x_2936) ;  /* 0x00000018005c8947 */ /* 0x000fea0004800000 */
[----:B------:R-:W-:Y:S02]  /*25f0*/  FSETP.GEU.FTZ.AND P0, PT, |R7|, 0.00021143197955098003149, PT ;  /* 0x395db3d70700780b */ /* 0x000fe40003f1e200 */
[----:B------:R-:W-:-:S13]  /*2600*/  FSETP.GEU.FTZ.AND P1, PT, R8, 0.00021143197955098003149, PT ;  /* 0x395db3d70800780b */ /* 0x000fda0003f3e000 */
[----:B------:R-:W-:Y:S05]  /*2610*/  @!P0 BRA !P1, `(.L_x_2937) ;  /* 0x0000001800408947 */ /* 0x000fea0004800000 */
[C---:B------:R-:W-:Y:S01]  /*2620*/  FADD.FTZ R0, R8.reuse, 1 ;  /* 0x3f80000008007421 */ /* 0x040fe20000010000 */
[----:B------:R-:W-:Y:S01]  /*2630*/  FADD.FTZ R9, |R11|, -RZ ;  /* 0x800000ff0b097221 */ /* 0x000fe20000010200 */
[----:B------:R-:W-:Y:S01]  /*2640*/  FADD.FTZ R3, R8, -1 ;  /* 0xbf80000008037421 */ /* 0x000fe20000010000 */
[----:B------:R-:W-:Y:S01]  /*2650*/  BSSY B1, `(.L_x_2938) ;  /* 0x0000096000017945 */ /* 0x000fe20003800000 */
[----:B------:R-:W-:Y:S02]  /*2660*/  FADD.FTZ R2, |R0|, -RZ ;  /* 0x800000ff00027221 */ /* 0x000fe40000010200 */
[----:B------:R-:W-:-:S03]  /*2670*/  FADD.FTZ R14, |R3|, -RZ ;  /* 0x800000ff030e7221 */ /* 0x000fc60000010200 */
[-C--:B------:R-:W-:Y:S02]  /*2680*/  VIMNMX R10, R2, R9.reuse, !PT ;  /* 0x00000009020a7248 */ /* 0x080fe40007fe0100 */
[----:B------:R-:W-:Y:S02]  /*2690*/  VIMNMX R18, R9, R14, !PT ;  /* 0x0000000e09127248 */ /* 0x000fe40007fe0100 */
[----:B------:R-:W-:Y:S02]  /*26a0*/  LOP3.LUT R12, R10, 0xfe000000, RZ, 0xc0, !PT ;  /* 0xfe0000000a0c7812 */ /* 0x000fe400078ec0ff */
[----:B------:R-:W-:Y:S02]  /*26b0*/  VIMNMX R2, R2, R9, PT ;  /* 0x0000000902027248 */ /* 0x000fe40003fe0100 */
[----:B------:R-:W-:Y:S02]  /*26c0*/  IADD3 R13, -R12, 0x7e800000, RZ ;  /* 0x7e8000000c0d7810 */ /* 0x000fe40007ffe1ff */
[----:B------:R-:W-:-:S02]  /*26d0*/  LOP3.LUT R20, R18, 0xfe000000, RZ, 0xc0, !PT ;  /* 0xfe00000012147812 */ /* 0x000fc400078ec0ff */
[----:B------:R-:W-:Y:S01]  /*26e0*/  VIMNMX R15, R9, R14, PT ;  /* 0x0000000e090f7248 */ /* 0x000fe20003fe0100 */
[-C--:B------:R-:W-:Y:S01]  /*26f0*/  FMUL.FTZ R9, R2, R13.reuse ;  /* 0x0000000d02097220 */ /* 0x080fe20000410000 */
[----:B------:R-:W-:Y:S01]  /*2700*/  IADD3 R21, -R20, 0x7e800000, RZ ;  /* 0x7e80000014157810 */ /* 0x000fe20007ffe1ff */
[----:B------:R-:W-:Y:S01]  /*2710*/  FMUL.FTZ R13, R10, R13 ;  /* 0x0000000d0a0d7220 */ /* 0x000fe20000410000 */
[----:B------:R-:W-:Y:S01]  /*2720*/  FSETP.NEU.FTZ.AND P0, PT, R2, RZ, PT ;  /* 0x000000ff0200720b */ /* 0x000fe20003f1d000 */
[----:B------:R-:W-:Y:S01]  /*2730*/  FMUL.FTZ R14, R9, R9 ;  /* 0x00000009090e7220 */ /* 0x000fe20000410000 */
[C---:B------:R-:W-:Y:S01]  /*2740*/  FSETP.NEU.FTZ.AND P2, PT, R15.reuse, RZ, PT ;  /* 0x000000ff0f00720b */ /* 0x040fe20003f5d000 */
[-C--:B------:R-:W-:Y:S01]  /*2750*/  FMUL.FTZ R9, R15, R21.reuse ;  /* 0x000000150f097220 */ /* 0x080fe20000410000 */
[----:B------:R-:W-:Y:S01]  /*2760*/  FMUL.FTZ R21, R18, R21 ;  /* 0x0000001512157220 */ /* 0x000fe20000410000 */
[----:B------:R-:W-:Y:S01]  /*2770*/  FFMA.FTZ R14, R13, R13, R14 ;  /* 0x0000000d0d0e7223 */ /* 0x000fe2000001000e */
[----:B------:R-:W-:Y:S01]  /*2780*/  LOP3.LUT R13, R20, 0x800000, RZ, 0xfc, !PT ;  /* 0x00800000140d7812 */ /* 0x000fe200078efcff */
[----:B------:R-:W-:Y:S01]  /*2790*/  FMUL.FTZ R22, R9, R9 ;  /* 0x0000000909167220 */ /* 0x000fe20000410000 */
[----:B------:R-:W-:-:S02]  /*27a0*/  LOP3.LUT R9, R12, 0x800000, RZ, 0xfc, !PT ;  /* 0x008000000c097812 */ /* 0x000fc400078efcff */
[----:B------:R-:W-:Y:S01]  /*27b0*/  FSETP.NEU.FTZ.AND P1, PT, R2, +INF , PT ;  /* 0x7f8000000200780b */ /* 0x000fe20003f3d000 */
[----:B------:R-:W-:Y:S01]  /*27c0*/  FFMA.FTZ R22, R21, R21, R22 ;  /* 0x0000001515167223 */ /* 0x000fe20000010016 */
[----:B------:R-:W0:Y:S08]  /*27d0*/  MUFU.SQRT R14, R14 ;  /* 0x0000000e000e7308 */ /* 0x000e300000002000 */
[----:B------:R-:W1:Y:S01]  /*27e0*/  MUFU.SQRT R22, R22 ;  /* 0x0000001600167308 */ /* 0x000e620000002000 */
[----:B0-----:R-:W-:Y:S01]  /*27f0*/  @P0 FMUL.FTZ R10, R14, R9 ;  /* 0x000000090e0a0220 */ /* 0x001fe20000410000 */
[----:B------:R-:W-:-:S04]  /*2800*/  FSETP.NEU.FTZ.AND P0, PT, R15, +INF , PT ;  /* 0x7f8000000f00780b */ /* 0x000fc80003f1d000 */
[----:B------:R-:W-:Y:S01]  /*2810*/  FSEL R9, R10, +INF , P1 ;  /* 0x7f8000000a097808 */ /* 0x000fe20000800000 */
[----:B-1----:R-:W-:-:S05]  /*2820*/  @P2 FMUL.FTZ R18, R22, R13 ;  /* 0x0000000d16122220 */ /* 0x002fca0000410000 */
[----:B------:R-:W-:-:S05]  /*2830*/  FSEL R2, R18, +INF , P0 ;  /* 0x7f80000012027808 */ /* 0x000fca0000000000 */
[----:B------:R-:W-:-:S04]  /*2840*/  FADD.FTZ R10, R9, R2 ;  /* 0x00000002090a7221 */ /* 0x000fc80000010000 */
[----:B------:R-:W-:-:S05]  /*2850*/  FMUL.FTZ R10, R10, 0.5 ;  /* 0x3f0000000a0a7820 */ /* 0x000fca0000410000 */
[----:B------:R-:W-:-:S04]  /*2860*/  FMNMX.NAN R13, R10, 1, !PT ;  /* 0x3f8000000a0d7809 */ /* 0x000fc80007820000 */
[----:B------:R-:W-:-:S13]  /*2870*/  FSETP.GEU.FTZ.AND P0, PT, R13, 10, PT ;  /* 0x412000000d00780b */ /* 0x000fda0003f1e000 */
[----:B------:R-:W-:-:S06]  /*2880*/  @P0 FFMA.FTZ R12, R13, R13, -1 ;  /* 0xbf8000000d0c0423 */ /* 0x000fcc000001000d */
[----:B------:R-:W0:Y:S02]  /*2890*/  @P0 MUFU.SQRT R12, R12 ;  /* 0x0000000c000c0308 */ /* 0x000e240000002000 */
[----:B0-----:R-:W-:-:S06]  /*28a0*/  @P0 FADD.FTZ R14, R13, R12 ;  /* 0x0000000c0d0e0221 */ /* 0x001fcc0000010000 */
[----:B------:R-:W0:Y:S02]  /*28b0*/  @P0 MUFU.LG2 R14, R14 ;  /* 0x0000000e000e0308 */ /* 0x000e240000000c00 */
[----:B0-----:R-:W-:Y:S01]  /*28c0*/  @P0 FMUL.FTZ R10, R14, 0.69314718246459960938 ;  /* 0x3f3172180e0a0820 */ /* 0x001fe20000410000 */
[----:B------:R-:W-:Y:S06]  /*28d0*/  @P0 BRA `(.L_x_2939) ;  /* 0x0000000400b40947 */ /* 0x000fec0003800000 */
[----:B------:R-:W-:Y:S02]  /*28e0*/  FSETP.NEU.FTZ.AND P1, PT, R8, 1, PT ;  /* 0x3f8000000800780b */ /* 0x000fe40003f3d000 */
[----:B------:R-:W-:-:S13]  /*28f0*/  FSETP.GEU.FTZ.AND P0, PT, |R7|, 1.1102230246251565404e-16, PT ;  /* 0x250000000700780b */ /* 0x000fda0003f1e200 */
[----:B------:R-:W-:Y:S05]  /*2900*/  @!P0 BRA !P1, `(.L_x_2940) ;  /* 0x0000000400a48947 */ /* 0x000fea0004800000 */
[----:B------:R-:W-:-:S05]  /*2910*/  FMUL.FTZ R10, |R3|, 1.1920928955078125e-07 ;  /* 0x34000000030a7820 */ /* 0x000fca0000410200 */
[----:B------:R-:W-:-:S13]  /*2920*/  FSETP.GTU.FTZ.AND P0, PT, R10, |R7|, PT ;  /* 0x400000070a00720b */ /* 0x000fda0003f1c000 */
[----:B------:R-:W-:Y:S05]  /*2930*/  @!P0 BRA `(.L_x_2941) ;  /* 0x0000000000a08947 */ /* 0x000fea0003800000 */
[----:B------:R-:W-:-:S13]  /*2940*/  FSETP.GEU.FTZ.AND P0, PT, R8, 1, PT ;  /* 0x3f8000000800780b */ /* 0x000fda0003f1e000 */
[----:B------:R-:W-:-:S04]  /*2950*/  @!P0 FADD.FTZ R15, -R8, 1 ;  /* 0x3f800000080f8421 */ /* 0x000fc80000010100 */
[----:B------:R-:W-:-:S06]  /*2960*/  @!P0 FMUL.FTZ R15, R0, R15 ;  /* 0x0000000f000f8220 */ /* 0x000fcc0000410000 */
[----:B------:R-:W0:Y:S08]  /*2970*/  @!P0 MUFU.SQRT R15, R15 ;  /* 0x0000000f000f8308 */ /* 0x000e300000002000 */
[----:B0-----:R-:W0:Y:S02]  /*2980*/  @!P0 MUFU.RCP R10, R15 ;  /* 0x0000000f000a8308 */ /* 0x001e240000001000 */
[----:B0-----:R-:W-:Y:S01]  /*2990*/  @!P0 FMUL.FTZ R10, |R7|, R10 ;  /* 0x0000000a070a8220 */ /* 0x001fe20000410200 */
[----:B------:R-:W-:Y:S06]  /*29a0*/  @!P0 BRA `(.L_x_2939) ;  /* 0x0000000400808947 */ /* 0x000fec0003800000 */
[----:B------:R-:W-:Y:S01]  /*29b0*/  FMUL.FTZ R10, R0, R3 ;  /* 0x00000003000a7220 */ /* 0x000fe20000410000 */
[----:B------:R-:W-:Y:S02]  /*29c0*/  IMAD.MOV.U32 R18, RZ, RZ, 0x3e800000 ;  /* 0x3e800000ff127424 */ /* 0x000fe400078e00ff */
[----:B------:R-:W-:-:S03]  /*29d0*/  IMAD.MOV.U32 R21, RZ, RZ, 0x3d39bf78 ;  /* 0x3d39bf78ff157424 */ /* 0x000fc600078e00ff */
[----:B------:R-:W0:Y:S02]  /*29e0*/  MUFU.SQRT R10, R10 ;  /* 0x0000000a000a7308 */ /* 0x000e240000002000 */
[----:B0-----:R-:W-:-:S04]  /*29f0*/  FADD.FTZ R23, R3, R10 ;  /* 0x0000000a03177221 */ /* 0x001fc80000010000 */
[C---:B------:R-:W-:Y:S01]  /*2a00*/  FADD.FTZ.RZ R12, R23.reuse, 1 ;  /* 0x3f800000170c7421 */ /* 0x040fe2000001c000 */
[----:B------:R-:W-:-:S03]  /*2a10*/  ISETP.GE.U32.AND P0, PT, R23, 0x7f800000, PT ;  /* 0x7f8000001700780c */ /* 0x000fc60003f06070 */
[----:B------:R-:W-:-:S05]  /*2a20*/  VIADD R12, R12, 0xc0c00000 ;  /* 0xc0c000000c0c7836 */ /* 0x000fca0000000000 */
[----:B------:R-:W-:-:S04]  /*2a30*/  LOP3.LUT R12, R12, 0xff800000, RZ, 0xc0, !PT ;  /* 0xff8000000c0c7812 */ /* 0x000fc800078ec0ff */
[----:B------:R-:W-:Y:S02]  /*2a40*/  IADD3 R15, -R12, 0x40800000, RZ ;  /* 0x408000000c0f7810 */ /* 0x000fe40007ffe1ff */
[-C--:B------:R-:W-:Y:S02]  /*2a50*/  IADD3 R14, R23, -R12.reuse, RZ ;  /* 0x8000000c170e7210 */ /* 0x080fe40007ffe0ff */
[----:B------:R-:W-:Y:S01]  /*2a60*/  I2FP.F32.S32 R12, R12 ;  /* 0x0000000c000c7245 */ /* 0x000fe20000201400 */
[----:B------:R-:W-:-:S04]  /*2a70*/  FFMA.FTZ R15, R15, R18, -1 ;  /* 0xbf8000000f0f7423 */ /* 0x000fc80000010012 */
[----:B------:R-:W-:Y:S01]  /*2a80*/  FADD.FTZ R14, R14, R15 ;  /* 0x0000000f0e0e7221 */ /* 0x000fe20000010000 */
[----:B------:R-:W-:-:S03]  /*2a90*/  FMUL.FTZ R12, R12, 1.1920928955078125e-07 ;  /* 0x340000000c0c7820 */ /* 0x000fc60000410000 */
[----:B------:R-:W-:-:S04]  /*2aa0*/  FFMA.FTZ R15, R14, -R21, 0.10546888411045074463 ;  /* 0x3dd800120e0f7423 */ /* 0x000fc80000010815 */
[----:B------:R-:W-:-:S04]  /*2ab0*/  FFMA.FTZ R15, R14, R15, -0.13229703903198242188 ;  /* 0xbe0778e00e0f7423 */ /* 0x000fc8000001000f */
[----:B------:R-:W-:-:S04]  /*2ac0*/  FFMA.FTZ R15, R14, R15, 0.14491446316242218018 ;  /* 0x3e1464750e0f7423 */ /* 0x000fc8000001000f */
[----:B------:R-:W-:-:S04]  /*2ad0*/  FFMA.FTZ R15, R14, R15, -0.16641564667224884033 ;  /* 0xbe2a68dd0e0f7423 */ /* 0x000fc8000001000f */
[----:B------:R-:W-:-:S04]  /*2ae0*/  FFMA.FTZ R15, R14, R15, 0.19988867640495300293 ;  /* 0x3e4caf9e0e0f7423 */ /* 0x000fc8000001000f */
[----:B------:R-:W-:-:S04]  /*2af0*/  FFMA.FTZ R15, R14, R15, -0.25000196695327758789 ;  /* 0xbe8000420e0f7423 */ /* 0x000fc8000001000f */
[----:B------:R-:W-:-:S04]  /*2b00*/  FFMA.FTZ R15, R14, R15, 0.33333510160446166992 ;  /* 0x3eaaaae60e0f7423 */ /* 0x000fc8000001000f */
[----:B------:R-:W-:-:S04]  /*2b10*/  FFMA.FTZ R15, R14, R15, -0.5 ;  /* 0xbf0000000e0f7423 */ /* 0x000fc8000001000f */
[----:B------:R-:W-:-:S04]  /*2b20*/  FMUL.FTZ R15, R14, R15 ;  /* 0x0000000f0e0f7220 */ /* 0x000fc80000410000 */
[----:B------:R-:W-:-:S04]  /*2b30*/  FFMA.FTZ R15, R14, R15, R14 ;  /* 0x0000000f0e0f7223 */ /* 0x000fc8000001000e */
[----:B------:R-:W-:Y:S01]  /*2b40*/  FFMA.FTZ R10, R12, 0.69314718246459960938, R15 ;  /* 0x3f3172180c0a7823 */ /* 0x000fe2000001000f */
[----:B------:R-:W-:Y:S06]  /*2b50*/  @!P0 BRA `(.L_x_2939) ;  /* 0x0000000400148947 */ /* 0x000fec0003800000 */
[C---:B------:R-:W-:Y:S02]  /*2b60*/  ISETP.GE.AND P0, PT, R23.reuse, -0x407fffff, PT ;  /* 0xbf8000011700780c */ /* 0x040fe40003f06270 */
[----:B------:R-:W-:-:S11]  /*2b70*/  FSETP.NEU.FTZ.AND P1, PT, R23, RZ, PT ;  /* 0x000000ff1700720b */ /* 0x000fd60003f3d000 */
[----:B------:R-:W-:-:S04]  /*2b80*/  @P0 IMAD.MOV.U32 R12, RZ, RZ, 0x7f800000 ;  /* 0x7f800000ff0c0424 */ /* 0x000fc800078e00ff */
[----:B------:R-:W-:-:S05]  /*2b90*/  @P0 FFMA.FTZ R10, R23, R12, +INF ;  /* 0x7f800000170a0423 */ /* 0x000fca000001000c */
[----:B------:R-:W-:Y:S01]  /*2ba0*/  FSEL R10, R10, -RZ, P1 ;  /* 0x800000ff0a0a7208 */ /* 0x000fe20000800000 */
[----:B------:R-:W-:Y:S06]  /*2bb0*/  BRA `(.L_x_2939) ;  /* 0x0000000000fc7947 */ /* 0x000fec0003800000 */
.L_x_2941:
[----:B------:R-:W-:Y:S01]  /*2bc0*/  FSETP.GEU.FTZ.AND P0, PT, R0, RZ, PT ;  /* 0x000000ff0000720b */ /* 0x000fe20003f1e000 */
[----:B------:R-:W-:-:S12]  /*2bd0*/  BSSY B2, `(.L_x_2942) ;  /* 0x000000b000027945 */ /* 0x000fd80003800000 */
[----:B------:R-:W-:Y:S05]  /*2be0*/  @!P0 BRA `(.L_x_2943) ;  /* 0x00000000001c8947 */ /* 0x000fea0003800000 */
[----:B------:R-:W-:-:S13]  /*2bf0*/  FSETP.NEU.FTZ.AND P0, PT, R0, RZ, PT ;  /* 0x000000ff0000720b */ /* 0x000fda0003f1d000 */
[----:B------:R-:W-:Y:S01]  /*2c00*/  @P0 FADD.FTZ R12, R0, R9 ;  /* 0x00000009000c0221 */ /* 0x000fe20000010000 */
[----:B------:R-:W-:-:S03]  /*2c10*/  @P0 FMUL.FTZ R10, R7, R7 ;  /* 0x00000007070a0220 */ /* 0x000fc60000410000 */
[----:B------:R-:W0:Y:S02]  /*2c20*/  @P0 MUFU.RCP R15, R12 ;  /* 0x0000000c000f0308 */ /* 0x000e240000001000 */
[----:B0-----:R-:W-:Y:S01]  /*2c30*/  @P0 FMUL.FTZ.D2 R10, R10, R15 ;  /* 0x0000000f0a0a0220 */ /* 0x001fe20000310000 */
[----:B------:R-:W-:Y:S01]  /*2c40*/  @!P0 FMUL.FTZ R10, |R7|, 0.5 ;  /* 0x3f000000070a8820 */ /* 0x000fe20000410200 */
[----:B------:R-:W-:Y:S06]  /*2c50*/  BRA `(.L_x_2944) ;  /* 0x0000000000087947 */ /* 0x000fec0003800000 */
.L_x_2943:
[----:B------:R-:W-:-:S04]  /*2c60*/  FADD.FTZ R10, -R0, R9 ;  /* 0x00000009000a7221 */ /* 0x000fc80000010100 */
[----:B------:R-:W-:-:S07]  /*2c70*/  FMUL.FTZ R10, R10, 0.5 ;  /* 0x3f0000000a0a7820 */ /* 0x000fce0000410000 */
.L_x_2944:
[----:B------:R-:W-:Y:S05]  /*2c80*/  BSYNC B2 ;  /* 0x0000000000027941 */ /* 0x000fea0003800000 */
.L_x_2942:
[----:B------:R-:W-:Y:S01]  /*2c90*/  FADD.FTZ R15, -R8, 1 ;  /* 0x3f800000080f7421 */ /* 0x000fe20000010100 */
[----:B------:R-:W-:Y:S04]  /*2ca0*/  BSSY B2, `(.L_x_2945) ;  /* 0x000000c000027945 */ /* 0x000fe80003800000 */
[----:B------:R-:W-:-:S13]  /*2cb0*/  FSETP.GEU.FTZ.AND P0, PT, R15, RZ, PT ;  /* 0x000000ff0f00720b */ /* 0x000fda0003f1e000 */
[----:B------:R-:W-:Y:S05]  /*2cc0*/  @!P0 BRA `(.L_x_2946) ;  /* 0x00000000001c8947 */ /* 0x000fea0003800000 */
[----:B------:R-:W-:-:S13]  /*2cd0*/  FSETP.NEU.FTZ.AND P0, PT, R15, RZ, PT ;  /* 0x000000ff0f00720b */ /* 0x000fda0003f1d000 */
[----:B------:R-:W-:Y:S01]  /*2ce0*/  @P0 FADD.FTZ R12, R2, R15 ;  /* 0x0000000f020c0221 */ /* 0x000fe20000010000 */
[----:B------:R-:W-:-:S05]  /*2cf0*/  @P0 FMUL.FTZ R15, R7, R7 ;  /* 0x00000007070f0220 */ /* 0x000fca0000410000 */
[----:B------:R-:W0:Y:S02]  /*2d00*/  @P0 MUFU.RCP R12, R12 ;  /* 0x0000000c000c0308 */ /* 0x000e240000001000 */
[----:B0-----:R-:W-:Y:S01]  /*2d10*/  @P0 FMUL.FTZ.D2 R15, R15, R12 ;  /* 0x0000000c0f0f0220 */ /* 0x001fe20000310000 */
[----:B------:R-:W-:Y:S01]  /*2d20*/  @!P0 FMUL.FTZ R15, |R7|, 0.5 ;  /* 0x3f000000070f8820 */ /* 0x000fe20000410200 */
[----:B------:R-:W-:Y:S06]  /*2d30*/  BRA `(.L_x_2947) ;  /* 0x0000000000087947 */ /* 0x000fec0003800000 */
.L_x_2946:
[----:B------:R-:W-:-:S04]  /*2d40*/  FADD.FTZ R12, R2, -R15 ;  /* 0x8000000f020c7221 */ /* 0x000fc80000010000 */
[----:B------:R-:W-:-:S07]  /*2d50*/  FMUL.FTZ R15, R12, 0.5 ;  /* 0x3f0000000c0f7820 */ /* 0x000fce0000410000 */
.L_x_2947:
[----:B------:R-:W-:Y:S05]  /*2d60*/  BSYNC B2 ;  /* 0x0000000000027941 */ /* 0x000fea0003800000 */
.L_x_2945:
[----:B------:R-:W-:Y:S01]  /*2d70*/  FADD.FTZ R15, R15, R10 ;  /* 0x0000000a0f0f7221 */ /* 0x000fe20000010000 */
[----:B------:R-:W-:Y:S01]  /*2d80*/  FADD.FTZ R10, R13, 1 ;  /* 0x3f8000000d0a7421 */ /* 0x000fe20000010000 */
[----:B------:R-:W-:Y:S01]  /*2d90*/  IMAD.MOV.U32 R18, RZ, RZ, 0x3e800000 ;  /* 0x3e800000ff127424 */ /* 0x000fe200078e00ff */
[----:B------:R-:W-:Y:S02]  /*2da0*/  MOV R23, 0x3d39bf78 ;  /* 0x3d39bf7800177802 */ /* 0x000fe40000000f00 */
[----:B------:R-:W-:-:S06]  /*2db0*/  FMUL.FTZ R10, R10, R15 ;  /* 0x0000000f0a0a7220 */ /* 0x000fcc0000410000 */
[----:B------:R-:W0:Y:S02]  /*2dc0*/  MUFU.SQRT R10, R10 ;  /* 0x0000000a000a7308 */ /* 0x000e240000002000 */
[----:B0-----:R-:W-:-:S04]  /*2dd0*/  FADD.FTZ R21, R15, R10 ;  /* 0x0000000a0f157221 */ /* 0x001fc80000010000 */
[C---:B------:R-:W-:Y:S01]  /*2de0*/  FADD.FTZ.RZ R12, R21.reuse, 1 ;  /* 0x3f800000150c7421 */ /* 0x040fe2000001c000 */
[----:B------:R-:W-:-:S04]  /*2df0*/  ISETP.GE.U32.AND P0, PT, R21, 0x7f800000, PT ;  /* 0x7f8000001500780c */ /* 0x000fc80003f06070 */
[----:B------:R-:W-:-:S04]  /*2e00*/  IADD3 R12, R12, -0x3f400000, RZ ;  /* 0xc0c000000c0c7810 */ /* 0x000fc80007ffe0ff */
[----:B------:R-:W-:-:S04]  /*2e10*/  LOP3.LUT R12, R12, 0xff800000, RZ, 0xc0, !PT ;  /* 0xff8000000c0c7812 */ /* 0x000fc800078ec0ff */
[----:B------:R-:W-:Y:S01]  /*2e20*/  IADD3 R15, -R12, 0x40800000, RZ ;  /* 0x408000000c0f7810 */ /* 0x000fe20007ffe1ff */
[----:B------:R-:W-:Y:S01]  /*2e30*/  IMAD.IADD R14, R21, 0x1, -R12 ;  /* 0x00000001150e7824 */ /* 0x000fe200078e0a0c */
[----:B------:R-:W-:-:S03]  /*2e40*/  I2FP.F32.S32 R12, R12 ;  /* 0x0000000c000c7245 */ /* 0x000fc60000201400 */
[----:B------:R-:W-:Y:S02]  /*2e50*/  FFMA.FTZ R15, R15, R18, -1 ;  /* 0xbf8000000f0f7423 */ /* 0x000fe40000010012 */
[----:B------:R-:W-:Y:S02]  /*2e60*/  FMUL.FTZ R12, R12, 1.1920928955078125e-07 ;  /* 0x340000000c0c7820 */ /* 0x000fe40000410000 */
[----:B------:R-:W-:-:S04]  /*2e70*/  FADD.FTZ R14, R14, R15 ;  /* 0x0000000f0e0e7221 */ /* 0x000fc80000010000 */
        /* <DEDUP_REMOVED lines=18> */
.L_x_2940:
[----:B------:R0:W1:Y:S02]  /*2fa0*/  MUFU.SQRT R10, R11 ;  /* 0x0000000b000a7308 */ /* 0x0000640000002000 */
.L_x_2939:
[----:B------:R-:W-:Y:S05]  /*2fb0*/  BSYNC B1 ;  /* 0x0000000000017941 */ /* 0x000fea0003800000 */
.L_x_2938:
[----:B------:R-:W-:Y:S01]  /*2fc0*/  FSETP.GEU.FTZ.AND P0, PT, R8, 4.336808689942017736e-19, PT ;  /* 0x210000000800780b */ /* 0x000fe20003f1e000 */
[----:B------:R-:W-:-:S12]  /*2fd0*/  BSSY B1, `(.L_x_2948) ;  /* 0x0000047000017945 */ /* 0x000fd80003800000 */
[----:B------:R-:W-:Y:S05]  /*2fe0*/  @!P0 BRA `(.L_x_2949) ;  /* 0x0000000400088947 */ /* 0x000fea0003800000 */
[----:B------:R-:W2:Y:S01]  /*2ff0*/  MUFU.RCP R15, R13 ;  /* 0x0000000d000f7308 */ /* 0x000ea20000001000 */
[----:B------:R-:W-:Y:S01]  /*3000*/  PLOP3.LUT P0, PT, PT, PT, PT, 0x8, 0x0 ;  /* 0x000000000000781c */ /* 0x000fe20003f0e170 */
[----:B--2---:R-:W-:-:S05]  /*3010*/  FMUL.FTZ R12, R8, R15 ;  /* 0x0000000f080c7220 */ /* 0x004fca0000410000 */
[----:B------:R-:W-:-:S13]  /*3020*/  FSETP.GT.FTZ.AND P1, PT, R12, 0.64170002937316894531, PT ;  /* 0x3f2446740c00780b */ /* 0x000fda0003f34000 */
[----:B------:R-:W-:Y:S05]  /*3030*/  @!P1 BRA `(.L_x_2950) ;  /* 0x0000000400009947 */ /* 0x000fea0003800000 */
[----:B------:R-:W-:Y:S02]  /*3040*/  FSETP.NEU.FTZ.AND P1, PT, R8, 1, PT ;  /* 0x3f8000000800780b */ /* 0x000fe40003f3d000 */
[----:B------:R-:W-:-:S13]  /*3050*/  FSETP.GEU.FTZ.AND P0, PT, |R7|, 9.3132257461547851562e-10, PT ;  /* 0x308000000700780b */ /* 0x000fda0003f1e200 */
[----:B------:R-:W-:Y:S05]  /*3060*/  @!P0 BRA !P1, `(.L_x_2951) ;  /* 0x0000000000c88947 */ /* 0x000fea0004800000 */
[----:B------:R-:W-:-:S05]  /*3070*/  FMUL.FTZ R14, |R3|, 1.1920928955078125e-07 ;  /* 0x34000000030e7820 */ /* 0x000fca0000410200 */
[----:B------:R-:W-:-:S13]  /*3080*/  FSETP.GTU.FTZ.AND P0, PT, R14, |R7|, PT ;  /* 0x400000070e00720b */ /* 0x000fda0003f1c000 */
[----:B------:R-:W-:Y:S05]  /*3090*/  @P0 BRA `(.L_x_2952) ;  /* 0x0000000000800947 */ /* 0x000fea0003800000 */
[----:B------:R-:W-:Y:S01]  /*30a0*/  FSETP.GEU.FTZ.AND P0, PT, R0, RZ, PT ;  /* 0x000000ff0000720b */ /* 0x000fe20003f1e000 */
[----:B------:R-:W-:-:S12]  /*30b0*/  BSSY B2, `(.L_x_2953) ;  /* 0x000000b000027945 */ /* 0x000fd80003800000 */
[----:B------:R-:W-:Y:S05]  /*30c0*/  @!P0 BRA `(.L_x_2954) ;  /* 0x00000000001c8947 */ /* 0x000fea0003800000 */
[----:B------:R-:W-:-:S13]  /*30d0*/  FSETP.NEU.FTZ.AND P0, PT, R0, RZ, PT ;  /* 0x000000ff0000720b */ /* 0x000fda0003f1d000 */
[----:B------:R-:W-:Y:S01]  /*30e0*/  @P0 FADD.FTZ R9, R0, R9 ;  /* 0x0000000900090221 */ /* 0x000fe20000010000 */
[----:B------:R-:W-:-:S05]  /*30f0*/  @P0 FMUL.FTZ R0, R7, R7 ;  /* 0x0000000707000220 */ /* 0x000fca0000410000 */
[----:B------:R-:W2:Y:S02]  /*3100*/  @P0 MUFU.RCP R9, R9 ;  /* 0x0000000900090308 */ /* 0x000ea40000001000 */
[----:B--2---:R-:W-:Y:S01]  /*3110*/  @P0 FMUL.FTZ.D2 R0, R0, R9 ;  /* 0x0000000900000220 */ /* 0x004fe20000310000 */
[----:B------:R-:W-:Y:S01]  /*3120*/  @!P0 FMUL.FTZ R0, |R7|, 0.5 ;  /* 0x3f00000007008820 */ /* 0x000fe20000410200 */
[----:B------:R-:W-:Y:S06]  /*3130*/  BRA `(.L_x_2955) ;  /* 0x0000000000087947 */ /* 0x000fec0003800000 */
.L_x_2954:
[----:B------:R-:W-:-:S04]  /*3140*/  FADD.FTZ R0, -R0, R9 ;  /* 0x0000000900007221 */ /* 0x000fc80000010100 */
[----:B------:R-:W-:-:S07]  /*3150*/  FMUL.FTZ R0, R0, 0.5 ;  /* 0x3f00000000007820 */ /* 0x000fce0000410000 */
.L_x_2955:
[----:B------:R-:W-:Y:S05]  /*3160*/  BSYNC B2 ;  /* 0x0000000000027941 */ /* 0x000fea0003800000 */
.L_x_2953:
        /* <DEDUP_REMOVED lines=10> */
.L_x_2957:
[----:B------:R-:W-:-:S04]  /*3210*/  FADD.FTZ R2, -R3, R2 ;  /* 0x0000000203027221 */ /* 0x000fc80000010100 */
[----:B------:R-:W-:-:S07]  /*3220*/  FMUL.FTZ R3, R2, 0.5 ;  /* 0x3f00000002037820 */ /* 0x000fce0000410000 */
.L_x_2958:
[----:B------:R-:W-:Y:S05]  /*3230*/  BSYNC B2 ;  /* 0x0000000000027941 */ /* 0x000fea0003800000 */
.L_x_2956:
[----:B------:R-:W-:Y:S01]  /*3240*/  FADD.FTZ R0, R3, R0 ;  /* 0x0000000003007221 */ /* 0x000fe20000010000 */
[----:B------:R-:W-:Y:S01]  /*3250*/  FADD.FTZ R13, R8, R13 ;  /* 0x0000000d080d7221 */ /* 0x000fe20000010000 */
[----:B------:R-:W-:-:S03]  /*3260*/  PLOP3.LUT P0, PT, PT, PT, PT, 0x80, 0x0 ;  /* 0x000000000000781c */ /* 0x000fc60003f0f070 */
[----:B------:R-:W-:-:S06]  /*3270*/  FMUL.FTZ R13, R13, R0 ;  /* 0x000000000d0d7220 */ /* 0x000fcc0000410000 */
[----:B------:R-:W2:Y:S01]  /*3280*/  MUFU.SQRT R13, R13 ;  /* 0x0000000d000d7308 */ /* 0x000ea20000002000 */
[----:B------:R-:W-:Y:S05]  /*3290*/  BRA `(.L_x_2950) ;  /* 0x0000000000687947 */ /* 0x000fea0003800000 */
.L_x_2952:
[----:B------:R-:W-:-:S13]  /*32a0*/  FSETP.GT.FTZ.AND P1, PT, R8, 1, PT ;  /* 0x3f8000000800780b */ /* 0x000fda0003f34000 */
[----:B------:R-:W-:Y:S01]  /*32b0*/  @!P1 FADD.FTZ R9, -R8, 1 ;  /* 0x3f80000008099421 */ /* 0x000fe20000010100 */
[----:B------:R-:W-:-:S03]  /*32c0*/  @!P1 PLOP3.LUT P0, PT, PT, PT, PT, 0x80, 0x0 ;  /* 0x000000000000981c */ /* 0x000fc60003f0f070 */
[----:B------:R-:W-:-:S04]  /*32d0*/  @!P1 FMUL.FTZ R9, R0, R9 ;  /* 0x0000000900099220 */ /* 0x000fc80000410000 */
[----:B------:R3:W4:Y:S01]  /*32e0*/  @!P1 MUFU.SQRT R13, R9 ;  /* 0x00000009000d9308 */ /* 0x0007220000002000 */
[----:B------:R-:W-:Y:S05]  /*32f0*/  @!P1 BRA `(.L_x_2950) ;  /* 0x0000000000509947 */ /* 0x000fea0003800000 */
[----:B------:R-:W-:Y:S01]  /*3300*/  FMUL.FTZ R3, R0, R3 ;  /* 0x0000000300037220 */ /* 0x000fe20000410000 */
[----:B------:R-:W-:Y:S01]  /*3310*/  FMUL.FTZ R7, |R7|, 2.81474976710656000000e+14 ;  /* 0x5780000007077820 */ /* 0x000fe20000410200 */
[----:B------:R-:W-:Y:S02]  /*3320*/  PLOP3.LUT P0, PT, PT, PT, PT, 0x80, 0x0 ;  /* 0x000000000000781c */ /* 0x000fe40003f0f070 */
[----:B------:R-:W2:Y:S01]  /*3330*/  MUFU.SQRT R0, R3 ;  /* 0x0000000300007308 */ /* 0x000ea20000002000 */
[C---:B------:R-:W-:Y:S01]  /*3340*/  FMUL.FTZ R7, R8.reuse, R7 ;  /* 0x0000000708077220 */ /* 0x040fe20000410000 */
[----:B------:R-:W-:-:S06]  /*3350*/  FMUL.FTZ R8, R8, 2.81474976710656000000e+14 ;  /* 0x5780000008087820 */ /* 0x000fcc0000410000 */
[----:B--2---:R-:W4:Y:S02]  /*3360*/  MUFU.RCP R0, R0 ;  /* 0x0000000000007308 */ /* 0x004f240000001000 */
[----:B----4-:R-:W-:Y:S01]  /*3370*/  FMUL.FTZ R13, R7, R0 ;  /* 0x00000000070d7220 */ /* 0x010fe20000410000 */
[----:B------:R-:W-:Y:S06]  /*3380*/  BRA `(.L_x_2950) ;  /* 0x00000000002c7947 */ /* 0x000fec0003800000 */
.L_x_2951:
[----:B------:R-:W-:Y:S01]  /*3390*/  FADD.FTZ R0, R13, 1 ;  /* 0x3f8000000d007421 */ /* 0x000fe20000010000 */
[----:B0-----:R-:W-:Y:S01]  /*33a0*/  MUFU.SQRT R11, R11 ;  /* 0x0000000b000b7308 */ /* 0x001fe20000002000 */
[----:B------:R-:W-:Y:S01]  /*33b0*/  PLOP3.LUT P0, PT, PT, PT, PT, 0x80, 0x0 ;  /* 0x000000000000781c */ /* 0x000fe20003f0f070 */
[----:B------:R-:W-:Y:S02]  /*33c0*/  IMAD.MOV.U32 R8, RZ, RZ, 0x3f800000 ;  /* 0x3f800000ff087424 */ /* 0x000fe400078e00ff */
[----:B------:R-:W-:-:S06]  /*33d0*/  FMUL.FTZ R0, R0, 0.5 ;  /* 0x3f00000000007820 */ /* 0x000fcc0000410000 */
[----:B------:R-:W0:Y:S02]  /*33e0*/  MUFU.SQRT R0, R0 ;  /* 0x0000000000007308 */ /* 0x000e240000002000 */
[----:B0-----:R-:W-:Y:S01]  /*33f0*/  FMUL.FTZ R13, R11, R0 ;  /* 0x000000000b0d7220 */ /* 0x001fe20000410000 */
[----:B------:R-:W-:Y:S06]  /*3400*/  BRA `(.L_x_2950) ;  /* 0x00000000000c7947 */ /* 0x000fec0003800000 */
.L_x_2949:
[----:B------:R-:W-:Y:S01]  /*3410*/  PLOP3.LUT P0, PT, PT, PT, PT, 0x80, 0x0 ;  /* 0x000000000000781c */ /* 0x000fe20003f0f070 */
[----:B------:R-:W-:Y:S01]  /*3420*/  FMUL.FTZ R13, R13, 16777216 ;  /* 0x4b8000000d0d7820 */ /* 0x000fe20000410000 */
[----:B------:R-:W-:-:S11]  /*3430*/  FMUL.FTZ R8, R8, 16777216 ;  /* 0x4b80000008087820 */ /* 0x000fd60000410000 */
.L_x_2950:
[----:B------:R-:W-:Y:S05]  /*3440*/  BSYNC B1 ;  /* 0x0000000000017941 */ /* 0x000fea0003800000 */
.L_x_2948:
[----:B------:R-:W-:Y:S04]  /*3450*/  BSSY B3, `(.L_x_2959) ;  /* 0x00000a9000037945 */ /* 0x000fe80003800000 */
[----:B------:R-:W-:Y:S05]  /*3460*/  @P0 BRA `(.L_x_2960) ;  /* 0x0000000000ec0947 */ /* 0x000fea0003800000 */
[----:B------:R-:W-:-:S13]  /*3470*/  ISETP.GT.AND P0, PT, R6, -0x1, PT ;  /* 0xffffffff0600780c */ /* 0x000fda0003f04270 */
[----:B------:R-:W-:Y:S05]  /*3480*/  @P0 BRA `(.L_x_2961) ;  /* 0x0000000000740947 */ /* 0x000fea0003800000 */
[----:B------:R-:W-:Y:S01]  /*3490*/  HFMA2.MMA R2, -RZ, RZ, 1.75, 0 ;  /* 0x3f000000ff027435 */ /* 0x000fe200000001ff */
[----:B------:R-:W-:-:S04]  /*34a0*/  FADD.FTZ R0, -R12, -RZ ;  /* 0x800000ff0c007221 */ /* 0x000fc80000010100 */
[C---:B------:R-:W-:Y:S01]  /*34b0*/  FADD.FTZ R3, |R0|.reuse, -RZ ;  /* 0x800000ff00037221 */ /* 0x040fe20000010200 */
[C---:B------:R-:W-:Y:S02]  /*34c0*/  FSETP.GT.FTZ.AND P0, PT, |R0|.reuse, 0.56000000238418579102, PT ;  /* 0x3f0f5c290000780b */ /* 0x040fe40003f14200 */
[----:B------:R-:W-:Y:S02]  /*34d0*/  FSETP.NEU.FTZ.AND P1, PT, |R0|, 1, PT ;  /* 0x3f8000000000780b */ /* 0x000fe40003f3d200 */
[----:B------:R-:W-:-:S04]  /*34e0*/  FFMA.FTZ R2, -R3, R2, 0.5 ;  /* 0x3f00000003027423 */ /* 0x000fc80000010102 */
[----:B------:R-:W5:Y:S02]  /*34f0*/  MUFU.RSQ R7, R2 ;  /* 0x0000000200077308 */ /* 0x000f640000001400 */
[----:B-----5:R-:W-:Y:S01]  /*3500*/  FMUL.FTZ R6, R2, R7 ;  /* 0x0000000702067220 */ /* 0x020fe20000410000 */
[----:B------:R-:W-:-:S04]  /*3510*/  FMUL.FTZ R7, R7, 0.5 ;  /* 0x3f00000007077820 */ /* 0x000fc80000410000 */
[----:B------:R-:W-:-:S04]  /*3520*/  FFMA.FTZ R7, -R6, R7, 0.5 ;  /* 0x3f00000006077423 */ /* 0x000fc80000010107 */
[----:B------:R-:W-:Y:S01]  /*3530*/  FFMA.FTZ R7, R6, R7, R6 ;  /* 0x0000000706077223 */ /* 0x000fe20000010006 */
[----:B------:R-:W-:-:S04]  /*3540*/  IMAD.MOV.U32 R6, RZ, RZ, 0x3d10ecef ;  /* 0x3d10ecefff067424 */ /* 0x000fc800078e00ff */
[----:B------:R-:W-:Y:S01]  /*3550*/  @P0 FSEL R3, R7, RZ, P1 ;  /* 0x000000ff07030208 */ /* 0x000fe20000800000 */
[----:B------:R-:W-:Y:S01]  /*3560*/  IMAD.MOV.U32 R7, RZ, RZ, 0x3fd774eb ;  /* 0x3fd774ebff077424 */ /* 0x000fe200078e00ff */
[----:B------:R-:W-:Y:S02]  /*3570*/  FSETP.GEU.FTZ.AND P1, PT, R12, -0.56000000238418579102, PT ;  /* 0xbf0f5c290c00780b */ /* 0x000fe40003f3e000 */
        /* <DEDUP_REMOVED lines=11> */
[----:B------:R-:W-:-:S04]  /*3630*/  @P1 FFMA.FTZ R3, R7, 0.93318945169448852539, R0 ;  /* 0x3f6ee58107031823 */ /* 0x000fc80000010000 */
[----:B------:R-:W-:Y:S01]  /*3640*/  @P0 FADD.FTZ R3, R3, R3 ;  /* 0x0000000303030221 */ /* 0x000fe20000010000 */
[----:B------:R-:W-:Y:S06]  /*3650*/  BRA `(.L_x_2962) ;  /* 0x0000000800207947 */ /* 0x000fec0003800000 */
.L_x_2961:
[----:B------:R-:W-:Y:S01]  /*3660*/  MOV R0, 0x3f000000 ;  /* 0x3f00000000007802 */ /* 0x000fe20000000f00 */
[C---:B------:R-:W-:Y:S01]  /*3670*/  FADD.FTZ R3, |R12|.reuse, -RZ ;  /* 0x800000ff0c037221 */ /* 0x040fe20000010200 */
[C---:B------:R-:W-:Y:S02]  /*3680*/  FSETP.GT.FTZ.AND P0, PT, |R12|.reuse, 0.56000000238418579102, PT ;  /* 0x3f0f5c290c00780b */ /* 0x040fe40003f14200 */
[----:B------:R-:W-:Y:S01]  /*3690*/  FSETP.NEU.FTZ.AND P1, PT, |R12|, 1, PT ;  /* 0x3f8000000c00780b */ /* 0x000fe20003f3d200 */
[----:B------:R-:W-:-:S04]  /*36a0*/  FFMA.FTZ R0, -R3, R0, 0.5 ;  /* 0x3f00000003007423 */ /* 0x000fc80000010100 */
[----:B------:R-:W5:Y:S02]  /*36b0*/  MUFU.RSQ R7, R0 ;  /* 0x0000000000077308 */ /* 0x000f640000001400 */
[----:B-----5:R-:W-:Y:S01]  /*36c0*/  FMUL.FTZ R2, R0, R7 ;  /* 0x0000000700027220 */ /* 0x020fe20000410000 */
        /* <DEDUP_REMOVED lines=20> */
[----:B------:R-:W-:Y:S06]  /*3810*/  BRA `(.L_x_2962) ;  /* 0x0000000400b07947 */ /* 0x000fec0003800000 */
.L_x_2960:
[----:B------:R-:W-:-:S13]  /*3820*/  ISETP.GT.AND P0, PT, R6, -0x1, PT ;  /* 0xffffffff0600780c */ /* 0x000fda0003f04270 */
[----:B------:R-:W-:Y:S05]  /*3830*/  @P0 BRA `(.L_x_2963) ;  /* 0x0000000000d80947 */ /* 0x000fea0003800000 */
[----:B------:R-:W-:Y:S01]  /*3840*/  FADD.FTZ R8, -R8, -RZ ;  /* 0x800000ff08087221 */ /* 0x000fe20000010100 */
[C---:B--2-4-:R-:W-:Y:S01]  /*3850*/  FADD.FTZ R3, |R13|.reuse, -RZ ;  /* 0x800000ff0d037221 */ /* 0x054fe20000010200 */
[----:B------:R-:W-:Y:S02]  /*3860*/  BSSY B4, `(.L_x_2964) ;  /* 0x0000011000047945 */ /* 0x000fe40003800000 */
[----:B------:R-:W-:Y:S01]  /*3870*/  FADD.FTZ R0, |R8|, -RZ ;  /* 0x800000ff08007221 */ /* 0x000fe20000010200 */
[----:B------:R-:W-:-:S04]  /*3880*/  FSETP.GT.FTZ.AND P6, PT, |R13|, |R8|, PT ;  /* 0x400000080d00720b */ /* 0x000fc80003fd4200 */
[----:B---3--:R-:W-:Y:S02]  /*3890*/  FSEL R9, R3, R0, P6 ;  /* 0x0000000003097208 */ /* 0x008fe40003000000 */
[----:B------:R-:W-:Y:S02]  /*38a0*/  FSEL R0, R0, R3, P6 ;  /* 0x0000000300007208 */ /* 0x000fe40003000000 */
[----:B------:R-:W2:Y:S08]  /*38b0*/  MUFU.RCP R2, R9 ;  /* 0x0000000900027308 */ /* 0x000eb00000001000 */
[----:B------:R-:W3:Y:S01]  /*38c0*/  FCHK P0, R0, R9 ;  /* 0x0000000900007302 */ /* 0x000ee20000000000 */
[----:B--2---:R-:W-:-:S04]  /*38d0*/  FFMA R7, -R9, R2, 1 ;  /* 0x3f80000009077423 */ /* 0x004fc80000000102 */
[----:B------:R-:W-:-:S04]  /*38e0*/  FFMA R7, R2, R7, R2 ;  /* 0x0000000702077223 */ /* 0x000fc80000000002 */
[----:B------:R-:W-:-:S04]  /*38f0*/  FFMA R2, R0, R7, RZ ;  /* 0x0000000700027223 */ /* 0x000fc800000000ff */
[----:B------:R-:W-:-:S04]  /*3900*/  FFMA R3, -R9, R2, R0 ;  /* 0x0000000209037223 */ /* 0x000fc80000000100 */
[----:B------:R-:W-:Y:S01]  /*3910*/  FFMA R2, R7, R3, R2 ;  /* 0x0000000307027223 */ /* 0x000fe20000000002 */
[----:B---3--:R-:W-:Y:S06]  /*3920*/  @!P0 BRA `(.L_x_2965) ;  /* 0x0000000000108947 */ /* 0x008fec0003800000 */
[----:B------:R-:W-:Y:S02]  /*3930*/  MOV R15, R9 ;  /* 0x00000009000f7202 */ /* 0x000fe40000000f00 */
[----:B------:R-:W-:-:S07]  /*3940*/  MOV R2, 0x3960 ;  /* 0x0000396000027802 */ /* 0x000fce0000000f00 */
[----:B01----:R-:W-:Y:S05]  /*3950*/  CALL.REL.NOINC `($__internal_0_$__cuda_sm3x_div_rn_ftz_f32_slowpath) ;  /* 0x0000013800287944 */ /* 0x003fea0003c00000 */
[----:B------:R-:W-:-:S07]  /*3960*/  IMAD.MOV.U32 R2, RZ, RZ, R0 ;  /* 0x000000ffff027224 */ /* 0x000fce00078e0000 */
.L_x_2965:
[----:B------:R-:W-:Y:S05]  /*3970*/  BSYNC B4 ;  /* 0x0000000000047941 */ /* 0x000fea0003800000 */
.L_x_2964:
[----:B------:R-:W-:Y:S02]  /*3980*/  IMAD.MOV.U32 R3, RZ, RZ, 0x3b33710b ;  /* 0x3b33710bff037424 */ /* 0x000fe400078e00ff */
[----:B------:R-:W-:Y:S01]  /*3990*/  FMUL.FTZ R0, R2, R2 ;  /* 0x0000000202007220 */ /* 0x000fe20000410000 */
[----:B------:R-:W-:Y:S03]  /*39a0*/  BSSY B1, `(.L_x_2966) ;  /* 0x0000014000017945 */ /* 0x000fe60003800000 */
[----:B------:R-:W-:-:S04]  /*39b0*/  FFMA.FTZ R3, R0, R3, -0.015681877732276916504 ;  /* 0xbc80774800037423 */ /* 0x000fc80000010003 */
[----:B------:R-:W-:-:S04]  /*39c0*/  FFMA.FTZ R3, R0, R3, 0.042200751602649688721 ;  /* 0x3d2cdab200037423 */ /* 0x000fc80000010003 */
[----:B------:R-:W-:-:S04]  /*39d0*/  FFMA.FTZ R3, R0, R3, -0.074792981147766113281 ;  /* 0xbd992d1000037423 */ /* 0x000fc80000010003 */
[----:B------:R-:W-:-:S04]  /*39e0*/  FFMA.FTZ R3, R0, R3, 0.10640415549278259277 ;  /* 0x3dd9ea6c00037423 */ /* 0x000fc80000010003 */
[----:B------:R-:W-:-:S04]  /*39f0*/  FFMA.FTZ R3, R0, R3, -0.14207722246646881104 ;  /* 0xbe117cb100037423 */ /* 0x000fc80000010003 */
[----:B------:R-:W-:-:S04]  /*3a00*/  FFMA.FTZ R3, R0, R3, 0.19993925094604492188 ;  /* 0x3e4cbce000037423 */ /* 0x000fc80000010003 */
[----:B------:R-:W-:-:S04]  /*3a10*/  FFMA.FTZ R3, R0, R3, -0.33333197236061096191 ;  /* 0xbeaaaa7d00037423 */ /* 0x000fc80000010003 */
[----:B------:R-:W-:-:S04]  /*3a20*/  FMUL.FTZ R3, R0, R3 ;  /* 0x0000000300037220 */ /* 0x000fc80000410000 */
[----:B------:R-:W-:Y:S01]  /*3a30*/  FFMA.FTZ R2, R3, R2, R2 ;  /* 0x0000000203027223 */ /* 0x000fe20000010002 */
[----:B------:R-:W-:Y:S06]  /*3a40*/  @P6 BRA `(.L_x_2967) ;  /* 0x0000000000146947 */ /* 0x000fec0003800000 */
[----:B------:R-:W-:-:S13]  /*3a50*/  ISETP.GT.AND P0, PT, R8, -0x1, PT ;  /* 0xffffffff0800780c */ /* 0x000fda0003f04270 */
[----:B------:R-:W-:Y:S05]  /*3a60*/  @P0 BRA `(.L_x_2968) ;  /* 0x00000000001c0947 */ /* 0x000fea0003800000 */
[----:B------:R-:W-:-:S10]  /*3a70*/  HFMA2.MMA R3, -RZ, RZ, 1.9599609375, 20144 ;  /* 0x3fd774ebff037435 */ /* 0x000fd400000001ff */
[----:B------:R-:W-:Y:S01]  /*3a80*/  FFMA.FTZ R2, R3, 1.8663789033889770508, -R2 ;  /* 0x3feee58103027823 */ /* 0x000fe20000010802 */
[----:B------:R-:W-:Y:S06]  /*3a90*/  BRA `(.L_x_2968) ;  /* 0x0000000000107947 */ /* 0x000fec0003800000 */
.L_x_2967:
[----:B------:R-:W-:Y:S01]  /*3aa0*/  ISETP.GE.AND P0, PT, R8, RZ, PT ;  /* 0x000000ff0800720c */ /* 0x000fe20003f06270 */
[----:B------:R-:W-:-:S12]  /*3ab0*/  IMAD.MOV.U32 R3, RZ, RZ, 0x3fd774eb ;  /* 0x3fd774ebff037424 */ /* 0x000fd800078e00ff */
[----:B------:R-:W-:-:S04]  /*3ac0*/  @P0 FFMA.FTZ R2, R3, 0.93318945169448852539, -R2 ;  /* 0x3f6ee58103020823 */ /* 0x000fc80000010802 */
[----:B------:R-:W-:-:S07]  /*3ad0*/  @!P0 FFMA.FTZ R2, R3, 0.93318945169448852539, R2 ;  /* 0x3f6ee58103028823 */ /* 0x000fce0000010002 */
.L_x_2968:
[----:B------:R-:W-:Y:S05]  /*3ae0*/  BSYNC B1 ;  /* 0x0000000000017941 */ /* 0x000fea0003800000 */
.L_x_2966:
[C---:B------:R-:W-:Y:S01]  /*3af0*/  FSETP.NEU.FTZ.AND P0, PT, |R8|.reuse, |R13|, PT ;  /* 0x4000000d0800720b */ /* 0x040fe20003f1d200 */
[----:B------:R-:W-:Y:S01]  /*3b00*/  IMAD.MOV.U32 R0, RZ, RZ, 0x4016cbe4 ;  /* 0x4016cbe4ff007424 */ /* 0x000fe200078e00ff */
[----:B------:R-:W-:Y:S01]  /*3b10*/  FSETP.NEU.FTZ.AND P1, PT, R9, RZ, PT ;  /* 0x000000ff0900720b */ /* 0x000fe20003f3d000 */
[C---:B------:R-:W-:Y:S01]  /*3b20*/  FADD.FTZ R3, |R8|.reuse, |R13| ;  /* 0x4000000d08037221 */ /* 0x040fe20000010200 */
[----:B------:R-:W-:-:S09]  /*3b30*/  ISETP.GE.AND P2, PT, R8, RZ, PT ;  /* 0x000000ff0800720c */ /* 0x000fd20003f46270 */
[----:B------:R-:W-:Y:S02]  /*3b40*/  @!P0 FSEL R2, R0, 0.78539818525314331055, !P2 ;  /* 0x3f490fdb00028808 */ /* 0x000fe40005000000 */
[----:B------:R-:W-:Y:S02]  /*3b50*/  @!P1 FSEL R2, RZ, 3.1415927410125732422, P2 ;  /* 0x40490fdbff029808 */ /* 0x000fe40001000000 */
[----:B------:R-:W-:Y:S02]  /*3b60*/  FSETP.GTU.FTZ.AND P0, PT, |R3|, +INF , PT ;  /* 0x7f8000000300780b */ /* 0x000fe40003f1c200 */
[----:B------:R-:W-:-:S04]  /*3b70*/  LOP3.LUT R2, R2, 0x80000000, R13, 0xb8, !PT ;  /* 0x8000000002027812 */ /* 0x000fc800078eb80d */
[----:B------:R-:W-:Y:S01]  /*3b80*/  FSEL R3, R3, R2, P0 ;  /* 0x0000000203037208 */ /* 0x000fe20000000000 */
[----:B------:R-:W-:Y:S06]  /*3b90*/  BRA `(.L_x_2962) ;  /* 0x0000000000d07947 */ /* 0x000fec0003800000 */
.L_x_2963:
[----:B------:R-:W-:Y:S01]  /*3ba0*/  FADD.FTZ R0, |R8|, -RZ ;  /* 0x800000ff08007221 */ /* 0x000fe20000010200 */
[C---:B--234-:R-:W-:Y:S01]  /*3bb0*/  FADD.FTZ R9, |R13|.reuse, -RZ ;  /* 0x800000ff0d097221 */ /* 0x05cfe20000010200 */
[----:B------:R-:W-:Y:S01]  /*3bc0*/  FSETP.GT.FTZ.AND P6, PT, |R13|, |R8|, PT ;  /* 0x400000080d00720b */ /* 0x000fe20003fd4200 */
[----:B------:R-:W-:Y:S03]  /*3bd0*/  BSSY B4, `(.L_x_2969) ;  /* 0x000000f000047945 */ /* 0x000fe60003800000 */
[----:B------:R-:W-:Y:S02]  /*3be0*/  FSEL R7, R9, R0, P6 ;  /* 0x0000000009077208 */ /* 0x000fe40003000000 */
        /* <DEDUP_REMOVED lines=13> */
.L_x_2970:
[----:B------:R-:W-:Y:S05]  /*3cc0*/  BSYNC B4 ;  /* 0x0000000000047941 */ /* 0x000fea0003800000 */
.L_x_2969:
        /* <DEDUP_REMOVED lines=18> */
.L_x_2972:
[----:B------:R-:W-:Y:S01]  /*3df0*/  ISETP.GE.AND P0, PT, R8, RZ, PT ;  /* 0x000000ff0800720c */ /* 0x000fe20003f06270 */
[----:B------:R-:W-:-:S12]  /*3e00*/  IMAD.MOV.U32 R3, RZ, RZ, 0x3fd774eb ;  /* 0x3fd774ebff037424 */ /* 0x000fd800078e00ff */
[----:B------:R-:W-:-:S04]  /*3e10*/  @P0 FFMA.FTZ R2, R3, 0.93318945169448852539, -R2 ;  /* 0x3f6ee58103020823 */ /* 0x000fc80000010802 */
[----:B------:R-:W-:-:S07]  /*3e20*/  @!P0 FFMA.FTZ R2, R3, 0.93318945169448852539, R2 ;  /* 0x3f6ee58103028823 */ /* 0x000fce0000010002 */
.L_x_2973:
[----:B------:R-:W-:Y:S05]  /*3e30*/  BSYNC B1 ;  /* 0x0000000000017941 */ /* 0x000fea0003800000 */
.L_x_2971:
[C---:B------:R-:W-:Y:S01]  /*3e40*/  FSETP.NEU.FTZ.AND P0, PT, |R8|.reuse, |R13|, PT ;  /* 0x4000000d0800720b */ /* 0x040fe20003f1d200 */
[----:B------:R-:W-:Y:S01]  /*3e50*/  IMAD.MOV.U32 R0, RZ, RZ, 0x4016cbe4 ;  /* 0x4016cbe4ff007424 */ /* 0x000fe200078e00ff */
[----:B------:R-:W-:Y:S01]  /*3e60*/  FSETP.NEU.FTZ.AND P1, PT, R7, RZ, PT ;  /* 0x000000ff0700720b */ /* 0x000fe20003f3d000 */
[----:B------:R-:W-:Y:S01]  /*3e70*/  FADD.FTZ R3, |R13|, |R8| ;  /* 0x400000080d037221 */ /* 0x000fe20000010200 */
[----:B------:R-:W-:-:S09]  /*3e80*/  ISETP.GE.AND P2, PT, R8, RZ, PT ;  /* 0x000000ff0800720c */ /* 0x000fd20003f46270 */
[----:B------:R-:W-:Y:S02]  /*3e90*/  @!P0 FSEL R2, R0, 0.78539818525314331055, !P2 ;  /* 0x3f490fdb00028808 */ /* 0x000fe40005000000 */
[----:B------:R-:W-:Y:S02]  /*3ea0*/  @!P1 FSEL R2, RZ, 3.1415927410125732422, P2 ;  /* 0x40490fdbff029808 */ /* 0x000fe40001000000 */
[----:B------:R-:W-:Y:S02]  /*3eb0*/  FSETP.GTU.FTZ.AND P0, PT, |R3|, +INF , PT ;  /* 0x7f8000000300780b */ /* 0x000fe40003f1c200 */
[----:B------:R-:W-:-:S04]  /*3ec0*/  LOP3.LUT R2, R2, 0x80000000, R13, 0xb8, !PT ;  /* 0x8000000002027812 */ /* 0x000fc800078eb80d */
[----:B------:R-:W-:-:S07]  /*3ed0*/  FSEL R3, R3, R2, P0 ;  /* 0x0000000203037208 */ /* 0x000fce0000000000 */
.L_x_2962:
[----:B------:R-:W-:Y:S05]  /*3ee0*/  BSYNC B3 ;  /* 0x0000000000037941 */ /* 0x000fea0003800000 */
.L_x_2959:
[----:B------:R-:W-:-:S13]  /*3ef0*/  ISETP.NE.AND P0, PT, R19, RZ, PT ;  /* 0x000000ff1300720c */ /* 0x000fda0003f05270 */
[----:B-1----:R-:W-:Y:S01]  /*3f00*/  @!P0 FADD.FTZ R10, -R10, -RZ ;  /* 0x800000ff0a0a8221 */ /* 0x002fe20000010100 */
[----:B------:R-:W-:Y:S06]  /*3f10*/  BRA `(.L_x_2974) ;  /* 0x0000000c00787947 */ /* 0x000fec0003800000 */
.L_x_2937:
[----:B------:R-:W-:Y:S01]  /*3f20*/  FADD.FTZ R3, -R6, 6.1232342629258392722e-17 ;  /* 0x248d313206037421 */ /* 0x000fe20000010100 */
[----:B------:R-:W-:-:S03]  /*3f30*/  FADD.FTZ R10, -R7, -RZ ;  /* 0x800000ff070a7221 */ /* 0x000fc60000010100 */
[----:B------:R-:W-:Y:S01]  /*3f40*/  FADD.FTZ R3, R3, 1.5707963705062866211 ;  /* 0x3fc90fdb03037421 */ /* 0x000fe20000010000 */
[----:B------:R-:W-:Y:S06]  /*3f50*/  BRA `(.L_x_2974) ;  /* 0x0000000c00687947 */ /* 0x000fec0003800000 */
.L_x_2936:
[----:B------:R-:W-:Y:S01]  /*3f60*/  FADD.FTZ R10, -R7, -RZ ;  /* 0x800000ff070a7221 */ /* 0x000fe20000010100 */
[----:B------:R-:W-:Y:S01]  /*3f70*/  MOV R3, RZ ;  /* 0x000000ff00037202 */ /* 0x000fe20000000f00 */
[----:B------:R-:W-:Y:S06]  /*3f80*/  BRA `(.L_x_2974) ;  /* 0x0000000c005c7947 */ /* 0x000fec0003800000 */
.L_x_2935:
[C---:B------:R-:W-:Y:S01]  /*3f90*/  FSETP.GEU.FTZ.AND P6, PT, R8.reuse, |R7|, PT ;  /* 0x400000070800720b */ /* 0x040fe20003fde000 */
[----:B------:R-:W-:Y:S03]  /*3fa0*/  BSSY B3, `(.L_x_2975) ;  /* 0x00000c1000037945 */ /* 0x000fe60003800000 */
[----:B------:R-:W-:Y:S02]  /*3fb0*/  FSEL R9, R11, R8, !P6 ;  /* 0x000000080b097208 */ /* 0x000fe40007000000 */
[----:B------:R-:W-:Y:S02]  /*3fc0*/  FSEL R0, R8, R11, !P6 ;  /* 0x0000000b08007208 */ /* 0x000fe40007000000 */
[----:B------:R-:W-:-:S13]  /*3fd0*/  FSETP.GT.FTZ.AND P0, PT, R9, 1.70141173319264429906e+38, PT ;  /* 0x7effffff0900780b */ /* 0x000fda0003f14000 */
[----:B------:R-:W-:Y:S05]  /*3fe0*/  @P0 BRA `(.L_x_2976) ;  /* 0x0000000400e00947 */ /* 0x000fea0003800000 */
[----:B------:R-:W-:Y:S02]  /*3ff0*/  FSETP.GT.FTZ.AND P0, PT, R9, 2.30584300921369395200e+18, PT ;  /* 0x5e0000000900780b */ /* 0x000fe40003f14000 */
[----:B------:R-:W-:-:S04]  /*4000*/  FSETP.GEU.FTZ.AND P1, PT, R0, 1.084202172485504434e-19, PT ;  /* 0x200000000000780b */ /* 0x000fc80003f3e000 */
[----:B------:R-:W-:-:S13]  /*4010*/  PLOP3.LUT P0, PT, P0, P1, PT, 0xa2, 0x0 ;  /* 0x000000000000781c */ /* 0x000fda0000703472 */
[----:B------:R-:W-:Y:S05]  /*4020*/  @P0 BRA `(.L_x_2977) ;  /* 0x0000000000d00947 */ /* 0x000fea0003800000 */
[----:B------:R-:W0:Y:S01]  /*4030*/  MUFU.RCP R2, R9 ;  /* 0x0000000900027308 */ /* 0x000e220000001000 */
[----:B------:R-:W-:Y:S07]  /*4040*/  BSSY B4, `(.L_x_2978) ;  /* 0x000000e000047945 */ /* 0x000fee0003800000 */
[----:B------:R-:W1:Y:S01]  /*4050*/  FCHK P0, R0, R9 ;  /* 0x0000000900007302 */ /* 0x000e620000000000 */
[----:B0-----:R-:W-:-:S04]  /*4060*/  FFMA R3, -R9, R2, 1 ;  /* 0x3f80000009037423 */ /* 0x001fc80000000102 */
[----:B------:R-:W-:Y:S01]  /*4070*/  FFMA R3, R2, R3, R2 ;  /* 0x0000000302037223 */ /* 0x000fe20000000002 */
[----:B------:R-:W-:-:S03]  /*4080*/  FMUL.FTZ R2, R0, R0 ;  /* 0x0000000000027220 */ /* 0x000fc60000410000 */
[----:B------:R-:W-:Y:S01]  /*4090*/  FFMA R10, R0, R3, RZ ;  /* 0x00000003000a7223 */ /* 0x000fe200000000ff */
[----:B------:R-:W-:-:S03]  /*40a0*/  FFMA.FTZ R13, R9, R9, R2 ;  /* 0x00000009090d7223 */ /* 0x000fc60000010002 */
[----:B------:R-:W-:-:S04]  /*40b0*/  FFMA R11, -R9, R10, R0 ;  /* 0x0000000a090b7223 */ /* 0x000fc80000000100 */
[----:B------:R-:W-:Y:S01]  /*40c0*/  FFMA R3, R3, R11, R10 ;  /* 0x0000000b03037223 */ /* 0x000fe2000000000a */
[----:B-1----:R-:W-:Y:S06]  /*40d0*/  @!P0 BRA `(.L_x_2979) ;  /* 0x0000000000108947 */ /* 0x002fec0003800000 */
[----:B------:R-:W-:Y:S01]  /*40e0*/  IMAD.MOV.U32 R15, RZ, RZ, R9 ;  /* 0x000000ffff0f7224 */ /* 0x000fe200078e0009 */
[----:B------:R-:W-:-:S07]  /*40f0*/  MOV R2, 0x4110 ;  /* 0x0000411000027802 */ /* 0x000fce0000000f00 */
[----:B------:R-:W-:Y:S05]  /*4100*/  CALL.REL.NOINC `($__internal_0_$__cuda_sm3x_div_rn_ftz_f32_slowpath) ;  /* 0x00000130003c7944 */ /* 0x000fea0003c00000 */
[----:B------:R-:W-:-:S07]  /*4110*/  IMAD.MOV.U32 R3, RZ, RZ, R0 ;  /* 0x000000ffff037224 */ /* 0x000fce00078e0000 */
.L_x_2979:
[----:B------:R-:W-:Y:S05]  /*4120*/  BSYNC B4 ;  /* 0x0000000000047941 */ /* 0x000fea0003800000 */
.L_x_2978:
[----:B------:R-:W-:Y:S01]  /*4130*/  HFMA2.MMA R11, -RZ, RZ, 0.89990234375, 10328 ;  /* 0x3b33710bff0b7435 */ /* 0x000fe200000001ff */
[----:B------:R-:W-:Y:S01]  /*4140*/  FMUL.FTZ R0, R3, R3 ;  /* 0x0000000303007220 */ /* 0x000fe20000410000 */
[----:B------:R-:W-:Y:S08]  /*4150*/  BSSY B1, `(.L_x_2980) ;  /* 0x0000014000017945 */ /* 0x000ff00003800000 */
        /* <DEDUP_REMOVED lines=9> */
[----:B------:R-:W-:Y:S06]  /*41f0*/  @!P6 BRA `(.L_x_2981) ;  /* 0x000000000014e947 */ /* 0x000fec0003800000 */
[----:B------:R-:W-:-:S13]  /*4200*/  ISETP.GT.AND P0, PT, R6, -0x1, PT ;  /* 0xffffffff0600780c */ /* 0x000fda0003f04270 */
[----:B------:R-:W-:Y:S05]  /*4210*/  @P0 BRA `(.L_x_2982) ;  /* 0x00000000001c0947 */ /* 0x000fea0003800000 */
[----:B------:R-:W-:-:S04]  /*4220*/  IMAD.MOV.U32 R3, RZ, RZ, 0x3fd774eb ;  /* 0x3fd774ebff037424 */ /* 0x000fc800078e00ff */
[----:B------:R-:W-:Y:S01]  /*4230*/  FFMA.FTZ R0, R3, 1.8663789033889770508, -R0 ;  /* 0x3feee58103007823 */ /* 0x000fe20000010800 */
[----:B------:R-:W-:Y:S06]  /*4240*/  BRA `(.L_x_2982) ;  /* 0x0000000000107947 */ /* 0x000fec0003800000 */
.L_x_2981:
[----:B------:R-:W-:Y:S01]  /*4250*/  ISETP.GE.AND P0, PT, R6, RZ, PT ;  /* 0x000000ff0600720c */ /* 0x000fe20003f06270 */
[----:B------:R-:W-:-:S12]  /*4260*/  IMAD.MOV.U32 R3, RZ, RZ, 0x3fd774eb ;  /* 0x3fd774ebff037424 */ /* 0x000fd800078e00ff */
[----:B------:R-:W-:-:S04]  /*4270*/  @P0 FFMA.FTZ R0, R3, 0.93318945169448852539, -R0 ;  /* 0x3f6ee58103000823 */ /* 0x000fc80000010800 */
[----:B------:R-:W-:-:S07]  /*4280*/  @!P0 FFMA.FTZ R0, R3, 0.93318945169448852539, R0 ;  /* 0x3f6ee58103008823 */ /* 0x000fce0000010000 */
.L_x_2982:
[----:B------:R-:W-:Y:S05]  /*4290*/  BSYNC B1 ;  /* 0x0000000000017941 */ /* 0x000fea0003800000 */
.L_x_2980:
[----:B------:R-:W-:Y:S01]  /*42a0*/  FSETP.NEU.FTZ.AND P0, PT, R8, |R7|, PT ;  /* 0x400000070800720b */ /* 0x000fe20003f1d000 */
[----:B------:R-:W0:Y:S01]  /*42b0*/  MUFU.LG2 R11, R13 ;  /* 0x0000000d000b7308 */ /* 0x000e220000000c00 */
[----:B------:R-:W-:Y:S02]  /*42c0*/  FSETP.NEU.FTZ.AND P1, PT, R9, RZ, PT ;  /* 0x000000ff0900720b */ /* 0x000fe40003f3d000 */
[----:B------:R-:W-:Y:S02]  /*42d0*/  ISETP.GE.AND P2, PT, R6, RZ, PT ;  /* 0x000000ff0600720c */ /* 0x000fe40003f46270 */
[----:B------:R-:W-:-:S07]  /*42e0*/  MOV R2, 0x4016cbe4 ;  /* 0x4016cbe400027802 */ /* 0x000fce0000000f00 */
[----:B------:R-:W-:Y:S01]  /*42f0*/  @!P0 FSEL R0, R2, 0.78539818525314331055, !P2 ;  /* 0x3f490fdb02008808 */ /* 0x000fe20005000000 */
[----:B------:R-:W-:Y:S01]  /*4300*/  FADD.FTZ R2, |R7|, R8 ;  /* 0x0000000807027221 */ /* 0x000fe20000010200 */
[----:B------:R-:W-:Y:S01]  /*4310*/  @!P1 FSEL R0, RZ, 3.1415927410125732422, P2 ;  /* 0x40490fdbff009808 */ /* 0x000fe20001000000 */
[----:B0-----:R-:W-:-:S03]  /*4320*/  FMUL.FTZ.D2 R11, R11, 0.69314718246459960938 ;  /* 0x3f3172180b0b7820 */ /* 0x001fc60000310000 */
[----:B------:R-:W-:Y:S02]  /*4330*/  FSETP.GTU.FTZ.AND P0, PT, |R2|, +INF , PT ;  /* 0x7f8000000200780b */ /* 0x000fe40003f1c200 */
[----:B------:R-:W-:-:S04]  /*4340*/  LOP3.LUT R7, R0, 0x80000000, R7, 0xb8, !PT ;  /* 0x8000000000077812 */ /* 0x000fc800078eb807 */
[----:B------:R-:W-:Y:S01]  /*4350*/  FSEL R2, R2, R7, P0 ;  /* 0x0000000702027208 */ /* 0x000fe20000000000 */
[----:B------:R-:W-:Y:S06]  /*4360*/  BRA `(.L_x_2983) ;  /* 0x0000000800107947 */ /* 0x000fec0003800000 */
.L_x_2977:
[----:B------:R-:W0:Y:S01]  /*4370*/  MUFU.RCP R2, R9 ;  /* 0x0000000900027308 */ /* 0x000e220000001000 */
[----:B------:R-:W-:Y:S07]  /*4380*/  BSSY B4, `(.L_x_2984) ;  /* 0x000000c000047945 */ /* 0x000fee0003800000 */
[----:B------:R-:W1:Y:S01]  /*4390*/  FCHK P0, R0, R9 ;  /* 0x0000000900007302 */ /* 0x000e620000000000 */
[----:B0-----:R-:W-:-:S04]  /*43a0*/  FFMA R3, -R9, R2, 1 ;  /* 0x3f80000009037423 */ /* 0x001fc80000000102 */
[----:B------:R-:W-:-:S04]  /*43b0*/  FFMA R3, R2, R3, R2 ;  /* 0x0000000302037223 */ /* 0x000fc80000000002 */
[----:B------:R-:W-:-:S04]  /*43c0*/  FFMA R2, R0, R3, RZ ;  /* 0x0000000300027223 */ /* 0x000fc800000000ff */
[----:B------:R-:W-:-:S04]  /*43d0*/  FFMA R10, -R9, R2, R0 ;  /* 0x00000002090a7223 */ /* 0x000fc80000000100 */
[----:B------:R-:W-:Y:S01]  /*43e0*/  FFMA R2, R3, R10, R2 ;  /* 0x0000000a03027223 */ /* 0x000fe20000000002 */
[----:B-1----:R-:W-:Y:S06]  /*43f0*/  @!P0 BRA `(.L_x_2985) ;  /* 0x0000000000108947 */ /* 0x002fec0003800000 */
[----:B------:R-:W-:Y:S01]  /*4400*/  IMAD.MOV.U32 R15, RZ, RZ, R9 ;  /* 0x000000ffff0f7224 */ /* 0x000fe200078e0009 */
[----:B------:R-:W-:-:S07]  /*4410*/  MOV R2, 0x4430 ;  /* 0x0000443000027802 */ /* 0x000fce0000000f00 */
[----:B------:R-:W-:Y:S05]  /*4420*/  CALL.REL.NOINC `($__internal_0_$__cuda_sm3x_div_rn_ftz_f32_slowpath) ;  /* 0x0000012c00747944 */ /* 0x000fea0003c00000 */
[----:B------:R-:W-:-:S07]  /*4430*/  IMAD.MOV.U32 R2, RZ, RZ, R0 ;  /* 0x000000ffff027224 */ /* 0x000fce00078e0000 */
.L_x_2985:
[----:B------:R-:W-:Y:S05]  /*4440*/  BSYNC B4 ;  /* 0x0000000000047941 */ /* 0x000fea0003800000 */
.L_x_2984:
        /* <DEDUP_REMOVED lines=18> */
.L_x_2987:
[----:B------:R-:W-:Y:S01]  /*4570*/  ISETP.GE.AND P0, PT, R6, RZ, PT ;  /* 0x000000ff0600720c */ /* 0x000fe20003f06270 */
[----:B------:R-:W-:-:S12]  /*4580*/  IMAD.MOV.U32 R3, RZ, RZ, 0x3fd774eb ;  /* 0x3fd774ebff037424 */ /* 0x000fd800078e00ff */
[----:B------:R-:W-:-:S04]  /*4590*/  @P0 FFMA.FTZ R2, R3, 0.93318945169448852539, -R2 ;  /* 0x3f6ee58103020823 */ /* 0x000fc80000010802 */
[----:B------:R-:W-:-:S07]  /*45a0*/  @!P0 FFMA.FTZ R2, R3, 0.93318945169448852539, R2 ;  /* 0x3f6ee58103028823 */ /* 0x000fce0000010002 */
.L_x_2988:
[----:B------:R-:W-:Y:S05]  /*45b0*/  BSYNC B1 ;  /* 0x0000000000017941 */ /* 0x000fea0003800000 */
.L_x_2986:
[CC--:B------:R-:W-:Y:S02]  /*45c0*/  VIMNMX R0, R11.reuse, R8.reuse, !PT ;  /* 0x000000080b007248 */ /* 0x0c0fe40007fe0100 */
[----:B------:R-:W-:Y:S02]  /*45d0*/  VIMNMX R11, R11, R8, PT ;  /* 0x000000080b0b7248 */ /* 0x000fe40003fe0100 */
[----:B------:R-:W-:Y:S02]  /*45e0*/  LOP3.LUT R3, R0, 0xfe000000, RZ, 0xc0, !PT ;  /* 0xfe00000000037812 */ /* 0x000fe400078ec0ff */
[----:B------:R-:W-:Y:S02]  /*45f0*/  FSETP.NEU.FTZ.AND P0, PT, R11, RZ, PT ;  /* 0x000000ff0b00720b */ /* 0x000fe40003f1d000 */
[C---:B------:R-:W-:Y:S02]  /*4600*/  IADD3 R10, -R3.reuse, 0x7e800000, RZ ;  /* 0x7e800000030a7810 */ /* 0x040fe40007ffe1ff */
[----:B------:R-:W-:-:S02]  /*4610*/  LOP3.LUT R3, R3, 0x800000, RZ, 0xfc, !PT ;  /* 0x0080000003037812 */ /* 0x000fc400078efcff */
[----:B------:R-:W-:Y:S01]  /*4620*/  FSETP.NEU.FTZ.AND P1, PT, R8, |R7|, PT ;  /* 0x400000070800720b */ /* 0x000fe20003f3d000 */
[-C--:B------:R-:W-:Y:S01]  /*4630*/  FMUL.FTZ R12, R11, R10.reuse ;  /* 0x0000000a0b0c7220 */ /* 0x080fe20000410000 */
[----:B------:R-:W-:Y:S01]  /*4640*/  FMUL.FTZ R10, R0, R10 ;  /* 0x0000000a000a7220 */ /* 0x000fe20000410000 */
[----:B------:R-:W-:Y:S02]  /*4650*/  FSETP.NEU.FTZ.AND P2, PT, R9, RZ, PT ;  /* 0x000000ff0900720b */ /* 0x000fe40003f5d000 */
[----:B------:R-:W-:-:S04]  /*4660*/  FMUL.FTZ R13, R12, R12 ;  /* 0x0000000c0c0d7220 */ /* 0x000fc80000410000 */
[----:B------:R-:W-:-:S04]  /*4670*/  FFMA.FTZ R13, R10, R10, R13 ;  /* 0x0000000a0a0d7223 */ /* 0x000fc8000001000d */
[----:B------:R-:W0:Y:S02]  /*4680*/  MUFU.SQRT R10, R13 ;  /* 0x0000000d000a7308 */ /* 0x000e240000002000 */
[----:B0-----:R-:W-:Y:S01]  /*4690*/  @P0 FMUL.FTZ R0, R3, R10 ;  /* 0x0000000a03000220 */ /* 0x001fe20000410000 */
[----:B------:R-:W-:Y:S02]  /*46a0*/  FSETP.NEU.FTZ.AND P0, PT, R11, +INF , PT ;  /* 0x7f8000000b00780b */ /* 0x000fe40003f1d000 */
[----:B------:R-:W-:Y:S02]  /*46b0*/  MOV R3, 0x4016cbe4 ;  /* 0x4016cbe400037802 */ /* 0x000fe40000000f00 */
[----:B------:R-:W-:Y:S02]  /*46c0*/  FSEL R0, R0, +INF , P0 ;  /* 0x7f80000000007808 */ /* 0x000fe40000000000 */
[----:B------:R-:W-:-:S04]  /*46d0*/  ISETP.GE.AND P0, PT, R6, RZ, PT ;  /* 0x000000ff0600720c */ /* 0x000fc80003f06270 */
[----:B------:R-:W0:Y:S01]  /*46e0*/  MUFU.LG2 R0, R0 ;  /* 0x0000000000007308 */ /* 0x000e220000000c00 */
[----:B------:R-:W-:Y:S01]  /*46f0*/  @!P1 FSEL R2, R3, 0.78539818525314331055, !P0 ;  /* 0x3f490fdb03029808 */ /* 0x000fe20004000000 */
[----:B------:R-:W-:Y:S01]  /*4700*/  FADD.FTZ R3, |R7|, R8 ;  /* 0x0000000807037221 */ /* 0x000fe20000010200 */
[----:B------:R-:W-:-:S04]  /*4710*/  @!P2 FSEL R2, RZ, 3.1415927410125732422, P0 ;  /* 0x40490fdbff02a808 */ /* 0x000fc80000000000 */
[----:B------:R-:W-:Y:S02]  /*4720*/  FSETP.GTU.FTZ.AND P0, PT, |R3|, +INF , PT ;  /* 0x7f8000000300780b */ /* 0x000fe40003f1c200 */
[----:B------:R-:W-:-:S04]  /*4730*/  LOP3.LUT R2, R2, 0x80000000, R7, 0xb8, !PT ;  /* 0x8000000002027812 */ /* 0x000fc800078eb807 */
[----:B------:R-:W-:Y:S01]  /*4740*/  FSEL R2, R3, R2, P0 ;  /* 0x0000000203027208 */ /* 0x000fe20000000000 */
[----:B0-----:R-:W-:Y:S01]  /*4750*/  FMUL.FTZ R11, R0, 0.69314718246459960938 ;  /* 0x3f317218000b7820 */ /* 0x001fe20000410000 */
[----:B------:R-:W-:Y:S06]  /*4760*/  BRA `(.L_x_2983) ;  /* 0x0000000400107947 */ /* 0x000fec0003800000 */
.L_x_2976:
[----:B------:R-:W-:Y:S01]  /*4770*/  FMUL.FTZ R2, R6, 0.36787945032119750977 ;  /* 0x3ebc5ab206027820 */ /* 0x000fe20000410000 */
[----:B------:R-:W-:Y:S01]  /*4780*/  FMUL.FTZ R3, R7, 0.36787945032119750977 ;  /* 0x3ebc5ab207037820 */ /* 0x000fe20000410000 */
[----:B------:R-:W0:Y:S01]  /*4790*/  MUFU.RCP R14, R9 ;  /* 0x00000009000e7308 */ /* 0x000e220000001000 */
[----:B------:R-:W-:Y:S01]  /*47a0*/  BSSY B4, `(.L_x_2989) ;  /* 0x000001f000047945 */ /* 0x000fe20003800000 */
[----:B------:R-:W-:Y:S01]  /*47b0*/  FADD.FTZ R2, |R2|, -RZ ;  /* 0x800000ff02027221 */ /* 0x000fe20000010200 */
[----:B------:R-:W-:-:S05]  /*47c0*/  FADD.FTZ R3, |R3|, -RZ ;  /* 0x800000ff03037221 */ /* 0x000fca0000010200 */
[CC--:B------:R-:W-:Y:S02]  /*47d0*/  VIMNMX R10, R2.reuse, R3.reuse, !PT ;  /* 0x00000003020a7248 */ /* 0x0c0fe40007fe0100 */
[----:B------:R-:W-:Y:S02]  /*47e0*/  VIMNMX R2, R2, R3, PT ;  /* 0x0000000302027248 */ /* 0x000fe40003fe0100 */
[----:B------:R-:W-:Y:S02]  /*47f0*/  LOP3.LUT R11, R10, 0xfe000000, RZ, 0xc0, !PT ;  /* 0xfe0000000a0b7812 */ /* 0x000fe400078ec0ff */
[----:B------:R-:W-:Y:S02]  /*4800*/  FSETP.NEU.FTZ.AND P0, PT, R2, RZ, PT ;  /* 0x000000ff0200720b */ /* 0x000fe40003f1d000 */
[C---:B------:R-:W-:Y:S02]  /*4810*/  IADD3 R3, -R11.reuse, 0x7e800000, RZ ;  /* 0x7e8000000b037810 */ /* 0x040fe40007ffe1ff */
[----:B------:R-:W-:-:S03]  /*4820*/  LOP3.LUT R11, R11, 0x800000, RZ, 0xfc, !PT ;  /* 0x008000000b0b7812 */ /* 0x000fc600078efcff */
[-C--:B------:R-:W-:Y:S01]  /*4830*/  FMUL.FTZ R12, R2, R3.reuse ;  /* 0x00000003020c7220 */ /* 0x080fe20000410000 */
[----:B------:R-:W-:-:S03]  /*4840*/  FMUL.FTZ R3, R10, R3 ;  /* 0x000000030a037220 */ /* 0x000fc60000410000 */
[----:B------:R-:W-:-:S04]  /*4850*/  FMUL.FTZ R12, R12, R12 ;  /* 0x0000000c0c0c7220 */ /* 0x000fc80000410000 */
[----:B------:R-:W-:Y:S01]  /*4860*/  FFMA.FTZ R12, R3, R3, R12 ;  /* 0x00000003030c7223 */ /* 0x000fe2000001000c */
[----:B0-----:R-:W-:-:S04]  /*4870*/  FFMA R3, -R9, R14, 1 ;  /* 0x3f80000009037423 */ /* 0x001fc8000000010e */
[----:B------:R-:W-:Y:S01]  /*4880*/  FFMA R3, R14, R3, R14 ;  /* 0x000000030e037223 */ /* 0x000fe2000000000e */
[----:B------:R-:W0:Y:S02]  /*4890*/  MUFU.SQRT R12, R12 ;  /* 0x0000000c000c7308 */ /* 0x000e240000002000 */
[----:B0-----:R-:W-:Y:S01]  /*48a0*/  @P0 FMUL.FTZ R10, R12, R11 ;  /* 0x0000000b0c0a0220 */ /* 0x001fe20000410000 */
[----:B------:R-:W-:Y:S01]  /*48b0*/  FSETP.NEU.FTZ.AND P0, PT, R2, +INF , PT ;  /* 0x7f8000000200780b */ /* 0x000fe20003f1d000 */
[----:B------:R-:W-:Y:S01]  /*48c0*/  FFMA R2, R0, R3, RZ ;  /* 0x0000000300027223 */ /* 0x000fe200000000ff */
[----:B------:R-:W-:Y:S02]  /*48d0*/  IMAD.MOV.U32 R11, RZ, RZ, 0x3f800000 ;  /* 0x3f800000ff0b7424 */ /* 0x000fe400078e00ff */
[----:B------:R-:W-:Y:S01]  /*48e0*/  FSEL R10, R10, +INF , P0 ;  /* 0x7f8000000a0a7808 */ /* 0x000fe20000000000 */
[----:B------:R-:W-:-:S04]  /*48f0*/  FFMA R12, -R9, R2, R0 ;  /* 0x00000002090c7223 */ /* 0x000fc80000000100 */
[----:B------:R-:W-:Y:S01]  /*4900*/  FFMA R2, R3, R12, R2 ;  /* 0x0000000c03027223 */ /* 0x000fe20000000002 */
[----:B------:R-:W0:Y:S08]  /*4910*/  MUFU.LG2 R10, R10 ;  /* 0x0000000a000a7308 */ /* 0x000e300000000c00 */
[----:B------:R-:W1:Y:S01]  /*4920*/  FCHK P0, R0, R9 ;  /* 0x0000000900007302 */ /* 0x000e620000000000 */
[----:B0-----:R-:W-:Y:S01]  /*4930*/  FFMA.FTZ R11, R10, 0.69314718246459960938, R11 ;  /* 0x3f3172180a0b7823 */ /* 0x001fe2000001000b */
[----:B-1----:R-:W-:Y:S06]  /*4940*/  @!P0 BRA `(.L_x_2990) ;  /* 0x0000000000108947 */ /* 0x002fec0003800000 */
[----:B------:R-:W-:Y:S01]  /*4950*/  IMAD.MOV.U32 R15, RZ, RZ, R9 ;  /* 0x000000ffff0f7224 */ /* 0x000fe200078e0009 */
[----:B------:R-:W-:-:S07]  /*4960*/  MOV R2, 0x4980 ;  /* 0x0000498000027802 */ /* 0x000fce0000000f00 */
[----:B------:R-:W-:Y:S05]  /*4970*/  CALL.REL.NOINC `($__internal_0_$__cuda_sm3x_div_rn_ftz_f32_slowpath) ;  /* 0x0000012800207944 */ /* 0x000fea0003c00000 */
[----:B------:R-:W-:-:S07]  /*4980*/  MOV R2, R0 ;  /* 0x0000000000027202 */ /* 0x000fce0000000f00 */
.L_x_2990:
[----:B------:R-:W-:Y:S05]  /*4990*/  BSYNC B4 ;  /* 0x0000000000047941 */ /* 0x000fea0003800000 */
.L_x_2989:
        /* <DEDUP_REMOVED lines=18> */
.L_x_2992:
[----:B------:R-:W-:Y:S01]  /*4ac0*/  ISETP.GE.AND P0, PT, R6, RZ, PT ;  /* 0x000000ff0600720c */ /* 0x000fe20003f06270 */
[----:B------:R-:W-:-:S12]  /*4ad0*/  HFMA2.MMA R3, -RZ, RZ, 1.9599609375, 20144 ;  /* 0x3fd774ebff037435 */ /* 0x000fd800000001ff */
[----:B------:R-:W-:-:S04]  /*4ae0*/  @P0 FFMA.FTZ R2, R3, 0.93318945169448852539, -R2 ;  /* 0x3f6ee58103020823 */ /* 0x000fc80000010802 */
[----:B------:R-:W-:-:S07]  /*4af0*/  @!P0 FFMA.FTZ R2, R3, 0.93318945169448852539, R2 ;  /* 0x3f6ee58103028823 */ /* 0x000fce0000010002 */
.L_x_2993:
[----:B------:R-:W-:Y:S05]  /*4b00*/  BSYNC B1 ;  /* 0x0000000000017941 */ /* 0x000fea0003800000 */
.L_x_2991:
[----:B------:R-:W-:Y:S01]  /*4b10*/  FSETP.NEU.FTZ.AND P1, PT, R8, |R7|, PT ;  /* 0x400000070800720b */ /* 0x000fe20003f3d000 */
[----:B------:R-:W-:Y:S01]  /*4b20*/  IMAD.MOV.U32 R0, RZ, RZ, 0x4016cbe4 ;  /* 0x4016cbe4ff007424 */ /* 0x000fe200078e00ff */
[----:B------:R-:W-:Y:S01]  /*4b30*/  FSETP.NEU.FTZ.AND P2, PT, R9, RZ, PT ;  /* 0x000000ff0900720b */ /* 0x000fe20003f5d000 */
[----:B------:R-:W-:Y:S01]  /*4b40*/  FADD.FTZ R3, |R7|, R8 ;  /* 0x0000000807037221 */ /* 0x000fe20000010200 */
[----:B------:R-:W-:-:S09]  /*4b50*/  ISETP.GE.AND P0, PT, R6, RZ, PT ;  /* 0x000000ff0600720c */ /* 0x000fd20003f06270 */
[----:B------:R-:W-:Y:S02]  /*4b60*/  @!P1 FSEL R2, R0, 0.78539818525314331055, !P0 ;  /* 0x3f490fdb00029808 */ /* 0x000fe40004000000 */
[----:B------:R-:W-:Y:S02]  /*4b70*/  @!P2 FSEL R2, RZ, 3.1415927410125732422, P0 ;  /* 0x40490fdbff02a808 */ /* 0x000fe40000000000 */
[----:B------:R-:W-:Y:S02]  /*4b80*/  FSETP.GTU.FTZ.AND P0, PT, |R3|, +INF , PT ;  /* 0x7f8000000300780b */ /* 0x000fe40003f1c200 */
[----:B------:R-:W-:-:S04]  /*4b90*/  LOP3.LUT R2, R2, 0x80000000, R7, 0xb8, !PT ;  /* 0x8000000002027812 */ /* 0x000fc800078eb807 */
[----:B------:R-:W-:-:S07]  /*4ba0*/  FSEL R2, R3, R2, P0 ;  /* 0x0000000203027208 */ /* 0x000fce0000000000 */
.L_x_2983:
[----:B------:R-:W-:Y:S05]  /*4bb0*/  BSYNC B3 ;  /* 0x0000000000037941 */ /* 0x000fea0003800000 */
.L_x_2975:
[----:B------:R-:W-:Y:S01]  /*4bc0*/  ISETP.NE.AND P0, PT, R19, RZ, PT ;  /* 0x000000ff1300720c */ /* 0x000fe20003f05270 */
[----:B------:R-:W-:Y:S01]  /*4bd0*/  FADD.FTZ R10, R11, 0.69314718246459960938 ;  /* 0x3f3172180b0a7421 */ /* 0x000fe20000010000 */
[----:B------:R-:W-:-:S11]  /*4be0*/  FADD.FTZ R3, |R2|, -RZ ;  /* 0x800000ff02037221 */ /* 0x000fd60000010200 */
[----:B------:R-:W-:Y:S01]  /*4bf0*/  @!P0 FADD.FTZ R10, -R10, -RZ ;  /* 0x800000ff0a0a8221 */ /* 0x000fe20000010100 */
[----:B------:R-:W-:Y:S06]  /*4c00*/  BRA `(.L_x_2974) ;  /* 0x00000000003c7947 */ /* 0x000fec0003800000 */
.L_x_2934:
[----:B------:R-:W-:-:S13]  /*4c10*/  FSETP.NEU.FTZ.AND P0, PT, R8, +INF , PT ;  /* 0x7f8000000800780b */ /* 0x000fda0003f1d000 */
[----:B------:R-:W-:Y:S01]  /*4c20*/  @!P0 FADD.FTZ R3, R7, R7 ;  /* 0x0000000707038221 */ /* 0x000fe20000010000 */
[----:B------:R-:W-:Y:S01]  /*4c30*/  @!P0 IMAD.MOV.U32 R10, RZ, RZ, -0x800000 ;  /* 0xff800000ff0a8424 */ /* 0x000fe200078e00ff */
[----:B------:R-:W-:Y:S06]  /*4c40*/  @!P0 BRA `(.L_x_2974) ;  /* 0x00000000002c8947 */ /* 0x000fec0003800000 */
[----:B------:R-:W-:-:S13]  /*4c50*/  FSETP.NEU.FTZ.AND P0, PT, |R7|, +INF , PT ;  /* 0x7f8000000700780b */ /* 0x000fda0003f1d200 */
[----:B------:R-:W-:Y:S01]  /*4c60*/  @!P0 FADD.FTZ R10, -R7, -RZ ;  /* 0x800000ff070a8221 */ /* 0x000fe20000010100 */
[----:B------:R-:W-:Y:S01]  /*4c70*/  @!P0 FADD.FTZ R3, R6, R6 ;  /* 0x0000000606038221 */ /* 0x000fe20000010000 */
[----:B------:R-:W-:Y:S06]  /*4c80*/  @!P0 BRA `(.L_x_2974) ;  /* 0x00000000001c8947 */ /* 0x000fec0003800000 */
[----:B------:R-:W-:-:S13]  /*4c90*/  FSETP.NEU.FTZ.AND P0, PT, R6, RZ, PT ;  /* 0x000000ff0600720b */ /* 0x000fda0003f1d000 */
[----:B------:R-:W-:Y:S01]  /*4ca0*/  @P0 FADD.FTZ R6, RZ, R6 ;  /* 0x00000006ff060221 */ /* 0x000fe20000010000 */
[----:B------:R-:W-:-:S04]  /*4cb0*/  @P0 FADD.FTZ R3, RZ, R7 ;  /* 0x00000007ff030221 */ /* 0x000fc80000010000 */
[----:B------:R-:W-:-:S05]  /*4cc0*/  @P0 FADD.FTZ R10, R6, R3 ;  /* 0x00000003060a0221 */ /* 0x000fca0000010000 */
[----:B------:R-:W-:Y:S01]  /*4cd0*/  @P0 MOV R3, R10 ;  /* 0x0000000a00030202 */ /* 0x000fe20000000f00 */
[----:B------:R-:W-:Y:S01]  /*4ce0*/  @!P0 FADD.FTZ R10, R7, R7 ;  /* 0x00000007070a8221 */ /* 0x000fe20000010000 */
[----:B------:R-:W-:-:S07]  /*4cf0*/  @!P0 IMAD.MOV.U32 R3, RZ, RZ, 0x3fc90fdb ;  /* 0x3fc90fdbff038424 */ /* 0x000fce00078e00ff */
.L_x_2974:
[----:B------:R-:W-:Y:S05]  /*4d00*/  BSYNC B0 ;  /* 0x0000000000007941 */ /* 0x000fea0003800000 */
.L_x_2933:
[----:B------:R-:W1:Y:S01]  /*4d10*/  LDC.U8 R2, c[0x0][0x421] ;  /* 0x00010840ff027b82 */ /* 0x000e620000000000 */
[----:B------:R-:W-:Y:S02]  /*4d20*/  F2FP.F16.F32.PACK_AB R3, R10, R3 ;  /* 0x000000030a03723e */ /* 0x000fe400000000ff */
[----:B-1----:R-:W-:-:S04]  /*4d30*/  PRMT R0, R2, 0x9910, RZ ;  /* 0x0000991002007816 */ /* 0x002fc800000000ff */
        /* <DEDUP_REMOVED lines=11> */
[----:B------:R-:W1:Y:S02]  /*4df0*/  F2I.FTZ.TRUNC.NTZ R3, R0 ;  /* 0x0000000000037305 */ /* 0x000e64000021f100 */
[----:B-1----:R1:W-:Y:S01]  /*4e00*/  STG.E.U8 desc[UR36][R4.64], R3 ;  /* 0x0000000304007986 */ /* 0x0023e2000c101124 */
[----:B------:R-:W-:Y:S05]  /*4e10*/  BRA `(.L_x_2999) ;  /* 0x0000000c00a07947 */ /* 0x000fea0003800000 */
.L_x_2997:
[----:B------:R-:W-:-:S06]  /*4e20*/  HADD2.F32 R3, -RZ, R3.H0_H0 ;  /* 0x20000003ff037230 */ /* 0x000fcc0000004100 */
[----:B------:R-:W1:Y:S02]  /*4e30*/  F2I.S64.TRUNC R2, R3 ;  /* 0x0000000300027311 */ /* 0x000e64000020d900 */
[----:B-1----:R1:W-:Y:S01]  /*4e40*/  STG.E.U8 desc[UR36][R4.64], R2 ;  /* 0x0000000204007986 */ /* 0x0023e2000c101124 */
[----:B------:R-:W-:Y:S05]  /*4e50*/  BRA `(.L_x_2999) ;  /* 0x0000000c00907947 */ /* 0x000fea0003800000 */
.L_x_2996:
[----:B------:R-:W-:-:S13]  /*4e60*/  ISETP.NE.AND P0, PT, R0, 0x2, PT ;  /* 0x000000020000780c */ /* 0x000fda0003f05270 */
[----:B------:R-:W-:Y:S05]  /*4e70*/  @!P0 BRA `(.L_x_3000) ;  /* 0x0000000000308947 */ /* 0x000fea0003800000 */
[----:B------:R-:W-:-:S13]  /*4e80*/  ISETP.NE.AND P0, PT, R0, 0x3, PT ;  /* 0x000000030000780c */ /* 0x000fda0003f05270 */
[----:B------:R-:W-:Y:S05]  /*4e90*/  @!P0 BRA `(.L_x_3001) ;  /* 0x0000000000188947 */ /* 0x000fea0003800000 */
[----:B------:R-:W-:-:S13]  /*4ea0*/  ISETP.NE.AND P0, PT, R0, 0x4, PT ;  /* 0x000000040000780c */ /* 0x000fda0003f05270 */
[----:B------:R-:W-:Y:S05]  /*4eb0*/  @P0 BRA `(.L_x_2998) ;  /* 0x0000000c00180947 */ /* 0x000fea0003800000 */
[----:B------:R-:W-:-:S06]  /*4ec0*/  HADD2.F32 R3, -RZ, R3.H0_H0 ;  /* 0x20000003ff037230 */ /* 0x000fcc0000004100 */
[----:B------:R-:W1:Y:S02]  /*4ed0*/  F2I.S64.TRUNC R2, R3 ;  /* 0x0000000300027311 */ /* 0x000e64000020d900 */
[----:B-1----:R1:W-:Y:S01]  /*4ee0*/  STG.E.64 desc[UR36][R4.64], R2 ;  /* 0x0000000204007986 */ /* 0x0023e2000c101b24 */
[----:B------:R-:W-:Y:S05]  /*4ef0*/  BRA `(.L_x_2999) ;  /* 0x0000000c00687947 */ /* 0x000fea0003800000 */
.L_x_3001:
[----:B------:R-:W-:-:S06]  /*4f00*/  HADD2.F32 R3, -RZ, R3.H0_H0 ;  /* 0x20000003ff037230 */ /* 0x000fcc0000004100 */
[----:B------:R-:W1:Y:S02]  /*4f10*/  F2I.FTZ.TRUNC.NTZ R3, R3 ;  /* 0x0000000300037305 */ /* 0x000e64000021f100 */
[----:B-1----:R1:W-:Y:S01]  /*4f20*/  STG.E desc[UR36][R4.64], R3 ;  /* 0x0000000304007986 */ /* 0x0023e2000c101924 */
[----:B------:R-:W-:Y:S05]  /*4f30*/  BRA `(.L_x_2999) ;  /* 0x0000000c00587947 */ /* 0x000fea0003800000 */
.L_x_3000:
[----:B------:R-:W-:-:S06]  /*4f40*/  HADD2.F32 R3, -RZ, R3.H0_H0 ;  /* 0x20000003ff037230 */ /* 0x000fcc0000004100 */
[----:B------:R-:W1:Y:S02]  /*4f50*/  F2I.FTZ.TRUNC.NTZ R3, R3 ;  /* 0x0000000300037305 */ /* 0x000e64000021f100 */
[----:B-1----:R1:W-:Y:S01]  /*4f60*/  STG.E.U16 desc[UR36][R4.64], R3 ;  /* 0x0000000304007986 */ /* 0x0023e2000c101524 */
[----:B------:R-:W-:Y:S05]  /*4f70*/  BRA `(.L_x_2999) ;  /* 0x0000000c00487947 */ /* 0x000fea0003800000 */
.L_x_2995:
        /* <DEDUP_REMOVED lines=9> */
.L_x_3003:
[----:B------:R1:W-:Y:S01]  /*5010*/  STG.E.U16 desc[UR36][R4.64], R3 ;  /* 0x0000000304007986 */ /* 0x0003e2000c101524 */
[----:B------:R-:W-:Y:S05]  /*5020*/  BRA `(.L_x_2999) ;  /* 0x0000000c001c7947 */ /* 0x000fea0003800000 */
.L_x_3002:
[----:B------:R-:W-:-:S13]  /*5030*/  ISETP.NE.AND P0, PT, R0, 0x7, PT ;  /* 0x000000070000780c */ /* 0x000fda0003f05270 */
[----:B------:R-:W-:Y:S05]  /*5040*/  @!P0 BRA `(.L_x_3004) ;  /* 0x0000000000288947 */ /* 0x000fea0003800000 */
[----:B------:R-:W-:-:S13]  /*5050*/  ISETP.NE.AND P0, PT, R0, 0x8, PT ;  /* 0x000000080000780c */ /* 0x000fda0003f05270 */
[----:B------:R-:W-:Y:S05]  /*5060*/  @!P0 BRA `(.L_x_3005) ;  /* 0x0000000000188947 */ /* 0x000fea0003800000 */
[----:B------:R-:W-:-:S13]  /*5070*/  ISETP.NE.AND P0, PT, R0, 0x9, PT ;  /* 0x000000090000780c */ /* 0x000fda0003f05270 */
[----:B------:R-:W-:Y:S05]  /*5080*/  @P0 BRA `(.L_x_2998) ;  /* 0x0000000800a40947 */ /* 0x000fea0003800000 */
[--C-:B------:R-:W-:Y:S02]  /*5090*/  HADD2.F32 R7, -RZ, R3.reuse.H1_H1 ;  /* 0x30000003ff077230 */ /* 0x100fe40000004100 */
[----:B------:R-:W-:-:S05]  /*50a0*/  HADD2.F32 R6, -RZ, R3.H0_H0 ;  /* 0x20000003ff067230 */ /* 0x000fca0000004100 */
[----:B------:R1:W-:Y:S01]  /*50b0*/  STG.E.64 desc[UR36][R4.64], R6 ;  /* 0x0000000604007986 */ /* 0x0003e2000c101b24 */
[----:B------:R-:W-:Y:S05]  /*50c0*/  BRA `(.L_x_2999) ;  /* 0x0000000800f47947 */ /* 0x000fea0003800000 */
.L_x_3005:
[----:B------:R1:W-:Y:S01]  /*50d0*/  STG.E desc[UR36][R4.64], R3 ;  /* 0x0000000304007986 */ /* 0x0003e2000c101924 */
[----:B------:R-:W-:Y:S05]  /*50e0*/  BRA `(.L_x_2999) ;  /* 0x0000000800ec7947 */ /* 0x000fea0003800000 */
.L_x_3004:
[----:B------:R-:W-:-:S05]  /*50f0*/  HADD2.F32 R2, -RZ, R3.H0_H0 ;  /* 0x20000003ff027230 */ /* 0x000fca0000004100 */
[----:B------:R-:W-:-:S06]  /*5100*/  FMUL.FTZ R2, R2, 1 ;  /* 0x3f80000002027820 */ /* 0x000fcc0000410000 */
[----:B------:R-:W1:Y:S02]  /*5110*/  F2F.F64.F32 R2, R2 ;  /* 0x0000000200027310 */ /* 0x000e640000201800 */
[----:B-1----:R1:W-:Y:S01]  /*5120*/  STG.E.64 desc[UR36][R4.64], R2 ;  /* 0x0000000204007986 */ /* 0x0023e2000c101b24 */
[----:B------:R-:W-:Y:S05]  /*5130*/  BRA `(.L_x_2999) ;  /* 0x0000000800d87947 */ /* 0x000fea0003800000 */
.L_x_2994:
        /* <DEDUP_REMOVED lines=9> */
[----:B------:R-:W-:-:S03]  /*51d0*/  IMAD.MOV.U32 R2, RZ, RZ, 0x1 ;  /* 0x00000001ff027424 */ /* 0x000fc600078e00ff */
[----:B------:R-:W-:-:S13]  /*51e0*/  FSETP.NEU.FTZ.AND P0, PT, R0, RZ, PT ;  /* 0x000000ff0000720b */ /* 0x000fda0003f1d000 */
[----:B------:R-:W-:Y:S01]  /*51f0*/  @!P0 HADD2.F32 R0, -RZ, R3.H1_H1 ;  /* 0x30000003ff008230 */ /* 0x000fe20000004100 */
[----:B------:R-:W-:-:S04]  /*5200*/  PRMT R3, R2, 0x7610, R3 ;  /* 0x0000761002037816 */ /* 0x000fc80000000003 */
[----:B------:R-:W-:-:S04]  /*5210*/  @!P0 FSETP.NEU.FTZ.AND P1, PT, R0, RZ, PT ;  /* 0x000000ff0000820b */ /* 0x000fc80003f3d000 */
[----:B------:R-:W-:-:S05]  /*5220*/  @!P0 SEL R3, RZ, 0x1, !P1 ;  /* 0x00000001ff038807 */ /* 0x000fca0004800000 */
[----:B------:R1:W-:Y:S01]  /*5230*/  STG.E.U8 desc[UR36][R4.64], R3 ;  /* 0x0000000304007986 */ /* 0x0003e2000c101124 */
[----:B------:R-:W-:Y:S05]  /*5240*/  BRA `(.L_x_2999) ;  /* 0x0000000800947947 */ /* 0x000fea0003800000 */
.L_x_3008:
[--C-:B------:R-:W-:Y:S02]  /*5250*/  HADD2.F32 R10, -RZ, R3.reuse.H1_H1 ;  /* 0x30000003ff0a7230 */ /* 0x100fe40000004100 */
[----:B------:R-:W-:-:S03]  /*5260*/  HADD2.F32 R3, -RZ, R3.H0_H0 ;  /* 0x20000003ff037230 */ /* 0x000fc60000004100 */
[----:B------:R-:W-:Y:S02]  /*5270*/  FMUL.FTZ R10, R10, 1 ;  /* 0x3f8000000a0a7820 */ /* 0x000fe40000410000 */
[----:B------:R-:W-:-:S04]  /*5280*/  FMUL.FTZ R3, R3, 1 ;  /* 0x3f80000003037820 */ /* 0x000fc80000410000 */
[----:B0-----:R-:W-:Y:S08]  /*5290*/  F2F.F64.F32 R10, R10 ;  /* 0x0000000a000a7310 */ /* 0x001ff00000201800 */
[----:B---3--:R-:W0:Y:S02]  /*52a0*/  F2F.F64.F32 R8, R3 ;  /* 0x0000000300087310 */ /* 0x008e240000201800 */
[----:B0-----:R0:W-:Y:S01]  /*52b0*/  STG.E.128 desc[UR36][R4.64], R8 ;  /* 0x0000000804007986 */ /* 0x0011e2000c101d24 */
[----:B------:R-:W-:Y:S05]  /*52c0*/  BRA `(.L_x_2999) ;  /* 0x0000000800747947 */ /* 0x000fea0003800000 */
.L_x_3007:
        /* <DEDUP_REMOVED lines=12> */
[----:B------:R-:W-:-:S10]  /*5390*/  HFMA2.MMA R0, -RZ, RZ, 0, 7.569789886474609375e-06 ;  /* 0x0000007fff007435 */ /* 0x000fd400000001ff */
        /* <DEDUP_REMOVED lines=8> */
.L_x_3012:
[----:B------:R-:W-:Y:S05]  /*5420*/  BSYNC B0 ;  /* 0x0000000000007941 */ /* 0x000fea0003800000 */
.L_x_3011:
[----:B------:R-:W-:-:S05]  /*5430*/  LOP3.LUT R3, R0, R3, RZ, 0xfc, !PT ;  /* 0x0000000300037212 */ /* 0x000fca00078efcff */
[----:B------:R1:W-:Y:S01]  /*5440*/  STG.E.U8 desc[UR36][R4.64], R3 ;  /* 0x0000000304007986 */ /* 0x0003e2000c101124 */
[----:B------:R-:W-:Y:S05]  /*5450*/  BRA `(.L_x_2999) ;  /* 0x0000000800107947 */ /* 0x000fea0003800000 */
.L_x_3010:
        /* <DEDUP_REMOVED lines=13> */
.L_x_3014:
[----:B------:R-:W-:Y:S02]  /*5530*/  ISETP.GT.U32.AND P0, PT, R2, 0x7f800000, PT ;  /* 0x7f8000000200780c */ /* 0x000fe40003f04070 */
[----:B------:R-:W-:-:S04]  /*5540*/  MOV R0, 0x7f ;  /* 0x0000007f00007802 */ /* 0x000fc80000000f00 */
[----:B------:R-:W-:-:S07]  /*5550*/  SEL R0, R0, 0x7c, P0 ;  /* 0x0000007c00007807 */ /* 0x000fce0000000000 */
.L_x_3015:
[----:B------:R-:W-:Y:S05]  /*5560*/  BSYNC B0 ;  /* 0x0000000000007941 */ /* 0x000fea0003800000 */
.L_x_3013:
[----:B------:R-:W-:-:S04]  /*5570*/  LOP3.LUT R2, R3, 0x80000000, RZ, 0xc0, !PT ;  /* 0x8000000003027812 */ /* 0x000fc800078ec0ff */
[----:B------:R-:W-:-:S04]  /*5580*/  SHF.R.U32.HI R3, RZ, 0x18, R2 ;  /* 0x00000018ff037819 */ /* 0x000fc80000011602 */
[----:B------:R-:W-:-:S05]  /*5590*/  LOP3.LUT R3, R0, R3, RZ, 0xfc, !PT ;  /* 0x0000000300037212 */ /* 0x000fca00078efcff */
[----:B------:R1:W-:Y:S01]  /*55a0*/  STG.E.U8 desc[UR36][R4.64], R3 ;  /* 0x0000000304007986 */ /* 0x0003e2000c101124 */
[----:B------:R-:W-:Y:S05]  /*55b0*/  BRA `(.L_x_2999) ;  /* 0x0000000400b87947 */ /* 0x000fea0003800000 */
.L_x_3009:
[----:B------:R-:W-:-:S05]  /*55c0*/  HADD2.F32 R0, -RZ, R3.H0_H0 ;  /* 0x20000003ff007230 */ /* 0x000fca0000004100 */
[----:B------:R-:W-:-:S05]  /*55d0*/  F2FP.BF16.F32.PACK_AB R0, RZ, R0 ;  /* 0x00000000ff00723e */ /* 0x000fca00000010ff */
[----:B------:R1:W-:Y:S01]  /*55e0*/  STG.E.U16 desc[UR36][R4.64], R0 ;  /* 0x0000000004007986 */ /* 0x0003e2000c101524 */
[----:B------:R-:W-:Y:S05]  /*55f0*/  BRA `(.L_x_2999) ;  /* 0x0000000400a87947 */ /* 0x000fea0003800000 */
.L_x_3006:
        /* <DEDUP_REMOVED lines=9> */
[----:B------:R-:W1:Y:S02]  /*5690*/  F2I.FTZ.U32.TRUNC.NTZ R3, R3 ;  /* 0x0000000300037305 */ /* 0x000e64000021f000 */
[----:B-1----:R1:W-:Y:S01]  /*56a0*/  STG.E.U16 desc[UR36][R4.64], R3 ;  /* 0x0000000304007986 */ /* 0x0023e2000c101524 */
[----:B------:R-:W-:Y:S05]  /*56b0*/  BRA `(.L_x_2999) ;  /* 0x0000000400787947 */ /* 0x000fea0003800000 */
.L_x_3018:
        /* <DEDUP_REMOVED lines=17> */
.L_x_3021:
[----:B------:R-:W-:-:S04]  /*57d0*/  LOP3.LUT R2, R7, 0x80000000, RZ, 0xc0, !PT ;  /* 0x8000000007027812 */ /* 0x000fc800078ec0ff */
[----:B------:R-:W-:-:S04]  /*57e0*/  SHF.R.U32.HI R3, RZ, 0x18, R2 ;  /* 0x00000018ff037819 */ /* 0x000fc80000011602 */
[----:B------:R-:W-:-:S04]  /*57f0*/  LOP3.LUT R0, R0, R3, RZ, 0xfc, !PT ;  /* 0x0000000300007212 */ /* 0x000fc800078efcff */
[----:B------:R-:W-:-:S07]  /*5800*/  PRMT R2, R0, 0x7610, R2 ;  /* 0x0000761000027816 */ /* 0x000fce0000000002 */
.L_x_3020:
[----:B------:R-:W-:Y:S05]  /*5810*/  BSYNC B0 ;  /* 0x0000000000007941 */ /* 0x000fea0003800000 */
.L_x_3019:
[----:B------:R1:W-:Y:S01]  /*5820*/  STG.E.U8 desc[UR36][R4.64], R2 ;  /* 0x0000000204007986 */ /* 0x0003e2000c101124 */
[----:B------:R-:W-:Y:S05]  /*5830*/  BRA `(.L_x_2999) ;  /* 0x0000000400187947 */ /* 0x000fea0003800000 */
.L_x_3017:
        /* <DEDUP_REMOVED lines=17> */
.L_x_3024:
[----:B------:R-:W-:-:S04]  /*5950*/  LOP3.LUT R2, R7, 0x80000000, RZ, 0xc0, !PT ;  /* 0x8000000007027812 */ /* 0x000fc800078ec0ff */
[----:B------:R-:W-:-:S04]  /*5960*/  SHF.R.U32.HI R3, RZ, 0x18, R2 ;  /* 0x00000018ff037819 */ /* 0x000fc80000011602 */
[----:B------:R-:W-:-:S04]  /*5970*/  LOP3.LUT R0, R0, R3, RZ, 0xfc, !PT ;  /* 0x0000000300007212 */ /* 0x000fc800078efcff */
[----:B------:R-:W-:-:S07]  /*5980*/  PRMT R2, R0, 0x7610, R2 ;  /* 0x0000761000027816 */ /* 0x000fce0000000002 */
.L_x_3023:
[----:B------:R-:W-:Y:S05]  /*5990*/  BSYNC B0 ;  /* 0x0000000000007941 */ /* 0x000fea0003800000 */
.L_x_3022:
[----:B------:R1:W-:Y:S01]  /*59a0*/  STG.E.U8 desc[UR36][R4.64], R2 ;  /* 0x0000000204007986 */ /* 0x0003e2000c101124 */
[----:B------:R-:W-:Y:S05]  /*59b0*/  BRA `(.L_x_2999) ;  /* 0x0000000000b87947 */ /* 0x000fea0003800000 */
.L_x_3016:
        /* <DEDUP_REMOVED lines=12> */
[----:B------:R-:W-:Y:S01]  /*5a80*/  HFMA2.MMA R3, -RZ, RZ, 0, 1.5199184417724609375e-05 ;  /* 0x000000ffff037435 */ /* 0x000fe200000001ff */
[----:B------:R-:W-:-:S04]  /*5a90*/  @P2 LOP3.LUT R0, R0, 0x1, RZ, 0xc0, !PT ;  /* 0x0000000100002812 */ /* 0x000fc800078ec0ff */
[----:B------:R-:W-:Y:S01]  /*5aa0*/  @P2 ISETP.EQ.U32.AND P1, PT, R0, 0x1, P0 ;  /* 0x000000010000280c */ /* 0x000fe20000722070 */
[----:B------:R-:W-:Y:S01]  /*5ab0*/  @P2 VIADD R0, R6, 0x1 ;  /* 0x0000000106002836 */ /* 0x000fe20000000000 */
[----:B------:R-:W-:Y:S02]  /*5ac0*/  PLOP3.LUT P0, PT, PT, PT, PT, 0x80, 0x0 ;  /* 0x000000000000781c */ /* 0x000fe40003f0f070 */
[----:B------:R-:W-:-:S13]  /*5ad0*/  @P2 PLOP3.LUT P0, PT, P1, PT, PT, 0x80, 0x0 ;  /* 0x000000000000281c */ /* 0x000fda0000f0f070 */
[----:B------:R-:W-:-:S05]  /*5ae0*/  @!P0 IMAD.MOV R0, RZ, RZ, R6 ;  /* 0x000000ffff008224 */ /* 0x000fca00078e0206 */
[----:B------:R-:W-:-:S05]  /*5af0*/  @P2 MOV R3, R0 ;  /* 0x0000000000032202 */ /* 0x000fca0000000f00 */
[----:B------:R1:W-:Y:S01]  /*5b00*/  STG.E.U8 desc[UR36][R4.64], R3 ;  /* 0x0000000304007986 */ /* 0x0003e2000c101124 */
[----:B------:R-:W-:Y:S05]  /*5b10*/  BRA `(.L_x_2999) ;  /* 0x0000000000607947 */ /* 0x000fea0003800000 */
.L_x_2998:
[----:B------:R-:W-:Y:S01]  /*5b20*/  MOV R0, 0x0 ;  /* 0x0000000000007802 */ /* 0x000fe20000000f00 */
[----:B------:R-:W-:Y:S01]  /*5b30*/  ULDC.64 UR4, c[0x4][0x158] ;  /* 0x0100560000047ab9 */ /* 0x000fe20000000a00 */
[----:B------:R-:W-:Y:S01]  /*5b40*/  ULDC.64 UR6, c[0x4][0x160] ;  /* 0x0100580000067ab9 */ /* 0x000fe20000000a00 */
[----:B------:R-:W-:Y:S01]  /*5b50*/  IMAD.U32 R4, RZ, RZ, UR4 ;  /* 0x00000004ff047e24 */ /* 0x000fe2000f8e00ff */
[----:B------:R1:W1:Y:S01]  /*5b60*/  LDC.64 R2, c[0x4][R0] ;  /* 0x0100000000027b82 */ /* 0x0002620000000a00 */
[----:B------:R-:W-:Y:S01]  /*5b70*/  IMAD.U32 R5, RZ, RZ, UR5 ;  /* 0x00000005ff057e24 */ /* 0x000fe2000f8e00ff */
[----:B------:R-:W-:Y:S01]  /*5b80*/  ULDC.64 UR4, c[0x4][0x30] ;  /* 0x01000c0000047ab9 */ /* 0x000fe20000000a00 */
[----:B--2-4-:R-:W-:Y:S01]  /*5b90*/  HFMA2.MMA R13, -RZ, RZ, 0, 0 ;  /* 0x00000000ff0d7435 */ /* 0x014fe200000001ff */
[----:B------:R-:W-:Y:S01]  /*5ba0*/  MOV R6, UR6 ;  /* 0x0000000600067c02 */ /* 0x000fe20008000f00 */
[----:B------:R-:W-:Y:S01]  /*5bb0*/  IMAD.U32 R7, RZ, RZ, UR7 ;  /* 0x00000007ff077e24 */ /* 0x000fe2000f8e00ff */
[----:B0-----:R-:W-:Y:S01]  /*5bc0*/  MOV R11, UR5 ;  /* 0x00000005000b7c02 */ /* 0x001fe20008000f00 */
[----:B------:R-:W-:-:S02]  /*5bd0*/  IMAD.U32 R10, RZ, RZ, UR4 ;  /* 0x00000004ff0a7e24 */ /* 0x000fc4000f8e00ff */
[----:B------:R-:W-:Y:S02]  /*5be0*/  IMAD.MOV.U32 R8, RZ, RZ, 0x65 ;  /* 0x00000065ff087424 */ /* 0x000fe400078e00ff */
[----:B------:R-:W-:-:S07]  /*5bf0*/  IMAD.MOV.U32 R12, RZ, RZ, 0x1 ;  /* 0x00000001ff0c7424 */ /* 0x000fce00078e00ff */
[----:B------:R-:W-:-:S07]  /*5c00*/  LEPC R20, `(.L_x_3027) ;  /* 0x000000001014794e */ /* 0x000fce0000000000 */
[----:B-1-3--:R-:W-:Y:S05]  /*5c10*/  CALL.ABS.NOINC R2 ;  /* 0x0000000002007343 */ /* 0x00afea0003c00000 */
.L_x_3027:
[----:B------:R-:W-:Y:S05]  /*5c20*/  BRA `(.L_x_2999) ;  /* 0x00000000001c7947 */ /* 0x000fea0003800000 */
.L_x_3026:
[----:B------:R-:W-:-:S06]  /*5c30*/  HADD2.F32 R3, -RZ, R3.H0_H0 ;  /* 0x20000003ff037230 */ /* 0x000fcc0000004100 */
[----:B------:R-:W1:Y:S02]  /*5c40*/  F2I.U64.TRUNC R2, R3 ;  /* 0x0000000300027311 */ /* 0x000e64000020d800 */
[----:B-1----:R1:W-:Y:S01]  /*5c50*/  STG.E.64 desc[UR36][R4.64], R2 ;  /* 0x0000000204007986 */ /* 0x0023e2000c101b24 */
[----:B------:R-:W-:Y:S05]  /*5c60*/  BRA `(.L_x_2999) ;  /* 0x00000000000c7947 */ /* 0x000fea0003800000 */
.L_x_3025:
[----:B------:R-:W-:-:S06]  /*5c70*/  HADD2.F32 R3, -RZ, R3.H0_H0 ;  /* 0x20000003ff037230 */ /* 0x000fcc0000004100 */
[----:B------:R-:W1:Y:S02]  /*5c80*/  F2I.FTZ.U32.TRUNC.NTZ R3, R3 ;  /* 0x0000000300037305 */ /* 0x000e64000021f000 */
[----:B-1----:R1:W-:Y:S02]  /*5c90*/  STG.E desc[UR36][R4.64], R3 ;  /* 0x0000000304007986 */ /* 0x0023e4000c101924 */
.L_x_2999:
[----:B------:R-:W-:-:S04]  /*5ca0*/  IMAD R16, R16, 0x200, R17 ;  /* 0x0000020010107824 */ /* 0x000fc800078e0211 */
[----:B------:R-:W-:-:S07]  /*5cb0*/  VIADD R19, R16, 0x80 ;  /* 0x0000008010137836 */ /* 0x000fce0000000000 */
.L_x_2898:
[----:B------:R-:W-:Y:S05]  /*5cc0*/  BSYNC B6 ;  /* 0x0000000000067941 */ /* 0x000fea0003800000 */
.L_x_2897:
[----:B------:R-:W-:Y:S01]  /*5cd0*/  ULDC UR4, c[0x0][0x210] ;  /* 0x0000840000047ab9 */ /* 0x000fe20000000800 */
[----:B------:R-:W-:Y:S01]  /*5ce0*/  BSSY B6, `(.L_x_3028) ;  /* 0x00005c5000067945 */ /* 0x000fe20003800000 */
[----:B------:R-:W-:-:S13]  /*5cf0*/  ISETP.GE.AND P0, PT, R19, UR4, PT ;  /* 0x0000000413007c0c */ /* 0x000fda000bf06270 */
[----:B------:R-:W-:Y:S05]  /*5d00*/  @P0 BRA `(.L_x_3029) ;  /* 0x0000005c00080947 */ /* 0x000fea0003800000 */
[----:B-1----:R-:W1:Y:S01]  /*5d10*/  LDC R6, c[0x0][0x218] ;  /* 0x00008600ff067b82 */ /* 0x002e620000000800 */
[----:B------:R-:W-:Y:S01]  /*5d20*/  MOV R0, RZ ;  /* 0x000000ff00007202 */ /* 0x000fe20000000f00 */
[----:B------:R-:W-:Y:S01]  /*5d30*/  IMAD.MOV.U32 R16, RZ, RZ, RZ ;  /* 0x000000ffff107224 */ /* 0x000fe200078e00ff */
[----:B-1----:R-:W-:-:S13]  /*5d40*/  ISETP.NE.AND P0, PT, R6, RZ, PT ;  /* 0x000000ff0600720c */ /* 0x002fda0003f05270 */
        /* <DEDUP_REMOVED lines=17> */
[----:B0-----:R-:W-:-:S05]  /*5e60*/  IMAD.HI.U32 R4, R3, UR7, R2 ;  /* 0x0000000703047c27 */ /* 0x001fca000f8e0002 */
        /* <DEDUP_REMOVED lines=275> */
[----:B------:R-:W-:-:S04]  /*6fa0*/  SHF.R.U32.HI R2, RZ, UR5, R2 ;  /* 0x00000005ff027c19 */ /* 0x000fc80008011602 */
[----:B------:R-:W-:-:S05]  /*6fb0*/  IADD3 R3, -R2, RZ, RZ ;  /* 0x000000ff02037210 */ /* 0x000fca0007ffe1ff */
[----:B------:R-:W-:Y:S01]  /*6fc0*/  IMAD R5, R3, UR4, R5 ;  /* 0x0000000403057c24 */ /* 0x000fe2000f8e0205 */
[----:B------:R-:W-:-:S03]  /*6fd0*/  ULDC.64 UR4, c[0x0][0x408] ;  /* 0x0001020000047ab9 */ /* 0x000fc60000000a00 */
[C---:B------:R-:W-:Y:S02]  /*6fe0*/  IMAD R16, R5.reuse, UR4, R16 ;  /* 0x0000000405107c24 */ /* 0x040fe4000f8e0210 */
[----:B------:R-:W-:-:S07]  /*6ff0*/  IMAD R0, R5, UR5, R0 ;  /* 0x0000000505007c24 */ /* 0x000fce000f8e0200 */
.L_x_3030:
[----:B0-----:R-:W0:Y:S01]  /*7000*/  LDC.U8 R5, c[0x0][0x422] ;  /* 0x00010880ff057b82 */ /* 0x001e220000000000 */
        /* <DEDUP_REMOVED lines=17> */
[----:B------:R-:W5:Y:S01]  /*7120*/  LDG.E.S8 R2, desc[UR36][R2.64] ;  /* 0x0000002402027981 */ /* 0x000f62000c1e1300 */
[----:B------:R-:W-:Y:S01]  /*7130*/  PRMT R5, RZ, 0x7610, R5 ;  /* 0x00007610ff057816 */ /* 0x000fe20000000005 */
[----:B-----5:R-:W0:Y:S02]  /*7140*/  I2F.S16 R0, R2 ;  /* 0x0000000200007306 */ /* 0x020e240000101400 */
[----:B0-----:R-:W-:Y:S01]  /*7150*/  F2FP.F16.F32.PACK_AB R0, RZ, R0 ;  /* 0x00000000ff00723e */ /* 0x001fe200000000ff */
[----:B------:R-:W-:Y:S06]  /*7160*/  BRA `(.L_x_3036) ;  /* 0x0000000c00fc7947 */ /* 0x000fec0003800000 */
.L_x_3034:
[----:B------:R-:W5:Y:S01]  /*7170*/  LDG.E.U8 R2, desc[UR36][R2.64] ;  /* 0x0000002402027981 */ /* 0x000f62000c1e1100 */
[----:B------:R-:W-:Y:S02]  /*7180*/  PRMT R5, RZ, 0x7610, R5 ;  /* 0x00007610ff057816 */ /* 0x000fe40000000005 */
[----:B-----5:R-:W-:-:S04]  /*7190*/  I2FP.F32.U32 R0, R2 ;  /* 0x0000000200007245 */ /* 0x020fc80000201000 */
[----:B------:R-:W-:Y:S01]  /*71a0*/  F2FP.F16.F32.PACK_AB R0, RZ, R0 ;  /* 0x00000000ff00723e */ /* 0x000fe200000000ff */
[----:B------:R-:W-:Y:S06]  /*71b0*/  BRA `(.L_x_3036) ;  /* 0x0000000c00e87947 */ /* 0x000fec0003800000 */
.L_x_3033:
[----:B------:R-:W-:-:S13]  /*71c0*/  ISETP.NE.AND P0, PT, R4, 0x2, PT ;  /* 0x000000020400780c */ /* 0x000fda0003f05270 */
[----:B------:R-:W-:Y:S05]  /*71d0*/  @!P0 BRA `(.L_x_3037) ;  /* 0x0000000000388947 */ /* 0x000fea0003800000 */
[----:B------:R-:W-:-:S13]  /*71e0*/  ISETP.NE.AND P0, PT, R4, 0x3, PT ;  /* 0x000000030400780c */ /* 0x000fda0003f05270 */
[----:B------:R-:W-:Y:S05]  /*71f0*/  @!P0 BRA `(.L_x_3038) ;  /* 0x00000000001c8947 */ /* 0x000fea0003800000 */
[----:B------:R-:W-:-:S13]  /*7200*/  ISETP.NE.AND P0, PT, R4, 0x4, PT ;  /* 0x000000040400780c */ /* 0x000fda0003f05270 */
[----:B------:R-:W-:Y:S05]  /*7210*/  @P0 BRA `(.L_x_3035) ;  /* 0x0000000c00600947 */ /* 0x000fea0003800000 */
[----:B------:R-:W5:Y:S01]  /*7220*/  LDG.E.64 R2, desc[UR36][R2.64] ;  /* 0x0000002402027981 */ /* 0x000f62000c1e1b00 */
[----:B------:R-:W-:Y:S01]  /*7230*/  PRMT R5, RZ, 0x7610, R5 ;  /* 0x00007610ff057816 */ /* 0x000fe20000000005 */
[----:B-----5:R-:W0:Y:S02]  /*7240*/  I2F.S64 R0, R2 ;  /* 0x0000000200007312 */ /* 0x020e240000301400 */
[----:B0-----:R-:W-:Y:S01]  /*7250*/  F2FP.F16.F32.PACK_AB R0, RZ, R0 ;  /* 0x00000000ff00723e */ /* 0x001fe200000000ff */
[----:B------:R-:W-:Y:S06]  /*7260*/  BRA `(.L_x_3036) ;  /* 0x0000000c00bc7947 */ /* 0x000fec0003800000 */
.L_x_3038:
[----:B------:R-:W5:Y:S01]  /*7270*/  LDG.E R2, desc[UR36][R2.64] ;  /* 0x0000002402027981 */ /* 0x000f62000c1e1900 */
[----:B------:R-:W-:Y:S02]  /*7280*/  PRMT R5, RZ, 0x7610, R5 ;  /* 0x00007610ff057816 */ /* 0x000fe40000000005 */
[----:B-----5:R-:W-:-:S04]  /*7290*/  I2FP.F32.S32 R0, R2 ;  /* 0x0000000200007245 */ /* 0x020fc80000201400 */
[----:B------:R-:W-:Y:S01]  /*72a0*/  F2FP.F16.F32.PACK_AB R0, RZ, R0 ;  /* 0x00000000ff00723e */ /* 0x000fe200000000ff */
[----:B------:R-:W-:Y:S06]  /*72b0*/  BRA `(.L_x_3036) ;  /* 0x0000000c00a87947 */ /* 0x000fec0003800000 */
.L_x_3037:
[----:B------:R-:W5:Y:S01]  /*72c0*/  LDG.E.U16 R2, desc[UR36][R2.64] ;  /* 0x0000002402027981 */ /* 0x000f62000c1e1500 */
[----:B------:R-:W-:Y:S01]  /*72d0*/  PRMT R5, RZ, 0x7610, R5 ;  /* 0x00007610ff057816 */ /* 0x000fe20000000005 */
[----:B-----5:R-:W0:Y:S02]  /*72e0*/  I2F.S16 R0, R2 ;  /* 0x0000000200007306 */ /* 0x020e240000101400 */
[----:B0-----:R-:W-:Y:S01]  /*72f0*/  F2FP.F16.F32.PACK_AB R0, RZ, R0 ;  /* 0x00000000ff00723e */ /* 0x001fe200000000ff */
[----:B------:R-:W-:Y:S06]  /*7300*/  BRA `(.L_x_3036) ;  /* 0x0000000c00947947 */ /* 0x000fec0003800000 */
.L_x_3032:
[----:B------:R-:W-:-:S13]  /*7310*/  ISETP.GT.AND P0, PT, R4, 0x6, PT ;  /* 0x000000060400780c */ /* 0x000fda0003f04270 */
[----:B------:R-:W-:Y:S05]  /*7320*/  @P0 BRA `(.L_x_3039) ;  /* 0x0000000000340947 */ /* 0x000fea0003800000 */
[----:B------:R-:W-:-:S13]  /*7330*/  ISETP.NE.AND P0, PT, R4, 0x5, PT ;  /* 0x000000050400780c */ /* 0x000fda0003f05270 */
[----:B------:R-:W-:Y:S05]  /*7340*/  @!P0 BRA `(.L_x_3040) ;  /* 0x0000000000188947 */ /* 0x000fea0003800000 */
[----:B------:R-:W-:-:S13]  /*7350*/  ISETP.NE.AND P0, PT, R4, 0x6, PT ;  /* 0x000000060400780c */ /* 0x000fda0003f05270 */
[----:B------:R-:W-:Y:S05]  /*7360*/  @P0 BRA `(.L_x_3035) ;  /* 0x0000000c000c0947 */ /* 0x000fea0003800000 */
[----:B------:R-:W5:Y:S01]  /*7370*/  LDG.E R0, desc[UR36][R2.64] ;  /* 0x0000002402007981 */ /* 0x000f62000c1e1900 */
[----:B------:R-:W-:Y:S02]  /*7380*/  PRMT R5, RZ, 0x7610, R5 ;  /* 0x00007610ff057816 */ /* 0x000fe40000000005 */
[----:B-----5:R-:W-:Y:S01]  /*7390*/  F2FP.F16.F32.PACK_AB R0, RZ, R0 ;  /* 0x00000000ff00723e */ /* 0x020fe200000000ff */
[----:B------:R-:W-:Y:S06]  /*73a0*/  BRA `(.L_x_3036) ;  /* 0x0000000c006c7947 */ /* 0x000fec0003800000 */
.L_x_3040:
[----:B------:R-:W5:Y:S01]  /*73b0*/  LDG.E.U16 R0, desc[UR36][R2.64] ;  /* 0x0000002402007981 */ /* 0x000f62000c1e1500 */
[----:B------:R-:W-:Y:S01]  /*73c0*/  PRMT R5, RZ, 0x7610, R5 ;  /* 0x00007610ff057816 */ /* 0x000fe20000000005 */
[----:B-----5:R-:W-:-:S05]  /*73d0*/  HADD2.F32 R0, -RZ, R0.H0_H0 ;  /* 0x20000000ff007230 */ /* 0x020fca0000004100 */
[----:B------:R-:W-:Y:S01]  /*73e0*/  F2FP.F16.F32.PACK_AB R0, RZ, R0 ;  /* 0x00000000ff00723e */ /* 0x000fe200000000ff */
[----:B------:R-:W-:Y:S06]  /*73f0*/  BRA `(.L_x_3036) ;  /* 0x0000000c00587947 */ /* 0x000fec0003800000 */
.L_x_3039:
[----:B------:R-:W-:-:S13]  /*7400*/  ISETP.NE.AND P0, PT, R4, 0x7, PT ;  /* 0x000000070400780c */ /* 0x000fda0003f05270 */
[----:B------:R-:W-:Y:S05]  /*7410*/  @!P0 BRA `(.L_x_3041) ;  /* 0x0000000000308947 */ /* 0x000fea0003800000 */
[----:B------:R-:W-:-:S13]  /*7420*/  ISETP.NE.AND P0, PT, R4, 0x8, PT ;  /* 0x000000080400780c */ /* 0x000fda0003f05270 */
[----:B------:R-:W-:Y:S05]  /*7430*/  @!P0 BRA `(.L_x_3042) ;  /* 0x0000000000188947 */ /* 0x000fea0003800000 */
[----:B------:R-:W-:-:S13]  /*7440*/  ISETP.NE.AND P0, PT, R4, 0x9, PT ;  /* 0x000000090400780c */ /* 0x000fda0003f05270 */
[----:B------:R-:W-:Y:S05]  /*7450*/  @P0 BRA `(.L_x_3035) ;  /* 0x0000000800d00947 */ /* 0x000fea0003800000 */
[----:B------:R-:W5:Y:S02]  /*7460*/  LDG.E.64 R4, desc[UR36][R2.64] ;  /* 0x0000002402047981 */ /* 0x000f64000c1e1b00 */
[----:B-----5:R-:W-:-:S04]  /*7470*/  F2FP.F16.F32.PACK_AB R5, R4, R5 ;  /* 0x000000050405723e */ /* 0x020fc800000000ff */
[----:B------:R-:W-:Y:S01]  /*7480*/  PRMT R0, R5, 0x7632, R0 ;  /* 0x0000763205007816 */ /* 0x000fe20000000000 */
[----:B------:R-:W-:Y:S06]  /*7490*/  BRA `(.L_x_3036) ;  /* 0x0000000c00307947 */ /* 0x000fec0003800000 */
.L_x_3042:
[----:B------:R-:W5:Y:S02]  /*74a0*/  LDG.E R2, desc[UR36][R2.64] ;  /* 0x0000002402027981 */ /* 0x000f64000c1e1900 */
[C---:B-----5:R-:W-:Y:S02]  /*74b0*/  PRMT R0, R2.reuse, 0x7610, R0 ;  /* 0x0000761002007816 */ /* 0x060fe40000000000 */
[----:B------:R-:W-:Y:S01]  /*74c0*/  PRMT R5, R2, 0x7632, R5 ;  /* 0x0000763202057816 */ /* 0x000fe20000000005 */
[----:B------:R-:W-:Y:S06]  /*74d0*/  BRA `(.L_x_3036) ;  /* 0x0000000c00207947 */ /* 0x000fec0003800000 */
.L_x_3041:
[----:B------:R-:W5:Y:S01]  /*74e0*/  LDG.E.64 R2, desc[UR36][R2.64] ;  /* 0x0000002402027981 */ /* 0x000f62000c1e1b00 */
[----:B------:R-:W-:Y:S01]  /*74f0*/  UMOV UR4, 0xf0000000 ;  /* 0xf000000000047882 */ /* 0x000fe20000000000 */
[----:B------:R-:W-:Y:S01]  /*7500*/  UMOV UR5, 0x380fffff ;  /* 0x380fffff00057882 */ /* 0x000fe20000000000 */
[----:B------:R-:W-:Y:S01]  /*7510*/  PRMT R5, RZ, 0x7610, R5 ;  /* 0x00007610ff057816 */ /* 0x000fe20000000005 */
[----:B-----5:R-:W0:Y:S01]  /*7520*/  F2F.F32.F64 R0, R2 ;  /* 0x0000000200007310 */ /* 0x020e220000301000 */
[----:B------:R-:W-:-:S14]  /*7530*/  DSETP.GEU.AND P0, PT, |R2|, UR4, PT ;  /* 0x0000000402007e2a */ /* 0x000fdc000bf0e200 */
[----:B0-----:R-:W-:-:S05]  /*7540*/  @!P0 FMUL R0, R0, 1.175494350822287508e-38 ;  /* 0x0080000000008820 */ /* 0x001fca0000400000 */
[----:B------:R-:W-:Y:S01]  /*7550*/  F2FP.F16.F32.PACK_AB R0, RZ, R0 ;  /* 0x00000000ff00723e */ /* 0x000fe200000000ff */
[----:B------:R-:W-:Y:S06]  /*7560*/  BRA `(.L_x_3036) ;  /* 0x0000000800fc7947 */ /* 0x000fec0003800000 */
.L_x_3031:
        /* <DEDUP_REMOVED lines=8> */
[----:B------:R-:W5:Y:S01]  /*75f0*/  LDG.E.U8 R2, desc[UR36][R2.64] ;  /* 0x0000002402027981 */ /* 0x000f62000c1e1100 */
[----:B------:R-:W-:Y:S02]  /*7600*/  PRMT R5, RZ, 0x7610, R5 ;  /* 0x00007610ff057816 */ /* 0x000fe40000000005 */
[----:B-----5:R-:W-:-:S04]  /*7610*/  ISETP.NE.AND P0, PT, R2, RZ, PT ;  /* 0x000000ff0200720c */ /* 0x020fc80003f05270 */
[----:B------:R-:W-:-:S04]  /*7620*/  FSEL R0, RZ, 1, !P0 ;  /* 0x3f800000ff007808 */ /* 0x000fc80004000000 */
[----:B------:R-:W-:Y:S01]  /*7630*/  F2FP.F16.F32.PACK_AB R0, RZ, R0 ;  /* 0x00000000ff00723e */ /* 0x000fe200000000ff */
[----:B------:R-:W-:Y:S06]  /*7640*/  BRA `(.L_x_3036) ;  /* 0x0000000800c47947 */ /* 0x000fec0003800000 */
.L_x_3045:
[----:B------:R-:W5:Y:S01]  /*7650*/  LDG.E.128 R4, desc[UR36][R2.64] ;  /* 0x0000002402047981 */ /* 0x000f62000c1e1d00 */
[----:B------:R-:W-:Y:S01]  /*7660*/  UMOV UR4, 0xf0000000 ;  /* 0xf000000000047882 */ /* 0x000fe20000000000 */
[----:B------:R-:W-:Y:S01]  /*7670*/  UMOV UR5, 0x380fffff ;  /* 0x380fffff00057882 */ /* 0x000fe20000000000 */
[----:B-----5:R-:W0:Y:S01]  /*7680*/  F2F.F32.F64 R8, R6 ;  /* 0x0000000600087310 */ /* 0x020e220000301000 */
[----:B------:R-:W-:Y:S02]  /*7690*/  DSETP.GEU.AND P1, PT, |R6|, UR4, PT ;  /* 0x0000000406007e2a */ /* 0x000fe4000bf2e200 */
[----:B------:R-:W-:-:S05]  /*76a0*/  DSETP.GEU.AND P0, PT, |R4|, UR4, PT ;  /* 0x0000000404007e2a */ /* 0x000fca000bf0e200 */
[----:B------:R1:W5:Y:S07]  /*76b0*/  F2F.F32.F64 R0, R4 ;  /* 0x0000000400007310 */ /* 0x00036e0000301000 */
[----:B0-----:R-:W-:-:S05]  /*76c0*/  @!P1 FMUL R8, R8, 1.175494350822287508e-38 ;  /* 0x0080000008089820 */ /* 0x001fca0000400000 */
[----:B-1----:R-:W-:Y:S01]  /*76d0*/  F2FP.F16.F32.PACK_AB R5, RZ, R8 ;  /* 0x00000008ff05723e */ /* 0x002fe200000000ff */
[----:B-----5:R-:W-:-:S05]  /*76e0*/  @!P0 FMUL R0, R0, 1.175494350822287508e-38 ;  /* 0x0080000000008820 */ /* 0x020fca0000400000 */
[----:B------:R-:W-:Y:S01]  /*76f0*/  F2FP.F16.F32.PACK_AB R0, RZ, R0 ;  /* 0x00000000ff00723e */ /* 0x000fe200000000ff */
[----:B------:R-:W-:Y:S06]  /*7700*/  BRA `(.L_x_3036) ;  /* 0x0000000800947947 */ /* 0x000fec0003800000 */
.L_x_3044:
[----:B------:R-:W-:-:S13]  /*7710*/  ISETP.NE.AND P0, PT, R4, 0xf, PT ;  /* 0x0000000f0400780c */ /* 0x000fda0003f05270 */
[----:B------:R-:W-:Y:S05]  /*7720*/  @!P0 BRA `(.L_x_3046) ;  /* 0x0000000000a48947 */ /* 0x000fea0003800000 */
[----:B------:R-:W-:-:S13]  /*7730*/  ISETP.NE.AND P0, PT, R4, 0x17, PT ;  /* 0x000000170400780c */ /* 0x000fda0003f05270 */
[----:B------:R-:W-:Y:S05]  /*7740*/  @!P0 BRA `(.L_x_3047) ;  /* 0x0000000000608947 */ /* 0x000fea0003800000 */
[----:B------:R-:W-:-:S13]  /*7750*/  ISETP.NE.AND P0, PT, R4, 0x18, PT ;  /* 0x000000180400780c */ /* 0x000fda0003f05270 */
[----:B------:R-:W-:Y:S05]  /*7760*/  @P0 BRA `(.L_x_3035) ;  /* 0x00000008000c0947 */ /* 0x000fea0003800000 */
[----:B------:R-:W5:Y:S01]  /*7770*/  LDG.E.U8 R0, desc[UR36][R2.64] ;  /* 0x0000002402007981 */ /* 0x000f62000c1e1100 */
[----:B------:R-:W-:Y:S01]  /*7780*/  IMAD.MOV.U32 R8, RZ, RZ, -0x800000 ;  /* 0xff800000ff087424 */ /* 0x000fe200078e00ff */
[----:B-----5:R-:W-:-:S04]  /*7790*/  SHF.L.U32 R0, R0, 0x18, RZ ;  /* 0x0000001800007819 */ /* 0x020fc800000006ff */
[----:B------:R-:W-:-:S04]  /*77a0*/  LOP3.LUT R4, R0, 0x7f000000, RZ, 0xc0, !PT ;  /* 0x7f00000000047812 */ /* 0x000fc800078ec0ff */
[----:B------:R-:W0:Y:S01]  /*77b0*/  FLO.U32 R5, R4 ;  /* 0x0000000400057300 */ /* 0x000e2200000e0000 */
[C---:B------:R-:W-:Y:S01]  /*77c0*/  IADD3 R6, R4.reuse, 0x1000000, RZ ;  /* 0x0100000004067810 */ /* 0x040fe20007ffe0ff */
        /* <DEDUP_REMOVED lines=12> */
[----:B------:R-:W-:Y:S02]  /*7890*/  LOP3.LUT R0, R5, 0x80000000, R0, 0xf8, !PT ;  /* 0x8000000005007812 */ /* 0x000fe400078ef800 */
[----:B------:R-:W-:Y:S02]  /*78a0*/  PRMT R5, RZ, 0x7610, R5 ;  /* 0x00007610ff057816 */ /* 0x000fe40000000005 */
[----:B------:R-:W-:Y:S01]  /*78b0*/  F2FP.F16.F32.PACK_AB R0, RZ, R0 ;  /* 0x00000000ff00723e */ /* 0x000fe200000000ff */
[----:B------:R-:W-:Y:S06]  /*78c0*/  BRA `(.L_x_3036) ;  /* 0x0000000800247947 */ /* 0x000fec0003800000 */
.L_x_3047:
[----:B------:R-:W5:Y:S02]  /*78d0*/  LDG.E.U8 R2, desc[UR36][R2.64] ;  /* 0x0000002402027981 */ /* 0x000f64000c1e1100 */
[C---:B-----5:R-:W-:Y:S02]  /*78e0*/  IMAD.SHL.U32 R0, R2.reuse, 0x2000000, RZ ;  /* 0x0200000002007824 */ /* 0x060fe400078e00ff */
        /* <DEDUP_REMOVED lines=9> */
[--C-:B------:R-:W-:Y:S02]  /*7980*/  LOP3.LUT R0, R4, 0x80000000, R5.reuse, 0xf8, !PT ;  /* 0x8000000004007812 */ /* 0x100fe400078ef805 */
[----:B------:R-:W-:Y:S02]  /*7990*/  PRMT R5, RZ, 0x7610, R5 ;  /* 0x00007610ff057816 */ /* 0x000fe40000000005 */
[----:B------:R-:W-:Y:S01]  /*79a0*/  F2FP.F16.F32.PACK_AB R0, RZ, R0 ;  /* 0x00000000ff00723e */ /* 0x000fe200000000ff */
[----:B------:R-:W-:Y:S06]  /*79b0*/  BRA `(.L_x_3036) ;  /* 0x0000000400e87947 */ /* 0x000fec0003800000 */
.L_x_3046:
[----:B------:R-:W5:Y:S01]  /*79c0*/  LDG.E.U16 R0, desc[UR36][R2.64] ;  /* 0x0000002402007981 */ /* 0x000f62000c1e1500 */
[----:B------:R-:W-:Y:S02]  /*79d0*/  PRMT R5, RZ, 0x7610, R5 ;  /* 0x00007610ff057816 */ /* 0x000fe40000000005 */
[----:B-----5:R-:W-:-:S04]  /*79e0*/  SHF.L.U32 R0, R0, 0x10, RZ ;  /* 0x0000001000007819 */ /* 0x020fc800000006ff */
[----:B------:R-:W-:Y:S01]  /*79f0*/  F2FP.F16.F32.PACK_AB R0, RZ, R0 ;  /* 0x00000000ff00723e */ /* 0x000fe200000000ff */
[----:B------:R-:W-:Y:S06]  /*7a00*/  BRA `(.L_x_3036) ;  /* 0x0000000400d47947 */ /* 0x000fec0003800000 */
.L_x_3043:
        /* <DEDUP_REMOVED lines=8> */
[----:B------:R-:W5:Y:S01]  /*7a90*/  LDG.E.U16 R0, desc[UR36][R2.64] ;  /* 0x0000002402007981 */ /* 0x000f62000c1e1500 */
[----:B------:R-:W-:Y:S02]  /*7aa0*/  PRMT R5, RZ, 0x7610, R5 ;  /* 0x00007610ff057816 */ /* 0x000fe40000000005 */
[----:B-----5:R-:W-:-:S04]  /*7ab0*/  I2FP.F32.U32 R0, R0 ;  /* 0x0000000000007245 */ /* 0x020fc80000201000 */
[----:B------:R-:W-:Y:S01]  /*7ac0*/  F2FP.F16.F32.PACK_AB R0, RZ, R0 ;  /* 0x00000000ff00723e */ /* 0x000fe200000000ff */
[----:B------:R-:W-:Y:S06]  /*7ad0*/  BRA `(.L_x_3036) ;  /* 0x0000000400a07947 */ /* 0x000fec0003800000 */
.L_x_3050:
[----:B------:R-:W5:Y:S01]  /*7ae0*/  LDG.E.U8 R2, desc[UR36][R2.64] ;  /* 0x0000002402027981 */ /* 0x000f62000c1e1100 */
[----:B------:R-:W-:Y:S01]  /*7af0*/  BSSY B0, `(.L_x_3051) ;  /* 0x0000018000007945 */ /* 0x000fe20003800000 */
[----:B------:R-:W-:Y:S01]  /*7b00*/  IMAD.MOV.U32 R0, RZ, RZ, RZ ;  /* 0x000000ffff007224 */ /* 0x000fe200078e00ff */
[----:B-----5:R-:W-:-:S13]  /*7b10*/  ISETP.NE.AND P0, PT, R2, RZ, PT ;  /* 0x000000ff0200720c */ /* 0x020fda0003f05270 */
        /* <DEDUP_REMOVED lines=17> */
.L_x_3054:
[----:B------:R-:W-:Y:S05]  /*7c30*/  BSYNC B1 ;  /* 0x0000000000017941 */ /* 0x000fea0003800000 */
.L_x_3053:
[----:B------:R-:W-:Y:S01]  /*7c40*/  LEA R3, R0, 0x3b800000, 0x17 ;  /* 0x3b80000000037811 */ /* 0x000fe200078eb8ff */
[----:B------:R-:W-:-:S05]  /*7c50*/  IMAD.SHL.U32 R0, R2, 0x100000, RZ ;  /* 0x0010000002007824 */ /* 0x000fca00078e00ff */
[----:B------:R-:W-:-:S07]  /*7c60*/  LOP3.LUT R0, R3, R0, R4, 0xfe, !PT ;  /* 0x0000000003007212 */ /* 0x000fce00078efe04 */
.L_x_3052:
[----:B------:R-:W-:Y:S05]  /*7c70*/  BSYNC B0 ;  /* 0x0000000000007941 */ /* 0x000fea0003800000 */
.L_x_3051:
[----:B------:R-:W-:Y:S02]  /*7c80*/  F2FP.F16.F32.PACK_AB R0, RZ, R0 ;  /* 0x00000000ff00723e */ /* 0x000fe400000000ff */
[----:B------:R-:W-:Y:S01]  /*7c90*/  PRMT R5, RZ, 0x7610, R5 ;  /* 0x00007610ff057816 */ /* 0x000fe20000000005 */
[----:B------:R-:W-:Y:S06]  /*7ca0*/  BRA `(.L_x_3036) ;  /* 0x00000004002c7947 */ /* 0x000fec0003800000 */
.L_x_3049:
[----:B------:R-:W5:Y:S01]  /*7cb0*/  LDG.E.U8 R2, desc[UR36][R2.64] ;  /* 0x0000002402027981 */ /* 0x000f62000c1e1100 */
[----:B------:R-:W-:Y:S01]  /*7cc0*/  BSSY B0, `(.L_x_3055) ;  /* 0x0000018000007945 */ /* 0x000fe20003800000 */
[----:B------:R-:W-:Y:S02]  /*7cd0*/  MOV R0, RZ ;  /* 0x000000ff00007202 */ /* 0x000fe40000000f00 */
        /* <DEDUP_REMOVED lines=18> */
.L_x_3058:
[----:B------:R-:W-:Y:S05]  /*7e00*/  BSYNC B1 ;  /* 0x0000000000017941 */ /* 0x000fea0003800000 */
.L_x_3057:
[----:B------:R-:W-:Y:S01]  /*7e10*/  LEA R3, R0, 0x37800000, 0x17 ;  /* 0x3780000000037811 */ /* 0x000fe200078eb8ff */
[----:B------:R-:W-:-:S05]  /*7e20*/  IMAD.SHL.U32 R0, R2, 0x200000, RZ ;  /* 0x0020000002007824 */ /* 0x000fca00078e00ff */
[----:B------:R-:W-:-:S07]  /*7e30*/  LOP3.LUT R0, R3, R0, R4, 0xfe, !PT ;  /* 0x0000000003007212 */ /* 0x000fce00078efe04 */
.L_x_3056:
[----:B------:R-:W-:Y:S05]  /*7e40*/  BSYNC B0 ;  /* 0x0000000000007941 */ /* 0x000fea0003800000 */
.L_x_3055:
[----:B------:R-:W-:Y:S02]  /*7e50*/  F2FP.F16.F32.PACK_AB R0, RZ, R0 ;  /* 0x00000000ff00723e */ /* 0x000fe400000000ff */
[----:B------:R-:W-:Y:S01]  /*7e60*/  PRMT R5, RZ, 0x7610, R5 ;  /* 0x00007610ff057816 */ /* 0x000fe20000000005 */
[----:B------:R-:W-:Y:S06]  /*7e70*/  BRA `(.L_x_3036) ;  /* 0x0000000000b87947 */ /* 0x000fec0003800000 */
.L_x_3048:
[----:B------:R-:W-:-:S13]  /*7e80*/  ISETP.NE.AND P0, PT, R4, 0x1c, PT ;  /* 0x0000001c0400780c */ /* 0x000fda0003f05270 */
[----:B------:R-:W-:Y:S05]  /*7e90*/  @!P0 BRA `(.L_x_3059) ;  /* 0x0000000000a08947 */ /* 0x000fea0003800000 */
[----:B------:R-:W-:-:S13]  /*7ea0*/  ISETP.NE.AND P0, PT, R4, 0x1d, PT ;  /* 0x0000001d0400780c */ /* 0x000fda0003f05270 */
[----:B------:R-:W-:Y:S05]  /*7eb0*/  @!P0 BRA `(.L_x_3060) ;  /* 0x0000000000848947 */ /* 0x000fea0003800000 */
[----:B------:R-:W-:-:S13]  /*7ec0*/  ISETP.NE.AND P0, PT, R4, 0x2c, PT ;  /* 0x0000002c0400780c */ /* 0x000fda0003f05270 */
[----:B------:R-:W-:Y:S05]  /*7ed0*/  @P0 BRA `(.L_x_3035) ;  /* 0x0000000000300947 */ /* 0x000fea0003800000 */
[----:B------:R-:W5:Y:S01]  /*7ee0*/  LDG.E.U8 R2, desc[UR36][R2.64] ;  /* 0x0000002402027981 */ /* 0x000f62000c1e1100 */
[----:B------:R-:W-:Y:S01]  /*7ef0*/  BSSY B0, `(.L_x_3061) ;  /* 0x0000007000007945 */ /* 0x000fe20003800000 */
[----:B------:R-:W-:Y:S01]  /*7f00*/  IMAD.MOV.U32 R0, RZ, RZ, 0x400000 ;  /* 0x00400000ff007424 */ /* 0x000fe200078e00ff */
[----:B-----5:R-:W-:-:S13]  /*7f10*/  ISETP.NE.AND P0, PT, R2, RZ, PT ;  /* 0x000000ff0200720c */ /* 0x020fda0003f05270 */
[----:B------:R-:W-:Y:S05]  /*7f20*/  @!P0 BRA `(.L_x_3062) ;  /* 0x00000000000c8947 */ /* 0x000fea0003800000 */
[----:B------:R-:W-:-:S13]  /*7f30*/  ISETP.NE.AND P0, PT, R2, 0xff, PT ;  /* 0x000000ff0200780c */ /* 0x000fda0003f05270 */
[----:B------:R-:W-:Y:S01]  /*7f40*/  @!P0 MOV R0, 0x7f800001 ;  /* 0x7f80000100008802 */ /* 0x000fe20000000f00 */
[----:B------:R-:W-:-:S07]  /*7f50*/  @P0 IMAD.SHL.U32 R0, R2, 0x800000, RZ ;  /* 0x0080000002000824 */ /* 0x000fce00078e00ff */
.L_x_3062:
[----:B------:R-:W-:Y:S05]  /*7f60*/  BSYNC B0 ;  /* 0x0000000000007941 */ /* 0x000fea0003800000 */
.L_x_3061:
[----:B------:R-:W-:Y:S02]  /*7f70*/  PRMT R5, RZ, 0x7610, R5 ;  /* 0x00007610ff057816 */ /* 0x000fe40000000005 */
[----:B------:R-:W-:Y:S01]  /*7f80*/  F2FP.F16.F32.PACK_AB R0, RZ, R0 ;  /* 0x00000000ff00723e */ /* 0x000fe200000000ff */
[----:B------:R-:W-:Y:S06]  /*7f90*/  BRA `(.L_x_3036) ;  /* 0x0000000000707947 */ /* 0x000fec0003800000 */
.L_x_3035:
[----:B------:R-:W-:Y:S01]  /*7fa0*/  MOV R0, 0x0 ;  /* 0x0000000000007802 */ /* 0x000fe20000000f00 */
[----:B------:R-:W-:Y:S01]  /*7fb0*/  ULDC.64 UR4, c[0x4][0x158] ;  /* 0x0100560000047ab9 */ /* 0x000fe20000000a00 */
[----:B------:R-:W-:Y:S01]  /*7fc0*/  ULDC.64 UR6, c[0x4][0x28] ;  /* 0x01000a0000067ab9 */ /* 0x000fe20000000a00 */
[----:B------:R-:W-:Y:S01]  /*7fd0*/  IMAD.U32 R4, RZ, RZ, UR4 ;  /* 0x00000004ff047e24 */ /* 0x000fe2000f8e00ff */
[----:B------:R0:W1:Y:S01]  /*7fe0*/  LDC.64 R2, c[0x4][R0] ;  /* 0x0100000000027b82 */ /* 0x0000620000000a00 */
[----:B------:R-:W-:Y:S01]  /*7ff0*/  MOV R5, UR5 ;  /* 0x0000000500057c02 */ /* 0x000fe20008000f00 */
[----:B------:R-:W-:Y:S01]  /*8000*/  ULDC.64 UR4, c[0x4][0x160] ;  /* 0x0100580000047ab9 */ /* 0x000fe20000000a00 */
[----:B------:R-:W-:Y:S01]  /*8010*/  HFMA2.MMA R12, -RZ, RZ, 0, 5.9604644775390625e-08 ;  /* 0x00000001ff0c7435 */ /* 0x000fe200000001ff */
[----:B------:R-:W-:Y:S01]  /*8020*/  IMAD.U32 R6, RZ, RZ, UR4 ;  /* 0x00000004ff067e24 */ /* 0x000fe2000f8e00ff */
[----:B------:R-:W-:Y:S01]  /*8030*/  MOV R10, UR6 ;  /* 0x00000006000a7c02 */ /* 0x000fe20008000f00 */
[----:B------:R-:W-:-:S02]  /*8040*/  IMAD.U32 R7, RZ, RZ, UR5 ;  /* 0x00000005ff077e24 */ /* 0x000fc4000f8e00ff */
[----:B------:R-:W-:Y:S02]  /*8050*/  IMAD.U32 R11, RZ, RZ, UR7 ;  /* 0x00000007ff0b7e24 */ /* 0x000fe4000f8e00ff */
[----:B------:R-:W-:Y:S02]  /*8060*/  IMAD.MOV.U32 R8, RZ, RZ, 0x4e ;  /* 0x0000004eff087424 */ /* 0x000fe400078e00ff */
[----:B0-2-4-:R-:W-:-:S07]  /*8070*/  IMAD.MOV.U32 R13, RZ, RZ, RZ ;  /* 0x000000ffff0d7224 */ /* 0x015fce00078e00ff */
[----:B------:R-:W-:-:S07]  /*8080*/  LEPC R20, `(.L_x_3063) ;  /* 0x000000001014794e */ /* 0x000fce0000000000 */
[----:B-1-3--:R-:W-:Y:S05]  /*8090*/  CALL.ABS.NOINC R2 ;  /* 0x0000000002007343 */ /* 0x00afea0003c00000 */
.L_x_3063:
[----:B------:R-:W-:Y:S02]  /*80a0*/  PRMT R5, RZ, 0x7610, R5 ;  /* 0x00007610ff057816 */ /* 0x000fe40000000005 */
[----:B------:R-:W-:Y:S01]  /*80b0*/  PRMT R0, RZ, 0x7610, R0 ;  /* 0x00007610ff007816 */ /* 0x000fe20000000000 */
[----:B------:R-:W-:Y:S06]  /*80c0*/  BRA `(.L_x_3036) ;  /* 0x0000000000247947 */ /* 0x000fec0003800000 */
.L_x_3060:
[----:B------:R-:W5:Y:S01]  /*80d0*/  LDG.E.64 R2, desc[UR36][R2.64] ;  /* 0x0000002402027981 */ /* 0x000f62000c1e1b00 */
[----:B------:R-:W-:Y:S01]  /*80e0*/  PRMT R5, RZ, 0x7610, R5 ;  /* 0x00007610ff057816 */ /* 0x000fe20000000005 */
[----:B-----5:R-:W0:Y:S02]  /*80f0*/  I2F.U64 R0, R2 ;  /* 0x0000000200007312 */ /* 0x020e240000301000 */
[----:B0-----:R-:W-:Y:S01]  /*8100*/  F2FP.F16.F32.PACK_AB R0, RZ, R0 ;  /* 0x00000000ff00723e */ /* 0x001fe200000000ff */
[----:B------:R-:W-:Y:S06]  /*8110*/  BRA `(.L_x_3036) ;  /* 0x0000000000107947 */ /* 0x000fec0003800000 */
.L_x_3059:
[----:B------:R-:W5:Y:S01]  /*8120*/  LDG.E R2, desc[UR36][R2.64] ;  /* 0x0000002402027981 */ /* 0x000f62000c1e1900 */
[----:B------:R-:W-:Y:S02]  /*8130*/  PRMT R5, RZ, 0x7610, R5 ;  /* 0x00007610ff057816 */ /* 0x000fe40000000005 */
[----:B-----5:R-:W-:-:S04]  /*8140*/  I2FP.F32.U32 R0, R2 ;  /* 0x0000000200007245 */ /* 0x020fc80000201000 */
[----:B------:R-:W-:-:S07]  /*8150*/  F2FP.F16.F32.PACK_AB R0, RZ, R0 ;  /* 0x00000000ff00723e */ /* 0x000fce00000000ff */
.L_x_3036:
[----:B------:R-:W-:Y:S01]  /*8160*/  HADD2.F32 R4, -RZ, R0.H0_H0 ;  /* 0x20000000ff047230 */ /* 0x000fe20000004100 */
[----:B------:R-:W-:Y:S01]  /*8170*/  BSSY B0, `(.L_x_3064) ;  /* 0x0000281000007945 */ /* 0x000fe20003800000 */
[----:B------:R-:W-:-:S03]  /*8180*/  HADD2.F32 R5, -RZ, R5.H0_H0 ;  /* 0x20000005ff057230 */ /* 0x000fc60000004100 */
[C---:B------:R-:W-:Y:S01]  /*8190*/  FSETP.GTU.FTZ.AND P0, PT, |R4|.reuse, +INF , PT ;  /* 0x7f8000000400780b */ /* 0x040fe20003f1c200 */
[----:B------:R-:W-:Y:S01]  /*81a0*/  FADD.FTZ R6, |R4|, -RZ ;  /* 0x800000ff04067221 */ /* 0x000fe20000010200 */
[----:B------:R-:W-:-:S04]  /*81b0*/  FSETP.GTU.FTZ.AND P1, PT, |R5|, +INF , PT ;  /* 0x7f8000000500780b */ /* 0x000fc80003f3c200 */
[----:B------:R-:W-:-:S13]  /*81c0*/  PLOP3.LUT P0, PT, P0, P1, PT, 0xa8, 0x0 ;  /* 0x000000000000781c */ /* 0x000fda0000703570 */
[----:B------:R-:W-:Y:S05]  /*81d0*/  @P0 BRA `(.L_x_3065) ;  /* 0x0000002400ac0947 */ /* 0x000fea0003800000 */
[----:B------:R-:W-:Y:S01]  /*81e0*/  FSETP.GT.FTZ.AND P0, PT, R6, 8388608, PT ;  /* 0x4b0000000600780b */ /* 0x000fe20003f14000 */
[C---:B---3--:R-:W-:Y:S01]  /*81f0*/  FADD.FTZ R9, |R5|.reuse, -RZ ;  /* 0x800000ff05097221 */ /* 0x048fe20000010200 */
[----:B------:R-:W-:Y:S02]  /*8200*/  FSETP.GT.FTZ.AND P1, PT, |R5|, 8388608, PT ;  /* 0x4b0000000500780b */ /* 0x000fe40003f34200 */
[----:B--2-4-:R-:W-:Y:S02]  /*8210*/  SHF.R.U32.HI R13, RZ, 0x1f, R5 ;  /* 0x0000001fff0d7819 */ /* 0x014fe40000011605 */
        /* <DEDUP_REMOVED lines=32> */
[----:B------:R-:W-:-:S03]  /*8420*/  FSETP.NEU.FTZ.AND P1, PT, R2, +INF , PT ;  /* 0x7f8000000200780b */ /* 0x000fc60003f3d000 */
[----:B------:R-:W-:Y:S01]  /*8430*/  FFMA.FTZ R20, R20, R20, R7 ;  /* 0x0000001414147223 */ /* 0x000fe20000010007 */
[----:B------:R-:W0:Y:S01]  /*8440*/  MUFU.SQRT R12, R12 ;  /* 0x0000000c000c7308 */ /* 0x000e220000002000 */
[----:B------:R-:W-:-:S07]  /*8450*/  LOP3.LUT R7, R10, 0x800000, RZ, 0xfc, !PT ;  /* 0x008000000a077812 */ /* 0x000fce00078efcff */
        /* <DEDUP_REMOVED lines=30> */
[----:B------:R-:W-:Y:S01]  /*8640*/  MOV R15, 0x3e800000 ;  /* 0x3e800000000f7802 */ /* 0x000fe20000000f00 */
[----:B------:R-:W-:-:S04]  /*8650*/  IMAD.MOV.U32 R23, RZ, RZ, 0x3d39bf78 ;  /* 0x3d39bf78ff177424 */ /* 0x000fc800078e00ff */
[----:B------:R-:W0:Y:S02]  /*8660*/  MUFU.SQRT R8, R8 ;  /* 0x0000000800087308 */ /* 0x000e240000002000 */
[----:B0-----:R-:W-:-:S04]  /*8670*/  FADD.FTZ R21, R3, R8 ;  /* 0x0000000803157221 */ /* 0x001fc80000010000 */
[C---:B------:R-:W-:Y:S01]  /*8680*/  FADD.FTZ.RZ R10, R21.reuse, 1 ;  /* 0x3f800000150a7421 */ /* 0x040fe2000001c000 */
[----:B------:R-:W-:-:S03]  /*8690*/  ISETP.GE.U32.AND P0, PT, R21, 0x7f800000, PT ;  /* 0x7f8000001500780c */ /* 0x000fc60003f06070 */
[----:B------:R-:W-:-:S05]  /*86a0*/  VIADD R10, R10, 0xc0c00000 ;  /* 0xc0c000000a0a7836 */ /* 0x000fca0000000000 */
        /* <DEDUP_REMOVED lines=21> */
[----:B------:R-:W-:-:S05]  /*8800*/  @P0 MOV R10, 0x7f800000 ;  /* 0x7f800000000a0802 */ /* 0x000fca0000000f00 */
[----:B------:R-:W-:-:S05]  /*8810*/  @P0 FFMA.FTZ R8, R21, R10, +INF ;  /* 0x7f80000015080423 */ /* 0x000fca000001000a */
[----:B------:R-:W-:Y:S01]  /*8820*/  FSEL R8, R8, -RZ, P1 ;  /* 0x800000ff08087208 */ /* 0x000fe20000800000 */
[----:B------:R-:W-:Y:S06]  /*8830*/  BRA `(.L_x_3070) ;  /* 0x0000000000fc7947 */ /* 0x000fec0003800000 */
.L_x_3072:
        /* <DEDUP_REMOVED lines=10> */
.L_x_3074:
[----:B------:R-:W-:-:S04]  /*88e0*/  FADD.FTZ R8, -R0, R7 ;  /* 0x0000000700087221 */ /* 0x000fc80000010100 */
[----:B------:R-:W-:-:S07]  /*88f0*/  FMUL.FTZ R8, R8, 0.5 ;  /* 0x3f00000008087820 */ /* 0x000fce0000410000 */
.L_x_3075:
[----:B------:R-:W-:Y:S05]  /*8900*/  BSYNC B2 ;  /* 0x0000000000027941 */ /* 0x000fea0003800000 */
.L_x_3073:
        /* <DEDUP_REMOVED lines=11> */
.L_x_3077:
[----:B------:R-:W-:-:S04]  /*89c0*/  FADD.FTZ R10, R2, -R15 ;  /* 0x8000000f020a7221 */ /* 0x000fc80000010000 */
[----:B------:R-:W-:-:S07]  /*89d0*/  FMUL.FTZ R15, R10, 0.5 ;  /* 0x3f0000000a0f7820 */ /* 0x000fce0000410000 */
.L_x_3078:
[----:B------:R-:W-:Y:S05]  /*89e0*/  BSYNC B2 ;  /* 0x0000000000027941 */ /* 0x000fea0003800000 */
.L_x_3076:
[----:B------:R-:W-:Y:S01]  /*89f0*/  FADD.FTZ R15, R15, R8 ;  /* 0x000000080f0f7221 */ /* 0x000fe20000010000 */
[----:B------:R-:W-:Y:S01]  /*8a00*/  FADD.FTZ R8, R11, 1 ;  /* 0x3f8000000b087421 */ /* 0x000fe20000010000 */
[----:B------:R-:W-:-:S03]  /*8a10*/  IMAD.MOV.U32 R23, RZ, RZ, 0x3d39bf78 ;  /* 0x3d39bf78ff177424 */ /* 0x000fc600078e00ff */
[----:B------:R-:W-:-:S06]  /*8a20*/  FMUL.FTZ R8, R8, R15 ;  /* 0x0000000f08087220 */ /* 0x000fcc0000410000 */
[----:B------:R-:W0:Y:S02]  /*8a30*/  MUFU.SQRT R8, R8 ;  /* 0x0000000800087308 */ /* 0x000e240000002000 */
[----:B0-----:R-:W-:Y:S01]  /*8a40*/  FADD.FTZ R21, R15, R8 ;  /* 0x000000080f157221 */ /* 0x001fe20000010000 */
[----:B------:R-:W-:-:S03]  /*8a50*/  IMAD.MOV.U32 R15, RZ, RZ, 0x3e800000 ;  /* 0x3e800000ff0f7424 */ /* 0x000fc600078e00ff */
        /* <DEDUP_REMOVED lines=28> */
.L_x_3071:
[----:B------:R0:W1:Y:S02]  /*8c20*/  MUFU.SQRT R8, R9 ;  /* 0x0000000900087308 */ /* 0x0000640000002000 */
.L_x_3070:
[----:B------:R-:W-:Y:S05]  /*8c30*/  BSYNC B1 ;  /* 0x0000000000017941 */ /* 0x000fea0003800000 */
.L_x_3069:
        /* <DEDUP_REMOVED lines=24> */
.L_x_3085:
[----:B------:R-:W-:-:S04]  /*8dc0*/  FADD.FTZ R0, -R0, R7 ;  /* 0x0000000700007221 */ /* 0x000fc80000010100 */
[----:B------:R-:W-:-:S07]  /*8dd0*/  FMUL.FTZ R0, R0, 0.5 ;  /* 0x3f00000000007820 */ /* 0x000fce0000410000 */
.L_x_3086:
[----:B------:R-:W-:Y:S05]  /*8de0*/  BSYNC B2 ;  /* 0x0000000000027941 */ /* 0x000fea0003800000 */
.L_x_3084:
        /* <DEDUP_REMOVED lines=10> */
.L_x_3088:
[----:B------:R-:W-:-:S04]  /*8e90*/  FADD.FTZ R2, -R3, R2 ;  /* 0x0000000203027221 */ /* 0x000fc80000010100 */
[----:B------:R-:W-:-:S07]  /*8ea0*/  FMUL.FTZ R3, R2, 0.5 ;  /* 0x3f00000002037820 */ /* 0x000fce0000410000 */
.L_x_3089:
[----:B------:R-:W-:Y:S05]  /*8eb0*/  BSYNC B2 ;  /* 0x0000000000027941 */ /* 0x000fea0003800000 */
.L_x_3087:
[----:B------:R-:W-:Y:S01]  /*8ec0*/  FADD.FTZ R0, R3, R0 ;  /* 0x0000000003007221 */ /* 0x000fe20000010000 */
[----:B------:R-:W-:Y:S01]  /*8ed0*/  FADD.FTZ R11, R6, R11 ;  /* 0x0000000b060b7221 */ /* 0x000fe20000010000 */
[----:B------:R-:W-:-:S03]  /*8ee0*/  PLOP3.LUT P0, PT, PT, PT, PT, 0x80, 0x0 ;  /* 0x000000000000781c */ /* 0x000fc60003f0f070 */
[----:B------:R-:W-:-:S06]  /*8ef0*/  FMUL.FTZ R11, R11, R0 ;  /* 0x000000000b0b7220 */ /* 0x000fcc0000410000 */
[----:B------:R-:W2:Y:S01]  /*8f00*/  MUFU.SQRT R11, R11 ;  /* 0x0000000b000b7308 */ /* 0x000ea20000002000 */
[----:B------:R-:W-:Y:S05]  /*8f10*/  BRA `(.L_x_3081) ;  /* 0x0000000000687947 */ /* 0x000fea0003800000 */
.L_x_3083:
        /* <DEDUP_REMOVED lines=15> */
.L_x_3082:
[----:B------:R-:W-:Y:S01]  /*9010*/  FADD.FTZ R0, R11, 1 ;  /* 0x3f8000000b007421 */ /* 0x000fe20000010000 */
[----:B0-----:R-:W-:Y:S01]  /*9020*/  MUFU.SQRT R9, R9 ;  /* 0x0000000900097308 */ /* 0x001fe20000002000 */
[----:B------:R-:W-:Y:S01]  /*9030*/  HFMA2.MMA R6, -RZ, RZ, 1.875, 0 ;  /* 0x3f800000ff067435 */ /* 0x000fe200000001ff */
[----:B------:R-:W-:Y:S01]  /*9040*/  PLOP3.LUT P0, PT, PT, PT, PT, 0x80, 0x0 ;  /* 0x000000000000781c */ /* 0x000fe20003f0f070 */
[----:B------:R-:W-:-:S06]  /*9050*/  FMUL.FTZ R0, R0, 0.5 ;  /* 0x3f00000000007820 */ /* 0x000fcc0000410000 */
[----:B------:R-:W0:Y:S02]  /*9060*/  MUFU.SQRT R0, R0 ;  /* 0x0000000000007308 */ /* 0x000e240000002000 */
[----:B0-----:R-:W-:Y:S01]  /*9070*/  FMUL.FTZ R11, R9, R0 ;  /* 0x00000000090b7220 */ /* 0x001fe20000410000 */
[----:B------:R-:W-:Y:S06]  /*9080*/  BRA `(.L_x_3081) ;  /* 0x00000000000c7947 */ /* 0x000fec0003800000 */
.L_x_3080:
[----:B------:R-:W-:Y:S01]  /*9090*/  PLOP3.LUT P0, PT, PT, PT, PT, 0x80, 0x0 ;  /* 0x000000000000781c */ /* 0x000fe20003f0f070 */
[----:B------:R-:W-:Y:S01]  /*90a0*/  FMUL.FTZ R11, R11, 16777216 ;  /* 0x4b8000000b0b7820 */ /* 0x000fe20000410000 */
[----:B------:R-:W-:-:S11]  /*90b0*/  FMUL.FTZ R6, R6, 16777216 ;  /* 0x4b80000006067820 */ /* 0x000fd60000410000 */
.L_x_3081:
[----:B------:R-:W-:Y:S05]  /*90c0*/  BSYNC B1 ;  /* 0x0000000000017941 */ /* 0x000fea0003800000 */
.L_x_3079:
[----:B------:R-:W-:Y:S04]  /*90d0*/  BSSY B3, `(.L_x_3090) ;  /* 0x00000a9000037945 */ /* 0x000fe80003800000 */
[----:B------:R-:W-:Y:S05]  /*90e0*/  @P0 BRA `(.L_x_3091) ;  /* 0x0000000000ec0947 */ /* 0x000fea0003800000 */
[----:B------:R-:W-:-:S13]  /*90f0*/  ISETP.GT.AND P0, PT, R4, -0x1, PT ;  /* 0xffffffff0400780c */ /* 0x000fda0003f04270 */
[----:B------:R-:W-:Y:S05]  /*9100*/  @P0 BRA `(.L_x_3092) ;  /* 0x0000000000740947 */ /* 0x000fea0003800000 */
[----:B------:R-:W-:Y:S01]  /*9110*/  FADD.FTZ R0, -R10, -RZ ;  /* 0x800000ff0a007221 */ /* 0x000fe20000010100 */
[----:B------:R-:W-:-:S03]  /*9120*/  IMAD.MOV.U32 R2, RZ, RZ, 0x3f000000 ;  /* 0x3f000000ff027424 */ /* 0x000fc600078e00ff */
        /* <DEDUP_REMOVED lines=11> */
[----:B------:R-:W-:Y:S01]  /*91e0*/  HFMA2.MMA R5, -RZ, RZ, 1.9599609375, 20144 ;  /* 0x3fd774ebff057435 */ /* 0x000fe200000001ff */
        /* <DEDUP_REMOVED lines=15> */
.L_x_3092:
[----:B------:R-:W-:Y:S02]  /*92e0*/  IMAD.MOV.U32 R0, RZ, RZ, 0x3f000000 ;  /* 0x3f000000ff007424 */ /* 0x000fe400078e00ff */
        /* <DEDUP_REMOVED lines=25> */
[----:B------:R-:W-:Y:S01]  /*9480*/  @P0 FADD.FTZ R3, R3, R3 ;  /* 0x0000000303030221 */ /* 0x000fe20000010000 */
[----:B------:R-:W-:Y:S06]  /*9490*/  BRA `(.L_x_3093) ;  /* 0x0000000400b07947 */ /* 0x000fec0003800000 */
.L_x_3091:
        /* <DEDUP_REMOVED lines=17> */
[----:B------:R-:W-:Y:S01]  /*95b0*/  IMAD.MOV.U32 R15, RZ, RZ, R7 ;  /* 0x000000ffff0f7224 */ /* 0x000fe200078e0007 */
[----:B------:R-:W-:-:S07]  /*95c0*/  MOV R2, 0x95e0 ;  /* 0x000095e000027802 */ /* 0x000fce0000000f00 */
[----:B01----:R-:W-:Y:S05]  /*95d0*/  CALL.REL.NOINC `($__internal_0_$__cuda_sm3x_div_rn_ftz_f32_slowpath) ;  /* 0x000000dc00087944 */ /* 0x003fea0003c00000 */
[----:B------:R-:W-:-:S07]  /*95e0*/  IMAD.MOV.U32 R2, RZ, RZ, R0 ;  /* 0x000000ffff027224 */ /* 0x000fce00078e0000 */
.L_x_3096:
[----:B------:R-:W-:Y:S05]  /*95f0*/  BSYNC B4 ;  /* 0x0000000000047941 */ /* 0x000fea0003800000 */
.L_x_3095:
        /* <DEDUP_REMOVED lines=15> */
[----:B------:R-:W-:-:S04]  /*96f0*/  IMAD.MOV.U32 R3, RZ, RZ, 0x3fd774eb ;  /* 0x3fd774ebff037424 */ /* 0x000fc800078e00ff */
[----:B------:R-:W-:Y:S01]  /*9700*/  FFMA.FTZ R2, R3, 1.8663789033889770508, -R2 ;  /* 0x3feee58103027823 */ /* 0x000fe20000010802 */
[----:B------:R-:W-:Y:S06]  /*9710*/  BRA `(.L_x_3099) ;  /* 0x0000000000107947 */ /* 0x000fec0003800000 */
.L_x_3098:
[----:B------:R-:W-:Y:S01]  /*9720*/  ISETP.GE.AND P0, PT, R6, RZ, PT ;  /* 0x000000ff0600720c */ /* 0x000fe20003f06270 */
[----:B------:R-:W-:-:S12]  /*9730*/  IMAD.MOV.U32 R3, RZ, RZ, 0x3fd774eb ;  /* 0x3fd774ebff037424 */ /* 0x000fd800078e00ff */
[----:B------:R-:W-:-:S04]  /*9740*/  @P0 FFMA.FTZ R2, R3, 0.93318945169448852539, -R2 ;  /* 0x3f6ee58103020823 */ /* 0x000fc80000010802 */
[----:B------:R-:W-:-:S07]  /*9750*/  @!P0 FFMA.FTZ R2, R3, 0.93318945169448852539, R2 ;  /* 0x3f6ee58103028823 */ /* 0x000fce0000010002 */
.L_x_3099:
[----:B------:R-:W-:Y:S05]  /*9760*/  BSYNC B1 ;  /* 0x0000000000017941 */ /* 0x000fea0003800000 */
.L_x_3097:
[C---:B------:R-:W-:Y:S01]  /*9770*/  FSETP.NEU.FTZ.AND P0, PT, |R6|.reuse, |R11|, PT ;  /* 0x4000000b0600720b */ /* 0x040fe20003f1d200 */
[C---:B------:R-:W-:Y:S01]  /*9780*/  FADD.FTZ R3, |R6|.reuse, |R11| ;  /* 0x4000000b06037221 */ /* 0x040fe20000010200 */
[----:B------:R-:W-:Y:S02]  /*9790*/  FSETP.NEU.FTZ.AND P1, PT, R7, RZ, PT ;  /* 0x000000ff0700720b */ /* 0x000fe40003f3d000 */
[----:B------:R-:W-:Y:S02]  /*97a0*/  ISETP.GE.AND P2, PT, R6, RZ, PT ;  /* 0x000000ff0600720c */ /* 0x000fe40003f46270 */
[----:B------:R-:W-:-:S07]  /*97b0*/  MOV R0, 0x4016cbe4 ;  /* 0x4016cbe400007802 */ /* 0x000fce0000000f00 */
[----:B------:R-:W-:Y:S02]  /*97c0*/  @!P0 FSEL R2, R0, 0.78539818525314331055, !P2 ;  /* 0x3f490fdb00028808 */ /* 0x000fe40005000000 */
[----:B------:R-:W-:Y:S02]  /*97d0*/  @!P1 FSEL R2, RZ, 3.1415927410125732422, P2 ;  /* 0x40490fdbff029808 */ /* 0x000fe40001000000 */
[----:B------:R-:W-:Y:S02]  /*97e0*/  FSETP.GTU.FTZ.AND P0, PT, |R3|, +INF , PT ;  /* 0x7f8000000300780b */ /* 0x000fe40003f1c200 */
[----:B------:R-:W-:-:S04]  /*97f0*/  LOP3.LUT R2, R2, 0x80000000, R11, 0xb8, !PT ;  /* 0x8000000002027812 */ /* 0x000fc800078eb80b */
[----:B------:R-:W-:Y:S01]  /*9800*/  FSEL R3, R3, R2, P0 ;  /* 0x0000000203037208 */ /* 0x000fe20000000000 */
[----:B------:R-:W-:Y:S06]  /*9810*/  BRA `(.L_x_3093) ;  /* 0x0000000000d07947 */ /* 0x000fec0003800000 */
.L_x_3094:
        /* <DEDUP_REMOVED lines=18> */
.L_x_3101:
[----:B------:R-:W-:Y:S05]  /*9940*/  BSYNC B4 ;  /* 0x0000000000047941 */ /* 0x000fea0003800000 */
.L_x_3100:
        /* <DEDUP_REMOVED lines=18> */
.L_x_3103:
[----:B------:R-:W-:Y:S01]  /*9a70*/  ISETP.GE.AND P0, PT, R6, RZ, PT ;  /* 0x000000ff0600720c */ /* 0x000fe20003f06270 */
[----:B------:R-:W-:-:S12]  /*9a80*/  IMAD.MOV.U32 R3, RZ, RZ, 0x3fd774eb ;  /* 0x3fd774ebff037424 */ /* 0x000fd800078e00ff */
[----:B------:R-:W-:-:S04]  /*9a90*/  @P0 FFMA.FTZ R2, R3, 0.93318945169448852539, -R2 ;  /* 0x3f6ee58103020823 */ /* 0x000fc80000010802 */
[----:B------:R-:W-:-:S07]  /*9aa0*/  @!P0 FFMA.FTZ R2, R3, 0.93318945169448852539, R2 ;  /* 0x3f6ee58103028823 */ /* 0x000fce0000010002 */
.L_x_3104:
[----:B------:R-:W-:Y:S05]  /*9ab0*/  BSYNC B1 ;  /* 0x0000000000017941 */ /* 0x000fea0003800000 */
.L_x_3102:
[C---:B------:R-:W-:Y:S01]  /*9ac0*/  FSETP.NEU.FTZ.AND P0, PT, |R6|.reuse, |R11|, PT ;  /* 0x4000000b0600720b */ /* 0x040fe20003f1d200 */
[----:B------:R-:W-:Y:S01]  /*9ad0*/  FADD.FTZ R3, |R11|, |R6| ;  /* 0x400000060b037221 */ /* 0x000fe20000010200 */
[----:B------:R-:W-:Y:S02]  /*9ae0*/  FSETP.NEU.FTZ.AND P1, PT, R5, RZ, PT ;  /* 0x000000ff0500720b */ /* 0x000fe40003f3d000 */
[----:B------:R-:W-:Y:S02]  /*9af0*/  ISETP.GE.AND P2, PT, R6, RZ, PT ;  /* 0x000000ff0600720c */ /* 0x000fe40003f46270 */
[----:B------:R-:W-:-:S07]  /*9b00*/  MOV R0, 0x4016cbe4 ;  /* 0x4016cbe400007802 */ /* 0x000fce0000000f00 */
[----:B------:R-:W-:Y:S02]  /*9b10*/  @!P0 FSEL R2, R0, 0.78539818525314331055, !P2 ;  /* 0x3f490fdb00028808 */ /* 0x000fe40005000000 */
[----:B------:R-:W-:Y:S02]  /*9b20*/  @!P1 FSEL R2, RZ, 3.1415927410125732422, P2 ;  /* 0x40490fdbff029808 */ /* 0x000fe40001000000 */
[----:B------:R-:W-:Y:S02]  /*9b30*/  FSETP.GTU.FTZ.AND P0, PT, |R3|, +INF , PT ;  /* 0x7f8000000300780b */ /* 0x000fe40003f1c200 */
[----:B------:R-:W-:-:S04]  /*9b40*/  LOP3.LUT R2, R2, 0x80000000, R11, 0xb8, !PT ;  /* 0x8000000002027812 */ /* 0x000fc800078eb80b */
[----:B------:R-:W-:-:S07]  /*9b50*/  FSEL R3, R3, R2, P0 ;  /* 0x0000000203037208 */ /* 0x000fce0000000000 */
.L_x_3093:
[----:B------:R-:W-:Y:S05]  /*9b60*/  BSYNC B3 ;  /* 0x0000000000037941 */ /* 0x000fea0003800000 */
.L_x_3090:
[----:B------:R-:W-:-:S13]  /*9b70*/  ISETP.NE.AND P0, PT, R13, RZ, PT ;  /* 0x000000ff0d00720c */ /* 0x000fda0003f05270 */
[----:B-1----:R-:W-:Y:S01]  /*9b80*/  @!P0 FADD.FTZ R8, -R8, -RZ ;  /* 0x800000ff08088221 */ /* 0x002fe20000010100 */
[----:B------:R-:W-:Y:S06]  /*9b90*/  BRA `(.L_x_3105) ;  /* 0x0000000c00787947 */ /* 0x000fec0003800000 */
.L_x_3068:
[----:B------:R-:W-:Y:S01]  /*9ba0*/  FADD.FTZ R3, -R4, 6.1232342629258392722e-17 ;  /* 0x248d313204037421 */ /* 0x000fe20000010100 */
[----:B------:R-:W-:-:S03]  /*9bb0*/  FADD.FTZ R8, -R5, -RZ ;  /* 0x800000ff05087221 */ /* 0x000fc60000010100 */
[----:B------:R-:W-:Y:S01]  /*9bc0*/  FADD.FTZ R3, R3, 1.5707963705062866211 ;  /* 0x3fc90fdb03037421 */ /* 0x000fe20000010000 */
[----:B------:R-:W-:Y:S06]  /*9bd0*/  BRA `(.L_x_3105) ;  /* 0x0000000c00687947 */ /* 0x000fec0003800000 */
.L_x_3067:
[----:B------:R-:W-:Y:S01]  /*9be0*/  FADD.FTZ R8, -R5, -RZ ;  /* 0x800000ff05087221 */ /* 0x000fe20000010100 */
[----:B------:R-:W-:Y:S01]  /*9bf0*/  IMAD.MOV.U32 R3, RZ, RZ, RZ ;  /* 0x000000ffff037224 */ /* 0x000fe200078e00ff */
[----:B------:R-:W-:Y:S06]  /*9c00*/  BRA `(.L_x_3105) ;  /* 0x0000000c005c7947 */ /* 0x000fec0003800000 */
.L_x_3066:
        /* <DEDUP_REMOVED lines=24> */
[----:B------:R-:W-:-:S07]  /*9d90*/  MOV R3, R0 ;  /* 0x0000000000037202 */ /* 0x000fce0000000f00 */
.L_x_3110:
[----:B------:R-:W-:Y:S05]  /*9da0*/  BSYNC B4 ;  /* 0x0000000000047941 */ /* 0x000fea0003800000 */
.L_x_3109:
        /* <DEDUP_REMOVED lines=18> */
.L_x_3112:
[----:B------:R-:W-:Y:S01]  /*9ed0*/  ISETP.GE.AND P0, PT, R4, RZ, PT ;  /* 0x000000ff0400720c */ /* 0x000fe20003f06270 */
[----:B------:R-:W-:-:S12]  /*9ee0*/  HFMA2.MMA R3, -RZ, RZ, 1.9599609375, 20144 ;  /* 0x3fd774ebff037435 */ /* 0x000fd800000001ff */
[----:B------:R-:W-:-:S04]  /*9ef0*/  @P0 FFMA.FTZ R0, R3, 0.93318945169448852539, -R0 ;  /* 0x3f6ee58103000823 */ /* 0x000fc80000010800 */
[----:B------:R-:W-:-:S07]  /*9f00*/  @!P0 FFMA.FTZ R0, R3, 0.93318945169448852539, R0 ;  /* 0x3f6ee58103008823 */ /* 0x000fce0000010000 */
.L_x_3113:
[----:B------:R-:W-:Y:S05]  /*9f10*/  BSYNC B1 ;  /* 0x0000000000017941 */ /* 0x000fea0003800000 */
.L_x_3111:
[----:B------:R-:W-:Y:S01]  /*9f20*/  FSETP.NEU.FTZ.AND P0, PT, R6, |R5|, PT ;  /* 0x400000050600720b */ /* 0x000fe20003f1d000 */
[----:B------:R-:W0:Y:S01]  /*9f30*/  MUFU.LG2 R9, R10 ;  /* 0x0000000a00097308 */ /* 0x000e220000000c00 */
[----:B------:R-:W-:Y:S01]  /*9f40*/  FSETP.NEU.FTZ.AND P1, PT, R7, RZ, PT ;  /* 0x000000ff0700720b */ /* 0x000fe20003f3d000 */
[----:B------:R-:W-:Y:S01]  /*9f50*/  IMAD.MOV.U32 R2, RZ, RZ, 0x4016cbe4 ;  /* 0x4016cbe4ff027424 */ /* 0x000fe200078e00ff */
[----:B------:R-:W-:-:S09]  /*9f60*/  ISETP.GE.AND P2, PT, R4, RZ, PT ;  /* 0x000000ff0400720c */ /* 0x000fd20003f46270 */
        /* <DEDUP_REMOVED lines=8> */
.L_x_3108:
        /* <DEDUP_REMOVED lines=12> */
[----:B------:R-:W-:-:S07]  /*a0b0*/  MOV R2, R0 ;  /* 0x0000000000027202 */ /* 0x000fce0000000f00 */
.L_x_3116:
[----:B------:R-:W-:Y:S05]  /*a0c0*/  BSYNC B4 ;  /* 0x0000000000047941 */ /* 0x000fea0003800000 */
.L_x_3115:
        /* <DEDUP_REMOVED lines=18> */
.L_x_3118:
[----:B------:R-:W-:Y:S01]  /*a1f0*/  ISETP.GE.AND P0, PT, R4, RZ, PT ;  /* 0x000000ff0400720c */ /* 0x000fe20003f06270 */
[----:B------:R-:W-:-:S12]  /*a200*/  HFMA2.MMA R3, -RZ, RZ, 1.9599609375, 20144 ;  /* 0x3fd774ebff037435 */ /* 0x000fd800000001ff */
[----:B------:R-:W-:-:S04]  /*a210*/  @P0 FFMA.FTZ R2, R3, 0.93318945169448852539, -R2 ;  /* 0x3f6ee58103020823 */ /* 0x000fc80000010802 */
[----:B------:R-:W-:-:S07]  /*a220*/  @!P0 FFMA.FTZ R2, R3, 0.93318945169448852539, R2 ;  /* 0x3f6ee58103028823 */ /* 0x000fce0000010002 */
.L_x_3119:
[----:B------:R-:W-:Y:S05]  /*a230*/  BSYNC B1 ;  /* 0x0000000000017941 */ /* 0x000fea0003800000 */
.L_x_3117:
        /* <DEDUP_REMOVED lines=14> */
[----:B------:R-:W-:Y:S01]  /*a320*/  FSETP.NEU.FTZ.AND P0, PT, R9, +INF , PT ;  /* 0x7f8000000900780b */ /* 0x000fe20003f1d000 */
[----:B------:R-:W-:-:S03]  /*a330*/  IMAD.MOV.U32 R3, RZ, RZ, 0x4016cbe4 ;  /* 0x4016cbe4ff037424 */ /* 0x000fc600078e00ff */
        /* <DEDUP_REMOVED lines=11> */
.L_x_3107:
        /* <DEDUP_REMOVED lines=30> */
[----:B------:R-:W-:Y:S02]  /*a5d0*/  MOV R15, R7 ;  /* 0x00000007000f7202 */ /* 0x000fe40000000f00 */
[----:B------:R-:W-:-:S07]  /*a5e0*/  MOV R2, 0xa600 ;  /* 0x0000a60000027802 */ /* 0x000fce0000000f00 */
[----:B------:R-:W-:Y:S05]  /*a5f0*/  CALL.REL.NOINC `($__internal_0_$__cuda_sm3x_div_rn_ftz_f32_slowpath) ;  /* 0x000000cc00007944 */ /* 0x000fea0003c00000 */
[----:B------:R-:W-:-:S07]  /*a600*/  IMAD.MOV.U32 R2, RZ, RZ, R0 ;  /* 0x000000ffff027224 */ /* 0x000fce00078e0000 */
.L_x_3121:
[----:B------:R-:W-:Y:S05]  /*a610*/  BSYNC B4 ;  /* 0x0000000000047941 */ /* 0x000fea0003800000 */
.L_x_3120:
        /* <DEDUP_REMOVED lines=15> */
[----:B------:R-:W-:-:S10]  /*a710*/  HFMA2.MMA R3, -RZ, RZ, 1.9599609375, 20144 ;  /* 0x3fd774ebff037435 */ /* 0x000fd400000001ff */
[----:B------:R-:W-:Y:S01]  /*a720*/  FFMA.FTZ R2, R3, 1.8663789033889770508, -R2 ;  /* 0x3feee58103027823 */ /* 0x000fe20000010802 */
[----:B------:R-:W-:Y:S06]  /*a730*/  BRA `(.L_x_3124) ;  /* 0x0000000000107947 */ /* 0x000fec0003800000 */
.L_x_3123:
[----:B------:R-:W-:Y:S01]  /*a740*/  ISETP.GE.AND P0, PT, R4, RZ, PT ;  /* 0x000000ff0400720c */ /* 0x000fe20003f06270 */
[----:B------:R-:W-:-:S12]  /*a750*/  IMAD.MOV.U32 R3, RZ, RZ, 0x3fd774eb ;  /* 0x3fd774ebff037424 */ /* 0x000fd800078e00ff */
[----:B------:R-:W-:-:S04]  /*a760*/  @P0 FFMA.FTZ R2, R3, 0.93318945169448852539, -R2 ;  /* 0x3f6ee58103020823 */ /* 0x000fc80000010802 */
[----:B------:R-:W-:-:S07]  /*a770*/  @!P0 FFMA.FTZ R2, R3, 0.93318945169448852539, R2 ;  /* 0x3f6ee58103028823 */ /* 0x000fce0000010002 */
.L_x_3124:
[----:B------:R-:W-:Y:S05]  /*a780*/  BSYNC B1 ;  /* 0x0000000000017941 */ /* 0x000fea0003800000 */
.L_x_3122:
        /* <DEDUP_REMOVED lines=10> */
.L_x_3114:
[----:B------:R-:W-:Y:S05]  /*a830*/  BSYNC B3 ;  /* 0x0000000000037941 */ /* 0x000fea0003800000 */
.L_x_3106:
[----:B------:R-:W-:Y:S01]  /*a840*/  ISETP.NE.AND P0, PT, R13, RZ, PT ;  /* 0x000000ff0d00720c */ /* 0x000fe20003f05270 */
[----:B------:R-:W-:Y:S01]  /*a850*/  FADD.FTZ R8, R9, 0.69314718246459960938 ;  /* 0x3f31721809087421 */ /* 0x000fe20000010000 */
[----:B------:R-:W-:-:S11]  /*a860*/  FADD.FTZ R3, |R2|, -RZ ;  /* 0x800000ff02037221 */ /* 0x000fd60000010200 */
[----:B------:R-:W-:Y:S01]  /*a870*/  @!P0 FADD.FTZ R8, -R8, -RZ ;  /* 0x800000ff08088221 */ /* 0x000fe20000010100 */
[----:B------:R-:W-:Y:S06]  /*a880*/  BRA `(.L_x_3105) ;  /* 0x00000000003c7947 */ /* 0x000fec0003800000 */
.L_x_3065:
[----:B------:R-:W-:-:S13]  /*a890*/  FSETP.NEU.FTZ.AND P0, PT, R6, +INF , PT ;  /* 0x7f8000000600780b */ /* 0x000fda0003f1d000 */
[----:B------:R-:W-:Y:S01]  /*a8a0*/  @!P0 FADD.FTZ R3, R5, R5 ;  /* 0x0000000505038221 */ /* 0x000fe20000010000 */
[----:B------:R-:W-:Y:S01]  /*a8b0*/  @!P0 MOV R8, 0xff800000 ;  /* 0xff80000000088802 */ /* 0x000fe20000000f00 */
        /* <DEDUP_REMOVED lines=8> */
[----:B------:R-:W-:-:S04]  /*a940*/  @P0 FADD.FTZ R8, R4, R3 ;  /* 0x0000000304080221 */ /* 0x000fc80000010000 */
[----:B------:R-:W-:Y:S02]  /*a950*/  @P0 IMAD.MOV.U32 R3, RZ, RZ, R8 ;  /* 0x000000ffff030224 */ /* 0x000fe400078e0008 */
[----:B------:R-:W-:Y:S01]  /*a960*/  @!P0 FADD.FTZ R8, R5, R5 ;  /* 0x0000000505088221 */ /* 0x000fe20000010000 */
[----:B------:R-:W-:-:S07]  /*a970*/  @!P0 IMAD.MOV.U32 R3, RZ, RZ, 0x3fc90fdb ;  /* 0x3fc90fdbff038424 */ /* 0x000fce00078e00ff */
.L_x_3105:
[----:B------:R-:W-:Y:S05]  /*a980*/  BSYNC B0 ;  /* 0x0000000000007941 */ /* 0x000fea0003800000 */
.L_x_3064:
        /* <DEDUP_REMOVED lines=17> */
.L_x_3128:
[----:B------:R-:W-:-:S06]  /*aaa0*/  HADD2.F32 R3, -RZ, R3.H0_H0 ;  /* 0x20000003ff037230 */ /* 0x000fcc0000004100 */
[----:B------:R-:W1:Y:S02]  /*aab0*/  F2I.S64.TRUNC R2, R3 ;  /* 0x0000000300027311 */ /* 0x000e64000020d900 */
[----:B-1----:R1:W-:Y:S01]  /*aac0*/  STG.E.U8 desc[UR36][R16.64], R2 ;  /* 0x0000000210007986 */ /* 0x0023e2000c101124 */
[----:B------:R-:W-:Y:S05]  /*aad0*/  BRA `(.L_x_3130) ;  /* 0x0000000c00907947 */ /* 0x000fea0003800000 */
.L_x_3127:
        /* <DEDUP_REMOVED lines=10> */
.L_x_3132:
[----:B------:R-:W-:-:S06]  /*ab80*/  HADD2.F32 R3, -RZ, R3.H0_H0 ;  /* 0x20000003ff037230 */ /* 0x000fcc0000004100 */
[----:B------:R-:W1:Y:S02]  /*ab90*/  F2I.FTZ.TRUNC.NTZ R3, R3 ;  /* 0x0000000300037305 */ /* 0x000e64000021f100 */
[----:B-1----:R1:W-:Y:S01]  /*aba0*/  STG.E desc[UR36][R16.64], R3 ;  /* 0x0000000310007986 */ /* 0x0023e2000c101924 */
[----:B------:R-:W-:Y:S05]  /*abb0*/  BRA `(.L_x_3130) ;  /* 0x0000000c00587947 */ /* 0x000fea0003800000 */
.L_x_3131:
[----:B------:R-:W-:-:S06]  /*abc0*/  HADD2.F32 R3, -RZ, R3.H0_H0 ;  /* 0x20000003ff037230 */ /* 0x000fcc0000004100 */
[----:B------:R-:W1:Y:S02]  /*abd0*/  F2I.FTZ.TRUNC.NTZ R3, R3 ;  /* 0x0000000300037305 */ /* 0x000e64000021f100 */
[----:B-1----:R1:W-:Y:S01]  /*abe0*/  STG.E.U16 desc[UR36][R16.64], R3 ;  /* 0x0000000310007986 */ /* 0x0023e2000c101524 */
[----:B------:R-:W-:Y:S05]  /*abf0*/  BRA `(.L_x_3130) ;  /* 0x0000000c00487947 */ /* 0x000fea0003800000 */
.L_x_3126:
        /* <DEDUP_REMOVED lines=9> */
.L_x_3134:
[----:B------:R1:W-:Y:S01]  /*ac90*/  STG.E.U16 desc[UR36][R16.64], R3 ;  /* 0x0000000310007986 */ /* 0x0003e2000c101524 */
[----:B------:R-:W-:Y:S05]  /*aca0*/  BRA `(.L_x_3130) ;  /* 0x0000000c001c7947 */ /* 0x000fea0003800000 */
.L_x_3133:
        /* <DEDUP_REMOVED lines=10> */
.L_x_3136:
[----:B------:R1:W-:Y:S01]  /*ad50*/  STG.E desc[UR36][R16.64], R3 ;  /* 0x0000000310007986 */ /* 0x0003e2000c101924 */
[----:B------:R-:W-:Y:S05]  /*ad60*/  BRA `(.L_x_3130) ;  /* 0x0000000800ec7947 */ /* 0x000fea0003800000 */
.L_x_3135:
[----:B------:R-:W-:-:S05]  /*ad70*/  HADD2.F32 R2, -RZ, R3.H0_H0 ;  /* 0x20000003ff027230 */ /* 0x000fca0000004100 */
[----:B------:R-:W-:-:S06]  /*ad80*/  FMUL.FTZ R2, R2, 1 ;  /* 0x3f80000002027820 */ /* 0x000fcc0000410000 */
[----:B------:R-:W1:Y:S02]  /*ad90*/  F2F.F64.F32 R2, R2 ;  /* 0x0000000200027310 */ /* 0x000e640000201800 */
[----:B-1----:R1:W-:Y:S01]  /*ada0*/  STG.E.64 desc[UR36][R16.64], R2 ;  /* 0x0000000210007986 */ /* 0x0023e2000c101b24 */
[----:B------:R-:W-:Y:S05]  /*adb0*/  BRA `(.L_x_3130) ;  /* 0x0000000800d87947 */ /* 0x000fea0003800000 */
.L_x_3125:
        /* <DEDUP_REMOVED lines=8> */
[----:B------:R-:W-:Y:S01]  /*ae40*/  HADD2.F32 R0, -RZ, R3.H0_H0 ;  /* 0x20000003ff007230 */ /* 0x000fe20000004100 */
[----:B------:R-:W-:-:S04]  /*ae50*/  HFMA2.MMA R2, -RZ, RZ, 0, 5.9604644775390625e-08 ;  /* 0x00000001ff027435 */ /* 0x000fc800000001ff */
[----:B------:R-:W-:-:S13]  /*ae60*/  FSETP.NEU.FTZ.AND P0, PT, R0, RZ, PT ;  /* 0x000000ff0000720b */ /* 0x000fda0003f1d000 */
[----:B------:R-:W-:Y:S01]  /*ae70*/  @!P0 HADD2.F32 R0, -RZ, R3.H1_H1 ;  /* 0x30000003ff008230 */ /* 0x000fe20000004100 */
[----:B------:R-:W-:-:S04]  /*ae80*/  PRMT R3, R2, 0x7610, R3 ;  /* 0x0000761002037816 */ /* 0x000fc80000000003 */
[----:B------:R-:W-:-:S04]  /*ae90*/  @!P0 FSETP.NEU.FTZ.AND P1, PT, R0, RZ, PT ;  /* 0x000000ff0000820b */ /* 0x000fc80003f3d000 */
[----:B------:R-:W-:-:S05]  /*aea0*/  @!P0 SEL R3, RZ, 0x1, !P1 ;  /* 0x00000001ff038807 */ /* 0x000fca0004800000 */
[----:B------:R1:W-:Y:S01]  /*aeb0*/  STG.E.U8 desc[UR36][R16.64], R3 ;  /* 0x0000000310007986 */ /* 0x0003e2000c101124 */
[----:B------:R-:W-:Y:S05]  /*aec0*/  BRA `(.L_x_3130) ;  /* 0x0000000800947947 */ /* 0x000fea0003800000 */
.L_x_3139:
[--C-:B------:R-:W-:Y:S02]  /*aed0*/  HADD2.F32 R6, -RZ, R3.reuse.H1_H1 ;  /* 0x30000003ff067230 */ /* 0x100fe40000004100 */
[----:B------:R-:W-:-:S03]  /*aee0*/  HADD2.F32 R3, -RZ, R3.H0_H0 ;  /* 0x20000003ff037230 */ /* 0x000fc60000004100 */
[----:B------:R-:W-:Y:S02]  /*aef0*/  FMUL.FTZ R6, R6, 1 ;  /* 0x3f80000006067820 */ /* 0x000fe40000410000 */
[----:B------:R-:W-:-:S04]  /*af00*/  FMUL.FTZ R3, R3, 1 ;  /* 0x3f80000003037820 */ /* 0x000fc80000410000 */
[----:B---3--:R-:W-:Y:S08]  /*af10*/  F2F.F64.F32 R6, R6 ;  /* 0x0000000600067310 */ /* 0x008ff00000201800 */
[----:B------:R-:W1:Y:S02]  /*af20*/  F2F.F64.F32 R4, R3 ;  /* 0x0000000300047310 */ /* 0x000e640000201800 */
[----:B-1----:R1:W-:Y:S01]  /*af30*/  STG.E.128 desc[UR36][R16.64], R4 ;  /* 0x0000000410007986 */ /* 0x0023e2000c101d24 */
[----:B------:R-:W-:Y:S05]  /*af40*/  BRA `(.L_x_3130) ;  /* 0x0000000800747947 */ /* 0x000fea0003800000 */
.L_x_3138:
        /* <DEDUP_REMOVED lines=21> */
.L_x_3143:
[----:B------:R-:W-:Y:S05]  /*b0a0*/  BSYNC B0 ;  /* 0x0000000000007941 */ /* 0x000fea0003800000 */
.L_x_3142:
[----:B------:R-:W-:-:S05]  /*b0b0*/  LOP3.LUT R3, R0, R3, RZ, 0xfc, !PT ;  /* 0x0000000300037212 */ /* 0x000fca00078efcff */
[----:B------:R1:W-:Y:S01]  /*b0c0*/  STG.E.U8 desc[UR36][R16.64], R3 ;  /* 0x0000000310007986 */ /* 0x0003e2000c101124 */
[----:B------:R-:W-:Y:S05]  /*b0d0*/  BRA `(.L_x_3130) ;  /* 0x0000000800107947 */ /* 0x000fea0003800000 */
.L_x_3141:
        /* <DEDUP_REMOVED lines=10> */
[----:B------:R-:W-:Y:S02]  /*b180*/  @P0 SHF.R.U32.HI R0, RZ, 0x15, R0 ;  /* 0x00000015ff000819 */ /* 0x000fe40000011600 */
[----:B------:R-:W-:Y:S01]  /*b190*/  @!P0 IADD3 R0, R2, -0x43000000, RZ ;  /* 0xbd00000002008810 */ /* 0x000fe20007ffe0ff */
[----:B------:R-:W-:Y:S06]  /*b1a0*/  BRA `(.L_x_3146) ;  /* 0x00000000000c7947 */ /* 0x000fec0003800000 */
.L_x_3145:
[----:B------:R-:W-:Y:S01]  /*b1b0*/  IMAD.MOV.U32 R0, RZ, RZ, 0x7f ;  /* 0x0000007fff007424 */ /* 0x000fe200078e00ff */
[----:B------:R-:W-:-:S04]  /*b1c0*/  ISETP.GT.U32.AND P0, PT, R2, 0x7f800000, PT ;  /* 0x7f8000000200780c */ /* 0x000fc80003f04070 */
[----:B------:R-:W-:-:S09]  /*b1d0*/  SEL R0, R0, 0x7c, P0 ;  /* 0x0000007c00007807 */ /* 0x000fd20000000000 */
.L_x_3146:
[----:B------:R-:W-:Y:S05]  /*b1e0*/  BSYNC B0 ;  /* 0x0000000000007941 */ /* 0x000fea0003800000 */
.L_x_3144:
[----:B------:R-:W-:-:S04]  /*b1f0*/  LOP3.LUT R2, R3, 0x80000000, RZ, 0xc0, !PT ;  /* 0x8000000003027812 */ /* 0x000fc800078ec0ff */
[----:B------:R-:W-:-:S04]  /*b200*/  SHF.R.U32.HI R3, RZ, 0x18, R2 ;  /* 0x00000018ff037819 */ /* 0x000fc80000011602 */
[----:B------:R-:W-:-:S05]  /*b210*/  LOP3.LUT R3, R0, R3, RZ, 0xfc, !PT ;  /* 0x0000000300037212 */ /* 0x000fca00078efcff */
[----:B------:R1:W-:Y:S01]  /*b220*/  STG.E.U8 desc[UR36][R16.64], R3 ;  /* 0x0000000310007986 */ /* 0x0003e2000c101124 */
[----:B------:R-:W-:Y:S05]  /*b230*/  BRA `(.L_x_3130) ;  /* 0x0000000400b87947 */ /* 0x000fea0003800000 */
.L_x_3140:
[----:B------:R-:W-:-:S05]  /*b240*/  HADD2.F32 R0, -RZ, R3.H0_H0 ;  /* 0x20000003ff007230 */ /* 0x000fca0000004100 */
[----:B------:R-:W-:-:S05]  /*b250*/  F2FP.BF16.F32.PACK_AB R0, RZ, R0 ;  /* 0x00000000ff00723e */ /* 0x000fca00000010ff */
[----:B------:R1:W-:Y:S01]  /*b260*/  STG.E.U16 desc[UR36][R16.64], R0 ;  /* 0x0000000010007986 */ /* 0x0003e2000c101524 */
[----:B------:R-:W-:Y:S05]  /*b270*/  BRA `(.L_x_3130) ;  /* 0x0000000400a87947 */ /* 0x000fea0003800000 */
.L_x_3137:
        /* <DEDUP_REMOVED lines=12> */
.L_x_3149:
        /* <DEDUP_REMOVED lines=17> */
.L_x_3152:
[----:B------:R-:W-:-:S04]  /*b450*/  LOP3.LUT R2, R3, 0x80000000, RZ, 0xc0, !PT ;  /* 0x8000000003027812 */ /* 0x000fc800078ec0ff */
[----:B------:R-:W-:-:S04]  /*b460*/  SHF.R.U32.HI R3, RZ, 0x18, R2 ;  /* 0x00000018ff037819 */ /* 0x000fc80000011602 */
[----:B------:R-:W-:-:S04]  /*b470*/  LOP3.LUT R0, R0, R3, RZ, 0xfc, !PT ;  /* 0x0000000300007212 */ /* 0x000fc800078efcff */
[----:B------:R-:W-:-:S07]  /*b480*/  PRMT R8, R0, 0x7610, R8 ;  /* 0x0000761000087816 */ /* 0x000fce0000000008 */
.L_x_3151:
[----:B------:R-:W-:Y:S05]  /*b490*/  BSYNC B0 ;  /* 0x0000000000007941 */ /* 0x000fea0003800000 */
.L_x_3150:
[----:B------:R1:W-:Y:S01]  /*b4a0*/  STG.E.U8 desc[UR36][R16.64], R8 ;  /* 0x0000000810007986 */ /* 0x0003e2000c101124 */
[----:B------:R-:W-:Y:S05]  /*b4b0*/  BRA `(.L_x_3130) ;  /* 0x0000000400187947 */ /* 0x000fea0003800000 */
.L_x_3148:
[----:B------:R-:W-:Y:S01]  /*b4c0*/  HADD2.F32 R3, -RZ, R3.H0_H0 ;  /* 0x20000003ff037230 */ /* 0x000fe20000004100 */
[----:B------:R-:W-:Y:S01]  /*b4d0*/  BSSY B0, `(.L_x_3153) ;  /* 0x0000014000007945 */ /* 0x000fe20003800000 */
[----:B------:R-:W-:-:S03]  /*b4e0*/  MOV R8, 0x80 ;  /* 0x0000008000087802 */ /* 0x000fc60000000f00 */
        /* <DEDUP_REMOVED lines=14> */
.L_x_3155:
[----:B------:R-:W-:-:S04]  /*b5d0*/  LOP3.LUT R2, R3, 0x80000000, RZ, 0xc0, !PT ;  /* 0x8000000003027812 */ /* 0x000fc800078ec0ff */
[----:B------:R-:W-:-:S04]  /*b5e0*/  SHF.R.U32.HI R3, RZ, 0x18, R2 ;  /* 0x00000018ff037819 */ /* 0x000fc80000011602 */
[----:B------:R-:W-:-:S04]  /*b5f0*/  LOP3.LUT R0, R0, R3, RZ, 0xfc, !PT ;  /* 0x0000000300007212 */ /* 0x000fc800078efcff */
[----:B------:R-:W-:-:S07]  /*b600*/  PRMT R8, R0, 0x7610, R8 ;  /* 0x0000761000087816 */ /* 0x000fce0000000008 */
.L_x_3154:
[----:B------:R-:W-:Y:S05]  /*b610*/  BSYNC B0 ;  /* 0x0000000000007941 */ /* 0x000fea0003800000 */
.L_x_3153:
[----:B------:R1:W-:Y:S01]  /*b620*/  STG.E.U8 desc[UR36][R16.64], R8 ;  /* 0x0000000810007986 */ /* 0x0003e2000c101124 */
[----:B------:R-:W-:Y:S05]  /*b630*/  BRA `(.L_x_3130) ;  /* 0x0000000000b87947 */ /* 0x000fea0003800000 */
.L_x_3147:
        /* <DEDUP_REMOVED lines=18> */
[----:B------:R-:W-:-:S05]  /*b760*/  @!P0 IADD3 R0, R4, RZ, RZ ;  /* 0x000000ff04008210 */ /* 0x000fca0007ffe0ff */
[----:B------:R-:W-:-:S05]  /*b770*/  @P2 IMAD.MOV.U32 R3, RZ, RZ, R0 ;  /* 0x000000ffff032224 */ /* 0x000fca00078e0000 */
[----:B------:R1:W-:Y:S01]  /*b780*/  STG.E.U8 desc[UR36][R16.64], R3 ;  /* 0x0000000310007986 */ /* 0x0003e2000c101124 */
[----:B------:R-:W-:Y:S05]  /*b790*/  BRA `(.L_x_3130) ;  /* 0x0000000000607947 */ /* 0x000fea0003800000 */
.L_x_3129:
[----:B------:R-:W-:Y:S01]  /*b7a0*/  MOV R0, 0x0 ;  /* 0x0000000000007802 */ /* 0x000fe20000000f00 */
[----:B------:R-:W-:Y:S01]  /*b7b0*/  ULDC.64 UR4, c[0x4][0x158] ;  /* 0x0100560000047ab9 */ /* 0x000fe20000000a00 */
[----:B------:R-:W-:Y:S01]  /*b7c0*/  ULDC.64 UR6, c[0x4][0x30] ;  /* 0x01000c0000067ab9 */ /* 0x000fe20000000a00 */
[----:B------:R-:W-:Y:S01]  /*b7d0*/  IMAD.U32 R4, RZ, RZ, UR4 ;  /* 0x00000004ff047e24 */ /* 0x000fe2000f8e00ff */
[----:B------:R1:W0:Y:S01]  /*b7e0*/  LDC.64 R2, c[0x4][R0] ;  /* 0x0100000000027b82 */ /* 0x0002220000000a00 */
[----:B------:R-:W-:Y:S01]  /*b7f0*/  MOV R5, UR5 ;  /* 0x0000000500057c02 */ /* 0x000fe20008000f00 */
[----:B------:R-:W-:Y:S01]  /*b800*/  ULDC.64 UR4, c[0x4][0x160] ;  /* 0x0100580000047ab9 */ /* 0x000fe20000000a00 */
[----:B------:R-:W-:Y:S01]  /*b810*/  HFMA2.MMA R12, -RZ, RZ, 0, 5.9604644775390625e-08 ;  /* 0x00000001ff0c7435 */ /* 0x000fe200000001ff */
[----:B------:R-:W-:Y:S01]  /*b820*/  IMAD.U32 R6, RZ, RZ, UR4 ;  /* 0x00000004ff067e24 */ /* 0x000fe2000f8e00ff */
[----:B------:R-:W-:Y:S01]  /*b830*/  MOV R10, UR6 ;  /* 0x00000006000a7c02 */ /* 0x000fe20008000f00 */
[----:B---3--:R-:W-:-:S02]  /*b840*/  IMAD.U32 R7, RZ, RZ, UR5 ;  /* 0x00000005ff077e24 */ /* 0x008fc4000f8e00ff */
[----:B--2-4-:R-:W-:Y:S02]  /*b850*/  IMAD.U32 R11, RZ, RZ, UR7 ;  /* 0x00000007ff0b7e24 */ /* 0x014fe4000f8e00ff */
[----:B------:R-:W-:Y:S02]  /*b860*/  IMAD.MOV.U32 R8, RZ, RZ, 0x65 ;  /* 0x00000065ff087424 */ /* 0x000fe400078e00ff */
[----:B-1----:R-:W-:-:S07]  /*b870*/  IMAD.MOV.U32 R13, RZ, RZ, RZ ;  /* 0x000000ffff0d7224 */ /* 0x002fce00078e00ff */
[----:B------:R-:W-:-:S07]  /*b880*/  LEPC R20, `(.L_x_3158) ;  /* 0x000000001014794e */ /* 0x000fce0000000000 */
[----:B0-----:R-:W-:Y:S05]  /*b890*/  CALL.ABS.NOINC R2 ;  /* 0x0000000002007343 */ /* 0x001fea0003c00000 */
.L_x_3158:
[----:B------:R-:W-:Y:S05]  /*b8a0*/  BRA `(.L_x_3130) ;  /* 0x00000000001c7947 */ /* 0x000fea0003800000 */
.L_x_3157:
[----:B------:R-:W-:-:S06]  /*b8b0*/  HADD2.F32 R3, -RZ, R3.H0_H0 ;  /* 0x20000003ff037230 */ /* 0x000fcc0000004100 */
[----:B------:R-:W1:Y:S02]  /*b8c0*/  F2I.U64.TRUNC R2, R3 ;  /* 0x0000000300027311 */ /* 0x000e64000020d800 */
[----:B-1----:R1:W-:Y:S01]  /*b8d0*/  STG.E.64 desc[UR36][R16.64], R2 ;  /* 0x0000000210007986 */ /* 0x0023e2000c101b24 */
[----:B------:R-:W-:Y:S05]  /*b8e0*/  BRA `(.L_x_3130) ;  /* 0x00000000000c7947 */ /* 0x000fea0003800000 */
.L_x_3156:
[----:B------:R-:W-:-:S06]  /*b8f0*/  HADD2.F32 R3, -RZ, R3.H0_H0 ;  /* 0x20000003ff037230 */ /* 0x000fcc0000004100 */
[----:B------:R-:W1:Y:S02]  /*b900*/  F2I.FTZ.U32.TRUNC.NTZ R3, R3 ;  /* 0x0000000300037305 */ /* 0x000e64000021f000 */
[----:B-1----:R1:W-:Y:S02]  /*b910*/  STG.E desc[UR36][R16.64], R3 ;  /* 0x0000000310007986 */ /* 0x0023e4000c101924 */
.L_x_3130:
[----:B------:R-:W-:-:S07]  /*b920*/  VIADD R19, R19, 0x80 ;  /* 0x0000008013137836 */ /* 0x000fce0000000000 */
.L_x_3029:
[----:B------:R-:W-:Y:S05]  /*b930*/  BSYNC B6 ;  /* 0x0000000000067941 */ /* 0x000fea0003800000 */
.L_x_3028:
        /* <DEDUP_REMOVED lines=307> */
.L_x_3161:
        /* <DEDUP_REMOVED lines=23> */
.L_x_3165:
[----:B------:R-:W5:Y:S01]  /*cde0*/  LDG.E.U8 R2, desc[UR36][R2.64] ;  /* 0x0000002402027981 */ /* 0x000f62000c1e1100 */
[----:B------:R-:W-:Y:S02]  /*cdf0*/  PRMT R5, RZ, 0x7610, R5 ;  /* 0x00007610ff057816 */ /* 0x000fe40000000005 */
[----:B-----5:R-:W-:-:S04]  /*ce00*/  I2FP.F32.U32 R0, R2 ;  /* 0x0000000200007245 */ /* 0x020fc80000201000 */
[----:B------:R-:W-:Y:S01]  /*ce10*/  F2FP.F16.F32.PACK_AB R0, RZ, R0 ;  /* 0x00000000ff00723e */ /* 0x000fe200000000ff */
[----:B------:R-:W-:Y:S06]  /*ce20*/  BRA `(.L_x_3167) ;  /* 0x0000000c00e87947 */ /* 0x000fec0003800000 */
.L_x_3164:
        /* <DEDUP_REMOVED lines=11> */
.L_x_3169:
[----:B------:R-:W5:Y:S01]  /*cee0*/  LDG.E R2, desc[UR36][R2.64] ;  /* 0x0000002402027981 */ /* 0x000f62000c1e1900 */
[----:B------:R-:W-:Y:S02]  /*cef0*/  PRMT R5, RZ, 0x7610, R5 ;  /* 0x00007610ff057816 */ /* 0x000fe40000000005 */
[----:B-----5:R-:W-:-:S04]  /*cf00*/  I2FP.F32.S32 R0, R2 ;  /* 0x0000000200007245 */ /* 0x020fc80000201400 */
[----:B------:R-:W-:Y:S01]  /*cf10*/  F2FP.F16.F32.PACK_AB R0, RZ, R0 ;  /* 0x00000000ff00723e */ /* 0x000fe200000000ff */
[----:B------:R-:W-:Y:S06]  /*cf20*/  BRA `(.L_x_3167) ;  /* 0x0000000c00a87947 */ /* 0x000fec0003800000 */
.L_x_3168:
[----:B------:R-:W5:Y:S01]  /*cf30*/  LDG.E.U16 R2, desc[UR36][R2.64] ;  /* 0x0000002402027981 */ /* 0x000f62000c1e1500 */
[----:B------:R-:W-:Y:S01]  /*cf40*/  PRMT R5, RZ, 0x7610, R5 ;  /* 0x00007610ff057816 */ /* 0x000fe20000000005 */
[----:B-----5:R-:W0:Y:S02]  /*cf50*/  I2F.S16 R0, R2 ;  /* 0x0000000200007306 */ /* 0x020e240000101400 */
[----:B0-----:R-:W-:Y:S01]  /*cf60*/  F2FP.F16.F32.PACK_AB R0, RZ, R0 ;  /* 0x00000000ff00723e */ /* 0x001fe200000000ff */
[----:B------:R-:W-:Y:S06]  /*cf70*/  BRA `(.L_x_3167) ;  /* 0x0000000c00947947 */ /* 0x000fec0003800000 */
.L_x_3163:
        /* <DEDUP_REMOVED lines=10> */
.L_x_3171:
[----:B------:R-:W5:Y:S01]  /*d020*/  LDG.E.U16 R0, desc[UR36][R2.64] ;  /* 0x0000002402007981 */ /* 0x000f62000c1e1500 */
[----:B------:R-:W-:Y:S01]  /*d030*/  PRMT R5, RZ, 0x7610, R5 ;  /* 0x00007610ff057816 */ /* 0x000fe20000000005 */
[----:B-----5:R-:W-:-:S05]  /*d040*/  HADD2.F32 R0, -RZ, R0.H0_H0 ;  /* 0x20000000ff007230 */ /* 0x020fca0000004100 */
[----:B------:R-:W-:Y:S01]  /*d050*/  F2FP.F16.F32.PACK_AB R0, RZ, R0 ;  /* 0x00000000ff00723e */ /* 0x000fe200000000ff */
[----:B------:R-:W-:Y:S06]  /*d060*/  BRA `(.L_x_3167) ;  /* 0x0000000c00587947 */ /* 0x000fec0003800000 */
.L_x_3170:
        /* <DEDUP_REMOVED lines=10> */
.L_x_3173:
[----:B------:R-:W5:Y:S02]  /*d110*/  LDG.E R2, desc[UR36][R2.64] ;  /* 0x0000002402027981 */ /* 0x000f64000c1e1900 */
[C---:B-----5:R-:W-:Y:S02]  /*d120*/  PRMT R0, R2.reuse, 0x7610, R0 ;  /* 0x0000761002007816 */ /* 0x060fe40000000000 */
[----:B------:R-:W-:Y:S01]  /*d130*/  PRMT R5, R2, 0x7632, R5 ;  /* 0x0000763202057816 */ /* 0x000fe20000000005 */
[----:B------:R-:W-:Y:S06]  /*d140*/  BRA `(.L_x_3167) ;  /* 0x0000000c00207947 */ /* 0x000fec0003800000 */
.L_x_3172:
        /* <DEDUP_REMOVED lines=9> */
.L_x_3162:
        /* <DEDUP_REMOVED lines=14> */
.L_x_3176:
[----:B---3--:R-:W3:Y:S01]  /*d2c0*/  LDG.E.128 R4, desc[UR36][R2.64] ;  /* 0x0000002402047981 */ /* 0x008ee2000c1e1d00 */
[----:B------:R-:W-:Y:S01]  /*d2d0*/  UMOV UR4, 0xf0000000 ;  /* 0xf000000000047882 */ /* 0x000fe20000000000 */
[----:B------:R-:W-:Y:S01]  /*d2e0*/  UMOV UR5, 0x380fffff ;  /* 0x380fffff00057882 */ /* 0x000fe20000000000 */
[----:B---3--:R-:W0:Y:S01]  /*d2f0*/  F2F.F32.F64 R8, R6 ;  /* 0x0000000600087310 */ /* 0x008e220000301000 */
[----:B------:R-:W-:Y:S02]  /*d300*/  DSETP.GEU.AND P1, PT, |R6|, UR4, PT ;  /* 0x0000000406007e2a */ /* 0x000fe4000bf2e200 */
[----:B------:R-:W-:-:S05]  /*d310*/  DSETP.GEU.AND P0, PT, |R4|, UR4, PT ;  /* 0x0000000404007e2a */ /* 0x000fca000bf0e200 */
[----:B------:R1:W3:Y:S07]  /*d320*/  F2F.F32.F64 R0, R4 ;  /* 0x0000000400007310 */ /* 0x0002ee0000301000 */
[----:B0-----:R-:W-:-:S05]  /*d330*/  @!P1 FMUL R8, R8, 1.175494350822287508e-38 ;  /* 0x0080000008089820 */ /* 0x001fca0000400000 */
[----:B-1----:R-:W-:Y:S01]  /*d340*/  F2FP.F16.F32.PACK_AB R5, RZ, R8 ;  /* 0x00000008ff05723e */ /* 0x002fe200000000ff */
[----:B---3--:R-:W-:-:S05]  /*d350*/  @!P0 FMUL R0, R0, 1.175494350822287508e-38 ;  /* 0x0080000000008820 */ /* 0x008fca0000400000 */
[----:B------:R-:W-:Y:S01]  /*d360*/  F2FP.F16.F32.PACK_AB R0, RZ, R0 ;  /* 0x00000000ff00723e */ /* 0x000fe200000000ff */
[----:B------:R-:W-:Y:S06]  /*d370*/  BRA `(.L_x_3167) ;  /* 0x0000000800947947 */ /* 0x000fec0003800000 */
.L_x_3175:
        /* <DEDUP_REMOVED lines=28> */
.L_x_3178:
        /* <DEDUP_REMOVED lines=15> */
.L_x_3177:
[----:B------:R-:W5:Y:S01]  /*d630*/  LDG.E.U16 R0, desc[UR36][R2.64] ;  /* 0x0000002402007981 */ /* 0x000f62000c1e1500 */
[----:B------:R-:W-:Y:S02]  /*d640*/  PRMT R5, RZ, 0x7610, R5 ;  /* 0x00007610ff057816 */ /* 0x000fe40000000005 */
[----:B-----5:R-:W-:-:S04]  /*d650*/  SHF.L.U32 R0, R0, 0x10, RZ ;  /* 0x0000001000007819 */ /* 0x020fc800000006ff */
[----:B------:R-:W-:Y:S01]  /*d660*/  F2FP.F16.F32.PACK_AB R0, RZ, R0 ;  /* 0x00000000ff00723e */ /* 0x000fe200000000ff */
[----:B------:R-:W-:Y:S06]  /*d670*/  BRA `(.L_x_3167) ;  /* 0x0000000400d47947 */ /* 0x000fec0003800000 */
.L_x_3174:
        /* <DEDUP_REMOVED lines=13> */
.L_x_3181:
        /* <DEDUP_REMOVED lines=21> */
.L_x_3185:
[----:B------:R-:W-:Y:S05]  /*d8a0*/  BSYNC B1 ;  /* 0x0000000000017941 */ /* 0x000fea0003800000 */
.L_x_3184:
[----:B------:R-:W-:Y:S01]  /*d8b0*/  LEA R3, R0, 0x3b800000, 0x17 ;  /* 0x3b80000000037811 */ /* 0x000fe200078eb8ff */
[----:B------:R-:W-:-:S05]  /*d8c0*/  IMAD.SHL.U32 R0, R2, 0x100000, RZ ;  /* 0x0010000002007824 */ /* 0x000fca00078e00ff */
[----:B------:R-:W-:-:S07]  /*d8d0*/  LOP3.LUT R0, R3, R0, R4, 0xfe, !PT ;  /* 0x0000000003007212 */ /* 0x000fce00078efe04 */
.L_x_3183:
[----:B------:R-:W-:Y:S05]  /*d8e0*/  BSYNC B0 ;  /* 0x0000000000007941 */ /* 0x000fea0003800000 */
.L_x_3182:
[----:B------:R-:W-:Y:S02]  /*d8f0*/  F2FP.F16.F32.PACK_AB R0, RZ, R0 ;  /* 0x00000000ff00723e */ /* 0x000fe400000000ff */
[----:B------:R-:W-:Y:S01]  /*d900*/  PRMT R5, RZ, 0x7610, R5 ;  /* 0x00007610ff057816 */ /* 0x000fe20000000005 */
[----:B------:R-:W-:Y:S06]  /*d910*/  BRA `(.L_x_3167) ;  /* 0x00000004002c7947 */ /* 0x000fec0003800000 */
.L_x_3180:
        /* <DEDUP_REMOVED lines=21> */
.L_x_3189:
[----:B------:R-:W-:Y:S05]  /*da70*/  BSYNC B1 ;  /* 0x0000000000017941 */ /* 0x000fea0003800000 */
.L_x_3188:
[----:B------:R-:W-:Y:S01]  /*da80*/  LEA R3, R0, 0x37800000, 0x17 ;  /* 0x3780000000037811 */ /* 0x000fe200078eb8ff */
[----:B------:R-:W-:-:S05]  /*da90*/  IMAD.SHL.U32 R0, R2, 0x200000, RZ ;  /* 0x0020000002007824 */ /* 0x000fca00078e00ff */
[----:B------:R-:W-:-:S07]  /*daa0*/  LOP3.LUT R0, R3, R0, R4, 0xfe, !PT ;  /* 0x0000000003007212 */ /* 0x000fce00078efe04 */
.L_x_3187:
[----:B------:R-:W-:Y:S05]  /*dab0*/  BSYNC B0 ;  /* 0x0000000000007941 */ /* 0x000fea0003800000 */
.L_x_3186:
[----:B------:R-:W-:Y:S02]  /*dac0*/  F2FP.F16.F32.PACK_AB R0, RZ, R0 ;  /* 0x00000000ff00723e */ /* 0x000fe400000000ff */
[----:B------:R-:W-:Y:S01]  /*dad0*/  PRMT R5, RZ, 0x7610, R5 ;  /* 0x00007610ff057816 */ /* 0x000fe20000000005 */
[----:B------:R-:W-:Y:S06]  /*dae0*/  BRA `(.L_x_3167) ;  /* 0x0000000000b87947 */ /* 0x000fec0003800000 */
.L_x_3179:
        /* <DEDUP_REMOVED lines=8> */
[----:B------:R-:W-:Y:S01]  /*db70*/  HFMA2.MMA R0, -RZ, RZ, 3.814697265625e-06, 0 ;  /* 0x00400000ff007435 */ /* 0x000fe200000001ff */
[----:B-----5:R-:W-:-:S13]  /*db80*/  ISETP.NE.AND P0, PT, R2, RZ, PT ;  /* 0x000000ff0200720c */ /* 0x020fda0003f05270 */
[----:B------:R-:W-:Y:S05]  /*db90*/  @!P0 BRA `(.L_x_3193) ;  /* 0x00000000000c8947 */ /* 0x000fea0003800000 */
[----:B------:R-:W-:-:S13]  /*dba0*/  ISETP.NE.AND P0, PT, R2, 0xff, PT ;  /* 0x000000ff0200780c */ /* 0x000fda0003f05270 */
[----:B------:R-:W-:Y:S01]  /*dbb0*/  @!P0 IMAD.MOV.U32 R0, RZ, RZ, 0x7f800001 ;  /* 0x7f800001ff008424 */ /* 0x000fe200078e00ff */
[----:B------:R-:W-:-:S07]  /*dbc0*/  @P0 SHF.L.U32 R0, R2, 0x17, RZ ;  /* 0x0000001702000819 */ /* 0x000fce00000006ff */
.L_x_3193:
[----:B------:R-:W-:Y:S05]  /*dbd0*/  BSYNC B0 ;  /* 0x0000000000007941 */ /* 0x000fea0003800000 */
.L_x_3192:
[----:B------:R-:W-:Y:S02]  /*dbe0*/  PRMT R5, RZ, 0x7610, R5 ;  /* 0x00007610ff057816 */ /* 0x000fe40000000005 */
[----:B------:R-:W-:Y:S01]  /*dbf0*/  F2FP.F16.F32.PACK_AB R0, RZ, R0 ;  /* 0x00000000ff00723e */ /* 0x000fe200000000ff */
[----:B------:R-:W-:Y:S06]  /*dc00*/  BRA `(.L_x_3167) ;  /* 0x0000000000707947 */ /* 0x000fec0003800000 */
.L_x_3166:
        /* <DEDUP_REMOVED lines=9> */
[----:B---3--:R-:W-:Y:S01]  /*dca0*/  MOV R7, UR5 ;  /* 0x0000000500077c02 */ /* 0x008fe20008000f00 */
[----:B------:R-:W-:Y:S01]  /*dcb0*/  IMAD.U32 R10, RZ, RZ, UR6 ;  /* 0x00000006ff0a7e24 */ /* 0x000fe2000f8e00ff */
[----:B--2-4-:R-:W-:Y:S01]  /*dcc0*/  MOV R11, UR7 ;  /* 0x00000007000b7c02 */ /* 0x014fe20008000f00 */
[----:B------:R-:W-:-:S02]  /*dcd0*/  IMAD.MOV.U32 R8, RZ, RZ, 0x4e ;  /* 0x0000004eff087424 */ /* 0x000fc400078e00ff */
[----:B0-----:R-:W-:-:S07]  /*dce0*/  IMAD.MOV.U32 R13, RZ, RZ, RZ ;  /* 0x000000ffff0d7224 */ /* 0x001fce00078e00ff */
[----:B------:R-:W-:-:S07]  /*dcf0*/  LEPC R20, `(.L_x_3194) ;  /* 0x000000001014794e */ /* 0x000fce0000000000 */
[----:B-1----:R-:W-:Y:S05]  /*dd00*/  CALL.ABS.NOINC R2 ;  /* 0x0000000002007343 */ /* 0x002fea0003c00000 */
.L_x_3194:
[----:B------:R-:W-:Y:S02]  /*dd10*/  PRMT R5, RZ, 0x7610, R5 ;  /* 0x00007610ff057816 */ /* 0x000fe40000000005 */
[----:B------:R-:W-:Y:S01]  /*dd20*/  PRMT R0, RZ, 0x7610, R0 ;  /* 0x00007610ff007816 */ /* 0x000fe20000000000 */
[----:B------:R-:W-:Y:S06]  /*dd30*/  BRA `(.L_x_3167) ;  /* 0x0000000000247947 */ /* 0x000fec0003800000 */
.L_x_3191:
[----:B------:R-:W5:Y:S01]  /*dd40*/  LDG.E.64 R2, desc[UR36][R2.64] ;  /* 0x0000002402027981 */ /* 0x000f62000c1e1b00 */
[----:B------:R-:W-:Y:S01]  /*dd50*/  PRMT R5, RZ, 0x7610, R5 ;  /* 0x00007610ff057816 */ /* 0x000fe20000000005 */
[----:B-----5:R-:W0:Y:S02]  /*dd60*/  I2F.U64 R0, R2 ;  /* 0x0000000200007312 */ /* 0x020e240000301000 */
[----:B0-----:R-:W-:Y:S01]  /*dd70*/  F2FP.F16.F32.PACK_AB R0, RZ, R0 ;  /* 0x00000000ff00723e */ /* 0x001fe200000000ff */
[----:B------:R-:W-:Y:S06]  /*dd80*/  BRA `(.L_x_3167) ;  /* 0x0000000000107947 */ /* 0x000fec0003800000 */
.L_x_3190:
[----:B------:R-:W5:Y:S01]  /*dd90*/  LDG.E R2, desc[UR36][R2.64] ;  /* 0x0000002402027981 */ /* 0x000f62000c1e1900 */
[----:B------:R-:W-:Y:S02]  /*dda0*/  PRMT R5, RZ, 0x7610, R5 ;  /* 0x00007610ff057816 */ /* 0x000fe40000000005 */
[----:B-----5:R-:W-:-:S04]  /*ddb0*/  I2FP.F32.U32 R0, R2 ;  /* 0x0000000200007245 */ /* 0x020fc80000201000 */
[----:B------:R-:W-:-:S07]  /*ddc0*/  F2FP.F16.F32.PACK_AB R0, RZ, R0 ;  /* 0x00000000ff00723e */ /* 0x000fce00000000ff */
.L_x_3167:
        /* <DEDUP_REMOVED lines=83> */
[----:B------:R-:W-:-:S04]  /*e300*/  ISETP.GE.U32.AND P0, PT, R21, 0x7f800000, PT ;  /* 0x7f8000001500780c */ /* 0x000fc80003f06070 */
[----:B------:R-:W-:-:S04]  /*e310*/  IADD3 R10, R10, -0x3f400000, RZ ;  /* 0xc0c000000a0a7810 */ /* 0x000fc80007ffe0ff */
        /* <DEDUP_REMOVED lines=25> */
.L_x_3203:
        /* <DEDUP_REMOVED lines=10> */
.L_x_3205:
[----:B------:R-:W-:-:S04]  /*e550*/  FADD.FTZ R8, -R0, R7 ;  /* 0x0000000700087221 */ /* 0x000fc80000010100 */
[----:B------:R-:W-:-:S07]  /*e560*/  FMUL.FTZ R8, R8, 0.5 ;  /* 0x3f00000008087820 */ /* 0x000fce0000410000 */
.L_x_3206:
[----:B------:R-:W-:Y:S05]  /*e570*/  BSYNC B2 ;  /* 0x0000000000027941 */ /* 0x000fea0003800000 */
.L_x_3204:
        /* <DEDUP_REMOVED lines=11> */
.L_x_3208:
[----:B------:R-:W-:-:S04]  /*e630*/  FADD.FTZ R10, R2, -R15 ;  /* 0x8000000f020a7221 */ /* 0x000fc80000010000 */
[----:B------:R-:W-:-:S07]  /*e640*/  FMUL.FTZ R15, R10, 0.5 ;  /* 0x3f0000000a0f7820 */ /* 0x000fce0000410000 */
.L_x_3209:
[----:B------:R-:W-:Y:S05]  /*e650*/  BSYNC B2 ;  /* 0x0000000000027941 */ /* 0x000fea0003800000 */
.L_x_3207:
[----:B------:R-:W-:Y:S01]  /*e660*/  FADD.FTZ R15, R15, R8 ;  /* 0x000000080f0f7221 */ /* 0x000fe20000010000 */
[----:B------:R-:W-:Y:S01]  /*e670*/  FADD.FTZ R8, R11, 1 ;  /* 0x3f8000000b087421 */ /* 0x000fe20000010000 */
[----:B------:R-:W-:-:S03]  /*e680*/  MOV R23, 0x3d39bf78 ;  /* 0x3d39bf7800177802 */ /* 0x000fc60000000f00 */
[----:B------:R-:W-:-:S06]  /*e690*/  FMUL.FTZ R8, R8, R15 ;  /* 0x0000000f08087220 */ /* 0x000fcc0000410000 */
[----:B------:R-:W0:Y:S02]  /*e6a0*/  MUFU.SQRT R8, R8 ;  /* 0x0000000800087308 */ /* 0x000e240000002000 */
[----:B0-----:R-:W-:Y:S01]  /*e6b0*/  FADD.FTZ R21, R15, R8 ;  /* 0x000000080f157221 */ /* 0x001fe20000010000 */
[----:B------:R-:W-:-:S03]  /*e6c0*/  HFMA2.MMA R15, -RZ, RZ, 1.625, 0 ;  /* 0x3e800000ff0f7435 */ /* 0x000fc600000001ff */
        /* <DEDUP_REMOVED lines=28> */
.L_x_3202:
[----:B------:R0:W1:Y:S02]  /*e890*/  MUFU.SQRT R8, R9 ;  /* 0x0000000900087308 */ /* 0x0000640000002000 */
.L_x_3201:
[----:B------:R-:W-:Y:S05]  /*e8a0*/  BSYNC B1 ;  /* 0x0000000000017941 */ /* 0x000fea0003800000 */
.L_x_3200:
        /* <DEDUP_REMOVED lines=24> */
.L_x_3216:
[----:B------:R-:W-:-:S04]  /*ea30*/  FADD.FTZ R0, -R0, R7 ;  /* 0x0000000700007221 */ /* 0x000fc80000010100 */
[----:B------:R-:W-:-:S07]  /*ea40*/  FMUL.FTZ R0, R0, 0.5 ;  /* 0x3f00000000007820 */ /* 0x000fce0000410000 */
.L_x_3217:
[----:B------:R-:W-:Y:S05]  /*ea50*/  BSYNC B2 ;  /* 0x0000000000027941 */ /* 0x000fea0003800000 */
.L_x_3215:
        /* <DEDUP_REMOVED lines=10> */
.L_x_3219:
[----:B------:R-:W-:-:S04]  /*eb00*/  FADD.FTZ R2, -R3, R2 ;  /* 0x0000000203027221 */ /* 0x000fc80000010100 */
[----:B------:R-:W-:-:S07]  /*eb10*/  FMUL.FTZ R3, R2, 0.5 ;  /* 0x3f00000002037820 */ /* 0x000fce0000410000 */
.L_x_3220:
[----:B------:R-:W-:Y:S05]  /*eb20*/  BSYNC B2 ;  /* 0x0000000000027941 */ /* 0x000fea0003800000 */
.L_x_3218:
[----:B------:R-:W-:Y:S01]  /*eb30*/  FADD.FTZ R0, R3, R0 ;  /* 0x0000000003007221 */ /* 0x000fe20000010000 */
[----:B------:R-:W-:Y:S01]  /*eb40*/  FADD.FTZ R11, R6, R11 ;  /* 0x0000000b060b7221 */ /* 0x000fe20000010000 */
[----:B------:R-:W-:-:S03]  /*eb50*/  PLOP3.LUT P0, PT, PT, PT, PT, 0x80, 0x0 ;  /* 0x000000000000781c */ /* 0x000fc60003f0f070 */
[----:B------:R-:W-:-:S06]  /*eb60*/  FMUL.FTZ R11, R11, R0 ;  /* 0x000000000b0b7220 */ /* 0x000fcc0000410000 */
[----:B------:R-:W2:Y:S01]  /*eb70*/  MUFU.SQRT R11, R11 ;  /* 0x0000000b000b7308 */ /* 0x000ea20000002000 */
[----:B------:R-:W-:Y:S05]  /*eb80*/  BRA `(.L_x_3212) ;  /* 0x0000000000687947 */ /* 0x000fea0003800000 */
.L_x_3214:
        /* <DEDUP_REMOVED lines=15> */
.L_x_3213:
        /* <DEDUP_REMOVED lines=8> */
.L_x_3211:
[----:B------:R-:W-:Y:S01]  /*ed00*/  PLOP3.LUT P0, PT, PT, PT, PT, 0x80, 0x0 ;  /* 0x000000000000781c */ /* 0x000fe20003f0f070 */
[----:B------:R-:W-:Y:S01]  /*ed10*/  FMUL.FTZ R11, R11, 16777216 ;  /* 0x4b8000000b0b7820 */ /* 0x000fe20000410000 */
[----:B------:R-:W-:-:S11]  /*ed20*/  FMUL.FTZ R6, R6, 16777216 ;  /* 0x4b80000006067820 */ /* 0x000fd60000410000 */
.L_x_3212:
[----:B------:R-:W-:Y:S05]  /*ed30*/  BSYNC B1 ;  /* 0x0000000000017941 */ /* 0x000fea0003800000 */
.L_x_3210:
        /* <DEDUP_REMOVED lines=15> */
[----:B------:R-:W-:-:S04]  /*ee30*/  HFMA2.MMA R4, -RZ, RZ, 1.265625, -5052 ;  /* 0x3d10ecefff047435 */ /* 0x000fc800000001ff */
        /* <DEDUP_REMOVED lines=17> */
.L_x_3223:
        /* <DEDUP_REMOVED lines=26> */
[----:B------:R-:W-:Y:S01]  /*f0f0*/  @P0 FADD.FTZ R3, R3, R3 ;  /* 0x0000000303030221 */ /* 0x000fe20000010000 */
[----:B------:R-:W-:Y:S06]  /*f100*/  BRA `(.L_x_3224) ;  /* 0x0000000400b07947 */ /* 0x000fec0003800000 */
.L_x_3222:
        /* <DEDUP_REMOVED lines=20> */
[----:B------:R-:W-:-:S07]  /*f250*/  MOV R2, R0 ;  /* 0x0000000000027202 */ /* 0x000fce0000000f00 */
.L_x_3227:
[----:B------:R-:W-:Y:S05]  /*f260*/  BSYNC B4 ;  /* 0x0000000000047941 */ /* 0x000fea0003800000 */
.L_x_3226:
        /* <DEDUP_REMOVED lines=18> */
.L_x_3229:
[----:B------:R-:W-:Y:S01]  /*f390*/  ISETP.GE.AND P0, PT, R6, RZ, PT ;  /* 0x000000ff0600720c */ /* 0x000fe20003f06270 */
[----:B------:R-:W-:-:S12]  /*f3a0*/  IMAD.MOV.U32 R3, RZ, RZ, 0x3fd774eb ;  /* 0x3fd774ebff037424 */ /* 0x000fd800078e00ff */
[----:B------:R-:W-:-:S04]  /*f3b0*/  @P0 FFMA.FTZ R2, R3, 0.93318945169448852539, -R2 ;  /* 0x3f6ee58103020823 */ /* 0x000fc80000010802 */
[----:B------:R-:W-:-:S07]  /*f3c0*/  @!P0 FFMA.FTZ R2, R3, 0.93318945169448852539, R2 ;  /* 0x3f6ee58103028823 */ /* 0x000fce0000010002 */
.L_x_3230:
[----:B------:R-:W-:Y:S05]  /*f3d0*/  BSYNC B1 ;  /* 0x0000000000017941 */ /* 0x000fea0003800000 */
.L_x_3228:
        /* <DEDUP_REMOVED lines=11> */
.L_x_3225:
        /* <DEDUP_REMOVED lines=18> */
.L_x_3232:
[----:B------:R-:W-:Y:S05]  /*f5b0*/  BSYNC B4 ;  /* 0x0000000000047941 */ /* 0x000fea0003800000 */
.L_x_3231:
        /* <DEDUP_REMOVED lines=18> */
.L_x_3234:
[----:B------:R-:W-:Y:S01]  /*f6e0*/  ISETP.GE.AND P0, PT, R6, RZ, PT ;  /* 0x000000ff0600720c */ /* 0x000fe20003f06270 */
[----:B------:R-:W-:-:S12]  /*f6f0*/  IMAD.MOV.U32 R3, RZ, RZ, 0x3fd774eb ;  /* 0x3fd774ebff037424 */ /* 0x000fd800078e00ff */
[----:B------:R-:W-:-:S04]  /*f700*/  @P0 FFMA.FTZ R2, R3, 0.93318945169448852539, -R2 ;  /* 0x3f6ee58103020823 */ /* 0x000fc80000010802 */
[----:B------:R-:W-:-:S07]  /*f710*/  @!P0 FFMA.FTZ R2, R3, 0.93318945169448852539, R2 ;  /* 0x3f6ee58103028823 */ /* 0x000fce0000010002 */
.L_x_3235:
[----:B------:R-:W-:Y:S05]  /*f720*/  BSYNC B1 ;  /* 0x0000000000017941 */ /* 0x000fea0003800000 */
.L_x_3233:
        /* <DEDUP_REMOVED lines=10> */
.L_x_3224:
[----:B------:R-:W-:Y:S05]  /*f7d0*/  BSYNC B3 ;  /* 0x0000000000037941 */ /* 0x000fea0003800000 */
.L_x_3221:
[----:B------:R-:W-:-:S13]  /*f7e0*/  ISETP.NE.AND P0, PT, R13, RZ, PT ;  /* 0x000000ff0d00720c */ /* 0x000fda0003f05270 */
[----:B-1----:R-:W-:Y:S01]  /*f7f0*/  @!P0 FADD.FTZ R8, -R8, -RZ ;  /* 0x800000ff08088221 */ /* 0x002fe20000010100 */
[----:B------:R-:W-:Y:S06]  /*f800*/  BRA `(.L_x_3236) ;  /* 0x0000000c00787947 */ /* 0x000fec0003800000 */
.L_x_3199:
[----:B------:R-:W-:Y:S01]  /*f810*/  FADD.FTZ R3, -R4, 6.1232342629258392722e-17 ;  /* 0x248d313204037421 */ /* 0x000fe20000010100 */
[----:B------:R-:W-:-:S03]  /*f820*/  FADD.FTZ R8, -R5, -RZ ;  /* 0x800000ff05087221 */ /* 0x000fc60000010100 */
[----:B------:R-:W-:Y:S01]  /*f830*/  FADD.FTZ R3, R3, 1.5707963705062866211 ;  /* 0x3fc90fdb03037421 */ /* 0x000fe20000010000 */
[----:B------:R-:W-:Y:S06]  /*f840*/  BRA `(.L_x_3236) ;  /* 0x0000000c00687947 */ /* 0x000fec0003800000 */
.L_x_3198:
[----:B------:R-:W-:Y:S01]  /*f850*/  FADD.FTZ R8, -R5, -RZ ;  /* 0x800000ff05087221 */ /* 0x000fe20000010100 */
[----:B------:R-:W-:Y:S01]  /*f860*/  IMAD.MOV.U32 R3, RZ, RZ, RZ ;  /* 0x000000ffff037224 */ /* 0x000fe200078e00ff */
[----:B------:R-:W-:Y:S06]  /*f870*/  BRA `(.L_x_3236) ;  /* 0x0000000c005c7947 */ /* 0x000fec0003800000 */
.L_x_3197:
        /* <DEDUP_REMOVED lines=21> */
[----:B------:R-:W-:Y:S02]  /*f9d0*/  MOV R15, R7 ;  /* 0x00000007000f7202 */ /* 0x000fe40000000f00 */
[----:B------:R-:W-:-:S07]  /*f9e0*/  MOV R2, 0xfa00 ;  /* 0x0000fa0000027802 */ /* 0x000fce0000000f00 */
[----:B------:R-:W-:Y:S05]  /*f9f0*/  CALL.REL.NOINC `($__internal_0_$__cuda_sm3x_div_rn_ftz_f32_slowpath) ;  /* 0x0000007800007944 */ /* 0x000fea0003c00000 */
[----:B------:R-:W-:-:S07]  /*fa00*/  IMAD.MOV.U32 R3, RZ, RZ, R0 ;  /* 0x000000ffff037224 */ /* 0x000fce00078e0000 */
.L_x_3241:
[----:B------:R-:W-:Y:S05]  /*fa10*/  BSYNC B4 ;  /* 0x0000000000047941 */ /* 0x000fea0003800000 */
.L_x_3240:
        /* <DEDUP_REMOVED lines=18> */
.L_x_3243:
[----:B------:R-:W-:Y:S02]  /*fb40*/  ISETP.GE.AND P0, PT, R4, RZ, PT ;  /* 0x000000ff0400720c */ /* 0x000fe40003f06270 */
[----:B------:R-:W-:-:S11]  /*fb50*/  MOV R3, 0x3fd774eb ;  /* 0x3fd774eb00037802 */ /* 0x000fd60000000f00 */
[----:B------:R-:W-:-:S04]  /*fb60*/  @P0 FFMA.FTZ R0, R3, 0.93318945169448852539, -R0 ;  /* 0x3f6ee58103000823 */ /* 0x000fc80000010800 */
[----:B------:R-:W-:-:S07]  /*fb70*/  @!P0 FFMA.FTZ R0, R3, 0.93318945169448852539, R0 ;  /* 0x3f6ee58103008823 */ /* 0x000fce0000010000 */
.L_x_3244:
[----:B------:R-:W-:Y:S05]  /*fb80*/  BSYNC B1 ;  /* 0x0000000000017941 */ /* 0x000fea0003800000 */
.L_x_3242:
        /* <DEDUP_REMOVED lines=13> */
.L_x_3239:
        /* <DEDUP_REMOVED lines=9> */
[----:B------:R-:W-:Y:S02]  /*fcf0*/  MOV R15, R7 ;  /* 0x00000007000f7202 */ /* 0x000fe40000000f00 */
[----:B------:R-:W-:-:S07]  /*fd00*/  MOV R2, 0xfd20 ;  /* 0x0000fd2000027802 */ /* 0x000fce0000000f00 */
[----:B------:R-:W-:Y:S05]  /*fd10*/  CALL.REL.NOINC `($__internal_0_$__cuda_sm3x_div_rn_ftz_f32_slowpath) ;  /* 0x0000007400387944 */ /* 0x000fea0003c00000 */
[----:B------:R-:W-:-:S07]  /*fd20*/  IMAD.MOV.U32 R2, RZ, RZ, R0 ;  /* 0x000000ffff027224 */ /* 0x000fce00078e0000 */
.L_x_3247:
[----:B------:R-:W-:Y:S05]  /*fd30*/  BSYNC B4 ;  /* 0x0000000000047941 */ /* 0x000fea0003800000 */
.L_x_3246:
        /* <DEDUP_REMOVED lines=18> */
.L_x_3249:
[----:B------:R-:W-:Y:S02]  /*fe60*/  ISETP.GE.AND P0, PT, R4, RZ, PT ;  /* 0x000000ff0400720c */ /* 0x000fe40003f06270 */
[----:B------:R-:W-:-:S11]  /*fe70*/  MOV R3, 0x3fd774eb ;  /* 0x3fd774eb00037802 */ /* 0x000fd60000000f00 */
[----:B------:R-:W-:-:S04]  /*fe80*/  @P0 FFMA.FTZ R2, R3, 0.93318945169448852539, -R2 ;  /* 0x3f6ee58103020823 */ /* 0x000fc80000010802 */
[----:B------:R-:W-:-:S07]  /*fe90*/  @!P0 FFMA.FTZ R2, R3, 0.93318945169448852539, R2 ;  /* 0x3f6ee58103028823 */ /* 0x000fce0000010002 */
.L_x_3250:
[----:B------:R-:W-:Y:S05]  /*fea0*/  BSYNC B1 ;  /* 0x0000000000017941 */ /* 0x000fea0003800000 */
.L_x_3248:
        /* <DEDUP_REMOVED lines=27> */
.L_x_3238:
        /* <DEDUP_REMOVED lines=22> */
[----:B------:R-:W-:Y:S02]  /*101c0*/  MOV R9, 0x3f800000 ;  /* 0x3f80000000097802 */ /* 0x000fe40000000f00 */
        /* <DEDUP_REMOVED lines=11> */
.L_x_3252:
[----:B------:R-:W-:Y:S05]  /*10280*/  BSYNC B4 ;  /* 0x0000000000047941 */ /* 0x000fea0003800000 */
.L_x_3251:
        /* <DEDUP_REMOVED lines=18> */
.L_x_3254:
[----:B------:R-:W-:Y:S01]  /*103b0*/  ISETP.GE.AND P0, PT, R4, RZ, PT ;  /* 0x000000ff0400720c */ /* 0x000fe20003f06270 */
[----:B------:R-:W-:-:S12]  /*103c0*/  IMAD.MOV.U32 R3, RZ, RZ, 0x3fd774eb ;  /* 0x3fd774ebff037424 */ /* 0x000fd800078e00ff */
[----:B------:R-:W-:-:S04]  /*103d0*/  @P0 FFMA.FTZ R2, R3, 0.93318945169448852539, -R2 ;  /* 0x3f6ee58103020823 */ /* 0x000fc80000010802 */
[----:B------:R-:W-:-:S07]  /*103e0*/  @!P0 FFMA.FTZ R2, R3, 0.93318945169448852539, R2 ;  /* 0x3f6ee58103028823 */ /* 0x000fce0000010002 */
.L_x_3255:
[----:B------:R-:W-:Y:S05]  /*103f0*/  BSYNC B1 ;  /* 0x0000000000017941 */ /* 0x000fea0003800000 */
.L_x_3253:
[----:B------:R-:W-:Y:S01]  /*10400*/  FSETP.NEU.FTZ.AND P1, PT, R6, |R5|, PT ;  /* 0x400000050600720b */ /* 0x000fe20003f3d000 */
[----:B------:R-:W-:Y:S01]  /*10410*/  FADD.FTZ R3, |R5|, R6 ;  /* 0x0000000605037221 */ /* 0x000fe20000010200 */
        /* <DEDUP_REMOVED lines=8> */
.L_x_3245:
[----:B------:R-:W-:Y:S05]  /*104a0*/  BSYNC B3 ;  /* 0x0000000000037941 */ /* 0x000fea0003800000 */
.L_x_3237:
[----:B------:R-:W-:Y:S01]  /*104b0*/  ISETP.NE.AND P0, PT, R13, RZ, PT ;  /* 0x000000ff0d00720c */ /* 0x000fe20003f05270 */
[----:B------:R-:W-:Y:S01]  /*104c0*/  FADD.FTZ R8, R9, 0.69314718246459960938 ;  /* 0x3f31721809087421 */ /* 0x000fe20000010000 */
[----:B------:R-:W-:-:S11]  /*104d0*/  FADD.FTZ R3, |R2|, -RZ ;  /* 0x800000ff02037221 */ /* 0x000fd60000010200 */
[----:B------:R-:W-:Y:S01]  /*104e0*/  @!P0 FADD.FTZ R8, -R8, -RZ ;  /* 0x800000ff08088221 */ /* 0x000fe20000010100 */
[----:B------:R-:W-:Y:S06]  /*104f0*/  BRA `(.L_x_3236) ;  /* 0x00000000003c7947 */ /* 0x000fec0003800000 */
.L_x_3196:
        /* <DEDUP_REMOVED lines=15> */
.L_x_3236:
[----:B------:R-:W-:Y:S05]  /*105f0*/  BSYNC B0 ;  /* 0x0000000000007941 */ /* 0x000fea0003800000 */
.L_x_3195:
        /* <DEDUP_REMOVED lines=17> */
.L_x_3259:
[----:B------:R-:W-:-:S06]  /*10710*/  HADD2.F32 R3, -RZ, R3.H0_H0 ;  /* 0x20000003ff037230 */ /* 0x000fcc0000004100 */
[----:B------:R-:W1:Y:S02]  /*10720*/  F2I.S64.TRUNC R2, R3 ;  /* 0x0000000300027311 */ /* 0x000e64000020d900 */
[----:B-1----:R1:W-:Y:S01]  /*10730*/  STG.E.U8 desc[UR36][R16.64], R2 ;  /* 0x0000000210007986 */ /* 0x0023e2000c101124 */
[----:B------:R-:W-:Y:S05]  /*10740*/  BRA `(.L_x_3261) ;  /* 0x0000000c00907947 */ /* 0x000fea0003800000 */
.L_x_3258:
        /* <DEDUP_REMOVED lines=10> */
.L_x_3263:
[----:B------:R-:W-:-:S06]  /*107f0*/  HADD2.F32 R3, -RZ, R3.H0_H0 ;  /* 0x20000003ff037230 */ /* 0x000fcc0000004100 */
[----:B------:R-:W1:Y:S02]  /*10800*/  F2I.FTZ.TRUNC.NTZ R3, R3 ;  /* 0x0000000300037305 */ /* 0x000e64000021f100 */
[----:B-1----:R1:W-:Y:S01]  /*10810*/  STG.E desc[UR36][R16.64], R3 ;  /* 0x0000000310007986 */ /* 0x0023e2000c101924 */
[----:B------:R-:W-:Y:S05]  /*10820*/  BRA `(.L_x_3261) ;  /* 0x0000000c00587947 */ /* 0x000fea0003800000 */
.L_x_3262:
[----:B------:R-:W-:-:S06]  /*10830*/  HADD2.F32 R3, -RZ, R3.H0_H0 ;  /* 0x20000003ff037230 */ /* 0x000fcc0000004100 */
[----:B------:R-:W1:Y:S02]  /*10840*/  F2I.FTZ.TRUNC.NTZ R3, R3 ;  /* 0x0000000300037305 */ /* 0x000e64000021f100 */
[----:B-1----:R1:W-:Y:S01]  /*10850*/  STG.E.U16 desc[UR36][R16.64], R3 ;  /* 0x0000000310007986 */ /* 0x0023e2000c101524 */
[----:B------:R-:W-:Y:S05]  /*10860*/  BRA `(.L_x_3261) ;  /* 0x0000000c00487947 */ /* 0x000fea0003800000 */
.L_x_3257:
        /* <DEDUP_REMOVED lines=9> */
.L_x_3265:
[----:B------:R1:W-:Y:S01]  /*10900*/  STG.E.U16 desc[UR36][R16.64], R3 ;  /* 0x0000000310007986 */ /* 0x0003e2000c101524 */
[----:B------:R-:W-:Y:S05]  /*10910*/  BRA `(.L_x_3261) ;  /* 0x0000000c001c7947 */ /* 0x000fea0003800000 */
.L_x_3264:
        /* <DEDUP_REMOVED lines=10> */
.L_x_3267:
[----:B------:R1:W-:Y:S01]  /*109c0*/  STG.E desc[UR36][R16.64], R3 ;  /* 0x0000000310007986 */ /* 0x0003e2000c101924 */
[----:B------:R-:W-:Y:S05]  /*109d0*/  BRA `(.L_x_3261) ;  /* 0x0000000800ec7947 */ /* 0x000fea0003800000 */
.L_x_3266:
[----:B------:R-:W-:-:S05]  /*109e0*/  HADD2.F32 R2, -RZ, R3.H0_H0 ;  /* 0x20000003ff027230 */ /* 0x000fca0000004100 */
[----:B------:R-:W-:-:S06]  /*109f0*/  FMUL.FTZ R2, R2, 1 ;  /* 0x3f80000002027820 */ /* 0x000fcc0000410000 */
[----:B------:R-:W1:Y:S02]  /*10a00*/  F2F.F64.F32 R2, R2 ;  /* 0x0000000200027310 */ /* 0x000e640000201800 */
[----:B-1----:R1:W-:Y:S01]  /*10a10*/  STG.E.64 desc[UR36][R16.64], R2 ;  /* 0x0000000210007986 */ /* 0x0023e2000c101b24 */
[----:B------:R-:W-:Y:S05]  /*10a20*/  BRA `(.L_x_3261) ;  /* 0x0000000800d87947 */ /* 0x000fea0003800000 */
.L_x_3256:
        /* <DEDUP_REMOVED lines=17> */
.L_x_3270:
        /* <DEDUP_REMOVED lines=8> */
.L_x_3269:
        /* <DEDUP_REMOVED lines=21> */
.L_x_3274:
[----:B------:R-:W-:Y:S05]  /*10d10*/  BSYNC B0 ;  /* 0x0000000000007941 */ /* 0x000fea0003800000 */
.L_x_3273:
[----:B------:R-:W-:-:S05]  /*10d20*/  LOP3.LUT R3, R0, R3, RZ, 0xfc, !PT ;  /* 0x0000000300037212 */ /* 0x000fca00078efcff */
[----:B------:R1:W-:Y:S01]  /*10d30*/  STG.E.U8 desc[UR36][R16.64], R3 ;  /* 0x0000000310007986 */ /* 0x0003e2000c101124 */
[----:B------:R-:W-:Y:S05]  /*10d40*/  BRA `(.L_x_3261) ;  /* 0x0000000800107947 */ /* 0x000fea0003800000 */
.L_x_3272:
        /* <DEDUP_REMOVED lines=13> */
.L_x_3276:
[----:B------:R-:W-:Y:S02]  /*10e20*/  ISETP.GT.U32.AND P0, PT, R2, 0x7f800000, PT ;  /* 0x7f8000000200780c */ /* 0x000fe40003f04070 */
[----:B------:R-:W-:-:S04]  /*10e30*/  MOV R0, 0x7f ;  /* 0x0000007f00007802 */ /* 0x000fc80000000f00 */
[----:B------:R-:W-:-:S07]  /*10e40*/  SEL R0, R0, 0x7c, P0 ;  /* 0x0000007c00007807 */ /* 0x000fce0000000000 */
.L_x_3277:
[----:B------:R-:W-:Y:S05]  /*10e50*/  BSYNC B0 ;  /* 0x0000000000007941 */ /* 0x000fea0003800000 */
.L_x_3275:
[----:B------:R-:W-:-:S04]  /*10e60*/  LOP3.LUT R2, R3, 0x80000000, RZ, 0xc0, !PT ;  /* 0x8000000003027812 */ /* 0x000fc800078ec0ff */
[----:B------:R-:W-:-:S04]  /*10e70*/  SHF.R.U32.HI R3, RZ, 0x18, R2 ;  /* 0x00000018ff037819 */ /* 0x000fc80000011602 */
[----:B------:R-:W-:-:S05]  /*10e80*/  LOP3.LUT R3, R0, R3, RZ, 0xfc, !PT ;  /* 0x0000000300037212 */ /* 0x000fca00078efcff */
[----:B------:R1:W-:Y:S01]  /*10e90*/  STG.E.U8 desc[UR36][R16.64], R3 ;  /* 0x0000000310007986 */ /* 0x0003e2000c101124 */
[----:B------:R-:W-:Y:S05]  /*10ea0*/  BRA `(.L_x_3261) ;  /* 0x0000000400b87947 */ /* 0x000fea0003800000 */
.L_x_3271:
[----:B------:R-:W-:-:S05]  /*10eb0*/  HADD2.F32 R0, -RZ, R3.H0_H0 ;  /* 0x20000003ff007230 */ /* 0x000fca0000004100 */
[----:B------:R-:W-:-:S05]  /*10ec0*/  F2FP.BF16.F32.PACK_AB R0, RZ, R0 ;  /* 0x00000000ff00723e */ /* 0x000fca00000010ff */
[----:B------:R1:W-:Y:S01]  /*10ed0*/  STG.E.U16 desc[UR36][R16.64], R0 ;  /* 0x0000000010007986 */ /* 0x0003e2000c101524 */
[----:B------:R-:W-:Y:S05]  /*10ee0*/  BRA `(.L_x_3261) ;  /* 0x0000000400a87947 */ /* 0x000fea0003800000 */
.L_x_3268:
        /* <DEDUP_REMOVED lines=12> */
.L_x_3280:
        /* <DEDUP_REMOVED lines=17> */
.L_x_3283:
[----:B------:R-:W-:-:S04]  /*110c0*/  LOP3.LUT R2, R3, 0x80000000, RZ, 0xc0, !PT ;  /* 0x8000000003027812 */ /* 0x000fc800078ec0ff */
[----:B------:R-:W-:-:S04]  /*110d0*/  SHF.R.U32.HI R3, RZ, 0x18, R2 ;  /* 0x00000018ff037819 */ /* 0x000fc80000011602 */
[----:B------:R-:W-:-:S04]  /*110e0*/  LOP3.LUT R0, R0, R3, RZ, 0xfc, !PT ;  /* 0x0000000300007212 */ /* 0x000fc800078efcff */
[----:B------:R-:W-:-:S07]  /*110f0*/  PRMT R8, R0, 0x7610, R8 ;  /* 0x0000761000087816 */ /* 0x000fce0000000008 */
.L_x_3282:
[----:B------:R-:W-:Y:S05]  /*11100*/  BSYNC B0 ;  /* 0x0000000000007941 */ /* 0x000fea0003800000 */
.L_x_3281:
[----:B------:R1:W-:Y:S01]  /*11110*/  STG.E.U8 desc[UR36][R16.64], R8 ;  /* 0x0000000810007986 */ /* 0x0003e2000c101124 */
[----:B------:R-:W-:Y:S05]  /*11120*/  BRA `(.L_x_3261) ;  /* 0x0000000400187947 */ /* 0x000fea0003800000 */
.L_x_3279:
[----:B------:R-:W-:Y:S01]  /*11130*/  HADD2.F32 R3, -RZ, R3.H0_H0 ;  /* 0x20000003ff037230 */ /* 0x000fe20000004100 */
[----:B------:R-:W-:Y:S01]  /*11140*/  BSSY B0, `(.L_x_3284) ;  /* 0x0000014000007945 */ /* 0x000fe20003800000 */
[----:B------:R-:W-:-:S03]  /*11150*/  HFMA2.MMA R8, -RZ, RZ, 0, 7.62939453125e-06 ;  /* 0x00000080ff087435 */ /* 0x000fc600000001ff */
        /* <DEDUP_REMOVED lines=14> */
.L_x_3286:
[----:B------:R-:W-:-:S04]  /*11240*/  LOP3.LUT R2, R3, 0x80000000, RZ, 0xc0, !PT ;  /* 0x8000000003027812 */ /* 0x000fc800078ec0ff */
[----:B------:R-:W-:-:S04]  /*11250*/  SHF.R.U32.HI R3, RZ, 0x18, R2 ;  /* 0x00000018ff037819 */ /* 0x000fc80000011602 */
[----:B------:R-:W-:-:S04]  /*11260*/  LOP3.LUT R0, R0, R3, RZ, 0xfc, !PT ;  /* 0x0000000300007212 */ /* 0x000fc800078efcff */
[----:B------:R-:W-:-:S07]  /*11270*/  PRMT R8, R0, 0x7610, R8 ;  /* 0x0000761000087816 */ /* 0x000fce0000000008 */
.L_x_3285:
[----:B------:R-:W-:Y:S05]  /*11280*/  BSYNC B0 ;  /* 0x0000000000007941 */ /* 0x000fea0003800000 */
.L_x_3284:
[----:B------:R1:W-:Y:S01]  /*11290*/  STG.E.U8 desc[UR36][R16.64], R8 ;  /* 0x0000000810007986 */ /* 0x0003e2000c101124 */
[----:B------:R-:W-:Y:S05]  /*112a0*/  BRA `(.L_x_3261) ;  /* 0x0000000000b87947 */ /* 0x000fea0003800000 */
.L_x_3278:
        /* <DEDUP_REMOVED lines=18> */
[----:B------:R-:W-:-:S05]  /*113d0*/  @!P0 IMAD.MOV R0, RZ, RZ, R4 ;  /* 0x000000ffff008224 */ /* 0x000fca00078e0204 */
[----:B------:R-:W-:-:S05]  /*113e0*/  @P2 MOV R3, R0 ;  /* 0x0000000000032202 */ /* 0x000fca0000000f00 */
[----:B------:R1:W-:Y:S01]  /*113f0*/  STG.E.U8 desc[UR36][R16.64], R3 ;  /* 0x0000000310007986 */ /* 0x0003e2000c101124 */
[----:B------:R-:W-:Y:S05]  /*11400*/  BRA `(.L_x_3261) ;  /* 0x0000000000607947 */ /* 0x000fea0003800000 */
.L_x_3260:
        /* <DEDUP_REMOVED lines=13> */
[----:B-1----:R-:W-:-:S07]  /*114e0*/  IMAD.MOV.U32 R13, RZ, RZ, RZ ;  /* 0x000000ffff0d7224 */ /* 0x002fce00078e00ff */
[----:B------:R-:W-:-:S07]  /*114f0*/  LEPC R20, `(.L_x_3289) ;  /* 0x000000001014794e */ /* 0x000fce0000000000 */
[----:B0-----:R-:W-:Y:S05]  /*11500*/  CALL.ABS.NOINC R2 ;  /* 0x0000000002007343 */ /* 0x001fea0003c00000 */
.L_x_3289:
[----:B------:R-:W-:Y:S05]  /*11510*/  BRA `(.L_x_3261) ;  /* 0x00000000001c7947 */ /* 0x000fea0003800000 */
.L_x_3288:
[----:B------:R-:W-:-:S06]  /*11520*/  HADD2.F32 R3, -RZ, R3.H0_H0 ;  /* 0x20000003ff037230 */ /* 0x000fcc0000004100 */
[----:B------:R-:W1:Y:S02]  /*11530*/  F2I.U64.TRUNC R2, R3 ;  /* 0x0000000300027311 */ /* 0x000e64000020d800 */
[----:B-1----:R1:W-:Y:S01]  /*11540*/  STG.E.64 desc[UR36][R16.64], R2 ;  /* 0x0000000210007986 */ /* 0x0023e2000c101b24 */
[----:B------:R-:W-:Y:S05]  /*11550*/  BRA `(.L_x_3261) ;  /* 0x00000000000c7947 */ /* 0x000fea0003800000 */
.L_x_3287:
[----:B------:R-:W-:-:S06]  /*11560*/  HADD2.F32 R3, -RZ, R3.H0_H0 ;  /* 0x20000003ff037230 */ /* 0x000fcc0000004100 */
[----:B------:R-:W1:Y:S02]  /*11570*/  F2I.FTZ.U32.TRUNC.NTZ R3, R3 ;  /* 0x0000000300037305 */ /* 0x000e64000021f000 */
[----:B-1----:R1:W-:Y:S02]  /*11580*/  STG.E desc[UR36][R16.64], R3 ;  /* 0x0000000310007986 */ /* 0x0023e4000c101924 */
.L_x_3261:
[----:B------:R-:W-:-:S07]  /*11590*/  IADD3 R19, R19, 0x80, RZ ;  /* 0x0000008013137810 */ /* 0x000fce0007ffe0ff */
.L_x_3160:
[----:B------:R-:W-:Y:S05]  /*115a0*/  BSYNC B6 ;  /* 0x0000000000067941 */ /* 0x000fea0003800000 */
.L_x_3159:
[----:B------:R-:W-:Y:S02]  /*115b0*/  ULDC UR4, c[0x0][0x210] ;  /* 0x0000840000047ab9 */ /* 0x000fe40000000800 */
[----:B------:R-:W-:-:S13]  /*115c0*/  ISETP.GE.AND P0, PT, R19, UR4, PT ;  /* 0x0000000413007c0c */ /* 0x000fda000bf06270 */
[----:B------:R-:W-:Y:S05]  /*115d0*/  @P0 EXIT ;  /* 0x000000000000094d */ /* 0x000fea0003800000 */
[----:B-1----:R-:W1:Y:S01]  /*115e0*/  LDC R6, c[0x0][0x218] ;  /* 0x00008600ff067b82 */ /* 0x002e620000000800 */
[----:B------:R-:W-:Y:S01]  /*115f0*/  IMAD.MOV.U32 R0, RZ, RZ, RZ ;  /* 0x000000ffff007224 */ /* 0x000fe200078e00ff */
[----:B------:R-:W-:Y:S02]  /*11600*/  MOV R16, RZ ;  /* 0x000000ff00107202 */ /* 0x000fe40000000f00 */
        /* <DEDUP_REMOVED lines=300> */
.L_x_3290:
[----:B0-----:R-:W0:Y:S01]  /*128d0*/  LDC.U8 R5, c[0x0][0x422] ;  /* 0x00010880ff057b82 */ /* 0x001e220000000000 */
        /* <DEDUP_REMOVED lines=22> */
.L_x_3294:
[----:B------:R-:W5:Y:S01]  /*12a40*/  LDG.E.U8 R2, desc[UR36][R2.64] ;  /* 0x0000002402027981 */ /* 0x000f62000c1e1100 */
[----:B------:R-:W-:Y:S02]  /*12a50*/  PRMT R5, RZ, 0x7610, R5 ;  /* 0x00007610ff057816 */ /* 0x000fe40000000005 */
[----:B-----5:R-:W-:-:S04]  /*12a60*/  I2FP.F32.U32 R0, R2 ;  /* 0x0000000200007245 */ /* 0x020fc80000201000 */
[----:B------:R-:W-:Y:S01]  /*12a70*/  F2FP.F16.F32.PACK_AB R0, RZ, R0 ;  /* 0x00000000ff00723e */ /* 0x000fe200000000ff */
[----:B------:R-:W-:Y:S06]  /*12a80*/  BRA `(.L_x_3296) ;  /* 0x0000000c00e87947 */ /* 0x000fec0003800000 */
.L_x_3293:
        /* <DEDUP_REMOVED lines=11> */
.L_x_3298:
[----:B------:R-:W5:Y:S01]  /*12b40*/  LDG.E R2, desc[UR36][R2.64] ;  /* 0x0000002402027981 */ /* 0x000f62000c1e1900 */
[----:B------:R-:W-:Y:S02]  /*12b50*/  PRMT R5, RZ, 0x7610, R5 ;  /* 0x00007610ff057816 */ /* 0x000fe40000000005 */
[----:B-----5:R-:W-:-:S04]  /*12b60*/  I2FP.F32.S32 R0, R2 ;  /* 0x0000000200007245 */ /* 0x020fc80000201400 */
[----:B------:R-:W-:Y:S01]  /*12b70*/  F2FP.F16.F32.PACK_AB R0, RZ, R0 ;  /* 0x00000000ff00723e */ /* 0x000fe200000000ff */
[----:B------:R-:W-:Y:S06]  /*12b80*/  BRA `(.L_x_3296) ;  /* 0x0000000c00a87947 */ /* 0x000fec0003800000 */
.L_x_3297:
[----:B------:R-:W5:Y:S01]  /*12b90*/  LDG.E.U16 R2, desc[UR36][R2.64] ;  /* 0x0000002402027981 */ /* 0x000f62000c1e1500 */
[----:B------:R-:W-:Y:S01]  /*12ba0*/  PRMT R5, RZ, 0x7610, R5 ;  /* 0x00007610ff057816 */ /* 0x000fe20000000005 */
[----:B-----5:R-:W0:Y:S02]  /*12bb0*/  I2F.S16 R0, R2 ;  /* 0x0000000200007306 */ /* 0x020e240000101400 */
[----:B0-----:R-:W-:Y:S01]  /*12bc0*/  F2FP.F16.F32.PACK_AB R0, RZ, R0 ;  /* 0x00000000ff00723e */ /* 0x001fe200000000ff */
[----:B------:R-:W-:Y:S06]  /*12bd0*/  BRA `(.L_x_3296) ;  /* 0x0000000c00947947 */ /* 0x000fec0003800000 */
.L_x_3292:
        /* <DEDUP_REMOVED lines=10> */
.L_x_3300:
[----:B------:R-:W5:Y:S01]  /*12c80*/  LDG.E.U16 R0, desc[UR36][R2.64] ;  /* 0x0000002402007981 */ /* 0x000f62000c1e1500 */
[----:B------:R-:W-:Y:S01]  /*12c90*/  PRMT R5, RZ, 0x7610, R5 ;  /* 0x00007610ff057816 */ /* 0x000fe20000000005 */
[----:B-----5:R-:W-:-:S05]  /*12ca0*/  HADD2.F32 R0, -RZ, R0.H0_H0 ;  /* 0x20000000ff007230 */ /* 0x020fca0000004100 */
[----:B------:R-:W-:Y:S01]  /*12cb0*/  F2FP.F16.F32.PACK_AB R0, RZ, R0 ;  /* 0x00000000ff00723e */ /* 0x000fe200000000ff */
[----:B------:R-:W-:Y:S06]  /*12cc0*/  BRA `(.L_x_3296) ;  /* 0x0000000c00587947 */ /* 0x000fec0003800000 */
.L_x_3299:
        /* <DEDUP_REMOVED lines=10> */
.L_x_3302:
[----:B------:R-:W5:Y:S02]  /*12d70*/  LDG.E R2, desc[UR36][R2.64] ;  /* 0x0000002402027981 */ /* 0x000f64000c1e1900 */
[C---:B-----5:R-:W-:Y:S02]  /*12d80*/  PRMT R0, R2.reuse, 0x7610, R0 ;  /* 0x0000761002007816 */ /* 0x060fe40000000000 */
[----:B------:R-:W-:Y:S01]  /*12d90*/  PRMT R5, R2, 0x7632, R5 ;  /* 0x0000763202057816 */ /* 0x000fe20000000005 */
[----:B------:R-:W-:Y:S06]  /*12da0*/  BRA `(.L_x_3296) ;  /* 0x0000000c00207947 */ /* 0x000fec0003800000 */
.L_x_3301:
        /* <DEDUP_REMOVED lines=9> */
.L_x_3291:
        /* <DEDUP_REMOVED lines=14> */
.L_x_3305:
        /* <DEDUP_REMOVED lines=12> */
.L_x_3304:
[----:B------:R-:W-:-:S13]  /*12fe0*/  ISETP.NE.AND P0, PT, R4, 0xf, PT ;  /* 0x0000000f0400780c */ /* 0x000fda0003f05270 */
[----:B------:R-:W-:Y:S05]  /*12ff0*/  @!P0 BRA `(.L_x_3306) ;  /* 0x0000000000a48947 */ /* 0x000fea0003800000 */
[----:B------:R-:W-:-:S13]  /*13000*/  ISETP.NE.AND P0, PT, R4, 0x17, PT ;  /* 0x000000170400780c */ /* 0x000fda0003f05270 */
[----:B------:R-:W-:Y:S05]  /*13010*/  @!P0 BRA `(.L_x_3307) ;  /* 0x0000000000608947 */ /* 0x000fea0003800000 */
[----:B------:R-:W-:-:S13]  /*13020*/  ISETP.NE.AND P0, PT, R4, 0x18, PT ;  /* 0x000000180400780c */ /* 0x000fda0003f05270 */
[----:B------:R-:W-:Y:S05]  /*13030*/  @P0 BRA `(.L_x_3295) ;  /* 0x00000008000c0947 */ /* 0x000fea0003800000 */
[----:B------:R-:W5:Y:S01]  /*13040*/  LDG.E.U8 R0, desc[UR36][R2.64] ;  /* 0x0000002402007981 */ /* 0x000f62000c1e1100 */
[----:B------:R-:W-:Y:S02]  /*13050*/  IMAD.MOV.U32 R8, RZ, RZ, -0x800000 ;  /* 0xff800000ff087424 */ /* 0x000fe400078e00ff */
[----:B-----5:R-:W-:-:S05]  /*13060*/  IMAD.SHL.U32 R0, R0, 0x1000000, RZ ;  /* 0x0100000000007824 */ /* 0x020fca00078e00ff */
[----:B------:R-:W-:-:S04]  /*13070*/  LOP3.LUT R4, R0, 0x7f000000, RZ, 0xc0, !PT ;  /* 0x7f00000000047812 */ /* 0x000fc800078ec0ff */
[----:B------:R-:W0:Y:S01]  /*13080*/  FLO.U32 R5, R4 ;  /* 0x0000000400057300 */ /* 0x000e2200000e0000 */
[C---:B------:R-:W-:Y:S01]  /*13090*/  IADD3 R6, R4.reuse, 0x1000000, RZ ;  /* 0x0100000004067810 */ /* 0x040fe20007ffe0ff */
        /* <DEDUP_REMOVED lines=16> */
.L_x_3307:
[----:B------:R-:W5:Y:S02]  /*131a0*/  LDG.E.U8 R2, desc[UR36][R2.64] ;  /* 0x0000002402027981 */ /* 0x000f64000c1e1100 */
[C---:B-----5:R-:W-:Y:S01]  /*131b0*/  SHF.L.U32 R0, R2.reuse, 0x19, RZ ;  /* 0x0000001902007819 */ /* 0x060fe200000006ff */
        /* <DEDUP_REMOVED lines=13> */
.L_x_3306:
[----:B------:R-:W5:Y:S01]  /*13290*/  LDG.E.U16 R0, desc[UR36][R2.64] ;  /* 0x0000002402007981 */ /* 0x000f62000c1e1500 */
[----:B------:R-:W-:Y:S02]  /*132a0*/  PRMT R5, RZ, 0x7610, R5 ;  /* 0x00007610ff057816 */ /* 0x000fe40000000005 */
[----:B-----5:R-:W-:-:S04]  /*132b0*/  SHF.L.U32 R0, R0, 0x10, RZ ;  /* 0x0000001000007819 */ /* 0x020fc800000006ff */
[----:B------:R-:W-:Y:S01]  /*132c0*/  F2FP.F16.F32.PACK_AB R0, RZ, R0 ;  /* 0x00000000ff00723e */ /* 0x000fe200000000ff */
[----:B------:R-:W-:Y:S06]  /*132d0*/  BRA `(.L_x_3296) ;  /* 0x0000000400d47947 */ /* 0x000fec0003800000 */
.L_x_3303:
        /* <DEDUP_REMOVED lines=13> */
.L_x_3310:
[----:B------:R-:W5:Y:S01]  /*133b0*/  LDG.E.U8 R2, desc[UR36][R2.64] ;  /* 0x0000002402027981 */ /* 0x000f62000c1e1100 */
[----:B------:R-:W-:Y:S01]  /*133c0*/  BSSY B0, `(.L_x_3311) ;  /* 0x0000018000007945 */ /* 0x000fe20003800000 */
[----:B------:R-:W-:Y:S01]  /*133d0*/  IMAD.MOV.U32 R0, RZ, RZ, RZ ;  /* 0x000000ffff007224 */ /* 0x000fe200078e00ff */
[----:B-----5:R-:W-:-:S13]  /*133e0*/  ISETP.NE.AND P0, PT, R2, RZ, PT ;  /* 0x000000ff0200720c */ /* 0x020fda0003f05270 */
        /* <DEDUP_REMOVED lines=17> */
.L_x_3314:
[----:B------:R-:W-:Y:S05]  /*13500*/  BSYNC B1 ;  /* 0x0000000000017941 */ /* 0x000fea0003800000 */
.L_x_3313:
[----:B------:R-:W-:Y:S01]  /*13510*/  LEA R3, R0, 0x3b800000, 0x17 ;  /* 0x3b80000000037811 */ /* 0x000fe200078eb8ff */
[----:B------:R-:W-:-:S05]  /*13520*/  IMAD.SHL.U32 R0, R2, 0x100000, RZ ;  /* 0x0010000002007824 */ /* 0x000fca00078e00ff */
[----:B------:R-:W-:-:S07]  /*13530*/  LOP3.LUT R0, R3, R0, R4, 0xfe, !PT ;  /* 0x0000000003007212 */ /* 0x000fce00078efe04 */
.L_x_3312:
[----:B------:R-:W-:Y:S05]  /*13540*/  BSYNC B0 ;  /* 0x0000000000007941 */ /* 0x000fea0003800000 */
.L_x_3311:
[----:B------:R-:W-:Y:S02]  /*13550*/  F2FP.F16.F32.PACK_AB R0, RZ, R0 ;  /* 0x00000000ff00723e */ /* 0x000fe400000000ff */
[----:B------:R-:W-:Y:S01]  /*13560*/  PRMT R5, RZ, 0x7610, R5 ;  /* 0x00007610ff057816 */ /* 0x000fe20000000005 */
[----:B------:R-:W-:Y:S06]  /*13570*/  BRA `(.L_x_3296) ;  /* 0x00000004002c7947 */ /* 0x000fec0003800000 */
.L_x_3309:
[----:B------:R-:W5:Y:S01]  /*13580*/  LDG.E.U8 R2, desc[UR36][R2.64] ;  /* 0x0000002402027981 */ /* 0x000f62000c1e1100 */
[----:B------:R-:W-:Y:S01]  /*13590*/  BSSY B0, `(.L_x_3315) ;  /* 0x0000018000007945 */ /* 0x000fe20003800000 */
[----:B------:R-:W-:Y:S01]  /*135a0*/  HFMA2.MMA R0, -RZ, RZ, 0, 0 ;  /* 0x00000000ff007435 */ /* 0x000fe200000001ff */
        /* <DEDUP_REMOVED lines=18> */
.L_x_3318:
[----:B------:R-:W-:Y:S05]  /*136d0*/  BSYNC B1 ;  /* 0x0000000000017941 */ /* 0x000fea0003800000 */
.L_x_3317:
[----:B------:R-:W-:Y:S02]  /*136e0*/  LEA R3, R0, 0x37800000, 0x17 ;  /* 0x3780000000037811 */ /* 0x000fe400078eb8ff */
[----:B------:R-:W-:-:S04]  /*136f0*/  SHF.L.U32 R0, R2, 0x15, RZ ;  /* 0x0000001502007819 */ /* 0x000fc800000006ff */
[----:B------:R-:W-:-:S07]  /*13700*/  LOP3.LUT R0, R3, R0, R4, 0xfe, !PT ;  /* 0x0000000003007212 */ /* 0x000fce00078efe04 */
.L_x_3316:
[----:B------:R-:W-:Y:S05]  /*13710*/  BSYNC B0 ;  /* 0x0000000000007941 */ /* 0x000fea0003800000 */
.L_x_3315:
[----:B------:R-:W-:Y:S02]  /*13720*/  F2FP.F16.F32.PACK_AB R0, RZ, R0 ;  /* 0x00000000ff00723e */ /* 0x000fe400000000ff */
[----:B------:R-:W-:Y:S01]  /*13730*/  PRMT R5, RZ, 0x7610, R5 ;  /* 0x00007610ff057816 */ /* 0x000fe20000000005 */
[----:B------:R-:W-:Y:S06]  /*13740*/  BRA `(.L_x_3296) ;  /* 0x0000000000b87947 */ /* 0x000fec0003800000 */
.L_x_3308:
        /* <DEDUP_REMOVED lines=14> */
.L_x_3322:
[----:B------:R-:W-:Y:S05]  /*13830*/  BSYNC B0 ;  /* 0x0000000000007941 */ /* 0x000fea0003800000 */
.L_x_3321:
[----:B------:R-:W-:Y:S02]  /*13840*/  PRMT R5, RZ, 0x7610, R5 ;  /* 0x00007610ff057816 */ /* 0x000fe40000000005 */
[----:B------:R-:W-:Y:S01]  /*13850*/  F2FP.F16.F32.PACK_AB R0, RZ, R0 ;  /* 0x00000000ff00723e */ /* 0x000fe200000000ff */
[----:B------:R-:W-:Y:S06]  /*13860*/  BRA `(.L_x_3296) ;  /* 0x0000000000707947 */ /* 0x000fec0003800000 */
.L_x_3295:
        /* <DEDUP_REMOVED lines=8> */
[----:B------:R-:W-:Y:S01]  /*138f0*/  MOV R6, UR4 ;  /* 0x0000000400067c02 */ /* 0x000fe20008000f00 */
[----:B---3--:R-:W-:Y:S01]  /*13900*/  IMAD.U32 R7, RZ, RZ, UR5 ;  /* 0x00000005ff077e24 */ /* 0x008fe2000f8e00ff */
[----:B------:R-:W-:Y:S01]  /*13910*/  MOV R10, UR6 ;  /* 0x00000006000a7c02 */ /* 0x000fe20008000f00 */
[----:B--2-4-:R-:W-:Y:S01]  /*13920*/  IMAD.U32 R11, RZ, RZ, UR7 ;  /* 0x00000007ff0b7e24 */ /* 0x014fe2000f8e00ff */
[----:B------:R-:W-:Y:S01]  /*13930*/  MOV R13, RZ ;  /* 0x000000ff000d7202 */ /* 0x000fe20000000f00 */
[----:B0-----:R-:W-:-:S07]  /*13940*/  IMAD.MOV.U32 R12, RZ, RZ, 0x1 ;  /* 0x00000001ff0c7424 */ /* 0x001fce00078e00ff */
[----:B------:R-:W-:-:S07]  /*13950*/  LEPC R20, `(.L_x_3323) ;  /* 0x000000001014794e */ /* 0x000fce0000000000 */
[----:B-1----:R-:W-:Y:S05]  /*13960*/  CALL.ABS.NOINC R2 ;  /* 0x0000000002007343 */ /* 0x002fea0003c00000 */
.L_x_3323:
[----:B------:R-:W-:Y:S02]  /*13970*/  PRMT R5, RZ, 0x7610, R5 ;  /* 0x00007610ff057816 */ /* 0x000fe40000000005 */
[----:B------:R-:W-:Y:S01]  /*13980*/  PRMT R0, RZ, 0x7610, R0 ;  /* 0x00007610ff007816 */ /* 0x000fe20000000000 */
[----:B------:R-:W-:Y:S06]  /*13990*/  BRA `(.L_x_3296) ;  /* 0x0000000000247947 */ /* 0x000fec0003800000 */
.L_x_3320:
[----:B------:R-:W5:Y:S01]  /*139a0*/  LDG.E.64 R2, desc[UR36][R2.64] ;  /* 0x0000002402027981 */ /* 0x000f62000c1e1b00 */
[----:B------:R-:W-:Y:S01]  /*139b0*/  PRMT R5, RZ, 0x7610, R5 ;  /* 0x00007610ff057816 */ /* 0x000fe20000000005 */
[----:B-----5:R-:W0:Y:S02]  /*139c0*/  I2F.U64 R0, R2 ;  /* 0x0000000200007312 */ /* 0x020e240000301000 */
[----:B0-----:R-:W-:Y:S01]  /*139d0*/  F2FP.F16.F32.PACK_AB R0, RZ, R0 ;  /* 0x00000000ff00723e */ /* 0x001fe200000000ff */
[----:B------:R-:W-:Y:S06]  /*139e0*/  BRA `(.L_x_3296) ;  /* 0x0000000000107947 */ /* 0x000fec0003800000 */
.L_x_3319:
[----:B------:R-:W5:Y:S01]  /*139f0*/  LDG.E R2, desc[UR36][R2.64] ;  /* 0x0000002402027981 */ /* 0x000f62000c1e1900 */
[----:B------:R-:W-:Y:S02]  /*13a00*/  PRMT R5, RZ, 0x7610, R5 ;  /* 0x00007610ff057816 */ /* 0x000fe40000000005 */
[----:B-----5:R-:W-:-:S04]  /*13a10*/  I2FP.F32.U32 R0, R2 ;  /* 0x0000000200007245 */ /* 0x020fc80000201000 */
[----:B------:R-:W-:-:S07]  /*13a20*/  F2FP.F16.F32.PACK_AB R0, RZ, R0 ;  /* 0x00000000ff00723e */ /* 0x000fce00000000ff */
.L_x_3296:
        /* <DEDUP_REMOVED lines=78> */
[----:B------:R-:W-:Y:S01]  /*13f10*/  HFMA2.MMA R15, -RZ, RZ, 1.625, 0 ;  /* 0x3e800000ff0f7435 */ /* 0x000fe200000001ff */
[----:B------:R-:W-:-:S04]  /*13f20*/  MOV R21, 0x3d39bf78 ;  /* 0x3d39bf7800157802 */ /* 0x000fc80000000f00 */
        /* <DEDUP_REMOVED lines=30> */
.L_x_3332:
        /* <DEDUP_REMOVED lines=10> */
.L_x_3334:
[----:B------:R-:W-:-:S04]  /*141b0*/  FADD.FTZ R8, -R0, R7 ;  /* 0x0000000700087221 */ /* 0x000fc80000010100 */
[----:B------:R-:W-:-:S07]  /*141c0*/  FMUL.FTZ R8, R8, 0.5 ;  /* 0x3f00000008087820 */ /* 0x000fce0000410000 */
.L_x_3335:
[----:B------:R-:W-:Y:S05]  /*141d0*/  BSYNC B2 ;  /* 0x0000000000027941 */ /* 0x000fea0003800000 */
.L_x_3333:
        /* <DEDUP_REMOVED lines=11> */
.L_x_3337:
[----:B------:R-:W-:-:S04]  /*14290*/  FADD.FTZ R10, R2, -R15 ;  /* 0x8000000f020a7221 */ /* 0x000fc80000010000 */
[----:B------:R-:W-:-:S07]  /*142a0*/  FMUL.FTZ R15, R10, 0.5 ;  /* 0x3f0000000a0f7820 */ /* 0x000fce0000410000 */
.L_x_3338:
[----:B------:R-:W-:Y:S05]  /*142b0*/  BSYNC B2 ;  /* 0x0000000000027941 */ /* 0x000fea0003800000 */
.L_x_3336:
        /* <DEDUP_REMOVED lines=35> */
.L_x_3331:
[----:B------:R0:W1:Y:S02]  /*144f0*/  MUFU.SQRT R8, R9 ;  /* 0x0000000900087308 */ /* 0x0000640000002000 */
.L_x_3330:
[----:B------:R-:W-:Y:S05]  /*14500*/  BSYNC B1 ;  /* 0x0000000000017941 */ /* 0x000fea0003800000 */
.L_x_3329:
        /* <DEDUP_REMOVED lines=24> */
.L_x_3345:
[----:B------:R-:W-:-:S04]  /*14690*/  FADD.FTZ R0, -R0, R7 ;  /* 0x0000000700007221 */ /* 0x000fc80000010100 */
[----:B------:R-:W-:-:S07]  /*146a0*/  FMUL.FTZ R0, R0, 0.5 ;  /* 0x3f00000000007820 */ /* 0x000fce0000410000 */
.L_x_3346:
[----:B------:R-:W-:Y:S05]  /*146b0*/  BSYNC B2 ;  /* 0x0000000000027941 */ /* 0x000fea0003800000 */
.L_x_3344:
        /* <DEDUP_REMOVED lines=10> */
.L_x_3348:
[----:B------:R-:W-:-:S04]  /*14760*/  FADD.FTZ R2, -R3, R2 ;  /* 0x0000000203027221 */ /* 0x000fc80000010100 */
[----:B------:R-:W-:-:S07]  /*14770*/  FMUL.FTZ R3, R2, 0.5 ;  /* 0x3f00000002037820 */ /* 0x000fce0000410000 */
.L_x_3349:
[----:B------:R-:W-:Y:S05]  /*14780*/  BSYNC B2 ;  /* 0x0000000000027941 */ /* 0x000fea0003800000 */
.L_x_3347:
[----:B------:R-:W-:Y:S01]  /*14790*/  FADD.FTZ R0, R3, R0 ;  /* 0x0000000003007221 */ /* 0x000fe20000010000 */
[----:B------:R-:W-:Y:S01]  /*147a0*/  FADD.FTZ R11, R6, R11 ;  /* 0x0000000b060b7221 */ /* 0x000fe20000010000 */
[----:B------:R-:W-:-:S03]  /*147b0*/  PLOP3.LUT P0, PT, PT, PT, PT, 0x80, 0x0 ;  /* 0x000000000000781c */ /* 0x000fc60003f0f070 */
[----:B------:R-:W-:-:S06]  /*147c0*/  FMUL.FTZ R11, R11, R0 ;  /* 0x000000000b0b7220 */ /* 0x000fcc0000410000 */
[----:B------:R-:W4:Y:S01]  /*147d0*/  MUFU.SQRT R11, R11 ;  /* 0x0000000b000b7308 */ /* 0x000f220000002000 */
[----:B------:R-:W-:Y:S05]  /*147e0*/  BRA `(.L_x_3341) ;  /* 0x0000000000687947 */ /* 0x000fea0003800000 */
.L_x_3343:
[----:B------:R-:W-:-:S13]  /*147f0*/  FSETP.GT.FTZ.AND P1, PT, R6, 1, PT ;  /* 0x3f8000000600780b */ /* 0x000fda0003f34000 */
[----:B------:R-:W-:Y:S01]  /*14800*/  @!P1 FADD.FTZ R7, -R6, 1 ;  /* 0x3f80000006079421 */ /* 0x000fe20000010100 */
[----:B------:R-:W-:-:S03]  /*14810*/  @!P1 PLOP3.LUT P0, PT, PT, PT, PT, 0x80, 0x0 ;  /* 0x000000000000981c */ /* 0x000fc60003f0f070 */
[----:B------:R-:W-:-:S04]  /*14820*/  @!P1 FMUL.FTZ R7, R0, R7 ;  /* 0x0000000700079220 */ /* 0x000fc80000410000 */
[----:B------:R2:W3:Y:S01]  /*14830*/  @!P1 MUFU.SQRT R11, R7 ;  /* 0x00000007000b9308 */ /* 0x0004e20000002000 */
[----:B------:R-:W-:Y:S05]  /*14840*/  @!P1 BRA `(.L_x_3341) ;  /* 0x0000000000509947 */ /* 0x000fea0003800000 */
[----:B------:R-:W-:Y:S01]  /*14850*/  FMUL.FTZ R3, R0, R3 ;  /* 0x0000000300037220 */ /* 0x000fe20000410000 */
[----:B------:R-:W-:Y:S01]  /*14860*/  FMUL.FTZ R5, |R5|, 2.81474976710656000000e+14 ;  /* 0x5780000005057820 */ /* 0x000fe20000410200 */
[----:B------:R-:W-:Y:S02]  /*14870*/  PLOP3.LUT P0, PT, PT, PT, PT, 0x80, 0x0 ;  /* 0x000000000000781c */ /* 0x000fe40003f0f070 */
[----:B------:R-:W4:Y:S01]  /*14880*/  MUFU.SQRT R0, R3 ;  /* 0x0000000300007308 */ /* 0x000f220000002000 */
[C---:B------:R-:W-:Y:S01]  /*14890*/  FMUL.FTZ R5, R6.reuse, R5 ;  /* 0x0000000506057220 */ /* 0x040fe20000410000 */
[----:B------:R-:W-:-:S06]  /*148a0*/  FMUL.FTZ R6, R6, 2.81474976710656000000e+14 ;  /* 0x5780000006067820 */ /* 0x000fcc0000410000 */
[----:B----4-:R-:W3:Y:S02]  /*148b0*/  MUFU.RCP R0, R0 ;  /* 0x0000000000007308 */ /* 0x010ee40000001000 */
[----:B---3--:R-:W-:Y:S01]  /*148c0*/  FMUL.FTZ R11, R5, R0 ;  /* 0x00000000050b7220 */ /* 0x008fe20000410000 */
[----:B------:R-:W-:Y:S06]  /*148d0*/  BRA `(.L_x_3341) ;  /* 0x00000000002c7947 */ /* 0x000fec0003800000 */
.L_x_3342:
        /* <DEDUP_REMOVED lines=8> */
.L_x_3340:
[----:B------:R-:W-:Y:S01]  /*14960*/  PLOP3.LUT P0, PT, PT, PT, PT, 0x80, 0x0 ;  /* 0x000000000000781c */ /* 0x000fe20003f0f070 */
[----:B------:R-:W-:Y:S01]  /*14970*/  FMUL.FTZ R11, R11, 16777216 ;  /* 0x4b8000000b0b7820 */ /* 0x000fe20000410000 */
[----:B------:R-:W-:-:S11]  /*14980*/  FMUL.FTZ R6, R6, 16777216 ;  /* 0x4b80000006067820 */ /* 0x000fd60000410000 */
.L_x_3341:
[----:B------:R-:W-:Y:S05]  /*14990*/  BSYNC B1 ;  /* 0x0000000000017941 */ /* 0x000fea0003800000 */
.L_x_3339:
        /* <DEDUP_REMOVED lines=16> */
[----:B------:R-:W-:Y:S02]  /*14aa0*/  @P0 FSEL R3, R5, RZ, P1 ;  /* 0x000000ff05030208 */ /* 0x000fe40000800000 */
[----:B------:R-:W-:Y:S02]  /*14ab0*/  FSETP.GEU.FTZ.AND P1, PT, R10, -0.56000000238418579102, PT ;  /* 0xbf0f5c290a00780b */ /* 0x000fe40003f3e000 */
        /* <DEDUP_REMOVED lines=15> */
.L_x_3352:
        /* <DEDUP_REMOVED lines=28> */
.L_x_3351:
[----:B------:R-:W-:-:S13]  /*14d70*/  ISETP.GT.AND P0, PT, R4, -0x1, PT ;  /* 0xffffffff0400780c */ /* 0x000fda0003f04270 */
[----:B------:R-:W-:Y:S05]  /*14d80*/  @P0 BRA `(.L_x_3354) ;  /* 0x0000000000d80947 */ /* 0x000fea0003800000 */
[----:B------:R-:W-:Y:S01]  /*14d90*/  FADD.FTZ R6, -R6, -RZ ;  /* 0x800000ff06067221 */ /* 0x000fe20000010100 */
[C---:B---34-:R-:W-:Y:S01]  /*14da0*/  FADD.FTZ R3, |R11|.reuse, -RZ ;  /* 0x800000ff0b037221 */ /* 0x058fe20000010200 */
[----:B------:R-:W-:Y:S02]  /*14db0*/  BSSY B4, `(.L_x_3355) ;  /* 0x0000011000047945 */ /* 0x000fe40003800000 */
[----:B------:R-:W-:Y:S01]  /*14dc0*/  FADD.FTZ R0, |R6|, -RZ ;  /* 0x800000ff06007221 */ /* 0x000fe20000010200 */
[----:B------:R-:W-:-:S04]  /*14dd0*/  FSETP.GT.FTZ.AND P6, PT, |R11|, |R6|, PT ;  /* 0x400000060b00720b */ /* 0x000fc80003fd4200 */
[----:B--2---:R-:W-:Y:S02]  /*14de0*/  FSEL R7, R3, R0, P6 ;  /* 0x0000000003077208 */ /* 0x004fe40003000000 */
        /* <DEDUP_REMOVED lines=13> */
.L_x_3356:
[----:B------:R-:W-:Y:S05]  /*14ec0*/  BSYNC B4 ;  /* 0x0000000000047941 */ /* 0x000fea0003800000 */
.L_x_3355:
        /* <DEDUP_REMOVED lines=18> */
.L_x_3358:
[----:B------:R-:W-:Y:S02]  /*14ff0*/  ISETP.GE.AND P0, PT, R6, RZ, PT ;  /* 0x000000ff0600720c */ /* 0x000fe40003f06270 */
[----:B------:R-:W-:-:S11]  /*15000*/  MOV R3, 0x3fd774eb ;  /* 0x3fd774eb00037802 */ /* 0x000fd60000000f00 */
[----:B------:R-:W-:-:S04]  /*15010*/  @P0 FFMA.FTZ R2, R3, 0.93318945169448852539, -R2 ;  /* 0x3f6ee58103020823 */ /* 0x000fc80000010802 */
[----:B------:R-:W-:-:S07]  /*15020*/  @!P0 FFMA.FTZ R2, R3, 0.93318945169448852539, R2 ;  /* 0x3f6ee58103028823 */ /* 0x000fce0000010002 */
.L_x_3359:
[----:B------:R-:W-:Y:S05]  /*15030*/  BSYNC B1 ;  /* 0x0000000000017941 */ /* 0x000fea0003800000 */
.L_x_3357:
        /* <DEDUP_REMOVED lines=11> */
.L_x_3354:
        /* <DEDUP_REMOVED lines=18> */
.L_x_3361:
[----:B------:R-:W-:Y:S05]  /*15210*/  BSYNC B4 ;  /* 0x0000000000047941 */ /* 0x000fea0003800000 */
.L_x_3360:
        /* <DEDUP_REMOVED lines=18> */
.L_x_3363:
[----:B------:R-:W-:Y:S02]  /*15340*/  ISETP.GE.AND P0, PT, R6, RZ, PT ;  /* 0x000000ff0600720c */ /* 0x000fe40003f06270 */
[----:B------:R-:W-:-:S11]  /*15350*/  MOV R3, 0x3fd774eb ;  /* 0x3fd774eb00037802 */ /* 0x000fd60000000f00 */
[----:B------:R-:W-:-:S04]  /*15360*/  @P0 FFMA.FTZ R2, R3, 0.93318945169448852539, -R2 ;  /* 0x3f6ee58103020823 */ /* 0x000fc80000010802 */
[----:B------:R-:W-:-:S07]  /*15370*/  @!P0 FFMA.FTZ R2, R3, 0.93318945169448852539, R2 ;  /* 0x3f6ee58103028823 */ /* 0x000fce0000010002 */
.L_x_3364:
[----:B------:R-:W-:Y:S05]  /*15380*/  BSYNC B1 ;  /* 0x0000000000017941 */ /* 0x000fea0003800000 */
.L_x_3362:
        /* <DEDUP_REMOVED lines=10> */
.L_x_3353:
[----:B------:R-:W-:Y:S05]  /*15430*/  BSYNC B3 ;  /* 0x0000000000037941 */ /* 0x000fea0003800000 */
.L_x_3350:
[----:B------:R-:W-:-:S13]  /*15440*/  ISETP.NE.AND P0, PT, R13, RZ, PT ;  /* 0x000000ff0d00720c */ /* 0x000fda0003f05270 */
[----:B-1----:R-:W-:Y:S01]  /*15450*/  @!P0 FADD.FTZ R8, -R8, -RZ ;  /* 0x800000ff08088221 */ /* 0x002fe20000010100 */
[----:B------:R-:W-:Y:S06]  /*15460*/  BRA `(.L_x_3365) ;  /* 0x0000000c00787947 */ /* 0x000fec0003800000 */
.L_x_3328:
[----:B------:R-:W-:Y:S01]  /*15470*/  FADD.FTZ R3, -R4, 6.1232342629258392722e-17 ;  /* 0x248d313204037421 */ /* 0x000fe20000010100 */
[----:B------:R-:W-:-:S03]  /*15480*/  FADD.FTZ R8, -R5, -RZ ;  /* 0x800000ff05087221 */ /* 0x000fc60000010100 */
[----:B------:R-:W-:Y:S01]  /*15490*/  FADD.FTZ R3, R3, 1.5707963705062866211 ;  /* 0x3fc90fdb03037421 */ /* 0x000fe20000010000 */
[----:B------:R-:W-:Y:S06]  /*154a0*/  BRA `(.L_x_3365) ;  /* 0x0000000c00687947 */ /* 0x000fec0003800000 */
.L_x_3327:
[----:B------:R-:W-:Y:S01]  /*154b0*/  FADD.FTZ R8, -R5, -RZ ;  /* 0x800000ff05087221 */ /* 0x000fe20000010100 */
[----:B------:R-:W-:Y:S01]  /*154c0*/  MOV R3, RZ ;  /* 0x000000ff00037202 */ /* 0x000fe20000000f00 */
[----:B------:R-:W-:Y:S06]  /*154d0*/  BRA `(.L_x_3365) ;  /* 0x0000000c005c7947 */ /* 0x000fec0003800000 */
.L_x_3326:
        /* <DEDUP_REMOVED lines=25> */
.L_x_3370:
[----:B------:R-:W-:Y:S05]  /*15670*/  BSYNC B4 ;  /* 0x0000000000047941 */ /* 0x000fea0003800000 */
.L_x_3369:
        /* <DEDUP_REMOVED lines=18> */
.L_x_3372:
[----:B------:R-:W-:Y:S01]  /*157a0*/  ISETP.GE.AND P0, PT, R4, RZ, PT ;  /* 0x000000ff0400720c */ /* 0x000fe20003f06270 */
[----:B------:R-:W-:-:S12]  /*157b0*/  IMAD.MOV.U32 R3, RZ, RZ, 0x3fd774eb ;  /* 0x3fd774ebff037424 */ /* 0x000fd800078e00ff */
[----:B------:R-:W-:-:S04]  /*157c0*/  @P0 FFMA.FTZ R0, R3, 0.93318945169448852539, -R0 ;  /* 0x3f6ee58103000823 */ /* 0x000fc80000010800 */
[----:B------:R-:W-:-:S07]  /*157d0*/  @!P0 FFMA.FTZ R0, R3, 0.93318945169448852539, R0 ;  /* 0x3f6ee58103008823 */ /* 0x000fce0000010000 */
.L_x_3373:
[----:B------:R-:W-:Y:S05]  /*157e0*/  BSYNC B1 ;  /* 0x0000000000017941 */ /* 0x000fea0003800000 */
.L_x_3371:
        /* <DEDUP_REMOVED lines=13> */
.L_x_3368:
        /* <DEDUP_REMOVED lines=13> */
.L_x_3376:
[----:B------:R-:W-:Y:S05]  /*15990*/  BSYNC B4 ;  /* 0x0000000000047941 */ /* 0x000fea0003800000 */
.L_x_3375:
        /* <DEDUP_REMOVED lines=18> */
.L_x_3378:
[----:B------:R-:W-:Y:S01]  /*15ac0*/  ISETP.GE.AND P0, PT, R4, RZ, PT ;  /* 0x000000ff0400720c */ /* 0x000fe20003f06270 */
[----:B------:R-:W-:-:S12]  /*15ad0*/  IMAD.MOV.U32 R3, RZ, RZ, 0x3fd774eb ;  /* 0x3fd774ebff037424 */ /* 0x000fd800078e00ff */
[----:B------:R-:W-:-:S04]  /*15ae0*/  @P0 FFMA.FTZ R2, R3, 0.93318945169448852539, -R2 ;  /* 0x3f6ee58103020823 */ /* 0x000fc80000010802 */
[----:B------:R-:W-:-:S07]  /*15af0*/  @!P0 FFMA.FTZ R2, R3, 0.93318945169448852539, R2 ;  /* 0x3f6ee58103028823 */ /* 0x000fce0000010002 */
.L_x_3379:
[----:B------:R-:W-:Y:S05]  /*15b00*/  BSYNC B1 ;  /* 0x0000000000017941 */ /* 0x000fea0003800000 */
.L_x_3377:
        /* <DEDUP_REMOVED lines=27> */
.L_x_3367:
        /* <DEDUP_REMOVED lines=34> */
.L_x_3381:
[----:B------:R-:W-:Y:S05]  /*15ee0*/  BSYNC B4 ;  /* 0x0000000000047941 */ /* 0x000fea0003800000 */
.L_x_3380:
        /* <DEDUP_REMOVED lines=18> */
.L_x_3383:
[----:B------:R-:W-:Y:S02]  /*16010*/  ISETP.GE.AND P0, PT, R4, RZ, PT ;  /* 0x000000ff0400720c */ /* 0x000fe40003f06270 */
[----:B------:R-:W-:-:S11]  /*16020*/  MOV R3, 0x3fd774eb ;  /* 0x3fd774eb00037802 */ /* 0x000fd60000000f00 */
[----:B------:R-:W-:-:S04]  /*16030*/  @P0 FFMA.FTZ R2, R3, 0.93318945169448852539, -R2 ;  /* 0x3f6ee58103020823 */ /* 0x000fc80000010802 */
[----:B------:R-:W-:-:S07]  /*16040*/  @!P0 FFMA.FTZ R2, R3, 0.93318945169448852539, R2 ;  /* 0x3f6ee58103028823 */ /* 0x000fce0000010002 */
.L_x_3384:
[----:B------:R-:W-:Y:S05]  /*16050*/  BSYNC B1 ;  /* 0x0000000000017941 */ /* 0x000fea0003800000 */
.L_x_3382:
        /* <DEDUP_REMOVED lines=10> */
.L_x_3374:
[----:B------:R-:W-:Y:S05]  /*16100*/  BSYNC B3 ;  /* 0x0000000000037941 */ /* 0x000fea0003800000 */
.L_x_3366:
[----:B------:R-:W-:Y:S01]  /*16110*/  ISETP.NE.AND P0, PT, R13, RZ, PT ;  /* 0x000000ff0d00720c */ /* 0x000fe20003f05270 */
[----:B------:R-:W-:Y:S01]  /*16120*/  FADD.FTZ R8, R9, 0.69314718246459960938 ;  /* 0x3f31721809087421 */ /* 0x000fe20000010000 */
[----:B------:R-:W-:-:S11]  /*16130*/  FADD.FTZ R3, |R2|, -RZ ;  /* 0x800000ff02037221 */ /* 0x000fd60000010200 */
[----:B------:R-:W-:Y:S01]  /*16140*/  @!P0 FADD.FTZ R8, -R8, -RZ ;  /* 0x800000ff08088221 */ /* 0x000fe20000010100 */
[----:B------:R-:W-:Y:S06]  /*16150*/  BRA `(.L_x_3365) ;  /* 0x00000000003c7947 */ /* 0x000fec0003800000 */
.L_x_3325:
        /* <DEDUP_REMOVED lines=14> */
[----:B------:R-:W-:-:S07]  /*16240*/  @!P0 MOV R3, 0x3fc90fdb ;  /* 0x3fc90fdb00038802 */ /* 0x000fce0000000f00 */
.L_x_3365:
[----:B------:R-:W-:Y:S05]  /*16250*/  BSYNC B0 ;  /* 0x0000000000007941 */ /* 0x000fea0003800000 */
.L_x_3324:
        /* <DEDUP_REMOVED lines=15> */
[----:B-1----:R-:W-:Y:S01]  /*16350*/  STG.E.U8 desc[UR36][R16.64], R3 ;  /* 0x0000000310007986 */ /* 0x002fe2000c101124 */
[----:B------:R-:W-:Y:S05]  /*16360*/  EXIT ;  /* 0x000000000000794d */ /* 0x000fea0003800000 */
.L_x_3388:
[----:B------:R-:W-:-:S06]  /*16370*/  HADD2.F32 R3, -RZ, R3.H0_H0 ;  /* 0x20000003ff037230 */ /* 0x000fcc0000004100 */
[----:B------:R-:W1:Y:S02]  /*16380*/  F2I.S64.TRUNC R2, R3 ;  /* 0x0000000300027311 */ /* 0x000e64000020d900 */
[----:B-1----:R-:W-:Y:S01]  /*16390*/  STG.E.U8 desc[UR36][R16.64], R2 ;  /* 0x0000000210007986 */ /* 0x002fe2000c101124 */
[----:B------:R-:W-:Y:S05]  /*163a0*/  EXIT ;  /* 0x000000000000794d */ /* 0x000fea0003800000 */
.L_x_3387:
        /* <DEDUP_REMOVED lines=8> */
[----:B-1----:R-:W-:Y:S01]  /*16430*/  STG.E.64 desc[UR36][R16.64], R2 ;  /* 0x0000000210007986 */ /* 0x002fe2000c101b24 */
[----:B------:R-:W-:Y:S05]  /*16440*/  EXIT ;  /* 0x000000000000794d */ /* 0x000fea0003800000 */
.L_x_3391:
[----:B------:R-:W-:-:S06]  /*16450*/  HADD2.F32 R3, -RZ, R3.H0_H0 ;  /* 0x20000003ff037230 */ /* 0x000fcc0000004100 */
[----:B------:R-:W1:Y:S02]  /*16460*/  F2I.FTZ.TRUNC.NTZ R3, R3 ;  /* 0x0000000300037305 */ /* 0x000e64000021f100 */
[----:B-1----:R-:W-:Y:S01]  /*16470*/  STG.E desc[UR36][R16.64], R3 ;  /* 0x0000000310007986 */ /* 0x002fe2000c101924 */
[----:B------:R-:W-:Y:S05]  /*16480*/  EXIT ;  /* 0x000000000000794d */ /* 0x000fea0003800000 */
.L_x_3390:
[----:B------:R-:W-:-:S06]  /*16490*/  HADD2.F32 R3, -RZ, R3.H0_H0 ;  /* 0x20000003ff037230 */ /* 0x000fcc0000004100 */
[----:B------:R-:W1:Y:S02]  /*164a0*/  F2I.FTZ.TRUNC.NTZ R3, R3 ;  /* 0x0000000300037305 */ /* 0x000e64000021f100 */
[----:B-1----:R-:W-:Y:S01]  /*164b0*/  STG.E.U16 desc[UR36][R16.64], R3 ;  /* 0x0000000310007986 */ /* 0x002fe2000c101524 */
[----:B------:R-:W-:Y:S05]  /*164c0*/  EXIT ;  /* 0x000000000000794d */ /* 0x000fea0003800000 */
.L_x_3386:
        /* <DEDUP_REMOVED lines=9> */
.L_x_3393:
[----:B------:R-:W-:Y:S01]  /*16560*/  STG.E.U16 desc[UR36][R16.64], R3 ;  /* 0x0000000310007986 */ /* 0x000fe2000c101524 */
[----:B------:R-:W-:Y:S05]  /*16570*/  EXIT ;  /* 0x000000000000794d */ /* 0x000fea0003800000 */
.L_x_3392:
        /* <DEDUP_REMOVED lines=8> */
[----:B------:R-:W-:Y:S01]  /*16600*/  STG.E.64 desc[UR36][R16.64], R4 ;  /* 0x0000000410007986 */ /* 0x000fe2000c101b24 */
[----:B------:R-:W-:Y:S05]  /*16610*/  EXIT ;  /* 0x000000000000794d */ /* 0x000fea0003800000 */
.L_x_3395:
[----:B------:R-:W-:Y:S01]  /*16620*/  STG.E desc[UR36][R16.64], R3 ;  /* 0x0000000310007986 */ /* 0x000fe2000c101924 */
[----:B------:R-:W-:Y:S05]  /*16630*/  EXIT ;  /* 0x000000000000794d */ /* 0x000fea0003800000 */
.L_x_3394:
[----:B------:R-:W-:-:S05]  /*16640*/  HADD2.F32 R2, -RZ, R3.H0_H0 ;  /* 0x20000003ff027230 */ /* 0x000fca0000004100 */
[----:B------:R-:W-:-:S06]  /*16650*/  FMUL.FTZ R2, R2, 1 ;  /* 0x3f80000002027820 */ /* 0x000fcc0000410000 */
[----:B------:R-:W1:Y:S02]  /*16660*/  F2F.F64.F32 R2, R2 ;  /* 0x0000000200027310 */ /* 0x000e640000201800 */
[----:B-1----:R-:W-:Y:S01]  /*16670*/  STG.E.64 desc[UR36][R16.64], R2 ;  /* 0x0000000210007986 */ /* 0x002fe2000c101b24 */
[----:B------:R-:W-:Y:S05]  /*16680*/  EXIT ;  /* 0x000000000000794d */ /* 0x000fea0003800000 */
.L_x_3385:
        /* <DEDUP_REMOVED lines=15> */
[----:B------:R-:W-:Y:S01]  /*16780*/  STG.E.U8 desc[UR36][R16.64], R3 ;  /* 0x0000000310007986 */ /* 0x000fe2000c101124 */
[----:B------:R-:W-:Y:S05]  /*16790*/  EXIT ;  /* 0x000000000000794d */ /* 0x000fea0003800000 */
.L_x_3398:
[--C-:B------:R-:W-:Y:S02]  /*167a0*/  HADD2.F32 R6, -RZ, R3.reuse.H1_H1 ;  /* 0x30000003ff067230 */ /* 0x100fe40000004100 */
[----:B------:R-:W-:-:S03]  /*167b0*/  HADD2.F32 R3, -RZ, R3.H0_H0 ;  /* 0x20000003ff037230 */ /* 0x000fc60000004100 */
[----:B------:R-:W-:Y:S02]  /*167c0*/  FMUL.FTZ R6, R6, 1 ;  /* 0x3f80000006067820 */ /* 0x000fe40000410000 */
[----:B------:R-:W-:-:S04]  /*167d0*/  FMUL.FTZ R3, R3, 1 ;  /* 0x3f80000003037820 */ /* 0x000fc80000410000 */
[----:B--23--:R-:W-:Y:S08]  /*167e0*/  F2F.F64.F32 R6, R6 ;  /* 0x0000000600067310 */ /* 0x00cff00000201800 */
[----:B------:R-:W1:Y:S02]  /*167f0*/  F2F.F64.F32 R4, R3 ;  /* 0x0000000300047310 */ /* 0x000e640000201800 */
[----:B-1----:R-:W-:Y:S01]  /*16800*/  STG.E.128 desc[UR36][R16.64], R4 ;  /* 0x0000000410007986 */ /* 0x002fe2000c101d24 */
[----:B------:R-:W-:Y:S05]  /*16810*/  EXIT ;  /* 0x000000000000794d */ /* 0x000fea0003800000 */
.L_x_3397:
        /* <DEDUP_REMOVED lines=21> */
.L_x_3402:
[----:B------:R-:W-:Y:S05]  /*16970*/  BSYNC B0 ;  /* 0x0000000000007941 */ /* 0x000fea0003800000 */
.L_x_3401:
[----:B------:R-:W-:-:S05]  /*16980*/  LOP3.LUT R3, R0, R3, RZ, 0xfc, !PT ;  /* 0x0000000300037212 */ /* 0x000fca00078efcff */
[----:B------:R-:W-:Y:S01]  /*16990*/  STG.E.U8 desc[UR36][R16.64], R3 ;  /* 0x0000000310007986 */ /* 0x000fe2000c101124 */
[----:B------:R-:W-:Y:S05]  /*169a0*/  EXIT ;  /* 0x000000000000794d */ /* 0x000fea0003800000 */
.L_x_3400:
        /* <DEDUP_REMOVED lines=13> */
.L_x_3404:
[----:B------:R-:W-:Y:S01]  /*16a80*/  IMAD.MOV.U32 R0, RZ, RZ, 0x7f ;  /* 0x0000007fff007424 */ /* 0x000fe200078e00ff */
[----:B------:R-:W-:-:S04]  /*16a90*/  ISETP.GT.U32.AND P0, PT, R2, 0x7f800000, PT ;  /* 0x7f8000000200780c */ /* 0x000fc80003f04070 */
[----:B------:R-:W-:-:S09]  /*16aa0*/  SEL R0, R0, 0x7c, P0 ;  /* 0x0000007c00007807 */ /* 0x000fd20000000000 */
.L_x_3405:
[----:B------:R-:W-:Y:S05]  /*16ab0*/  BSYNC B0 ;  /* 0x0000000000007941 */ /* 0x000fea0003800000 */
.L_x_3403:
[----:B------:R-:W-:-:S04]  /*16ac0*/  LOP3.LUT R2, R3, 0x80000000, RZ, 0xc0, !PT ;  /* 0x8000000003027812 */ /* 0x000fc800078ec0ff */
[----:B------:R-:W-:-:S04]  /*16ad0*/  SHF.R.U32.HI R3, RZ, 0x18, R2 ;  /* 0x00000018ff037819 */ /* 0x000fc80000011602 */
[----:B------:R-:W-:-:S05]  /*16ae0*/  LOP3.LUT R3, R0, R3, RZ, 0xfc, !PT ;  /* 0x0000000300037212 */ /* 0x000fca00078efcff */
[----:B------:R-:W-:Y:S01]  /*16af0*/  STG.E.U8 desc[UR36][R16.64], R3 ;  /* 0x0000000310007986 */ /* 0x000fe2000c101124 */
[----:B------:R-:W-:Y:S05]  /*16b00*/  EXIT ;  /* 0x000000000000794d */ /* 0x000fea0003800000 */
.L_x_3399:
[----:B------:R-:W-:-:S05]  /*16b10*/  HADD2.F32 R0, -RZ, R3.H0_H0 ;  /* 0x20000003ff007230 */ /* 0x000fca0000004100 */
[----:B------:R-:W-:-:S05]  /*16b20*/  F2FP.BF16.F32.PACK_AB R0, RZ, R0 ;  /* 0x00000000ff00723e */ /* 0x000fca00000010ff */
[----:B------:R-:W-:Y:S01]  /*16b30*/  STG.E.U16 desc[UR36][R16.64], R0 ;  /* 0x0000000010007986 */ /* 0x000fe2000c101524 */
[----:B------:R-:W-:Y:S05]  /*16b40*/  EXIT ;  /* 0x000000000000794d */ /* 0x000fea0003800000 */
.L_x_3396:
        /* <DEDUP_REMOVED lines=10> */
[----:B-1----:R-:W-:Y:S01]  /*16bf0*/  STG.E.U16 desc[UR36][R16.64], R3 ;  /* 0x0000000310007986 */ /* 0x002fe2000c101524 */
[----:B------:R-:W-:Y:S05]  /*16c00*/  EXIT ;  /* 0x000000000000794d */ /* 0x000fea0003800000 */
.L_x_3408:
        /* <DEDUP_REMOVED lines=17> */
.L_x_3411:
[----:B------:R-:W-:-:S04]  /*16d20*/  LOP3.LUT R2, R3, 0x80000000, RZ, 0xc0, !PT ;  /* 0x8000000003027812 */ /* 0x000fc800078ec0ff */
[----:B------:R-:W-:-:S04]  /*16d30*/  SHF.R.U32.HI R3, RZ, 0x18, R2 ;  /* 0x00000018ff037819 */ /* 0x000fc80000011602 */
[----:B------:R-:W-:-:S04]  /*16d40*/  LOP3.LUT R0, R0, R3, RZ, 0xfc, !PT ;  /* 0x0000000300007212 */ /* 0x000fc800078efcff */
[----:B------:R-:W-:-:S07]  /*16d50*/  PRMT R8, R0, 0x7610, R8 ;  /* 0x0000761000087816 */ /* 0x000fce0000000008 */
.L_x_3410:
[----:B------:R-:W-:Y:S05]  /*16d60*/  BSYNC B0 ;  /* 0x0000000000007941 */ /* 0x000fea0003800000 */
.L_x_3409:
[----:B------:R-:W-:Y:S01]  /*16d70*/  STG.E.U8 desc[UR36][R16.64], R8 ;  /* 0x0000000810007986 */ /* 0x000fe2000c101124 */
[----:B------:R-:W-:Y:S05]  /*16d80*/  EXIT ;  /* 0x000000000000794d */ /* 0x000fea0003800000 */
.L_x_3407:
        /* <DEDUP_REMOVED lines=17> */
.L_x_3414:
[----:B------:R-:W-:-:S04]  /*16ea0*/  LOP3.LUT R2, R3, 0x80000000, RZ, 0xc0, !PT ;  /* 0x8000000003027812 */ /* 0x000fc800078ec0ff */
[----:B------:R-:W-:-:S04]  /*16eb0*/  SHF.R.U32.HI R3, RZ, 0x18, R2 ;  /* 0x00000018ff037819 */ /* 0x000fc80000011602 */
[----:B------:R-:W-:-:S04]  /*16ec0*/  LOP3.LUT R0, R0, R3, RZ, 0xfc, !PT ;  /* 0x0000000300007212 */ /* 0x000fc800078efcff */
[----:B------:R-:W-:-:S07]  /*16ed0*/  PRMT R8, R0, 0x7610, R8 ;  /* 0x0000761000087816 */ /* 0x000fce0000000008 */
.L_x_3413:
[----:B------:R-:W-:Y:S05]  /*16ee0*/  BSYNC B0 ;  /* 0x0000000000007941 */ /* 0x000fea0003800000 */
.L_x_3412:
[----:B------:R-:W-:Y:S01]  /*16ef0*/  STG.E.U8 desc[UR36][R16.64], R8 ;  /* 0x0000000810007986 */ /* 0x000fe2000c101124 */
[----:B------:R-:W-:Y:S05]  /*16f00*/  EXIT ;  /* 0x000000000000794d */ /* 0x000fea0003800000 */
.L_x_3406:
        /* <DEDUP_REMOVED lines=18> */
[----:B------:R-:W-:-:S05]  /*17030*/  @!P0 IADD3 R0, R4, RZ, RZ ;  /* 0x000000ff04008210 */ /* 0x000fca0007ffe0ff */
[----:B------:R-:W-:-:S05]  /*17040*/  @P2 IMAD.MOV.U32 R3, RZ, RZ, R0 ;  /* 0x000000ffff032224 */ /* 0x000fca00078e0000 */
[----:B------:R-:W-:Y:S01]  /*17050*/  STG.E.U8 desc[UR36][R16.64], R3 ;  /* 0x0000000310007986 */ /* 0x000fe2000c101124 */
[----:B------:R-:W-:Y:S05]  /*17060*/  EXIT ;  /* 0x000000000000794d */ /* 0x000fea0003800000 */
.L_x_3389:
[----:B------:R-:W-:Y:S01]  /*17070*/  MOV R0, 0x0 ;  /* 0x0000000000007802 */ /* 0x000fe20000000f00 */
[----:B------:R-:W-:Y:S01]  /*17080*/  ULDC.64 UR4, c[0x4][0x158] ;  /* 0x0100560000047ab9 */ /* 0x000fe20000000a00 */
[----:B------:R-:W-:Y:S01]  /*17090*/  ULDC.64 UR6, c[0x4][0x30] ;  /* 0x01000c0000067ab9 */ /* 0x000fe20000000a00 */
[----:B------:R-:W-:Y:S01]  /*170a0*/  MOV R4, UR4 ;  /* 0x0000000400047c02 */ /* 0x000fe20008000f00 */
[----:B------:R1:W0:Y:S01]  /*170b0*/  LDC.64 R2, c[0x4][R0] ;  /* 0x0100000000027b82 */ /* 0x0002220000000a00 */
[----:B------:R-:W-:Y:S01]  /*170c0*/  IMAD.U32 R5, RZ, RZ, UR5 ;  /* 0x00000005ff057e24 */ /* 0x000fe2000f8e00ff */
[----:B------:R-:W-:Y:S01]  /*170d0*/  ULDC.64 UR4, c[0x4][0x160] ;  /* 0x0100580000047ab9 */ /* 0x000fe20000000a00 */
[----:B------:R-:W-:Y:S01]  /*170e0*/  HFMA2.MMA R8, -RZ, RZ, 0, 6.020069122314453125e-06 ;  /* 0x00000065ff087435 */ /* 0x000fe200000001ff */
[----:B------:R-:W-:Y:S01]  /*170f0*/  MOV R6, UR4 ;  /* 0x0000000400067c02 */ /* 0x000fe20008000f00 */
[----:B--23--:R-:W-:Y:S01]  /*17100*/  IMAD.U32 R7, RZ, RZ, UR5 ;  /* 0x00000005ff077e24 */ /* 0x00cfe2000f8e00ff */
[----:B------:R-:W-:Y:S01]  /*17110*/  MOV R10, UR6 ;  /* 0x00000006000a7c02 */ /* 0x000fe20008000f00 */
[----:B----4-:R-:W-:Y:S01]  /*17120*/  IMAD.U32 R11, RZ, RZ, UR7 ;  /* 0x00000007ff0b7e24 */ /* 0x010fe2000f8e00ff */
[----:B------:R-:W-:Y:S01]  /*17130*/  MOV R13, RZ ;  /* 0x000000ff000d7202 */ /* 0x000fe20000000f00 */
[----:B-1----:R-:W-:-:S07]  /*17140*/  IMAD.MOV.U32 R12, RZ, RZ, 0x1 ;  /* 0x00000001ff0c7424 */ /* 0x002fce00078e00ff */
[----:B------:R-:W-:-:S07]  /*17150*/  LEPC R20, `(.L_x_3417) ;  /* 0x000000001014794e */ /* 0x000fce0000000000 */
[----:B0-----:R-:W-:Y:S05]  /*17160*/  CALL.ABS.NOINC R2 ;  /* 0x0000000002007343 */ /* 0x001fea0003c00000 */
.L_x_3417:
[----:B------:R-:W-:Y:S05]  /*17170*/  EXIT ;  /* 0x000000000000794d */ /* 0x000fea0003800000 */
.L_x_3416:
[----:B------:R-:W-:-:S06]  /*17180*/  HADD2.F32 R3, -RZ, R3.H0_H0 ;  /* 0x20000003ff037230 */ /* 0x000fcc0000004100 */
[----:B------:R-:W1:Y:S02]  /*17190*/  F2I.U64.TRUNC R2, R3 ;  /* 0x0000000300027311 */ /* 0x000e64000020d800 */
[----:B-1----:R-:W-:Y:S01]  /*171a0*/  STG.E.64 desc[UR36][R16.64], R2 ;  /* 0x0000000210007986 */ /* 0x002fe2000c101b24 */
[----:B------:R-:W-:Y:S05]  /*171b0*/  EXIT ;  /* 0x000000000000794d */ /* 0x000fea0003800000 */
.L_x_3415:
[----:B------:R-:W-:-:S06]  /*171c0*/  HADD2.F32 R3, -RZ, R3.H0_H0 ;  /* 0x20000003ff037230 */ /* 0x000fcc0000004100 */
[----:B------:R-:W1:Y:S02]  /*171d0*/  F2I.FTZ.U32.TRUNC.NTZ R3, R3 ;  /* 0x0000000300037305 */ /* 0x000e64000021f000 */
[----:B-1----:R-:W-:Y:S01]  /*171e0*/  STG.E desc[UR36][R16.64], R3 ;  /* 0x0000000310007986 */ /* 0x002fe2000c101924 */
[----:B------:R-:W-:Y:S05]  /*171f0*/  EXIT ;  /* 0x000000000000794d */ /* 0x000fea0003800000 */
        .weak           $__internal_0_$__cuda_sm3x_div_rn_ftz_f32_slowpath
        .type           $__internal_0_$__cuda_sm3x_div_rn_ftz_f32_slowpath,@function
        .size           $__internal_0_$__cuda_sm3x_div_rn_ftz_f32_slowpath,(.L_x_20067 - $__internal_0_$__cuda_sm3x_div_rn_ftz_f32_slowpath)
$__internal_0_$__cuda_sm3x_div_rn_ftz_f32_slowpath:
[----:B------:R-:W-:Y:S01]  /*17200*/  SHF.R.U32.HI R3, RZ, 0x17, R15 ;  /* 0x00000017ff037819 */ /* 0x000fe2000001160f */
[----:B------:R-:W-:Y:S01]  /*17210*/  BSSY B1, `(.L_x_3418) ;  /* 0x0000047000017945 */ /* 0x000fe20003800000 */
[----:B------:R-:W-:-:S03]  /*17220*/  SHF.R.U32.HI R12, RZ, 0x17, R0 ;  /* 0x00000017ff0c7819 */ /* 0x000fc60000011600 */
[----:B------:R-:W-:Y:S01]  /*17230*/  BSSY B2, `(.L_x_3419) ;  /* 0x000001d000027945 */ /* 0x000fe20003800000 */
[----:B------:R-:W-:Y:S02]  /*17240*/  LOP3.LUT R3, R3, 0xff, RZ, 0xc0, !PT ;  /* 0x000000ff03037812 */ /* 0x000fe400078ec0ff */
[----:B------:R-:W-:-:S03]  /*17250*/  LOP3.LUT R12, R12, 0xff, RZ, 0xc0, !PT ;  /* 0x000000ff0c0c7812 */ /* 0x000fc600078ec0ff */
[----:B------:R-:W-:Y:S01]  /*17260*/  VIADD R14, R3, 0xffffffff ;  /* 0xffffffff030e7836 */ /* 0x000fe20000000000 */
[----:B------:R-:W-:-:S04]  /*17270*/  IADD3 R18, R12, -0x1, RZ ;  /* 0xffffffff0c127810 */ /* 0x000fc80007ffe0ff */
[----:B------:R-:W-:-:S04]  /*17280*/  ISETP.GT.U32.AND P0, PT, R14, 0xfd, PT ;  /* 0x000000fd0e00780c */ /* 0x000fc80003f04070 */
[----:B------:R-:W-:-:S13]  /*17290*/  ISETP.GT.U32.OR P0, PT, R18, 0xfd, P0 ;  /* 0x000000fd1200780c */ /* 0x000fda0000704470 */
[----:B------:R-:W-:Y:S05]  /*172a0*/  @!P0 BRA `(.L_x_3420) ;  /* 0x0000000000548947 */ /* 0x000fea0003800000 */
[----:B------:R-:W-:Y:S02]  /*172b0*/  FSETP.GTU.FTZ.AND P0, PT, |R0|, +INF , PT ;  /* 0x7f8000000000780b */ /* 0x000fe40003f1c200 */
[----:B------:R-:W-:-:S04]  /*172c0*/  FSETP.GTU.FTZ.AND P1, PT, |R15|, +INF , PT ;  /* 0x7f8000000f00780b */ /* 0x000fc80003f3c200 */
[----:B------:R-:W-:-:S13]  /*172d0*/  PLOP3.LUT P0, PT, P0, P1, PT, 0xa8, 0x0 ;  /* 0x000000000000781c */ /* 0x000fda0000703570 */
[----:B------:R-:W-:Y:S05]  /*172e0*/  @P0 BREAK B2 ;  /* 0x0000000000020942 */ /* 0x000fea0003800000 */
[----:B------:R-:W-:Y:S05]  /*172f0*/  @P0 BRA `(.L_x_3421) ;  /* 0x0000000000dc0947 */ /* 0x000fea0003800000 */
[C---:B------:R-:W-:Y:S02]  /*17300*/  FSETP.NEU.FTZ.AND P2, PT, R0.reuse, RZ, PT ;  /* 0x000000ff0000720b */ /* 0x040fe40003f5d000 */
[----:B------:R-:W-:Y:S02]  /*17310*/  FSETP.NEU.FTZ.AND P1, PT, R15, RZ, PT ;  /* 0x000000ff0f00720b */ /* 0x000fe40003f3d000 */
[----:B------:R-:W-:-:S11]  /*17320*/  FSETP.NEU.FTZ.AND P0, PT, R0, RZ, PT ;  /* 0x000000ff0000720b */ /* 0x000fd60003f1d000 */
[----:B------:R-:W-:Y:S05]  /*17330*/  @!P1 BREAK !P2, B2 ;  /* 0x0000000000029942 */ /* 0x000fea0005000000 */
[----:B------:R-:W-:Y:S05]  /*17340*/  @!P1 BRA !P2, `(.L_x_3422) ;  /* 0x0000000000c09947 */ /* 0x000fea0005000000 */
[C---:B------:R-:W-:Y:S02]  /*17350*/  FSETP.NEU.FTZ.AND P4, PT, |R0|.reuse, +INF , PT ;  /* 0x7f8000000000780b */ /* 0x040fe40003f9d200 */
[----:B------:R-:W-:Y:S02]  /*17360*/  FSETP.NEU.FTZ.AND P3, PT, |R15|, +INF , PT ;  /* 0x7f8000000f00780b */ /* 0x000fe40003f7d200 */
[----:B------:R-:W-:-:S11]  /*17370*/  FSETP.NEU.FTZ.AND P2, PT, |R0|, +INF , PT ;  /* 0x7f8000000000780b */ /* 0x000fd60003f5d200 */
[----:B------:R-:W-:Y:S05]  /*17380*/  @!P3 BREAK !P4, B2 ;  /* 0x000000000002b942 */ /* 0x000fea0006000000 */
[----:B------:R-:W-:Y:S05]  /*17390*/  @!P3 BRA !P4, `(.L_x_3422) ;  /* 0x0000000000acb947 */ /* 0x000fea0006000000 */
[----:B------:R-:W-:-:S13]  /*173a0*/  PLOP3.LUT P0, PT, P3, P0, PT, 0x2a, 0x0 ;  /* 0x000000000000781c */ /* 0x000fda0001f00572 */
[----:B------:R-:W-:Y:S05]  /*173b0*/  @P0 BREAK B2 ;  /* 0x0000000000020942 */ /* 0x000fea0003800000 */
[----:B------:R-:W-:Y:S05]  /*173c0*/  @P0 BRA `(.L_x_3423) ;  /* 0x0000000000980947 */ /* 0x000fea0003800000 */
[----:B------:R-:W-:-:S13]  /*173d0*/  PLOP3.LUT P2, PT, P2, P1, PT, 0x2a, 0x0 ;  /* 0x000000000000781c */ /* 0x000fda0001742572 */
[----:B------:R-:W-:Y:S05]  /*173e0*/  @P2 BREAK B2 ;  /* 0x0000000000022942 */ /* 0x000fea0003800000 */
[----:B------:R-:W-:Y:S05]  /*173f0*/  @P2 BRA `(.L_x_3424) ;  /* 0x0000000000802947 */ /* 0x000fea0003800000 */
.L_x_3420:
[----:B------:R-:W-:Y:S05]  /*17400*/  BSYNC B2 ;  /* 0x0000000000027941 */ /* 0x000fea0003800000 */
.L_x_3419:
[----:B------:R-:W-:Y:S01]  /*17410*/  VIADD R3, R3, 0xffffff81 ;  /* 0xffffff8103037836 */ /* 0x000fe20000000000 */
[----:B------:R-:W-:Y:S01]  /*17420*/  IADD3 R12, R12, -0x7f, RZ ;  /* 0xffffff810c0c7810 */ /* 0x000fe20007ffe0ff */
[----:B------:R-:W-:Y:S02]  /*17430*/  BSSY B2, `(.L_x_3425) ;  /* 0x000001a000027945 */ /* 0x000fe40003800000 */
[----:B------:R-:W-:Y:S02]  /*17440*/  IMAD R20, R3, -0x800000, R15 ;  /* 0xff80000003147824 */ /* 0x000fe400078e020f */
[----:B------:R-:W-:Y:S02]  /*17450*/  IMAD R0, R12, -0x800000, R0 ;  /* 0xff8000000c007824 */ /* 0x000fe400078e0200 */
[----:B------:R-:W0:Y:S01]  /*17460*/  MUFU.RCP R14, R20 ;  /* 0x00000014000e7308 */ /* 0x000e220000001000 */
[----:B------:R-:W-:Y:S01]  /*17470*/  FADD.FTZ R15, -R20, -RZ ;  /* 0x800000ff140f7221 */ /* 0x000fe20000010100 */
[----:B------:R-:W-:-:S03]  /*17480*/  IMAD.IADD R12, R12, 0x1, -R3 ;  /* 0x000000010c0c7824 */ /* 0x000fc600078e0a03 */
[----:B0-----:R-:W-:-:S04]  /*17490*/  FFMA R21, R14, R15, 1 ;  /* 0x3f8000000e157423 */ /* 0x001fc8000000000f */
[----:B------:R-:W-:-:S04]  /*174a0*/  FFMA R21, R14, R21, R14 ;  /* 0x000000150e157223 */ /* 0x000fc8000000000e */
[----:B------:R-:W-:-:S04]  /*174b0*/  FFMA R14, R0, R21, RZ ;  /* 0x00000015000e7223 */ /* 0x000fc800000000ff */
[----:B------:R-:W-:-:S04]  /*174c0*/  FFMA R18, R15, R14, R0 ;  /* 0x0000000e0f127223 */ /* 0x000fc80000000000 */
[----:B------:R-:W-:-:S04]  /*174d0*/  FFMA R23, R21, R18, R14 ;  /* 0x0000001215177223 */ /* 0x000fc8000000000e */
[----:B------:R-:W-:-:S04]  /*174e0*/  FFMA R0, R15, R23, R0 ;  /* 0x000000170f007223 */ /* 0x000fc80000000000 */
[----:B------:R-:W-:-:S05]  /*174f0*/  FFMA.FTZ R21, R21, R0, R23 ;  /* 0x0000000015157223 */ /* 0x000fca0000010017 */
[----:B------:R-:W-:-:S04]  /*17500*/  SHF.R.U32.HI R0, RZ, 0x17, R21 ;  /* 0x00000017ff007819 */ /* 0x000fc80000011615 */
[----:B------:R-:W-:-:S04]  /*17510*/  LOP3.LUT R3, R0, 0xff, RZ, 0xc0, !PT ;  /* 0x000000ff00037812 */ /* 0x000fc800078ec0ff */
[----:B------:R-:W-:-:S05]  /*17520*/  IADD3 R0, R3, R12, RZ ;  /* 0x0000000c03007210 */ /* 0x000fca0007ffe0ff */
[----:B------:R-:W-:-:S05]  /*17530*/  VIADD R3, R0, 0xffffffff ;  /* 0xffffffff00037836 */ /* 0x000fca0000000000 */
[----:B------:R-:W-:-:S13]  /*17540*/  ISETP.GE.U32.AND P0, PT, R3, 0xfe, PT ;  /* 0x000000fe0300780c */ /* 0x000fda0003f06070 */
[----:B------:R-:W-:Y:S05]  /*17550*/  @!P0 BRA `(.L_x_3426) ;  /* 0x0000000000188947 */ /* 0x000fea0003800000 */
[----:B------:R-:W-:Y:S02]  /*17560*/  ISETP.GT.AND P0, PT, R0, 0xfe, PT ;  /* 0x000000fe0000780c */ /* 0x000fe40003f04270 */
[----:B------:R-:W-:-:S11]  /*17570*/  LOP3.LUT R12, R21, 0x80000000, RZ, 0xc0, !PT ;  /* 0x80000000150c7812 */ /* 0x000fd600078ec0ff */
[----:B------:R-:W-:-:S04]  /*17580*/  @!P0 ISETP.GE.AND P1, PT, R0, 0x1, PT ;  /* 0x000000010000880c */ /* 0x000fc80003f26270 */
[C---:B------:R-:W-:Y:S02]  /*17590*/  @!P0 SEL R21, R12.reuse, R21, !P1 ;  /* 0x000000150c158207 */ /* 0x040fe40004800000 */
[----:B------:R-:W-:Y:S01]  /*175a0*/  @P0 LOP3.LUT R21, R12, 0x7f800000, RZ, 0xfc, !PT ;  /* 0x7f8000000c150812 */ /* 0x000fe200078efcff */
[----:B------:R-:W-:Y:S06]  /*175b0*/  BRA `(.L_x_3427) ;  /* 0x0000000000047947 */ /* 0x000fec0003800000 */
.L_x_3426:
[----:B------:R-:W-:-:S07]  /*175c0*/  LEA R21, R12, R21, 0x17 ;  /* 0x000000150c157211 */ /* 0x000fce00078eb8ff */
.L_x_3427:
[----:B------:R-:W-:Y:S05]  /*175d0*/  BSYNC B2 ;  /* 0x0000000000027941 */ /* 0x000fea0003800000 */
.L_x_3425:
[----:B------:R-:W-:Y:S01]  /*175e0*/  IMAD.MOV.U32 R0, RZ, RZ, R21 ;  /* 0x000000ffff007224 */ /* 0x000fe200078e0015 */
[----:B------:R-:W-:Y:S06]  /*175f0*/  BRA `(.L_x_3428) ;  /* 0x0000000000207947 */ /* 0x000fec0003800000 */
.L_x_3424:
[----:B------:R-:W-:-:S04]  /*17600*/  LOP3.LUT R0, R15, 0x80000000, R0, 0x48, !PT ;  /* 0x800000000f007812 */ /* 0x000fc800078e4800 */
[----:B------:R-:W-:Y:S01]  /*17610*/  LOP3.LUT R0, R0, 0x7f800000, RZ, 0xfc, !PT ;  /* 0x7f80000000007812 */ /* 0x000fe200078efcff */
[----:B------:R-:W-:Y:S06]  /*17620*/  BRA `(.L_x_3428) ;  /* 0x0000000000147947 */ /* 0x000fec0003800000 */
.L_x_3423:
[----:B------:R-:W-:Y:S01]  /*17630*/  LOP3.LUT R0, R15, 0x80000000, R0, 0x48, !PT ;  /* 0x800000000f007812 */ /* 0x000fe200078e4800 */
[----:B------:R-:W-:Y:S06]  /*17640*/  BRA `(.L_x_3428) ;  /* 0x00000000000c7947 */ /* 0x000fec0003800000 */
.L_x_3422:
[----:B------:R-:W0:Y:S01]  /*17650*/  MUFU.RSQ R0, -QNAN ;  /* 0xffc0000000007908 */ /* 0x000e220000001400 */
[----:B------:R-:W-:Y:S05]  /*17660*/  BRA `(.L_x_3428) ;  /* 0x0000000000047947 */ /* 0x000fea0003800000 */
.L_x_3421:
[----:B------:R-:W-:-:S07]  /*17670*/  FADD.FTZ R0, R0, R15 ;  /* 0x0000000f00007221 */ /* 0x000fce0000010000 */
.L_x_3428:
[----:B------:R-:W-:Y:S05]  /*17680*/  BSYNC B1 ;  /* 0x0000000000017941 */ /* 0x000fea0003800000 */
.L_x_3418:
[----:B------:R-:W-:-:S06]  /*17690*/  HFMA2.MMA R3, -RZ, RZ, 0, 0 ;  /* 0x00000000ff037435 */ /* 0x000fcc00000001ff */
[----:B0-----:R-:W-:Y:S05]  /*176a0*/  RET.REL.NODEC R2 `(_ZN2at6native18elementwise_kernelILi128ELi4EZNS0_15gpu_kernel_implIZZZNS0_16acos_kernel_cudaERNS_18TensorIteratorBaseEENKUlvE_clEvENKUlvE1_clEvEUlN3c107complexINS7_4HalfEEEE_EEvS4_RKT_EUliE_EEviT1_) ;  /* 0xfffffe8802547950 */ /* 0x001fea0003c3ffff */
.L_x_3429:
        /* <DEDUP_REMOVED lines=13> */
.L_x_20067:


//--------------------- .text._ZN2at6native27unrolled_elementwise_kernelIZZZNS0_16acos_kernel_cudaERNS_18TensorIteratorBaseEENKUlvE_clEvENKUlvE1_clEvEUlN3c107complexINS6_4HalfEEEE_St5arrayIPcLm2EELi4E23TrivialOffsetCalculatorILi1EjESF_NS0_6memory12LoadWithCastILi1EEENSG_13StoreWithCastILi1EEEEEviT_T0_T2_T3_T4_T5_ --------------------------
	.section	.text._ZN2at6native27unrolled_elementwise_kernelIZZZNS0_16acos_kernel_cudaERNS_18TensorIteratorBaseEENKUlvE_clEvENKUlvE1_clEvEUlN3c107complexINS6_4HalfEEEE_St5arrayIPcLm2EELi4E23TrivialOffsetCalculatorILi1EjESF_NS0_6memory12LoadWithCastILi1EEENSG_13StoreWithCastILi1EEEEEviT_T0_T2_T3_T4_T5_,"ax",@progbits
	.align	128
        .global         _ZN2at6native27unrolled_elementwise_kernelIZZZNS0_16acos_kernel_cudaERNS_18TensorIteratorBaseEENKUlvE_clEvENKUlvE1_clEvEUlN3c107complexINS6_4HalfEEEE_St5arrayIPcLm2EELi4E23TrivialOffsetCalculatorILi1EjESF_NS0_6memory12LoadWithCastILi1EEENSG_13StoreWithCastILi1EEEEEviT_T0_T2_T3_T4_T5_
        .type           _ZN2at6native27unrolled_elementwise_kernelIZZZNS0_16acos_kernel_cudaERNS_18TensorIteratorBaseEENKUlvE_clEvENKUlvE1_clEvEUlN3c107complexINS6_4HalfEEEE_St5arrayIPcLm2EELi4E23TrivialOffsetCalculatorILi1EjESF_NS0_6memory12LoadWithCastILi1EEENSG_13StoreWithCastILi1EEEEEviT_T0_T2_T3_T4_T5_,@function
        .size           _ZN2at6native27unrolled_elementwise_kernelIZZZNS0_16acos_kernel_cudaERNS_18TensorIteratorBaseEENKUlvE_clEvENKUlvE1_clEvEUlN3c107complexINS6_4HalfEEEE_St5arrayIPcLm2EELi4E23TrivialOffsetCalculatorILi1EjESF_NS0_6memory12LoadWithCastILi1EEENSG_13StoreWithCastILi1EEEEEviT_T0_T2_T3_T4_T5_,(.L_x_20068 - _ZN2at6native27unrolled_elementwise_kernelIZZZNS0_16acos_kernel_cudaERNS_18TensorIteratorBaseEENKUlvE_clEvENKUlvE1_clEvEUlN3c107complexINS6_4HalfEEEE_St5arrayIPcLm2EELi4E23TrivialOffsetCalculatorILi1EjESF_NS0_6memory12LoadWithCastILi1EEENSG_13StoreWithCastILi1EEEEEviT_T0_T2_T3_T4_T5_)
        .other          _ZN2at6native27unrolled_elementwise_kernelIZZZNS0_16acos_kernel_cudaERNS_18TensorIteratorBaseEENKUlvE_clEvENKUlvE1_clEvEUlN3c107complexINS6_4HalfEEEE_St5arrayIPcLm2EELi4E23TrivialOffsetCalculatorILi1EjESF_NS0_6memory12LoadWithCastILi1EEENSG_13StoreWithCastILi1EEEEEviT_T0_T2_T3_T4_T5_,@"STO_CUDA_ENTRY STV_DEFAULT"
_ZN2at6native27unrolled_elementwise_kernelIZZZNS0_16acos_kernel_cudaERNS_18TensorIteratorBaseEENKUlvE_clEvENKUlvE1_clEvEUlN3c107complexINS6_4HalfEEEE_St5arrayIPcLm2EELi4E23TrivialOffsetCalculatorILi1EjESF_NS0_6memory12LoadWithCastILi1EEENSG_13StoreWithCastILi1EEEEEviT_T0_T2_T3_T4_T5_:
.text._ZN2at6native27unrolled_elementwise_kernelIZZZNS0_16acos_kernel_cudaERNS_18TensorIteratorBaseEENKUlvE_clEvENKUlvE1_clEvEUlN3c107complexINS6_4HalfEEEE_St5arrayIPcLm2EELi4E23TrivialOffsetCalculatorILi1EjESF_NS0_6memory12LoadWithCastILi1EEENSG_13StoreWithCastILi1EEEEEviT_T0_T2_T3_T4_T5_:
        /* <DEDUP_REMOVED lines=9> */
[----:B------:R-:W-:Y:S01]  /*0090*/  PRMT R24, RZ, 0x7610, R24 ;  /* 0x00007610ff187816 */ /* 0x000fe20000000018 */
[----:B-1----:R-:W-:-:S05]  /*00a0*/  IMAD R27, R28, -0x200, R27 ;  /* 0xfffffe001c1b7824 */ /* 0x002fca00078e021b */
[----:B--2---:R-:W-:-:S04]  /*00b0*/  ISETP.GE.AND P0, PT, R19, R27, PT ;  /* 0x0000001b1300720c */ /* 0x004fc80003f06270 */
[----:B------:R-:W-:-:S09]  /*00c0*/  P2R R26, PR, RZ, 0x1 ;  /* 0x00000001ff1a7803 */ /* 0x000fd20000000000 */
[----:B0--3--:R-:W-:Y:S05]  /*00d0*/  @P0 BRA `(.L_x_3431) ;  /* 0x00000010005c0947 */ /* 0x009fea0003800000 */
        /* <DEDUP_REMOVED lines=23> */
.L_x_3435:
[----:B------:R-:W2:Y:S01]  /*0250*/  LDG.E.U8 R2, desc[UR36][R2.64] ;  /* 0x0000002402027981 */ /* 0x000ea2000c1e1100 */
[----:B------:R-:W-:Y:S02]  /*0260*/  PRMT R23, RZ, 0x7610, R23 ;  /* 0x00007610ff177816 */ /* 0x000fe40000000017 */
[----:B--2---:R-:W-:-:S04]  /*0270*/  I2FP.F32.U32 R24, R2 ;  /* 0x0000000200187245 */ /* 0x004fc80000201000 */
[----:B------:R-:W-:Y:S01]  /*0280*/  F2FP.F16.F32.PACK_AB R24, RZ, R24 ;  /* 0x00000018ff18723e */ /* 0x000fe200000000ff */
[----:B------:R-:W-:Y:S06]  /*0290*/  BRA `(.L_x_3437) ;  /* 0x0000000c00e87947 */ /* 0x000fec0003800000 */
.L_x_3434:
        /* <DEDUP_REMOVED lines=11> */
.L_x_3439:
[----:B------:R-:W2:Y:S01]  /*0350*/  LDG.E R2, desc[UR36][R2.64] ;  /* 0x0000002402027981 */ /* 0x000ea2000c1e1900 */
[----:B------:R-:W-:Y:S02]  /*0360*/  PRMT R23, RZ, 0x7610, R23 ;  /* 0x00007610ff177816 */ /* 0x000fe40000000017 */
[----:B--2---:R-:W-:-:S04]  /*0370*/  I2FP.F32.S32 R24, R2 ;  /* 0x0000000200187245 */ /* 0x004fc80000201400 */
[----:B------:R-:W-:Y:S01]  /*0380*/  F2FP.F16.F32.PACK_AB R24, RZ, R24 ;  /* 0x00000018ff18723e */ /* 0x000fe200000000ff */
[----:B------:R-:W-:Y:S06]  /*0390*/  BRA `(.L_x_3437) ;  /* 0x0000000c00a87947 */ /* 0x000fec0003800000 */
.L_x_3438:
[----:B------:R-:W2:Y:S01]  /*03a0*/  LDG.E.U16 R2, desc[UR36][R2.64] ;  /* 0x0000002402027981 */ /* 0x000ea2000c1e1500 */
[----:B------:R-:W-:Y:S01]  /*03b0*/  PRMT R23, RZ, 0x7610, R23 ;  /* 0x00007610ff177816 */ /* 0x000fe20000000017 */
[----:B--2---:R-:W0:Y:S02]  /*03c0*/  I2F.S16 R24, R2 ;  /* 0x0000000200187306 */ /* 0x004e240000101400 */
[----:B0-----:R-:W-:Y:S01]  /*03d0*/  F2FP.F16.F32.PACK_AB R24, RZ, R24 ;  /* 0x00000018ff18723e */ /* 0x001fe200000000ff */
[----:B------:R-:W-:Y:S06]  /*03e0*/  BRA `(.L_x_3437) ;  /* 0x0000000c00947947 */ /* 0x000fec0003800000 */
.L_x_3433:
        /* <DEDUP_REMOVED lines=10> */
.L_x_3441:
[----:B------:R-:W2:Y:S01]  /*0490*/  LDG.E.U16 R24, desc[UR36][R2.64] ;  /* 0x0000002402187981 */ /* 0x000ea2000c1e1500 */
[----:B------:R-:W-:Y:S01]  /*04a0*/  PRMT R23, RZ, 0x7610, R23 ;  /* 0x00007610ff177816 */ /* 0x000fe20000000017 */
[----:B--2---:R-:W-:-:S05]  /*04b0*/  HADD2.F32 R24, -RZ, R24.H0_H0 ;  /* 0x20000018ff187230 */ /* 0x004fca0000004100 */
[----:B------:R-:W-:Y:S01]  /*04c0*/  F2FP.F16.F32.PACK_AB R24, RZ, R24 ;  /* 0x00000018ff18723e */ /* 0x000fe200000000ff */
[----:B------:R-:W-:Y:S06]  /*04d0*/  BRA `(.L_x_3437) ;  /* 0x0000000c00587947 */ /* 0x000fec0003800000 */
.L_x_3440:
        /* <DEDUP_REMOVED lines=10> */
.L_x_3443:
[----:B------:R-:W2:Y:S02]  /*0580*/  LDG.E R2, desc[UR36][R2.64] ;  /* 0x0000002402027981 */ /* 0x000ea4000c1e1900 */
[C---:B--2---:R-:W-:Y:S02]  /*0590*/  PRMT R24, R2.reuse, 0x7610, R24 ;  /* 0x0000761002187816 */ /* 0x044fe40000000018 */
[----:B------:R-:W-:Y:S01]  /*05a0*/  PRMT R23, R2, 0x7632, R23 ;  /* 0x0000763202177816 */ /* 0x000fe20000000017 */
[----:B------:R-:W-:Y:S06]  /*05b0*/  BRA `(.L_x_3437) ;  /* 0x0000000c00207947 */ /* 0x000fec0003800000 */
.L_x_3442:
        /* <DEDUP_REMOVED lines=9> */
.L_x_3432:
        /* <DEDUP_REMOVED lines=14> */
.L_x_3446:
        /* <DEDUP_REMOVED lines=12> */
.L_x_3445:
[----:B------:R-:W-:-:S13]  /*07f0*/  ISETP.NE.AND P0, PT, R0, 0xf, PT ;  /* 0x0000000f0000780c */ /* 0x000fda0003f05270 */
[----:B------:R-:W-:Y:S05]  /*0800*/  @!P0 BRA `(.L_x_3447) ;  /* 0x0000000000a48947 */ /* 0x000fea0003800000 */
[----:B------:R-:W-:-:S13]  /*0810*/  ISETP.NE.AND P0, PT, R0, 0x17, PT ;  /* 0x000000170000780c */ /* 0x000fda0003f05270 */
[----:B------:R-:W-:Y:S05]  /*0820*/  @!P0 BRA `(.L_x_3448) ;  /* 0x0000000000608947 */ /* 0x000fea0003800000 */
[----:B------:R-:W-:-:S13]  /*0830*/  ISETP.NE.AND P0, PT, R0, 0x18, PT ;  /* 0x000000180000780c */ /* 0x000fda0003f05270 */
[----:B------:R-:W-:Y:S05]  /*0840*/  @P0 BRA `(.L_x_3436) ;  /* 0x00000008000c0947 */ /* 0x000fea0003800000 */
[----:B------:R-:W2:Y:S01]  /*0850*/  LDG.E.U8 R0, desc[UR36][R2.64] ;  /* 0x0000002402007981 */ /* 0x000ea2000c1e1100 */
[----:B------:R-:W-:Y:S01]  /*0860*/  IMAD.MOV.U32 R8, RZ, RZ, -0x800000 ;  /* 0xff800000ff087424 */ /* 0x000fe200078e00ff */
[----:B------:R-:W-:Y:S01]  /*0870*/  PRMT R23, RZ, 0x7610, R23 ;  /* 0x00007610ff177816 */ /* 0x000fe20000000017 */
[----:B--2---:R-:W-:-:S05]  /*0880*/  IMAD.SHL.U32 R0, R0, 0x1000000, RZ ;  /* 0x0100000000007824 */ /* 0x004fca00078e00ff */
        /* <DEDUP_REMOVED lines=18> */
.L_x_3448:
[----:B------:R-:W2:Y:S01]  /*09b0*/  LDG.E.U8 R2, desc[UR36][R2.64] ;  /* 0x0000002402027981 */ /* 0x000ea2000c1e1100 */
[----:B------:R-:W-:Y:S01]  /*09c0*/  PRMT R23, RZ, 0x7610, R23 ;  /* 0x00007610ff177816 */ /* 0x000fe20000000017 */
        /* <DEDUP_REMOVED lines=13> */
.L_x_3447:
[----:B------:R-:W2:Y:S01]  /*0aa0*/  LDG.E.U16 R24, desc[UR36][R2.64] ;  /* 0x0000002402187981 */ /* 0x000ea2000c1e1500 */
[----:B------:R-:W-:Y:S01]  /*0ab0*/  PRMT R23, RZ, 0x7610, R23 ;  /* 0x00007610ff177816 */ /* 0x000fe20000000017 */
[----:B--2---:R-:W-:-:S05]  /*0ac0*/  IMAD.U32 R24, R24, 0x10000, RZ ;  /* 0x0001000018187824 */ /* 0x004fca00078e00ff */
[----:B------:R-:W-:Y:S01]  /*0ad0*/  F2FP.F16.F32.PACK_AB R24, RZ, R24 ;  /* 0x00000018ff18723e */ /* 0x000fe200000000ff */
[----:B------:R-:W-:Y:S06]  /*0ae0*/  BRA `(.L_x_3437) ;  /* 0x0000000400d47947 */ /* 0x000fec0003800000 */
.L_x_3444:
        /* <DEDUP_REMOVED lines=13> */
.L_x_3451:
[----:B------:R-:W2:Y:S01]  /*0bc0*/  LDG.E.U8 R2, desc[UR36][R2.64] ;  /* 0x0000002402027981 */ /* 0x000ea2000c1e1100 */
[----:B------:R-:W-:Y:S01]  /*0bd0*/  BSSY B0, `(.L_x_3452) ;  /* 0x0000018000007945 */ /* 0x000fe20003800000 */
[----:B------:R-:W-:Y:S02]  /*0be0*/  MOV R24, RZ ;  /* 0x000000ff00187202 */ /* 0x000fe40000000f00 */
        /* <DEDUP_REMOVED lines=18> */
.L_x_3455:
[----:B------:R-:W-:Y:S05]  /*0d10*/  BSYNC B1 ;  /* 0x0000000000017941 */ /* 0x000fea0003800000 */
.L_x_3454:
[----:B------:R-:W-:Y:S01]  /*0d20*/  IMAD.SHL.U32 R2, R2, 0x100000, RZ ;  /* 0x0010000002027824 */ /* 0x000fe200078e00ff */
[----:B------:R-:W-:-:S04]  /*0d30*/  LEA R3, R0, 0x3b800000, 0x17 ;  /* 0x3b80000000037811 */ /* 0x000fc800078eb8ff */
[----:B------:R-:W-:-:S07]  /*0d40*/  LOP3.LUT R24, R3, R2, R24, 0xfe, !PT ;  /* 0x0000000203187212 */ /* 0x000fce00078efe18 */
.L_x_3453:
[----:B------:R-:W-:Y:S05]  /*0d50*/  BSYNC B0 ;  /* 0x0000000000007941 */ /* 0x000fea0003800000 */
.L_x_3452:
[----:B------:R-:W-:Y:S02]  /*0d60*/  F2FP.F16.F32.PACK_AB R24, RZ, R24 ;  /* 0x00000018ff18723e */ /* 0x000fe400000000ff */
[----:B------:R-:W-:Y:S01]  /*0d70*/  PRMT R23, RZ, 0x7610, R23 ;  /* 0x00007610ff177816 */ /* 0x000fe20000000017 */
[----:B------:R-:W-:Y:S06]  /*0d80*/  BRA `(.L_x_3437) ;  /* 0x00000004002c7947 */ /* 0x000fec0003800000 */
.L_x_3450:
        /* <DEDUP_REMOVED lines=21> */
.L_x_3459:
[----:B------:R-:W-:Y:S05]  /*0ee0*/  BSYNC B1 ;  /* 0x0000000000017941 */ /* 0x000fea0003800000 */
.L_x_3458:
[----:B------:R-:W-:Y:S01]  /*0ef0*/  IMAD.SHL.U32 R2, R2, 0x200000, RZ ;  /* 0x0020000002027824 */ /* 0x000fe200078e00ff */
[----:B------:R-:W-:-:S04]  /*0f00*/  LEA R3, R0, 0x37800000, 0x17 ;  /* 0x3780000000037811 */ /* 0x000fc800078eb8ff */
[----:B------:R-:W-:-:S07]  /*0f10*/  LOP3.LUT R24, R3, R2, R24, 0xfe, !PT ;  /* 0x0000000203187212 */ /* 0x000fce00078efe18 */
.L_x_3457:
[----:B------:R-:W-:Y:S05]  /*0f20*/  BSYNC B0 ;  /* 0x0000000000007941 */ /* 0x000fea0003800000 */
.L_x_3456:
[----:B------:R-:W-:Y:S02]  /*0f30*/  F2FP.F16.F32.PACK_AB R24, RZ, R24 ;  /* 0x00000018ff18723e */ /* 0x000fe400000000ff */
[----:B------:R-:W-:Y:S01]  /*0f40*/  PRMT R23, RZ, 0x7610, R23 ;  /* 0x00007610ff177816 */ /* 0x000fe20000000017 */
[----:B------:R-:W-:Y:S06]  /*0f50*/  BRA `(.L_x_3437) ;  /* 0x0000000000b87947 */ /* 0x000fec0003800000 */
.L_x_3449:
        /* <DEDUP_REMOVED lines=14> */
.L_x_3463:
[----:B------:R-:W-:Y:S05]  /*1040*/  BSYNC B0 ;  /* 0x0000000000007941 */ /* 0x000fea0003800000 */
.L_x_3462:
[----:B------:R-:W-:Y:S02]  /*1050*/  PRMT R23, RZ, 0x7610, R23 ;  /* 0x00007610ff177816 */ /* 0x000fe40000000017 */
[----:B------:R-:W-:Y:S01]  /*1060*/  F2FP.F16.F32.PACK_AB R24, RZ, R24 ;  /* 0x00000018ff18723e */ /* 0x000fe200000000ff */
[----:B------:R-:W-:Y:S06]  /*1070*/  BRA `(.L_x_3437) ;  /* 0x0000000000707947 */ /* 0x000fec0003800000 */
.L_x_3436:
[----:B------:R-:W-:Y:S01]  /*1080*/  MOV R2, 0x0 ;  /* 0x0000000000027802 */ /* 0x000fe20000000f00 */
[----:B------:R-:W-:Y:S01]  /*1090*/  ULDC.64 UR4, c[0x4][0x158] ;  /* 0x0100560000047ab9 */ /* 0x000fe20000000a00 */
[----:B------:R-:W-:Y:S01]  /*10a0*/  ULDC.64 UR6, c[0x4][0x28] ;  /* 0x01000a0000067ab9 */ /* 0x000fe20000000a00 */
[----:B------:R-:W-:Y:S01]  /*10b0*/  IMAD.U32 R4, RZ, RZ, UR4 ;  /* 0x00000004ff047e24 */ /* 0x000fe2000f8e00ff */
[----:B------:R-:W-:Y:S01]  /*10c0*/  MOV R5, UR5 ;  /* 0x0000000500057c02 */ /* 0x000fe20008000f00 */
[----:B------:R-:W-:Y:S01]  /*10d0*/  ULDC.64 UR4, c[0x4][0x160] ;  /* 0x0100580000047ab9 */ /* 0x000fe20000000a00 */
[----:B------:R-:W0:Y:S01]  /*10e0*/  LDC.64 R2, c[0x4][R2] ;  /* 0x0100000002027b82 */ /* 0x000e220000000a00 */
[----:B------:R-:W-:Y:S01]  /*10f0*/  HFMA2.MMA R13, -RZ, RZ, 0, 0 ;  /* 0x00000000ff0d7435 */ /* 0x000fe200000001ff */
        /* <DEDUP_REMOVED lines=8> */
.L_x_3464:
[----:B------:R-:W-:Y:S02]  /*1180*/  PRMT R23, RZ, 0x7610, R23 ;  /* 0x00007610ff177816 */ /* 0x000fe40000000017 */
[----:B------:R-:W-:Y:S01]  /*1190*/  PRMT R24, RZ, 0x7610, R24 ;  /* 0x00007610ff187816 */ /* 0x000fe20000000018 */
[----:B------:R-:W-:Y:S06]  /*11a0*/  BRA `(.L_x_3437) ;  /* 0x0000000000247947 */ /* 0x000fec0003800000 */
.L_x_3461:
[----:B------:R-:W2:Y:S01]  /*11b0*/  LDG.E.64 R2, desc[UR36][R2.64] ;  /* 0x0000002402027981 */ /* 0x000ea2000c1e1b00 */
[----:B------:R-:W-:Y:S01]  /*11c0*/  PRMT R23, RZ, 0x7610, R23 ;  /* 0x00007610ff177816 */ /* 0x000fe20000000017 */
[----:B--2---:R-:W0:Y:S02]  /*11d0*/  I2F.U64 R24, R2 ;  /* 0x0000000200187312 */ /* 0x004e240000301000 */
[----:B0-----:R-:W-:Y:S01]  /*11e0*/  F2FP.F16.F32.PACK_AB R24, RZ, R24 ;  /* 0x00000018ff18723e */ /* 0x001fe200000000ff */
[----:B------:R-:W-:Y:S06]  /*11f0*/  BRA `(.L_x_3437) ;  /* 0x0000000000107947 */ /* 0x000fec0003800000 */
.L_x_3460:
[----:B------:R-:W2:Y:S01]  /*1200*/  LDG.E R2, desc[UR36][R2.64] ;  /* 0x0000002402027981 */ /* 0x000ea2000c1e1900 */
[----:B------:R-:W-:Y:S02]  /*1210*/  PRMT R23, RZ, 0x7610, R23 ;  /* 0x00007610ff177816 */ /* 0x000fe40000000017 */
[----:B--2---:R-:W-:-:S04]  /*1220*/  I2FP.F32.U32 R24, R2 ;  /* 0x0000000200187245 */ /* 0x004fc80000201000 */
[----:B------:R-:W-:-:S07]  /*1230*/  F2FP.F16.F32.PACK_AB R24, RZ, R24 ;  /* 0x00000018ff18723e */ /* 0x000fce00000000ff */
.L_x_3437:
[----:B------:R-:W-:-:S07]  /*1240*/  VIADD R19, R19, 0x80 ;  /* 0x0000008013137836 */ /* 0x000fce0000000000 */
.L_x_3431:
[----:B------:R-:W-:Y:S05]  /*1250*/  BSYNC B6 ;  /* 0x0000000000067941 */ /* 0x000fea0003800000 */
.L_x_3430:
[----:B------:R-:W-:Y:S01]  /*1260*/  ISETP.GE.AND P0, PT, R19, R27, PT ;  /* 0x0000001b1300720c */ /* 0x000fe20003f06270 */
[----:B------:R-:W-:Y:S01]  /*1270*/  BSSY B6, `(.L_x_3465) ;  /* 0x000011a000067945 */ /* 0x000fe20003800000 */
[----:B------:R-:W-:-:S11]  /*1280*/  PRMT R17, RZ, 0x7610, R17 ;  /* 0x00007610ff117816 */ /* 0x000fd60000000011 */
        /* <DEDUP_REMOVED lines=24> */
.L_x_3470:
[----:B------:R-:W2:Y:S01]  /*1410*/  LDG.E.U8 R2, desc[UR36][R2.64] ;  /* 0x0000002402027981 */ /* 0x000ea2000c1e1100 */
[----:B------:R-:W-:Y:S02]  /*1420*/  PRMT R18, RZ, 0x7610, R18 ;  /* 0x00007610ff127816 */ /* 0x000fe40000000012 */
[----:B--2---:R-:W-:-:S04]  /*1430*/  I2FP.F32.U32 R17, R2 ;  /* 0x0000000200117245 */ /* 0x004fc80000201000 */
[----:B------:R-:W-:Y:S01]  /*1440*/  F2FP.F16.F32.PACK_AB R17, RZ, R17 ;  /* 0x00000011ff11723e */ /* 0x000fe200000000ff */
[----:B------:R-:W-:Y:S06]  /*1450*/  BRA `(.L_x_3472) ;  /* 0x0000000c00e87947 */ /* 0x000fec0003800000 */
.L_x_3469:
        /* <DEDUP_REMOVED lines=11> */
.L_x_3474:
[----:B------:R-:W2:Y:S01]  /*1510*/  LDG.E R2, desc[UR36][R2.64] ;  /* 0x0000002402027981 */ /* 0x000ea2000c1e1900 */
[----:B------:R-:W-:Y:S02]  /*1520*/  PRMT R18, RZ, 0x7610, R18 ;  /* 0x00007610ff127816 */ /* 0x000fe40000000012 */
[----:B--2---:R-:W-:-:S04]  /*1530*/  I2FP.F32.S32 R17, R2 ;  /* 0x0000000200117245 */ /* 0x004fc80000201400 */
[----:B------:R-:W-:Y:S01]  /*1540*/  F2FP.F16.F32.PACK_AB R17, RZ, R17 ;  /* 0x00000011ff11723e */ /* 0x000fe200000000ff */
[----:B------:R-:W-:Y:S06]  /*1550*/  BRA `(.L_x_3472) ;  /* 0x0000000c00a87947 */ /* 0x000fec0003800000 */
.L_x_3473:
[----:B------:R-:W2:Y:S01]  /*1560*/  LDG.E.U16 R2, desc[UR36][R2.64] ;  /* 0x0000002402027981 */ /* 0x000ea2000c1e1500 */
[----:B------:R-:W-:Y:S01]  /*1570*/  PRMT R18, RZ, 0x7610, R18 ;  /* 0x00007610ff127816 */ /* 0x000fe20000000012 */
[----:B--2---:R-:W0:Y:S02]  /*1580*/  I2F.S16 R17, R2 ;  /* 0x0000000200117306 */ /* 0x004e240000101400 */
[----:B0-----:R-:W-:Y:S01]  /*1590*/  F2FP.F16.F32.PACK_AB R17, RZ, R17 ;  /* 0x00000011ff11723e */ /* 0x001fe200000000ff */
[----:B------:R-:W-:Y:S06]  /*15a0*/  BRA `(.L_x_3472) ;  /* 0x0000000c00947947 */ /* 0x000fec0003800000 */
.L_x_3468:
        /* <DEDUP_REMOVED lines=10> */
.L_x_3476:
[----:B------:R-:W2:Y:S01]  /*1650*/  LDG.E.U16 R17, desc[UR36][R2.64] ;  /* 0x0000002402117981 */ /* 0x000ea2000c1e1500 */
[----:B------:R-:W-:Y:S01]  /*1660*/  PRMT R18, RZ, 0x7610, R18 ;  /* 0x00007610ff127816 */ /* 0x000fe20000000012 */
[----:B--2---:R-:W-:-:S05]  /*1670*/  HADD2.F32 R17, -RZ, R17.H0_H0 ;  /* 0x20000011ff117230 */ /* 0x004fca0000004100 */
[----:B------:R-:W-:Y:S01]  /*1680*/  F2FP.F16.F32.PACK_AB R17, RZ, R17 ;  /* 0x00000011ff11723e */ /* 0x000fe200000000ff */
[----:B------:R-:W-:Y:S06]  /*1690*/  BRA `(.L_x_3472) ;  /* 0x0000000c00587947 */ /* 0x000fec0003800000 */
.L_x_3475:
        /* <DEDUP_REMOVED lines=10> */
.L_x_3478:
[----:B------:R-:W2:Y:S02]  /*1740*/  LDG.E R2, desc[UR36][R2.64] ;  /* 0x0000002402027981 */ /* 0x000ea4000c1e1900 */
[C---:B--2---:R-:W-:Y:S02]  /*1750*/  PRMT R17, R2.reuse, 0x7610, R17 ;  /* 0x0000761002117816 */ /* 0x044fe40000000011 */
[----:B------:R-:W-:Y:S01]  /*1760*/  PRMT R18, R2, 0x7632, R18 ;  /* 0x0000763202127816 */ /* 0x000fe20000000012 */
[----:B------:R-:W-:Y:S06]  /*1770*/  BRA `(.L_x_3472) ;  /* 0x0000000c00207947 */ /* 0x000fec0003800000 */
.L_x_3477:
        /* <DEDUP_REMOVED lines=9> */
.L_x_3467:
        /* <DEDUP_REMOVED lines=14> */
.L_x_3481:
        /* <DEDUP_REMOVED lines=12> */
.L_x_3480:
        /* <DEDUP_REMOVED lines=28> */
.L_x_3483:
        /* <DEDUP_REMOVED lines=15> */
.L_x_3482:
[----:B------:R-:W2:Y:S01]  /*1c60*/  LDG.E.U16 R17, desc[UR36][R2.64] ;  /* 0x0000002402117981 */ /* 0x000ea2000c1e1500 */
[----:B------:R-:W-:Y:S02]  /*1c70*/  PRMT R18, RZ, 0x7610, R18 ;  /* 0x00007610ff127816 */ /* 0x000fe40000000012 */
[----:B--2---:R-:W-:-:S04]  /*1c80*/  SHF.L.U32 R17, R17, 0x10, RZ ;  /* 0x0000001011117819 */ /* 0x004fc800000006ff */
[----:B------:R-:W-:Y:S01]  /*1c90*/  F2FP.F16.F32.PACK_AB R17, RZ, R17 ;  /* 0x00000011ff11723e */ /* 0x000fe200000000ff */
[----:B------:R-:W-:Y:S06]  /*1ca0*/  BRA `(.L_x_3472) ;  /* 0x0000000400d47947 */ /* 0x000fec0003800000 */
.L_x_3479:
        /* <DEDUP_REMOVED lines=13> */
.L_x_3486:
        /* <DEDUP_REMOVED lines=21> */
.L_x_3490:
[----:B------:R-:W-:Y:S05]  /*1ed0*/  BSYNC B1 ;  /* 0x0000000000017941 */ /* 0x000fea0003800000 */
.L_x_3489:
[----:B------:R-:W-:Y:S01]  /*1ee0*/  IMAD.SHL.U32 R2, R2, 0x100000, RZ ;  /* 0x0010000002027824 */ /* 0x000fe200078e00ff */
[----:B------:R-:W-:-:S04]  /*1ef0*/  LEA R0, R0, 0x3b800000, 0x17 ;  /* 0x3b80000000007811 */ /* 0x000fc800078eb8ff */
[----:B------:R-:W-:-:S07]  /*1f00*/  LOP3.LUT R17, R0, R2, R17, 0xfe, !PT ;  /* 0x0000000200117212 */ /* 0x000fce00078efe11 */
.L_x_3488:
[----:B------:R-:W-:Y:S05]  /*1f10*/  BSYNC B0 ;  /* 0x0000000000007941 */ /* 0x000fea0003800000 */
.L_x_3487:
[----:B------:R-:W-:Y:S02]  /*1f20*/  F2FP.F16.F32.PACK_AB R17, RZ, R17 ;  /* 0x00000011ff11723e */ /* 0x000fe400000000ff */
[----:B------:R-:W-:Y:S01]  /*1f30*/  PRMT R18, RZ, 0x7610, R18 ;  /* 0x00007610ff127816 */ /* 0x000fe20000000012 */
[----:B------:R-:W-:Y:S06]  /*1f40*/  BRA `(.L_x_3472) ;  /* 0x00000004002c7947 */ /* 0x000fec0003800000 */
.L_x_3485:
        /* <DEDUP_REMOVED lines=21> */
.L_x_3494:
[----:B------:R-:W-:Y:S05]  /*20a0*/  BSYNC B1 ;  /* 0x0000000000017941 */ /* 0x000fea0003800000 */
.L_x_3493:
[----:B------:R-:W-:Y:S01]  /*20b0*/  IMAD.SHL.U32 R2, R2, 0x200000, RZ ;  /* 0x0020000002027824 */ /* 0x000fe200078e00ff */
[----:B------:R-:W-:-:S04]  /*20c0*/  LEA R0, R0, 0x37800000, 0x17 ;  /* 0x3780000000007811 */ /* 0x000fc800078eb8ff */
[----:B------:R-:W-:-:S07]  /*20d0*/  LOP3.LUT R17, R0, R2, R17, 0xfe, !PT ;  /* 0x0000000200117212 */ /* 0x000fce00078efe11 */
.L_x_3492:
[----:B------:R-:W-:Y:S05]  /*20e0*/  BSYNC B0 ;  /* 0x0000000000007941 */ /* 0x000fea0003800000 */
.L_x_3491:
[----:B------:R-:W-:Y:S02]  /*20f0*/  F2FP.F16.F32.PACK_AB R17, RZ, R17 ;  /* 0x00000011ff11723e */ /* 0x000fe400000000ff */
[----:B------:R-:W-:Y:S01]  /*2100*/  PRMT R18, RZ, 0x7610, R18 ;  /* 0x00007610ff127816 */ /* 0x000fe20000000012 */
[----:B------:R-:W-:Y:S06]  /*2110*/  BRA `(.L_x_3472) ;  /* 0x0000000000b87947 */ /* 0x000fec0003800000 */
.L_x_3484:
        /* <DEDUP_REMOVED lines=14> */
.L_x_3498:
[----:B------:R-:W-:Y:S05]  /*2200*/  BSYNC B0 ;  /* 0x0000000000007941 */ /* 0x000fea0003800000 */
.L_x_3497:
[----:B------:R-:W-:Y:S02]  /*2210*/  PRMT R18, RZ, 0x7610, R18 ;  /* 0x00007610ff127816 */ /* 0x000fe40000000012 */
[----:B------:R-:W-:Y:S01]  /*2220*/  F2FP.F16.F32.PACK_AB R17, RZ, R17 ;  /* 0x00000011ff11723e */ /* 0x000fe200000000ff */
[----:B------:R-:W-:Y:S06]  /*2230*/  BRA `(.L_x_3472) ;  /* 0x0000000000707947 */ /* 0x000fec0003800000 */
.L_x_3471:
[----:B------:R-:W-:Y:S01]  /*2240*/  MOV R2, 0x0 ;  /* 0x0000000000027802 */ /* 0x000fe20000000f00 */
[----:B------:R-:W-:Y:S01]  /*2250*/  ULDC.64 UR4, c[0x4][0x158] ;  /* 0x0100560000047ab9 */ /* 0x000fe20000000a00 */
[----:B------:R-:W-:Y:S01]  /*2260*/  ULDC.64 UR6, c[0x4][0x28] ;  /* 0x01000a0000067ab9 */ /* 0x000fe20000000a00 */
[----:B------:R-:W-:Y:S01]  /*2270*/  MOV R4, UR4 ;  /* 0x0000000400047c02 */ /* 0x000fe20008000f00 */
[----:B------:R-:W-:Y:S01]  /*2280*/  IMAD.U32 R5, RZ, RZ, UR5 ;  /* 0x00000005ff057e24 */ /* 0x000fe2000f8e00ff */
[----:B------:R-:W-:Y:S01]  /*2290*/  ULDC.64 UR4, c[0x4][0x160] ;  /* 0x0100580000047ab9 */ /* 0x000fe20000000a00 */
[----:B------:R-:W0:Y:S01]  /*22a0*/  LDC.64 R2, c[0x4][R2] ;  /* 0x0100000002027b82 */ /* 0x000e220000000a00 */
[----:B------:R-:W-:Y:S01]  /*22b0*/  HFMA2.MMA R12, -RZ, RZ, 0, 5.9604644775390625e-08 ;  /* 0x00000001ff0c7435 */ /* 0x000fe200000001ff */
        /* <DEDUP_REMOVED lines=8> */
.L_x_3499:
[----:B------:R-:W-:Y:S02]  /*2340*/  PRMT R18, RZ, 0x7610, R18 ;  /* 0x00007610ff127816 */ /* 0x000fe40000000012 */
[----:B------:R-:W-:Y:S01]  /*2350*/  PRMT R17, RZ, 0x7610, R17 ;  /* 0x00007610ff117816 */ /* 0x000fe20000000011 */
[----:B------:R-:W-:Y:S06]  /*2360*/  BRA `(.L_x_3472) ;  /* 0x0000000000247947 */ /* 0x000fec0003800000 */
.L_x_3496:
[----:B------:R-:W2:Y:S01]  /*2370*/  LDG.E.64 R2, desc[UR36][R2.64] ;  /* 0x0000002402027981 */ /* 0x000ea2000c1e1b00 */
[----:B------:R-:W-:Y:S01]  /*2380*/  PRMT R18, RZ, 0x7610, R18 ;  /* 0x00007610ff127816 */ /* 0x000fe20000000012 */
[----:B--2---:R-:W0:Y:S02]  /*2390*/  I2F.U64 R17, R2 ;  /* 0x0000000200117312 */ /* 0x004e240000301000 */
[----:B0-----:R-:W-:Y:S01]  /*23a0*/  F2FP.F16.F32.PACK_AB R17, RZ, R17 ;  /* 0x00000011ff11723e */ /* 0x001fe200000000ff */
[----:B------:R-:W-:Y:S06]  /*23b0*/  BRA `(.L_x_3472) ;  /* 0x0000000000107947 */ /* 0x000fec0003800000 */
.L_x_3495:
[----:B------:R-:W2:Y:S01]  /*23c0*/  LDG.E R2, desc[UR36][R2.64] ;  /* 0x0000002402027981 */ /* 0x000ea2000c1e1900 */
[----:B------:R-:W-:Y:S02]  /*23d0*/  PRMT R18, RZ, 0x7610, R18 ;  /* 0x00007610ff127816 */ /* 0x000fe40000000012 */
[----:B--2---:R-:W-:-:S04]  /*23e0*/  I2FP.F32.U32 R17, R2 ;  /* 0x0000000200117245 */ /* 0x004fc80000201000 */
[----:B------:R-:W-:-:S07]  /*23f0*/  F2FP.F16.F32.PACK_AB R17, RZ, R17 ;  /* 0x00000011ff11723e */ /* 0x000fce00000000ff */
.L_x_3472:
[----:B------:R-:W-:-:S07]  /*2400*/  VIADD R19, R19, 0x80 ;  /* 0x0000008013137836 */ /* 0x000fce0000000000 */
.L_x_3466:
[----:B------:R-:W-:Y:S05]  /*2410*/  BSYNC B6 ;  /* 0x0000000000067941 */ /* 0x000fea0003800000 */
.L_x_3465:
[----:B------:R-:W-:Y:S01]  /*2420*/  ISETP.GE.AND P0, PT, R19, R27, PT ;  /* 0x0000001b1300720c */ /* 0x000fe20003f06270 */
[----:B------:R-:W-:Y:S01]  /*2430*/  BSSY B6, `(.L_x_3500) ;  /* 0x000011c000067945 */ /* 0x000fe20003800000 */
[----:B------:R-:W-:Y:S02]  /*2440*/  PRMT R25, RZ, 0x7610, R25 ;  /* 0x00007610ff197816 */ /* 0x000fe40000000019 */
[----:B------:R-:W-:Y:S02]  /*2450*/  PRMT R22, RZ, 0x7610, R22 ;  /* 0x00007610ff167816 */ /* 0x000fe40000000016 */
[----:B------:R-:W-:-:S07]  /*2460*/  PRMT R16, RZ, 0x7610, R16 ;  /* 0x00007610ff107816 */ /* 0x000fce0000000010 */
        /* <DEDUP_REMOVED lines=24> */
.L_x_3505:
[----:B------:R-:W2:Y:S01]  /*25f0*/  LDG.E.U8 R2, desc[UR36][R2.64] ;  /* 0x0000002402027981 */ /* 0x000ea2000c1e1100 */
[----:B------:R-:W-:Y:S02]  /*2600*/  PRMT R22, RZ, 0x7610, R22 ;  /* 0x00007610ff167816 */ /* 0x000fe40000000016 */
[----:B--2---:R-:W-:-:S04]  /*2610*/  I2FP.F32.U32 R16, R2 ;  /* 0x0000000200107245 */ /* 0x004fc80000201000 */
[----:B------:R-:W-:Y:S01]  /*2620*/  F2FP.F16.F32.PACK_AB R16, RZ, R16 ;  /* 0x00000010ff10723e */ /* 0x000fe200000000ff */
[----:B------:R-:W-:Y:S06]  /*2630*/  BRA `(.L_x_3507) ;  /* 0x0000000c00e87947 */ /* 0x000fec0003800000 */
.L_x_3504:
        /* <DEDUP_REMOVED lines=11> */
.L_x_3509:
[----:B------:R-:W2:Y:S01]  /*26f0*/  LDG.E R2, desc[UR36][R2.64] ;  /* 0x0000002402027981 */ /* 0x000ea2000c1e1900 */
[----:B------:R-:W-:Y:S02]  /*2700*/  PRMT R22, RZ, 0x7610, R22 ;  /* 0x00007610ff167816 */ /* 0x000fe40000000016 */
[----:B--2---:R-:W-:-:S04]  /*2710*/  I2FP.F32.S32 R16, R2 ;  /* 0x0000000200107245 */ /* 0x004fc80000201400 */
[----:B------:R-:W-:Y:S01]  /*2720*/  F2FP.F16.F32.PACK_AB R16, RZ, R16 ;  /* 0x00000010ff10723e */ /* 0x000fe200000000ff */
[----:B------:R-:W-:Y:S06]  /*2730*/  BRA `(.L_x_3507) ;  /* 0x0000000c00a87947 */ /* 0x000fec0003800000 */
.L_x_3508:
[----:B------:R-:W2:Y:S01]  /*2740*/  LDG.E.U16 R2, desc[UR36][R2.64] ;  /* 0x0000002402027981 */ /* 0x000ea2000c1e1500 */
[----:B------:R-:W-:Y:S01]  /*2750*/  PRMT R22, RZ, 0x7610, R22 ;  /* 0x00007610ff167816 */ /* 0x000fe20000000016 */
[----:B--2---:R-:W0:Y:S02]  /*2760*/  I2F.S16 R16, R2 ;  /* 0x0000000200107306 */ /* 0x004e240000101400 */
[----:B0-----:R-:W-:Y:S01]  /*2770*/  F2FP.F16.F32.PACK_AB R16, RZ, R16 ;  /* 0x00000010ff10723e */ /* 0x001fe200000000ff */
[----:B------:R-:W-:Y:S06]  /*2780*/  BRA `(.L_x_3507) ;  /* 0x0000000c00947947 */ /* 0x000fec0003800000 */
.L_x_3503:
        /* <DEDUP_REMOVED lines=10> */
.L_x_3511:
[----:B------:R-:W2:Y:S01]  /*2830*/  LDG.E.U16 R16, desc[UR36][R2.64] ;  /* 0x0000002402107981 */ /* 0x000ea2000c1e1500 */
[----:B------:R-:W-:Y:S01]  /*2840*/  PRMT R22, RZ, 0x7610, R22 ;  /* 0x00007610ff167816 */ /* 0x000fe20000000016 */
[----:B--2---:R-:W-:-:S05]  /*2850*/  HADD2.F32 R16, -RZ, R16.H0_H0 ;  /* 0x20000010ff107230 */ /* 0x004fca0000004100 */
[----:B------:R-:W-:Y:S01]  /*2860*/  F2FP.F16.F32.PACK_AB R16, RZ, R16 ;  /* 0x00000010ff10723e */ /* 0x000fe200000000ff */
[----:B------:R-:W-:Y:S06]  /*2870*/  BRA `(.L_x_3507) ;  /* 0x0000000c00587947 */ /* 0x000fec0003800000 */
.L_x_3510:
        /* <DEDUP_REMOVED lines=10> */
.L_x_3513:
[----:B------:R-:W2:Y:S02]  /*2920*/  LDG.E R2, desc[UR36][R2.64] ;  /* 0x0000002402027981 */ /* 0x000ea4000c1e1900 */
[C---:B--2---:R-:W-:Y:S02]  /*2930*/  PRMT R16, R2.reuse, 0x7610, R16 ;  /* 0x0000761002107816 */ /* 0x044fe40000000010 */
[----:B------:R-:W-:Y:S01]  /*2940*/  PRMT R22, R2, 0x7632, R22 ;  /* 0x0000763202167816 */ /* 0x000fe20000000016 */
[----:B------:R-:W-:Y:S06]  /*2950*/  BRA `(.L_x_3507) ;  /* 0x0000000c00207947 */ /* 0x000fec0003800000 */
.L_x_3512:
        /* <DEDUP_REMOVED lines=9> */
.L_x_3502:
        /* <DEDUP_REMOVED lines=14> */
.L_x_3516:
        /* <DEDUP_REMOVED lines=12> */
.L_x_3515:
        /* <DEDUP_REMOVED lines=28> */
.L_x_3518:
[----:B------:R-:W2:Y:S01]  /*2d50*/  LDG.E.U8 R2, desc[UR36][R2.64] ;  /* 0x0000002402027981 */ /* 0x000ea2000c1e1100 */
[----:B------:R-:W-:Y:S01]  /*2d60*/  PRMT R22, RZ, 0x7610, R22 ;  /* 0x00007610ff167816 */ /* 0x000fe20000000016 */
        /* <DEDUP_REMOVED lines=13> */
.L_x_3517:
[----:B------:R-:W2:Y:S01]  /*2e40*/  LDG.E.U16 R16, desc[UR36][R2.64] ;  /* 0x0000002402107981 */ /* 0x000ea2000c1e1500 */
[----:B------:R-:W-:Y:S01]  /*2e50*/  PRMT R22, RZ, 0x7610, R22 ;  /* 0x00007610ff167816 */ /* 0x000fe20000000016 */
[----:B--2---:R-:W-:-:S05]  /*2e60*/  IMAD.U32 R16, R16, 0x10000, RZ ;  /* 0x0001000010107824 */ /* 0x004fca00078e00ff */
[----:B------:R-:W-:Y:S01]  /*2e70*/  F2FP.F16.F32.PACK_AB R16, RZ, R16 ;  /* 0x00000010ff10723e */ /* 0x000fe200000000ff */
[----:B------:R-:W-:Y:S06]  /*2e80*/  BRA `(.L_x_3507) ;  /* 0x0000000400d47947 */ /* 0x000fec0003800000 */
.L_x_3514:
        /* <DEDUP_REMOVED lines=13> */
.L_x_3521:
        /* <DEDUP_REMOVED lines=21> */
.L_x_3525:
[----:B------:R-:W-:Y:S05]  /*30b0*/  BSYNC B1 ;  /* 0x0000000000017941 */ /* 0x000fea0003800000 */
.L_x_3524:
[----:B------:R-:W-:Y:S01]  /*30c0*/  IMAD.SHL.U32 R2, R2, 0x100000, RZ ;  /* 0x0010000002027824 */ /* 0x000fe200078e00ff */
[----:B------:R-:W-:-:S04]  /*30d0*/  LEA R3, R0, 0x3b800000, 0x17 ;  /* 0x3b80000000037811 */ /* 0x000fc800078eb8ff */
[----:B------:R-:W-:-:S07]  /*30e0*/  LOP3.LUT R16, R3, R2, R16, 0xfe, !PT ;  /* 0x0000000203107212 */ /* 0x000fce00078efe10 */
.L_x_3523:
[----:B------:R-:W-:Y:S05]  /*30f0*/  BSYNC B0 ;  /* 0x0000000000007941 */ /* 0x000fea0003800000 */
.L_x_3522:
[----:B------:R-:W-:Y:S02]  /*3100*/  F2FP.F16.F32.PACK_AB R16, RZ, R16 ;  /* 0x00000010ff10723e */ /* 0x000fe400000000ff */
[----:B------:R-:W-:Y:S01]  /*3110*/  PRMT R22, RZ, 0x7610, R22 ;  /* 0x00007610ff167816 */ /* 0x000fe20000000016 */
[----:B------:R-:W-:Y:S06]  /*3120*/  BRA `(.L_x_3507) ;  /* 0x00000004002c7947 */ /* 0x000fec0003800000 */
.L_x_3520:
        /* <DEDUP_REMOVED lines=21> */
.L_x_3529:
[----:B------:R-:W-:Y:S05]  /*3280*/  BSYNC B1 ;  /* 0x0000000000017941 */ /* 0x000fea0003800000 */
.L_x_3528:
[----:B------:R-:W-:Y:S01]  /*3290*/  IMAD.SHL.U32 R2, R2, 0x200000, RZ ;  /* 0x0020000002027824 */ /* 0x000fe200078e00ff */
[----:B------:R-:W-:-:S04]  /*32a0*/  LEA R3, R0, 0x37800000, 0x17 ;  /* 0x3780000000037811 */ /* 0x000fc800078eb8ff */
[----:B------:R-:W-:-:S07]  /*32b0*/  LOP3.LUT R16, R3, R2, R16, 0xfe, !PT ;  /* 0x0000000203107212 */ /* 0x000fce00078efe10 */
.L_x_3527:
[----:B------:R-:W-:Y:S05]  /*32c0*/  BSYNC B0 ;  /* 0x0000000000007941 */ /* 0x000fea0003800000 */
.L_x_3526:
[----:B------:R-:W-:Y:S02]  /*32d0*/  F2FP.F16.F32.PACK_AB R16, RZ, R16 ;  /* 0x00000010ff10723e */ /* 0x000fe400000000ff */
[----:B------:R-:W-:Y:S01]  /*32e0*/  PRMT R22, RZ, 0x7610, R22 ;  /* 0x00007610ff167816 */ /* 0x000fe20000000016 */
[----:B------:R-:W-:Y:S06]  /*32f0*/  BRA `(.L_x_3507) ;  /* 0x0000000000b87947 */ /* 0x000fec0003800000 */
.L_x_3519:
        /* <DEDUP_REMOVED lines=12> */
[----:B------:R-:W-:Y:S01]  /*33c0*/  @!P0 IMAD.MOV.U32 R16, RZ, RZ, 0x7f800001 ;  /* 0x7f800001ff108424 */ /* 0x000fe200078e00ff */
[----:B------:R-:W-:-:S07]  /*33d0*/  @P0 SHF.L.U32 R16, R2, 0x17, RZ ;  /* 0x0000001702100819 */ /* 0x000fce00000006ff */
.L_x_3533:
[----:B------:R-:W-:Y:S05]  /*33e0*/  BSYNC B0 ;  /* 0x0000000000007941 */ /* 0x000fea0003800000 */
.L_x_3532:
[----:B------:R-:W-:Y:S02]  /*33f0*/  PRMT R22, RZ, 0x7610, R22 ;  /* 0x00007610ff167816 */ /* 0x000fe40000000016 */
[----:B------:R-:W-:Y:S01]  /*3400*/  F2FP.F16.F32.PACK_AB R16, RZ, R16 ;  /* 0x00000010ff10723e */ /* 0x000fe200000000ff */
[----:B------:R-:W-:Y:S06]  /*3410*/  BRA `(.L_x_3507) ;  /* 0x0000000000707947 */ /* 0x000fec0003800000 */
.L_x_3506:
[----:B------:R-:W-:Y:S01]  /*3420*/  MOV R2, 0x0 ;  /* 0x0000000000027802 */ /* 0x000fe20000000f00 */
[----:B------:R-:W-:Y:S01]  /*3430*/  ULDC.64 UR4, c[0x4][0x158] ;  /* 0x0100560000047ab9 */ /* 0x000fe20000000a00 */
[----:B------:R-:W-:Y:S01]  /*3440*/  ULDC.64 UR6, c[0x4][0x28] ;  /* 0x01000a0000067ab9 */ /* 0x000fe20000000a00 */
[----:B------:R-:W-:Y:S01]  /*3450*/  IMAD.U32 R4, RZ, RZ, UR4 ;  /* 0x00000004ff047e24 */ /* 0x000fe2000f8e00ff */
[----:B------:R-:W-:Y:S01]  /*3460*/  HFMA2.MMA R8, -RZ, RZ, 0, 4.64916229248046875e-06 ;  /* 0x0000004eff087435 */ /* 0x000fe200000001ff */
        /* <DEDUP_REMOVED lines=11> */
.L_x_3534:
[----:B------:R-:W-:Y:S02]  /*3520*/  PRMT R22, RZ, 0x7610, R22 ;  /* 0x00007610ff167816 */ /* 0x000fe40000000016 */
[----:B------:R-:W-:Y:S01]  /*3530*/  PRMT R16, RZ, 0x7610, R16 ;  /* 0x00007610ff107816 */ /* 0x000fe20000000010 */
[----:B------:R-:W-:Y:S06]  /*3540*/  BRA `(.L_x_3507) ;  /* 0x0000000000247947 */ /* 0x000fec0003800000 */
.L_x_3531:
[----:B------:R-:W2:Y:S01]  /*3550*/  LDG.E.64 R2, desc[UR36][R2.64] ;  /* 0x0000002402027981 */ /* 0x000ea2000c1e1b00 */
[----:B------:R-:W-:Y:S01]  /*3560*/  PRMT R22, RZ, 0x7610, R22 ;  /* 0x00007610ff167816 */ /* 0x000fe20000000016 */
[----:B--2---:R-:W0:Y:S02]  /*3570*/  I2F.U64 R16, R2 ;  /* 0x0000000200107312 */ /* 0x004e240000301000 */
[----:B0-----:R-:W-:Y:S01]  /*3580*/  F2FP.F16.F32.PACK_AB R16, RZ, R16 ;  /* 0x00000010ff10723e */ /* 0x001fe200000000ff */
[----:B------:R-:W-:Y:S06]  /*3590*/  BRA `(.L_x_3507) ;  /* 0x0000000000107947 */ /* 0x000fec0003800000 */
.L_x_3530:
[----:B------:R-:W2:Y:S01]  /*35a0*/  LDG.E R2, desc[UR36][R2.64] ;  /* 0x0000002402027981 */ /* 0x000ea2000c1e1900 */
[----:B------:R-:W-:Y:S02]  /*35b0*/  PRMT R22, RZ, 0x7610, R22 ;  /* 0x00007610ff167816 */ /* 0x000fe40000000016 */
[----:B--2---:R-:W-:-:S04]  /*35c0*/  I2FP.F32.U32 R16, R2 ;  /* 0x0000000200107245 */ /* 0x004fc80000201000 */
[----:B------:R-:W-:-:S07]  /*35d0*/  F2FP.F16.F32.PACK_AB R16, RZ, R16 ;  /* 0x00000010ff10723e */ /* 0x000fce00000000ff */
.L_x_3507:
[----:B------:R-:W-:-:S07]  /*35e0*/  VIADD R19, R19, 0x80 ;  /* 0x0000008013137836 */ /* 0x000fce0000000000 */
.L_x_3501:
[----:B------:R-:W-:Y:S05]  /*35f0*/  BSYNC B6 ;  /* 0x0000000000067941 */ /* 0x000fea0003800000 */
.L_x_3500:
[----:B------:R-:W-:Y:S01]  /*3600*/  ISETP.GE.AND P0, PT, R19, R27, PT ;  /* 0x0000001b1300720c */ /* 0x000fe20003f06270 */
[----:B------:R-:W-:Y:S01]  /*3610*/  BSSY B6, `(.L_x_3535) ;  /* 0x0000118000067945 */ /* 0x000fe20003800000 */
[----:B------:R-:W-:-:S11]  /*3620*/  PRMT R3, RZ, 0x7610, R3 ;  /* 0x00007610ff037816 */ /* 0x000fd60000000003 */
[----:B------:R-:W-:Y:S05]  /*3630*/  @P0 BRA `(.L_x_3536) ;  /* 0x0000001000540947 */ /* 0x000fea0003800000 */
        /* <DEDUP_REMOVED lines=22> */
.L_x_3540:
[----:B------:R-:W2:Y:S01]  /*37a0*/  LDG.E.U8 R4, desc[UR36][R4.64] ;  /* 0x0000002404047981 */ /* 0x000ea2000c1e1100 */
[----:B------:R-:W-:Y:S02]  /*37b0*/  PRMT R25, RZ, 0x7610, R25 ;  /* 0x00007610ff197816 */ /* 0x000fe40000000019 */
[----:B--2---:R-:W-:-:S04]  /*37c0*/  I2FP.F32.U32 R3, R4 ;  /* 0x0000000400037245 */ /* 0x004fc80000201000 */
[----:B------:R-:W-:Y:S01]  /*37d0*/  F2FP.F16.F32.PACK_AB R3, RZ, R3 ;  /* 0x00000003ff03723e */ /* 0x000fe200000000ff */
[----:B------:R-:W-:Y:S06]  /*37e0*/  BRA `(.L_x_3536) ;  /* 0x0000000c00e87947 */ /* 0x000fec0003800000 */
.L_x_3539:
        /* <DEDUP_REMOVED lines=11> */
.L_x_3543:
[----:B------:R-:W2:Y:S01]  /*38a0*/  LDG.E R4, desc[UR36][R4.64] ;  /* 0x0000002404047981 */ /* 0x000ea2000c1e1900 */
[----:B------:R-:W-:Y:S02]  /*38b0*/  PRMT R25, RZ, 0x7610, R25 ;  /* 0x00007610ff197816 */ /* 0x000fe40000000019 */
[----:B--2---:R-:W-:-:S04]  /*38c0*/  I2FP.F32.S32 R3, R4 ;  /* 0x0000000400037245 */ /* 0x004fc80000201400 */
[----:B------:R-:W-:Y:S01]  /*38d0*/  F2FP.F16.F32.PACK_AB R3, RZ, R3 ;  /* 0x00000003ff03723e */ /* 0x000fe200000000ff */
[----:B------:R-:W-:Y:S06]  /*38e0*/  BRA `(.L_x_3536) ;  /* 0x0000000c00a87947 */ /* 0x000fec0003800000 */
.L_x_3542:
[----:B------:R-:W2:Y:S01]  /*38f0*/  LDG.E.U16 R4, desc[UR36][R4.64] ;  /* 0x0000002404047981 */ /* 0x000ea2000c1e1500 */
[----:B------:R-:W-:Y:S01]  /*3900*/  PRMT R25, RZ, 0x7610, R25 ;  /* 0x00007610ff197816 */ /* 0x000fe20000000019 */
[----:B--2---:R-:W0:Y:S02]  /*3910*/  I2F.S16 R3, R4 ;  /* 0x0000000400037306 */ /* 0x004e240000101400 */
[----:B0-----:R-:W-:Y:S01]  /*3920*/  F2FP.F16.F32.PACK_AB R3, RZ, R3 ;  /* 0x00000003ff03723e */ /* 0x001fe200000000ff */
[----:B------:R-:W-:Y:S06]  /*3930*/  BRA `(.L_x_3536) ;  /* 0x0000000c00947947 */ /* 0x000fec0003800000 */
.L_x_3538:
        /* <DEDUP_REMOVED lines=10> */
.L_x_3545:
[----:B------:R-:W2:Y:S01]  /*39e0*/  LDG.E.U16 R3, desc[UR36][R4.64] ;  /* 0x0000002404037981 */ /* 0x000ea2000c1e1500 */
[----:B------:R-:W-:Y:S01]  /*39f0*/  PRMT R25, RZ, 0x7610, R25 ;  /* 0x00007610ff197816 */ /* 0x000fe20000000019 */
[----:B--2---:R-:W-:-:S05]  /*3a00*/  HADD2.F32 R3, -RZ, R3.H0_H0 ;  /* 0x20000003ff037230 */ /* 0x004fca0000004100 */
[----:B------:R-:W-:Y:S01]  /*3a10*/  F2FP.F16.F32.PACK_AB R3, RZ, R3 ;  /* 0x00000003ff03723e */ /* 0x000fe200000000ff */
[----:B------:R-:W-:Y:S06]  /*3a20*/  BRA `(.L_x_3536) ;  /* 0x0000000c00587947 */ /* 0x000fec0003800000 */
.L_x_3544:
        /* <DEDUP_REMOVED lines=10> */
.L_x_3547:
[----:B------:R-:W2:Y:S02]  /*3ad0*/  LDG.E R4, desc[UR36][R4.64] ;  /* 0x0000002404047981 */ /* 0x000ea4000c1e1900 */
[C---:B--2---:R-:W-:Y:S02]  /*3ae0*/  PRMT R3, R4.reuse, 0x7610, R3 ;  /* 0x0000761004037816 */ /* 0x044fe40000000003 */
[----:B------:R-:W-:Y:S01]  /*3af0*/  PRMT R25, R4, 0x7632, R25 ;  /* 0x0000763204197816 */ /* 0x000fe20000000019 */
[----:B------:R-:W-:Y:S06]  /*3b00*/  BRA `(.L_x_3536) ;  /* 0x0000000c00207947 */ /* 0x000fec0003800000 */
.L_x_3546:
        /* <DEDUP_REMOVED lines=9> */
.L_x_3537:
        /* <DEDUP_REMOVED lines=14> */
.L_x_3550:
        /* <DEDUP_REMOVED lines=12> */
.L_x_3549:
        /* <DEDUP_REMOVED lines=26> */
[----:B------:R-:W-:Y:S01]  /*3ee0*/  F2FP.F16.F32.PACK_AB R3, RZ, R3 ;  /* 0x00000003ff03723e */ /* 0x000fe200000000ff */
[----:B------:R-:W-:Y:S06]  /*3ef0*/  BRA `(.L_x_3536) ;  /* 0x0000000800247947 */ /* 0x000fec0003800000 */
.L_x_3552:
[----:B------:R-:W2:Y:S01]  /*3f00*/  LDG.E.U8 R3, desc[UR36][R4.64] ;  /* 0x0000002404037981 */ /* 0x000ea2000c1e1100 */
[----:B------:R-:W-:Y:S01]  /*3f10*/  PRMT R25, RZ, 0x7610, R25 ;  /* 0x00007610ff197816 */ /* 0x000fe20000000019 */
        /* <DEDUP_REMOVED lines=13> */
.L_x_3551:
[----:B------:R-:W2:Y:S01]  /*3ff0*/  LDG.E.U16 R3, desc[UR36][R4.64] ;  /* 0x0000002404037981 */ /* 0x000ea2000c1e1500 */
[----:B------:R-:W-:Y:S01]  /*4000*/  PRMT R25, RZ, 0x7610, R25 ;  /* 0x00007610ff197816 */ /* 0x000fe20000000019 */
[----:B--2---:R-:W-:-:S05]  /*4010*/  IMAD.U32 R3, R3, 0x10000, RZ ;  /* 0x0001000003037824 */ /* 0x004fca00078e00ff */
[----:B------:R-:W-:Y:S01]  /*4020*/  F2FP.F16.F32.PACK_AB R3, RZ, R3 ;  /* 0x00000003ff03723e */ /* 0x000fe200000000ff */
[----:B------:R-:W-:Y:S06]  /*4030*/  BRA `(.L_x_3536) ;  /* 0x0000000400d47947 */ /* 0x000fec0003800000 */
.L_x_3548:
        /* <DEDUP_REMOVED lines=13> */
.L_x_3555:
        /* <DEDUP_REMOVED lines=21> */
.L_x_3559:
[----:B------:R-:W-:Y:S05]  /*4260*/  BSYNC B1 ;  /* 0x0000000000017941 */ /* 0x000fea0003800000 */
.L_x_3558:
[----:B------:R-:W-:Y:S01]  /*4270*/  IMAD.SHL.U32 R2, R2, 0x100000, RZ ;  /* 0x0010000002027824 */ /* 0x000fe200078e00ff */
[----:B------:R-:W-:-:S04]  /*4280*/  LEA R3, R0, 0x3b800000, 0x17 ;  /* 0x3b80000000037811 */ /* 0x000fc800078eb8ff */
[----:B------:R-:W-:-:S07]  /*4290*/  LOP3.LUT R3, R3, R2, R4, 0xfe, !PT ;  /* 0x0000000203037212 */ /* 0x000fce00078efe04 */
.L_x_3557:
[----:B------:R-:W-:Y:S05]  /*42a0*/  BSYNC B0 ;  /* 0x0000000000007941 */ /* 0x000fea0003800000 */
.L_x_3556:
[----:B------:R-:W-:Y:S02]  /*42b0*/  F2FP.F16.F32.PACK_AB R3, RZ, R3 ;  /* 0x00000003ff03723e */ /* 0x000fe400000000ff */
[----:B------:R-:W-:Y:S01]  /*42c0*/  PRMT R25, RZ, 0x7610, R25 ;  /* 0x00007610ff197816 */ /* 0x000fe20000000019 */
[----:B------:R-:W-:Y:S06]  /*42d0*/  BRA `(.L_x_3536) ;  /* 0x00000004002c7947 */ /* 0x000fec0003800000 */
.L_x_3554:
        /* <DEDUP_REMOVED lines=21> */
.L_x_3563:
[----:B------:R-:W-:Y:S05]  /*4430*/  BSYNC B1 ;  /* 0x0000000000017941 */ /* 0x000fea0003800000 */
.L_x_3562:
[----:B------:R-:W-:Y:S01]  /*4440*/  IMAD.SHL.U32 R2, R2, 0x200000, RZ ;  /* 0x0020000002027824 */ /* 0x000fe200078e00ff */
[----:B------:R-:W-:-:S04]  /*4450*/  LEA R3, R0, 0x37800000, 0x17 ;  /* 0x3780000000037811 */ /* 0x000fc800078eb8ff */
[----:B------:R-:W-:-:S07]  /*4460*/  LOP3.LUT R3, R3, R2, R4, 0xfe, !PT ;  /* 0x0000000203037212 */ /* 0x000fce00078efe04 */
.L_x_3561:
[----:B------:R-:W-:Y:S05]  /*4470*/  BSYNC B0 ;  /* 0x0000000000007941 */ /* 0x000fea0003800000 */
.L_x_3560:
[----:B------:R-:W-:Y:S02]  /*4480*/  F2FP.F16.F32.PACK_AB R3, RZ, R3 ;  /* 0x00000003ff03723e */ /* 0x000fe400000000ff */
[----:B------:R-:W-:Y:S01]  /*4490*/  PRMT R25, RZ, 0x7610, R25 ;  /* 0x00007610ff197816 */ /* 0x000fe20000000019 */
[----:B------:R-:W-:Y:S06]  /*44a0*/  BRA `(.L_x_3536) ;  /* 0x0000000000b87947 */ /* 0x000fec0003800000 */
.L_x_3553:
        /* <DEDUP_REMOVED lines=14> */
.L_x_3567:
[----:B------:R-:W-:Y:S05]  /*4590*/  BSYNC B0 ;  /* 0x0000000000007941 */ /* 0x000fea0003800000 */
.L_x_3566:
[----:B------:R-:W-:Y:S02]  /*45a0*/  PRMT R25, RZ, 0x7610, R25 ;  /* 0x00007610ff197816 */ /* 0x000fe40000000019 */
[----:B------:R-:W-:Y:S01]  /*45b0*/  F2FP.F16.F32.PACK_AB R3, RZ, R3 ;  /* 0x00000003ff03723e */ /* 0x000fe200000000ff */
[----:B------:R-:W-:Y:S06]  /*45c0*/  BRA `(.L_x_3536) ;  /* 0x0000000000707947 */ /* 0x000fec0003800000 */
.L_x_3541:
        /* <DEDUP_REMOVED lines=16> */
.L_x_3568:
[----:B------:R-:W-:Y:S02]  /*46d0*/  PRMT R25, RZ, 0x7610, R25 ;  /* 0x00007610ff197816 */ /* 0x000fe40000000019 */
[----:B------:R-:W-:Y:S01]  /*46e0*/  PRMT R3, RZ, 0x7610, R3 ;  /* 0x00007610ff037816 */ /* 0x000fe20000000003 */
[----:B------:R-:W-:Y:S06]  /*46f0*/  BRA `(.L_x_3536) ;  /* 0x0000000000247947 */ /* 0x000fec0003800000 */
.L_x_3565:
[----:B------:R-:W2:Y:S01]  /*4700*/  LDG.E.64 R4, desc[UR36][R4.64] ;  /* 0x0000002404047981 */ /* 0x000ea2000c1e1b00 */
[----:B------:R-:W-:Y:S01]  /*4710*/  PRMT R25, RZ, 0x7610, R25 ;  /* 0x00007610ff197816 */ /* 0x000fe20000000019 */
[----:B--2---:R-:W0:Y:S02]  /*4720*/  I2F.U64 R3, R4 ;  /* 0x0000000400037312 */ /* 0x004e240000301000 */
[----:B0-----:R-:W-:Y:S01]  /*4730*/  F2FP.F16.F32.PACK_AB R3, RZ, R3 ;  /* 0x00000003ff03723e */ /* 0x001fe200000000ff */
[----:B------:R-:W-:Y:S06]  /*4740*/  BRA `(.L_x_3536) ;  /* 0x0000000000107947 */ /* 0x000fec0003800000 */
.L_x_3564:
[----:B------:R-:W2:Y:S01]  /*4750*/  LDG.E R4, desc[UR36][R4.64] ;  /* 0x0000002404047981 */ /* 0x000ea2000c1e1900 */
[----:B------:R-:W-:Y:S02]  /*4760*/  PRMT R25, RZ, 0x7610, R25 ;  /* 0x00007610ff197816 */ /* 0x000fe40000000019 */
[----:B--2---:R-:W-:-:S04]  /*4770*/  I2FP.F32.U32 R3, R4 ;  /* 0x0000000400037245 */ /* 0x004fc80000201000 */
[----:B------:R-:W-:-:S07]  /*4780*/  F2FP.F16.F32.PACK_AB R3, RZ, R3 ;  /* 0x00000003ff03723e */ /* 0x000fce00000000ff */
.L_x_3536:
[----:B------:R-:W-:Y:S05]  /*4790*/  BSYNC B6 ;  /* 0x0000000000067941 */ /* 0x000fea0003800000 */
.L_x_3535:
[----:B------:R-:W-:Y:S01]  /*47a0*/  ISETP.NE.AND P0, PT, R26, RZ, PT ;  /* 0x000000ff1a00720c */ /* 0x000fe20003f05270 */
[----:B------:R-:W-:-:S12]  /*47b0*/  BSSY B1, `(.L_x_3569) ;  /* 0x0000286000017945 */ /* 0x000fd80003800000 */
[----:B------:R-:W-:Y:S05]  /*47c0*/  @P0 BRA `(.L_x_3570) ;  /* 0x0000002800100947 */ /* 0x000fea0003800000 */
        /* <DEDUP_REMOVED lines=20> */
[----:B------:R-:W-:Y:S01]  /*4910*/  FADD.FTZ R5, R12, 1 ;  /* 0x3f8000000c057421 */ /* 0x000fe20000010000 */
        /* <DEDUP_REMOVED lines=58> */
[----:B------:R-:W-:Y:S01]  /*4cc0*/  IMAD.MOV.U32 R21, RZ, RZ, 0x3d39bf78 ;  /* 0x3d39bf78ff157424 */ /* 0x000fe200078e00ff */
        /* <DEDUP_REMOVED lines=30> */
.L_x_3579:
        /* <DEDUP_REMOVED lines=10> */
.L_x_3581:
[----:B------:R-:W-:-:S04]  /*4f50*/  FADD.FTZ R4, -R5, R6 ;  /* 0x0000000605047221 */ /* 0x000fc80000010100 */
[----:B------:R-:W-:-:S07]  /*4f60*/  FMUL.FTZ R4, R4, 0.5 ;  /* 0x3f00000004047820 */ /* 0x000fce0000410000 */
.L_x_3582:
[----:B------:R-:W-:Y:S05]  /*4f70*/  BSYNC B3 ;  /* 0x0000000000037941 */ /* 0x000fea0003800000 */
.L_x_3580:
        /* <DEDUP_REMOVED lines=11> */
.L_x_3584:
[----:B------:R-:W-:-:S04]  /*5030*/  FADD.FTZ R8, R7, -R8 ;  /* 0x8000000807087221 */ /* 0x000fc80000010000 */
[----:B------:R-:W-:-:S07]  /*5040*/  FMUL.FTZ R9, R8, 0.5 ;  /* 0x3f00000008097820 */ /* 0x000fce0000410000 */
.L_x_3585:
[----:B------:R-:W-:Y:S05]  /*5050*/  BSYNC B3 ;  /* 0x0000000000037941 */ /* 0x000fea0003800000 */
.L_x_3583:
[----:B------:R-:W-:Y:S01]  /*5060*/  FADD.FTZ R9, R9, R4 ;  /* 0x0000000409097221 */ /* 0x000fe20000010000 */
[----:B------:R-:W-:Y:S01]  /*5070*/  FADD.FTZ R4, R13, 1 ;  /* 0x3f8000000d047421 */ /* 0x000fe20000010000 */
[----:B------:R-:W-:Y:S02]  /*5080*/  IMAD.MOV.U32 R20, RZ, RZ, 0x3e800000 ;  /* 0x3e800000ff147424 */ /* 0x000fe400078e00ff */
[----:B------:R-:W-:Y:S02]  /*5090*/  IMAD.MOV.U32 R21, RZ, RZ, 0x3d39bf78 ;  /* 0x3d39bf78ff157424 */ /* 0x000fe400078e00ff */
[----:B------:R-:W-:-:S04]  /*50a0*/  FMUL.FTZ R10, R4, R9 ;  /* 0x00000009040a7220 */ /* 0x000fc80000410000 */
        /* <DEDUP_REMOVED lines=30> */
.L_x_3578:
[----:B------:R0:W1:Y:S02]  /*5290*/  MUFU.SQRT R15, R14 ;  /* 0x0000000e000f7308 */ /* 0x0000640000002000 */
.L_x_3577:
[----:B------:R-:W-:Y:S05]  /*52a0*/  BSYNC B2 ;  /* 0x0000000000027941 */ /* 0x000fea0003800000 */
.L_x_3576:
        /* <DEDUP_REMOVED lines=24> */
.L_x_3592:
[----:B------:R-:W-:-:S04]  /*5430*/  FADD.FTZ R5, -R5, R6 ;  /* 0x0000000605057221 */ /* 0x000fc80000010100 */
[----:B------:R-:W-:-:S07]  /*5440*/  FMUL.FTZ R5, R5, 0.5 ;  /* 0x3f00000005057820 */ /* 0x000fce0000410000 */
.L_x_3593:
[----:B------:R-:W-:Y:S05]  /*5450*/  BSYNC B3 ;  /* 0x0000000000037941 */ /* 0x000fea0003800000 */
.L_x_3591:
        /* <DEDUP_REMOVED lines=10> */
.L_x_3595:
[----:B------:R-:W-:-:S04]  /*5500*/  FADD.FTZ R0, -R0, R7 ;  /* 0x0000000700007221 */ /* 0x000fc80000010100 */
[----:B------:R-:W-:-:S07]  /*5510*/  FMUL.FTZ R0, R0, 0.5 ;  /* 0x3f00000000007820 */ /* 0x000fce0000410000 */
.L_x_3596:
[----:B------:R-:W-:Y:S05]  /*5520*/  BSYNC B3 ;  /* 0x0000000000037941 */ /* 0x000fea0003800000 */
.L_x_3594:
[----:B------:R-:W-:Y:S01]  /*5530*/  FADD.FTZ R0, R0, R5 ;  /* 0x0000000500007221 */ /* 0x000fe20000010000 */
[----:B------:R-:W-:Y:S01]  /*5540*/  FADD.FTZ R13, R12, R13 ;  /* 0x0000000d0c0d7221 */ /* 0x000fe20000010000 */
[----:B------:R-:W-:-:S03]  /*5550*/  PLOP3.LUT P0, PT, PT, PT, PT, 0x80, 0x0 ;  /* 0x000000000000781c */ /* 0x000fc60003f0f070 */
[----:B------:R-:W-:-:S06]  /*5560*/  FMUL.FTZ R13, R13, R0 ;  /* 0x000000000d0d7220 */ /* 0x000fcc0000410000 */
[----:B------:R-:W4:Y:S01]  /*5570*/  MUFU.SQRT R13, R13 ;  /* 0x0000000d000d7308 */ /* 0x000f220000002000 */
[----:B------:R-:W-:Y:S05]  /*5580*/  BRA `(.L_x_3588) ;  /* 0x0000000000687947 */ /* 0x000fea0003800000 */
.L_x_3590:
        /* <DEDUP_REMOVED lines=15> */
.L_x_3589:
[----:B------:R-:W-:Y:S01]  /*5680*/  FADD.FTZ R0, R13, 1 ;  /* 0x3f8000000d007421 */ /* 0x000fe20000010000 */
[----:B------:R-:W-:Y:S01]  /*5690*/  MUFU.SQRT R5, R14 ;  /* 0x0000000e00057308 */ /* 0x000fe20000002000 */
[----:B------:R-:W-:Y:S01]  /*56a0*/  PLOP3.LUT P0, PT, PT, PT, PT, 0x80, 0x0 ;  /* 0x000000000000781c */ /* 0x000fe20003f0f070 */
[----:B------:R-:W-:Y:S02]  /*56b0*/  IMAD.MOV.U32 R12, RZ, RZ, 0x3f800000 ;  /* 0x3f800000ff0c7424 */ /* 0x000fe400078e00ff */
[----:B------:R-:W-:-:S06]  /*56c0*/  FMUL.FTZ R0, R0, 0.5 ;  /* 0x3f00000000007820 */ /* 0x000fcc0000410000 */
[----:B------:R-:W2:Y:S02]  /*56d0*/  MUFU.SQRT R0, R0 ;  /* 0x0000000000007308 */ /* 0x000ea40000002000 */
[----:B--2---:R-:W-:Y:S01]  /*56e0*/  FMUL.FTZ R13, R5, R0 ;  /* 0x00000000050d7220 */ /* 0x004fe20000410000 */
[----:B------:R-:W-:Y:S06]  /*56f0*/  BRA `(.L_x_3588) ;  /* 0x00000000000c7947 */ /* 0x000fec0003800000 */
.L_x_3587:
[----:B------:R-:W-:Y:S01]  /*5700*/  PLOP3.LUT P0, PT, PT, PT, PT, 0x80, 0x0 ;  /* 0x000000000000781c */ /* 0x000fe20003f0f070 */
[----:B------:R-:W-:Y:S01]  /*5710*/  FMUL.FTZ R13, R13, 16777216 ;  /* 0x4b8000000d0d7820 */ /* 0x000fe20000410000 */
[----:B------:R-:W-:-:S11]  /*5720*/  FMUL.FTZ R12, R12, 16777216 ;  /* 0x4b8000000c0c7820 */ /* 0x000fd60000410000 */
.L_x_3588:
[----:B------:R-:W-:Y:S05]  /*5730*/  BSYNC B2 ;  /* 0x0000000000027941 */ /* 0x000fea0003800000 */
.L_x_3586:
        /* <DEDUP_REMOVED lines=10> */
[----:B------:R-:W2:Y:S02]  /*57e0*/  MUFU.RSQ R7, R2 ;  /* 0x0000000200077308 */ /* 0x000ea40000001400 */
[----:B--2---:R-:W-:Y:S01]  /*57f0*/  FMUL.FTZ R6, R2, R7 ;  /* 0x0000000702067220 */ /* 0x004fe20000410000 */
[----:B------:R-:W-:-:S04]  /*5800*/  FMUL.FTZ R7, R7, 0.5 ;  /* 0x3f00000007077820 */ /* 0x000fc80000410000 */
[----:B------:R-:W-:-:S04]  /*5810*/  FFMA.FTZ R7, -R6, R7, 0.5 ;  /* 0x3f00000006077423 */ /* 0x000fc80000010107 */
[----:B------:R-:W-:Y:S01]  /*5820*/  FFMA.FTZ R7, R6, R7, R6 ;  /* 0x0000000706077223 */ /* 0x000fe20000010006 */
[----:B------:R-:W-:-:S04]  /*5830*/  IMAD.MOV.U32 R6, RZ, RZ, 0x3d10ecef ;  /* 0x3d10ecefff067424 */ /* 0x000fc800078e00ff */
[----:B------:R-:W-:Y:S02]  /*5840*/  @P0 FSEL R5, R7, RZ, P1 ;  /* 0x000000ff07050208 */ /* 0x000fe40000800000 */
        /* <DEDUP_REMOVED lines=9> */
[----:B0-----:R-:W-:Y:S01]  /*58e0*/  FFMA.FTZ R14, R0, R5, R0 ;  /* 0x00000005000e7223 */ /* 0x001fe20000010000 */
[----:B------:R-:W-:-:S03]  /*58f0*/  IMAD.MOV.U32 R0, RZ, RZ, 0x3fd774eb ;  /* 0x3fd774ebff007424 */ /* 0x000fc600078e00ff */
[----:B------:R-:W-:-:S05]  /*5900*/  FADD.FTZ R5, -R14, -RZ ;  /* 0x800000ff0e057221 */ /* 0x000fca0000010100 */
[----:B------:R-:W-:-:S05]  /*5910*/  FSEL R5, R14, R5, P0 ;  /* 0x000000050e057208 */ /* 0x000fca0000000000 */
[----:B------:R-:W-:-:S04]  /*5920*/  @P1 FFMA.FTZ R14, R0, 0.93318945169448852539, R5 ;  /* 0x3f6ee581000e1823 */ /* 0x000fc80000010005 */
[----:B------:R-:W-:Y:S01]  /*5930*/  @P0 FADD.FTZ R14, R14, R14 ;  /* 0x0000000e0e0e0221 */ /* 0x000fe20000010000 */
[----:B------:R-:W-:Y:S06]  /*5940*/  BRA `(.L_x_3600) ;  /* 0x0000000800207947 */ /* 0x000fec0003800000 */
.L_x_3599:
[----:B------:R-:W-:Y:S02]  /*5950*/  IMAD.MOV.U32 R0, RZ, RZ, 0x3f000000 ;  /* 0x3f000000ff007424 */ /* 0x000fe400078e00ff */
[C---:B------:R-:W-:Y:S01]  /*5960*/  FADD.FTZ R5, |R4|.reuse, -RZ ;  /* 0x800000ff04057221 */ /* 0x040fe20000010200 */
[C---:B------:R-:W-:Y:S02]  /*5970*/  FSETP.GT.FTZ.AND P0, PT, |R4|.reuse, 0.56000000238418579102, PT ;  /* 0x3f0f5c290400780b */ /* 0x040fe40003f14200 */
[----:B------:R-:W-:Y:S01]  /*5980*/  FSETP.NEU.FTZ.AND P1, PT, |R4|, 1, PT ;  /* 0x3f8000000400780b */ /* 0x000fe20003f3d200 */
[----:B------:R-:W-:-:S04]  /*5990*/  FFMA.FTZ R0, -R5, R0, 0.5 ;  /* 0x3f00000005007423 */ /* 0x000fc80000010100 */
[----:B------:R-:W5:Y:S02]  /*59a0*/  MUFU.RSQ R7, R0 ;  /* 0x0000000000077308 */ /* 0x000f640000001400 */
[----:B-----5:R-:W-:Y:S01]  /*59b0*/  FMUL.FTZ R2, R0, R7 ;  /* 0x0000000700027220 */ /* 0x020fe20000410000 */
        /* <DEDUP_REMOVED lines=15> */
[----:B0-----:R-:W-:-:S04]  /*5ab0*/  FFMA.FTZ R14, R5, R2, R5 ;  /* 0x00000002050e7223 */ /* 0x001fc80000010005 */
[----:B------:R-:W-:-:S05]  /*5ac0*/  FADD.FTZ R5, -R14, -RZ ;  /* 0x800000ff0e057221 */ /* 0x000fca0000010100 */
[----:B------:R-:W-:-:S05]  /*5ad0*/  FSEL R5, R14, R5, P0 ;  /* 0x000000050e057208 */ /* 0x000fca0000000000 */
[----:B------:R-:W-:-:S04]  /*5ae0*/  @!P1 FFMA.FTZ R14, R0, 0.93318945169448852539, R5 ;  /* 0x3f6ee581000e9823 */ /* 0x000fc80000010005 */
[----:B------:R-:W-:Y:S01]  /*5af0*/  @P0 FADD.FTZ R14, R14, R14 ;  /* 0x0000000e0e0e0221 */ /* 0x000fe20000010000 */
[----:B------:R-:W-:Y:S06]  /*5b00*/  BRA `(.L_x_3600) ;  /* 0x0000000400b07947 */ /* 0x000fec0003800000 */
.L_x_3598:
[----:B------:R-:W-:-:S13]  /*5b10*/  ISETP.GT.AND P0, PT, R2, -0x1, PT ;  /* 0xffffffff0200780c */ /* 0x000fda0003f04270 */
[----:B------:R-:W-:Y:S05]  /*5b20*/  @P0 BRA `(.L_x_3601) ;  /* 0x0000000000d80947 */ /* 0x000fea0003800000 */
[----:B------:R-:W-:Y:S01]  /*5b30*/  FADD.FTZ R12, -R12, -RZ ;  /* 0x800000ff0c0c7221 */ /* 0x000fe20000010100 */
[C---:B---34-:R-:W-:Y:S01]  /*5b40*/  FADD.FTZ R5, |R13|.reuse, -RZ ;  /* 0x800000ff0d057221 */ /* 0x058fe20000010200 */
[----:B------:R-:W-:Y:S02]  /*5b50*/  BSSY B5, `(.L_x_3602) ;  /* 0x0000011000057945 */ /* 0x000fe40003800000 */
[----:B------:R-:W-:Y:S01]  /*5b60*/  FADD.FTZ R0, |R12|, -RZ ;  /* 0x800000ff0c007221 */ /* 0x000fe20000010200 */
[----:B------:R-:W-:-:S04]  /*5b70*/  FSETP.GT.FTZ.AND P6, PT, |R13|, |R12|, PT ;  /* 0x4000000c0d00720b */ /* 0x000fc80003fd4200 */
[----:B------:R-:W-:Y:S02]  /*5b80*/  FSEL R2, R5, R0, P6 ;  /* 0x0000000005027208 */ /* 0x000fe40003000000 */
[----:B------:R-:W-:Y:S02]  /*5b90*/  FSEL R0, R0, R5, P6 ;  /* 0x0000000500007208 */ /* 0x000fe40003000000 */
[----:B------:R-:W3:Y:S08]  /*5ba0*/  MUFU.RCP R7, R2 ;  /* 0x0000000200077308 */ /* 0x000ef00000001000 */
[----:B------:R-:W4:Y:S01]  /*5bb0*/  FCHK P0, R0, R2 ;  /* 0x0000000200007302 */ /* 0x000f220000000000 */
[----:B---3--:R-:W-:-:S04]  /*5bc0*/  FFMA R4, -R2, R7, 1 ;  /* 0x3f80000002047423 */ /* 0x008fc80000000107 */
[----:B------:R-:W-:-:S04]  /*5bd0*/  FFMA R7, R7, R4, R7 ;  /* 0x0000000407077223 */ /* 0x000fc80000000007 */
[----:B------:R-:W-:-:S04]  /*5be0*/  FFMA R4, R0, R7, RZ ;  /* 0x0000000700047223 */ /* 0x000fc800000000ff */
[----:B------:R-:W-:-:S04]  /*5bf0*/  FFMA R5, -R2, R4, R0 ;  /* 0x0000000402057223 */ /* 0x000fc80000000100 */
[----:B------:R-:W-:Y:S01]  /*5c00*/  FFMA R4, R7, R5, R4 ;  /* 0x0000000507047223 */ /* 0x000fe20000000004 */
[----:B----4-:R-:W-:Y:S06]  /*5c10*/  @!P0 BRA `(.L_x_3603) ;  /* 0x0000000000108947 */ /* 0x010fec0003800000 */
[----:B------:R-:W-:Y:S01]  /*5c20*/  IMAD.MOV.U32 R9, RZ, RZ, R2 ;  /* 0x000000ffff097224 */ /* 0x000fe200078e0002 */
[----:B------:R-:W-:-:S07]  /*5c30*/  MOV R4, 0x5c50 ;  /* 0x00005c5000047802 */ /* 0x000fce0000000f00 */
[----:B012---:R-:W-:Y:S05]  /*5c40*/  CALL.REL.NOINC `($__internal_1_$__cuda_sm3x_div_rn_ftz_f32_slowpath) ;  /* 0x000000cc00d87944 */ /* 0x007fea0003c00000 */
[----:B------:R-:W-:-:S07]  /*5c50*/  MOV R4, R0 ;  /* 0x0000000000047202 */ /* 0x000fce0000000f00 */
.L_x_3603:
[----:B------:R-:W-:Y:S05]  /*5c60*/  BSYNC B5 ;  /* 0x0000000000057941 */ /* 0x000fea0003800000 */
.L_x_3602:
        /* <DEDUP_REMOVED lines=18> */
.L_x_3605:
[----:B------:R-:W-:Y:S01]  /*5d90*/  ISETP.GE.AND P0, PT, R12, RZ, PT ;  /* 0x000000ff0c00720c */ /* 0x000fe20003f06270 */
[----:B------:R-:W-:-:S12]  /*5da0*/  IMAD.MOV.U32 R5, RZ, RZ, 0x3fd774eb ;  /* 0x3fd774ebff057424 */ /* 0x000fd800078e00ff */
[----:B------:R-:W-:-:S04]  /*5db0*/  @P0 FFMA.FTZ R4, R5, 0.93318945169448852539, -R4 ;  /* 0x3f6ee58105040823 */ /* 0x000fc80000010804 */
[----:B------:R-:W-:-:S07]  /*5dc0*/  @!P0 FFMA.FTZ R4, R5, 0.93318945169448852539, R4 ;  /* 0x3f6ee58105048823 */ /* 0x000fce0000010004 */
.L_x_3606:
[----:B------:R-:W-:Y:S05]  /*5dd0*/  BSYNC B2 ;  /* 0x0000000000027941 */ /* 0x000fea0003800000 */
.L_x_3604:
[----:B------:R-:W-:Y:S01]  /*5de0*/  FSETP.NEU.FTZ.AND P0, PT, |R12|, |R13|, PT ;  /* 0x4000000d0c00720b */ /* 0x000fe20003f1d200 */
[----:B------:R-:W-:Y:S01]  /*5df0*/  IMAD.MOV.U32 R0, RZ, RZ, 0x4016cbe4 ;  /* 0x4016cbe4ff007424 */ /* 0x000fe200078e00ff */
[----:B------:R-:W-:Y:S02]  /*5e00*/  FSETP.NEU.FTZ.AND P1, PT, R2, RZ, PT ;  /* 0x000000ff0200720b */ /* 0x000fe40003f3d000 */
[C---:B------:R-:W-:Y:S01]  /*5e10*/  ISETP.GE.AND P2, PT, R12.reuse, RZ, PT ;  /* 0x000000ff0c00720c */ /* 0x040fe20003f46270 */
[----:B------:R-:W-:-:S08]  /*5e20*/  FADD.FTZ R12, |R12|, |R13| ;  /* 0x4000000d0c0c7221 */ /* 0x000fd00000010200 */
[----:B------:R-:W-:Y:S02]  /*5e30*/  @!P0 FSEL R4, R0, 0.78539818525314331055, !P2 ;  /* 0x3f490fdb00048808 */ /* 0x000fe40005000000 */
[----:B------:R-:W-:Y:S02]  /*5e40*/  @!P1 FSEL R4, RZ, 3.1415927410125732422, P2 ;  /* 0x40490fdbff049808 */ /* 0x000fe40001000000 */
[----:B------:R-:W-:Y:S02]  /*5e50*/  FSETP.GTU.FTZ.AND P0, PT, |R12|, +INF , PT ;  /* 0x7f8000000c00780b */ /* 0x000fe40003f1c200 */
[----:B------:R-:W-:-:S04]  /*5e60*/  LOP3.LUT R13, R4, 0x80000000, R13, 0xb8, !PT ;  /* 0x80000000040d7812 */ /* 0x000fc800078eb80d */
[----:B0-----:R-:W-:Y:S01]  /*5e70*/  FSEL R14, R12, R13, P0 ;  /* 0x0000000d0c0e7208 */ /* 0x001fe20000000000 */
[----:B------:R-:W-:Y:S06]  /*5e80*/  BRA `(.L_x_3600) ;  /* 0x0000000000d07947 */ /* 0x000fec0003800000 */
.L_x_3601:
[----:B------:R-:W-:Y:S01]  /*5e90*/  FADD.FTZ R0, |R12|, -RZ ;  /* 0x800000ff0c007221 */ /* 0x000fe20000010200 */
[C---:B---34-:R-:W-:Y:S01]  /*5ea0*/  FADD.FTZ R7, |R13|.reuse, -RZ ;  /* 0x800000ff0d077221 */ /* 0x058fe20000010200 */
[----:B------:R-:W-:Y:S01]  /*5eb0*/  FSETP.GT.FTZ.AND P6, PT, |R13|, |R12|, PT ;  /* 0x4000000c0d00720b */ /* 0x000fe20003fd4200 */
[----:B------:R-:W-:Y:S03]  /*5ec0*/  BSSY B5, `(.L_x_3607) ;  /* 0x000000f000057945 */ /* 0x000fe60003800000 */
[----:B------:R-:W-:Y:S02]  /*5ed0*/  FSEL R2, R7, R0, P6 ;  /* 0x0000000007027208 */ /* 0x000fe40003000000 */
[----:B------:R-:W-:Y:S02]  /*5ee0*/  FSEL R0, R0, R7, P6 ;  /* 0x0000000700007208 */ /* 0x000fe40003000000 */
[----:B------:R-:W3:Y:S08]  /*5ef0*/  MUFU.RCP R5, R2 ;  /* 0x0000000200057308 */ /* 0x000ef00000001000 */
[----:B------:R-:W4:Y:S01]  /*5f00*/  FCHK P0, R0, R2 ;  /* 0x0000000200007302 */ /* 0x000f220000000000 */
[----:B---3--:R-:W-:-:S04]  /*5f10*/  FFMA R4, -R2, R5, 1 ;  /* 0x3f80000002047423 */ /* 0x008fc80000000105 */
[----:B------:R-:W-:-:S04]  /*5f20*/  FFMA R5, R5, R4, R5 ;  /* 0x0000000405057223 */ /* 0x000fc80000000005 */
[----:B------:R-:W-:-:S04]  /*5f30*/  FFMA R4, R0, R5, RZ ;  /* 0x0000000500047223 */ /* 0x000fc800000000ff */
[----:B--2---:R-:W-:-:S04]  /*5f40*/  FFMA R6, -R2, R4, R0 ;  /* 0x0000000402067223 */ /* 0x004fc80000000100 */
[----:B------:R-:W-:Y:S01]  /*5f50*/  FFMA R4, R5, R6, R4 ;  /* 0x0000000605047223 */ /* 0x000fe20000000004 */
[----:B----4-:R-:W-:Y:S06]  /*5f60*/  @!P0 BRA `(.L_x_3608) ;  /* 0x0000000000108947 */ /* 0x010fec0003800000 */
[----:B------:R-:W-:Y:S01]  /*5f70*/  IMAD.MOV.U32 R9, RZ, RZ, R2 ;  /* 0x000000ffff097224 */ /* 0x000fe200078e0002 */
[----:B------:R-:W-:-:S07]  /*5f80*/  MOV R4, 0x5fa0 ;  /* 0x00005fa000047802 */ /* 0x000fce0000000f00 */
[----:B01----:R-:W-:Y:S05]  /*5f90*/  CALL.REL.NOINC `($__internal_1_$__cuda_sm3x_div_rn_ftz_f32_slowpath) ;  /* 0x000000cc00047944 */ /* 0x003fea0003c00000 */
[----:B------:R-:W-:-:S07]  /*5fa0*/  IMAD.MOV.U32 R4, RZ, RZ, R0 ;  /* 0x000000ffff047224 */ /* 0x000fce00078e0000 */
.L_x_3608:
[----:B------:R-:W-:Y:S05]  /*5fb0*/  BSYNC B5 ;  /* 0x0000000000057941 */ /* 0x000fea0003800000 */
.L_x_3607:
        /* <DEDUP_REMOVED lines=18> */
.L_x_3610:
[----:B------:R-:W-:Y:S01]  /*60e0*/  ISETP.GE.AND P0, PT, R12, RZ, PT ;  /* 0x000000ff0c00720c */ /* 0x000fe20003f06270 */
[----:B------:R-:W-:-:S12]  /*60f0*/  IMAD.MOV.U32 R5, RZ, RZ, 0x3fd774eb ;  /* 0x3fd774ebff057424 */ /* 0x000fd800078e00ff */
[----:B------:R-:W-:-:S04]  /*6100*/  @P0 FFMA.FTZ R4, R5, 0.93318945169448852539, -R4 ;  /* 0x3f6ee58105040823 */ /* 0x000fc80000010804 */
[----:B------:R-:W-:-:S07]  /*6110*/  @!P0 FFMA.FTZ R4, R5, 0.93318945169448852539, R4 ;  /* 0x3f6ee58105048823 */ /* 0x000fce0000010004 */
.L_x_3611:
[----:B------:R-:W-:Y:S05]  /*6120*/  BSYNC B2 ;  /* 0x0000000000027941 */ /* 0x000fea0003800000 */
.L_x_3609:
[----:B------:R-:W-:Y:S01]  /*6130*/  FSETP.NEU.FTZ.AND P0, PT, |R12|, |R13|, PT ;  /* 0x4000000d0c00720b */ /* 0x000fe20003f1d200 */
[----:B------:R-:W-:Y:S01]  /*6140*/  IMAD.MOV.U32 R0, RZ, RZ, 0x4016cbe4 ;  /* 0x4016cbe4ff007424 */ /* 0x000fe200078e00ff */
[----:B------:R-:W-:Y:S02]  /*6150*/  FSETP.NEU.FTZ.AND P1, PT, R2, RZ, PT ;  /* 0x000000ff0200720b */ /* 0x000fe40003f3d000 */
[----:B------:R-:W-:Y:S01]  /*6160*/  ISETP.GE.AND P2, PT, R12, RZ, PT ;  /* 0x000000ff0c00720c */ /* 0x000fe20003f46270 */
[----:B------:R-:W-:-:S08]  /*6170*/  FADD.FTZ R12, |R13|, |R12| ;  /* 0x4000000c0d0c7221 */ /* 0x000fd00000010200 */
[----:B------:R-:W-:Y:S02]  /*6180*/  @!P0 FSEL R4, R0, 0.78539818525314331055, !P2 ;  /* 0x3f490fdb00048808 */ /* 0x000fe40005000000 */
[----:B------:R-:W-:Y:S02]  /*6190*/  @!P1 FSEL R4, RZ, 3.1415927410125732422, P2 ;  /* 0x40490fdbff049808 */ /* 0x000fe40001000000 */
[----:B------:R-:W-:Y:S02]  /*61a0*/  FSETP.GTU.FTZ.AND P0, PT, |R12|, +INF , PT ;  /* 0x7f8000000c00780b */ /* 0x000fe40003f1c200 */
[----:B------:R-:W-:-:S04]  /*61b0*/  LOP3.LUT R13, R4, 0x80000000, R13, 0xb8, !PT ;  /* 0x80000000040d7812 */ /* 0x000fc800078eb80d */
[----:B0-----:R-:W-:-:S07]  /*61c0*/  FSEL R14, R12, R13, P0 ;  /* 0x0000000d0c0e7208 */ /* 0x001fce0000000000 */
.L_x_3600:
[----:B------:R-:W-:Y:S05]  /*61d0*/  BSYNC B4 ;  /* 0x0000000000047941 */ /* 0x000fea0003800000 */
.L_x_3597:
[----:B------:R-:W-:-:S13]  /*61e0*/  ISETP.NE.AND P0, PT, R19, RZ, PT ;  /* 0x000000ff1300720c */ /* 0x000fda0003f05270 */
[----:B-1----:R-:W-:Y:S01]  /*61f0*/  @!P0 FADD.FTZ R15, -R15, -RZ ;  /* 0x800000ff0f0f8221 */ /* 0x002fe20000010100 */
[----:B------:R-:W-:Y:S06]  /*6200*/  BRA `(.L_x_3612) ;  /* 0x0000000c00787947 */ /* 0x000fec0003800000 */
.L_x_3575:
[----:B------:R-:W-:Y:S01]  /*6210*/  FADD.FTZ R2, -R2, 6.1232342629258392722e-17 ;  /* 0x248d313202027421 */ /* 0x000fe20000010100 */
[----:B------:R-:W-:-:S03]  /*6220*/  FADD.FTZ R15, -R11, -RZ ;  /* 0x800000ff0b0f7221 */ /* 0x000fc60000010100 */
[----:B------:R-:W-:Y:S01]  /*6230*/  FADD.FTZ R14, R2, 1.5707963705062866211 ;  /* 0x3fc90fdb020e7421 */ /* 0x000fe20000010000 */
[----:B------:R-:W-:Y:S06]  /*6240*/  BRA `(.L_x_3612) ;  /* 0x0000000c00687947 */ /* 0x000fec0003800000 */
.L_x_3574:
[----:B------:R-:W-:Y:S01]  /*6250*/  FADD.FTZ R15, -R11, -RZ ;  /* 0x800000ff0b0f7221 */ /* 0x000fe20000010100 */
[----:B------:R-:W-:Y:S01]  /*6260*/  IMAD.MOV.U32 R14, RZ, RZ, RZ ;  /* 0x000000ffff0e7224 */ /* 0x000fe200078e00ff */
[----:B------:R-:W-:Y:S06]  /*6270*/  BRA `(.L_x_3612) ;  /* 0x0000000c005c7947 */ /* 0x000fec0003800000 */
.L_x_3573:
[----:B------:R-:W-:Y:S01]  /*6280*/  FSETP.GEU.FTZ.AND P6, PT, R12, |R11|, PT ;  /* 0x4000000b0c00720b */ /* 0x000fe20003fde000 */
        /* <DEDUP_REMOVED lines=10> */
[----:B------:R-:W-:Y:S01]  /*6330*/  FMUL.FTZ R14, R0, R0 ;  /* 0x00000000000e7220 */ /* 0x000fe20000410000 */
[----:B------:R-:W-:Y:S03]  /*6340*/  BSSY B5, `(.L_x_3616) ;  /* 0x000000d000057945 */ /* 0x000fe60003800000 */
[----:B------:R-:W-:-:S03]  /*6350*/  FFMA.FTZ R14, R13, R13, R14 ;  /* 0x0000000d0d0e7223 */ /* 0x000fc6000001000e */
        /* <DEDUP_REMOVED lines=9> */
[----:B------:R-:W-:Y:S05]  /*63f0*/  CALL.REL.NOINC `($__internal_1_$__cuda_sm3x_div_rn_ftz_f32_slowpath) ;  /* 0x000000c400ec7944 */ /* 0x000fea0003c00000 */
[----:B------:R-:W-:-:S07]  /*6400*/  IMAD.MOV.U32 R4, RZ, RZ, R0 ;  /* 0x000000ffff047224 */ /* 0x000fce00078e0000 */
.L_x_3617:
[----:B------:R-:W-:Y:S05]  /*6410*/  BSYNC B5 ;  /* 0x0000000000057941 */ /* 0x000fea0003800000 */
.L_x_3616:
[----:B------:R-:W-:Y:S01]  /*6420*/  MOV R5, 0x3b33710b ;  /* 0x3b33710b00057802 */ /* 0x000fe20000000f00 */
        /* <DEDUP_REMOVED lines=17> */
.L_x_3619:
[----:B------:R-:W-:Y:S01]  /*6540*/  ISETP.GE.AND P0, PT, R2, RZ, PT ;  /* 0x000000ff0200720c */ /* 0x000fe20003f06270 */
[----:B------:R-:W-:-:S12]  /*6550*/  IMAD.MOV.U32 R5, RZ, RZ, 0x3fd774eb ;  /* 0x3fd774ebff057424 */ /* 0x000fd800078e00ff */
[----:B------:R-:W-:-:S04]  /*6560*/  @P0 FFMA.FTZ R4, R5, 0.93318945169448852539, -R4 ;  /* 0x3f6ee58105040823 */ /* 0x000fc80000010804 */
[----:B------:R-:W-:-:S07]  /*6570*/  @!P0 FFMA.FTZ R4, R5, 0.93318945169448852539, R4 ;  /* 0x3f6ee58105048823 */ /* 0x000fce0000010004 */
.L_x_3620:
[----:B------:R-:W-:Y:S05]  /*6580*/  BSYNC B2 ;  /* 0x0000000000027941 */ /* 0x000fea0003800000 */
.L_x_3618:
[----:B------:R-:W-:Y:S01]  /*6590*/  FSETP.NEU.FTZ.AND P0, PT, R12, |R11|, PT ;  /* 0x4000000b0c00720b */ /* 0x000fe20003f1d000 */
[----:B------:R-:W0:Y:S01]  /*65a0*/  MUFU.LG2 R14, R14 ;  /* 0x0000000e000e7308 */ /* 0x000e220000000c00 */
[----:B------:R-:W-:Y:S01]  /*65b0*/  FSETP.NEU.FTZ.AND P1, PT, R13, RZ, PT ;  /* 0x000000ff0d00720b */ /* 0x000fe20003f3d000 */
[----:B------:R-:W-:Y:S01]  /*65c0*/  IMAD.MOV.U32 R0, RZ, RZ, 0x4016cbe4 ;  /* 0x4016cbe4ff007424 */ /* 0x000fe200078e00ff */
[----:B------:R-:W-:Y:S01]  /*65d0*/  ISETP.GE.AND P2, PT, R2, RZ, PT ;  /* 0x000000ff0200720c */ /* 0x000fe20003f46270 */
[----:B------:R-:W-:-:S08]  /*65e0*/  FADD.FTZ R12, |R11|, R12 ;  /* 0x0000000c0b0c7221 */ /* 0x000fd00000010200 */
[----:B------:R-:W-:Y:S02]  /*65f0*/  @!P0 FSEL R4, R0, 0.78539818525314331055, !P2 ;  /* 0x3f490fdb00048808 */ /* 0x000fe40005000000 */
[----:B------:R-:W-:Y:S02]  /*6600*/  @!P1 FSEL R4, RZ, 3.1415927410125732422, P2 ;  /* 0x40490fdbff049808 */ /* 0x000fe40001000000 */
[----:B------:R-:W-:Y:S01]  /*6610*/  FSETP.GTU.FTZ.AND P0, PT, |R12|, +INF , PT ;  /* 0x7f8000000c00780b */ /* 0x000fe20003f1c200 */
[----:B0-----:R-:W-:Y:S01]  /*6620*/  FMUL.FTZ.D2 R14, R14, 0.69314718246459960938 ;  /* 0x3f3172180e0e7820 */ /* 0x001fe20000310000 */
[----:B------:R-:W-:-:S04]  /*6630*/  LOP3.LUT R11, R4, 0x80000000, R11, 0xb8, !PT ;  /* 0x80000000040b7812 */ /* 0x000fc800078eb80b */
[----:B------:R-:W-:Y:S01]  /*6640*/  FSEL R4, R12, R11, P0 ;  /* 0x0000000b0c047208 */ /* 0x000fe20000000000 */
[----:B------:R-:W-:Y:S06]  /*6650*/  BRA `(.L_x_3621) ;  /* 0x0000000800107947 */ /* 0x000fec0003800000 */
.L_x_3615:
        /* <DEDUP_REMOVED lines=13> */
.L_x_3623:
[----:B------:R-:W-:Y:S05]  /*6730*/  BSYNC B5 ;  /* 0x0000000000057941 */ /* 0x000fea0003800000 */
.L_x_3622:
        /* <DEDUP_REMOVED lines=18> */
.L_x_3625:
[----:B------:R-:W-:Y:S01]  /*6860*/  ISETP.GE.AND P0, PT, R2, RZ, PT ;  /* 0x000000ff0200720c */ /* 0x000fe20003f06270 */
[----:B------:R-:W-:-:S12]  /*6870*/  IMAD.MOV.U32 R5, RZ, RZ, 0x3fd774eb ;  /* 0x3fd774ebff057424 */ /* 0x000fd800078e00ff */
[----:B------:R-:W-:-:S04]  /*6880*/  @P0 FFMA.FTZ R4, R5, 0.93318945169448852539, -R4 ;  /* 0x3f6ee58105040823 */ /* 0x000fc80000010804 */
[----:B------:R-:W-:-:S07]  /*6890*/  @!P0 FFMA.FTZ R4, R5, 0.93318945169448852539, R4 ;  /* 0x3f6ee58105048823 */ /* 0x000fce0000010004 */
.L_x_3626:
[----:B------:R-:W-:Y:S05]  /*68a0*/  BSYNC B2 ;  /* 0x0000000000027941 */ /* 0x000fea0003800000 */
.L_x_3624:
        /* <DEDUP_REMOVED lines=11> */
[----:B------:R-:W-:-:S06]  /*6960*/  FFMA.FTZ R6, R7, R7, R6 ;  /* 0x0000000707067223 */ /* 0x000fcc0000010006 */
[----:B------:R-:W0:Y:S02]  /*6970*/  MUFU.SQRT R6, R6 ;  /* 0x0000000600067308 */ /* 0x000e240000002000 */
[----:B0-----:R-:W-:Y:S01]  /*6980*/  @P0 FMUL.FTZ R0, R5, R6 ;  /* 0x0000000605000220 */ /* 0x001fe20000410000 */
[----:B------:R-:W-:Y:S01]  /*6990*/  FSETP.NEU.FTZ.AND P0, PT, R14, +INF , PT ;  /* 0x7f8000000e00780b */ /* 0x000fe20003f1d000 */
[----:B------:R-:W-:-:S03]  /*69a0*/  FADD.FTZ R5, |R11|, R12 ;  /* 0x0000000c0b057221 */ /* 0x000fc60000010200 */
[----:B------:R-:W-:Y:S02]  /*69b0*/  FSEL R0, R0, +INF , P0 ;  /* 0x7f80000000007808 */ /* 0x000fe40000000000 */
[----:B------:R-:W-:Y:S01]  /*69c0*/  ISETP.GE.AND P0, PT, R2, RZ, PT ;  /* 0x000000ff0200720c */ /* 0x000fe20003f06270 */
[----:B------:R-:W-:-:S03]  /*69d0*/  IMAD.MOV.U32 R2, RZ, RZ, 0x4016cbe4 ;  /* 0x4016cbe4ff027424 */ /* 0x000fc600078e00ff */
[----:B------:R-:W0:Y:S02]  /*69e0*/  MUFU.LG2 R0, R0 ;  /* 0x0000000000007308 */ /* 0x000e240000000c00 */
[----:B------:R-:W-:Y:S02]  /*69f0*/  @!P1 FSEL R4, R2, 0.78539818525314331055, !P0 ;  /* 0x3f490fdb02049808 */ /* 0x000fe40004000000 */
[----:B------:R-:W-:Y:S02]  /*6a00*/  @!P2 FSEL R4, RZ, 3.1415927410125732422, P0 ;  /* 0x40490fdbff04a808 */ /* 0x000fe40000000000 */
[----:B------:R-:W-:Y:S02]  /*6a10*/  FSETP.GTU.FTZ.AND P0, PT, |R5|, +INF , PT ;  /* 0x7f8000000500780b */ /* 0x000fe40003f1c200 */
[----:B------:R-:W-:-:S04]  /*6a20*/  LOP3.LUT R4, R4, 0x80000000, R11, 0xb8, !PT ;  /* 0x8000000004047812 */ /* 0x000fc800078eb80b */
[----:B------:R-:W-:Y:S01]  /*6a30*/  FSEL R4, R5, R4, P0 ;  /* 0x0000000405047208 */ /* 0x000fe20000000000 */
[----:B0-----:R-:W-:Y:S01]  /*6a40*/  FMUL.FTZ R14, R0, 0.69314718246459960938 ;  /* 0x3f317218000e7820 */ /* 0x001fe20000410000 */
[----:B------:R-:W-:Y:S06]  /*6a50*/  BRA `(.L_x_3621) ;  /* 0x0000000400107947 */ /* 0x000fec0003800000 */
.L_x_3614:
        /* <DEDUP_REMOVED lines=16> */
[----:B0-----:R-:W-:-:S05]  /*6b60*/  FFMA R5, -R13, R10, 1 ;  /* 0x3f8000000d057423 */ /* 0x001fca000000010a */
[----:B------:R-:W0:Y:S02]  /*6b70*/  MUFU.SQRT R8, R8 ;  /* 0x0000000800087308 */ /* 0x000e240000002000 */
[----:B0-----:R-:W-:Y:S01]  /*6b80*/  @P0 FMUL.FTZ R6, R8, R7 ;  /* 0x0000000708060220 */ /* 0x001fe20000410000 */
[----:B------:R-:W-:Y:S01]  /*6b90*/  FSETP.NEU.FTZ.AND P0, PT, R4, +INF , PT ;  /* 0x7f8000000400780b */ /* 0x000fe20003f1d000 */
[----:B------:R-:W-:Y:S01]  /*6ba0*/  FFMA R7, R10, R5, R10 ;  /* 0x000000050a077223 */ /* 0x000fe2000000000a */
[----:B------:R-:W-:Y:S02]  /*6bb0*/  IMAD.MOV.U32 R5, RZ, RZ, 0x3f800000 ;  /* 0x3f800000ff057424 */ /* 0x000fe400078e00ff */
[----:B------:R-:W-:Y:S01]  /*6bc0*/  FSEL R6, R6, +INF , P0 ;  /* 0x7f80000006067808 */ /* 0x000fe20000000000 */
[----:B------:R-:W-:-:S04]  /*6bd0*/  FFMA R4, R0, R7, RZ ;  /* 0x0000000700047223 */ /* 0x000fc800000000ff */
[----:B------:R-:W-:Y:S01]  /*6be0*/  FFMA R8, -R13, R4, R0 ;  /* 0x000000040d087223 */ /* 0x000fe20000000100 */
[----:B------:R-:W0:Y:S03]  /*6bf0*/  MUFU.LG2 R6, R6 ;  /* 0x0000000600067308 */ /* 0x000e260000000c00 */
[----:B------:R-:W-:-:S05]  /*6c00*/  FFMA R4, R7, R8, R4 ;  /* 0x0000000807047223 */ /* 0x000fca0000000004 */
[----:B------:R-:W1:Y:S01]  /*6c10*/  FCHK P0, R0, R13 ;  /* 0x0000000d00007302 */ /* 0x000e620000000000 */
[----:B0-----:R-:W-:Y:S01]  /*6c20*/  FFMA.FTZ R14, R6, 0.69314718246459960938, R5 ;  /* 0x3f317218060e7823 */ /* 0x001fe20000010005 */
[----:B-1----:R-:W-:Y:S06]  /*6c30*/  @!P0 BRA `(.L_x_3628) ;  /* 0x0000000000108947 */ /* 0x002fec0003800000 */
[----:B------:R-:W-:Y:S01]  /*6c40*/  IMAD.MOV.U32 R9, RZ, RZ, R13 ;  /* 0x000000ffff097224 */ /* 0x000fe200078e000d */
[----:B------:R-:W-:-:S07]  /*6c50*/  MOV R4, 0x6c70 ;  /* 0x00006c7000047802 */ /* 0x000fce0000000f00 */
[----:B------:R-:W-:Y:S05]  /*6c60*/  CALL.REL.NOINC `($__internal_1_$__cuda_sm3x_div_rn_ftz_f32_slowpath) ;  /* 0x000000bc00d07944 */ /* 0x000fea0003c00000 */
[----:B------:R-:W-:-:S07]  /*6c70*/  IMAD.MOV.U32 R4, RZ, RZ, R0 ;  /* 0x000000ffff047224 */ /* 0x000fce00078e0000 */
.L_x_3628:
[----:B------:R-:W-:Y:S05]  /*6c80*/  BSYNC B5 ;  /* 0x0000000000057941 */ /* 0x000fea0003800000 */
.L_x_3627:
        /* <DEDUP_REMOVED lines=15> */
[----:B------:R-:W-:-:S05]  /*6d80*/  MOV R5, 0x3fd774eb ;  /* 0x3fd774eb00057802 */ /* 0x000fca0000000f00 */
[----:B------:R-:W-:Y:S01]  /*6d90*/  FFMA.FTZ R4, R5, 1.8663789033889770508, -R4 ;  /* 0x3feee58105047823 */ /* 0x000fe20000010804 */
[----:B------:R-:W-:Y:S06]  /*6da0*/  BRA `(.L_x_3631) ;  /* 0x0000000000107947 */ /* 0x000fec0003800000 */
.L_x_3630:
[----:B------:R-:W-:Y:S01]  /*6db0*/  ISETP.GE.AND P0, PT, R2, RZ, PT ;  /* 0x000000ff0200720c */ /* 0x000fe20003f06270 */
[----:B------:R-:W-:-:S12]  /*6dc0*/  IMAD.MOV.U32 R5, RZ, RZ, 0x3fd774eb ;  /* 0x3fd774ebff057424 */ /* 0x000fd800078e00ff */
[----:B------:R-:W-:-:S04]  /*6dd0*/  @P0 FFMA.FTZ R4, R5, 0.93318945169448852539, -R4 ;  /* 0x3f6ee58105040823 */ /* 0x000fc80000010804 */
[----:B------:R-:W-:-:S07]  /*6de0*/  @!P0 FFMA.FTZ R4, R5, 0.93318945169448852539, R4 ;  /* 0x3f6ee58105048823 */ /* 0x000fce0000010004 */
.L_x_3631:
[----:B------:R-:W-:Y:S05]  /*6df0*/  BSYNC B2 ;  /* 0x0000000000027941 */ /* 0x000fea0003800000 */
.L_x_3629:
        /* <DEDUP_REMOVED lines=10> */
.L_x_3621:
[----:B------:R-:W-:Y:S05]  /*6ea0*/  BSYNC B4 ;  /* 0x0000000000047941 */ /* 0x000fea0003800000 */
.L_x_3613:
[----:B------:R-:W-:Y:S01]  /*6eb0*/  ISETP.NE.AND P0, PT, R19, RZ, PT ;  /* 0x000000ff1300720c */ /* 0x000fe20003f05270 */
[----:B------:R-:W-:Y:S01]  /*6ec0*/  FADD.FTZ R15, R14, 0.69314718246459960938 ;  /* 0x3f3172180e0f7421 */ /* 0x000fe20000010000 */
[----:B------:R-:W-:-:S11]  /*6ed0*/  FADD.FTZ R14, |R4|, -RZ ;  /* 0x800000ff040e7221 */ /* 0x000fd60000010200 */
[----:B------:R-:W-:Y:S01]  /*6ee0*/  @!P0 FADD.FTZ R15, -R15, -RZ ;  /* 0x800000ff0f0f8221 */ /* 0x000fe20000010100 */
[----:B------:R-:W-:Y:S06]  /*6ef0*/  BRA `(.L_x_3612) ;  /* 0x00000000003c7947 */ /* 0x000fec0003800000 */
.L_x_3572:
        /* <DEDUP_REMOVED lines=15> */
.L_x_3612:
[----:B------:R-:W-:Y:S05]  /*6ff0*/  BSYNC B0 ;  /* 0x0000000000007941 */ /* 0x000fea0003800000 */
.L_x_3571:
[----:B------:R-:W-:-:S07]  /*7000*/  F2FP.F16.F32.PACK_AB R14, R15, R14 ;  /* 0x0000000e0f0e723e */ /* 0x000fce00000000ff */
.L_x_3570:
[----:B------:R-:W-:Y:S05]  /*7010*/  BSYNC B1 ;  /* 0x0000000000017941 */ /* 0x000fea0003800000 */
.L_x_3569:
[----:B------:R-:W0:Y:S01]  /*7020*/  S2R R2, SR_TID.X ;  /* 0x0000000000027919 */ /* 0x000e220000002100 */
[----:B------:R-:W-:Y:S01]  /*7030*/  BSSY B1, `(.L_x_3632) ;  /* 0x0000288000017945 */ /* 0x000fe20003800000 */
[----:B0-----:R-:W-:-:S05]  /*7040*/  VIADD R19, R2, 0x80 ;  /* 0x0000008002137836 */ /* 0x001fca0000000000 */
[----:B------:R-:W-:-:S13]  /*7050*/  ISETP.GE.AND P0, PT, R19, R27, PT ;  /* 0x0000001b1300720c */ /* 0x000fda0003f06270 */
        /* <DEDUP_REMOVED lines=22> */
[----:B---34-:R-:W-:Y:S01]  /*71c0*/  FADD.FTZ R13, |R18|, -RZ ;  /* 0x800000ff120d7221 */ /* 0x018fe20000010200 */
[----:B------:R-:W-:Y:S01]  /*71d0*/  FADD.FTZ R5, R12, -1 ;  /* 0xbf8000000c057421 */ /* 0x000fe20000010000 */
[----:B------:R-:W-:Y:S01]  /*71e0*/  BSSY B2, `(.L_x_3639) ;  /* 0x0000096000027945 */ /* 0x000fe20003800000 */
[----:B------:R-:W-:Y:S02]  /*71f0*/  FADD.FTZ R8, |R0|, -RZ ;  /* 0x800000ff00087221 */ /* 0x000fe40000010200 */
[----:B------:R-:W-:-:S03]  /*7200*/  FADD.FTZ R10, |R5|, -RZ ;  /* 0x800000ff050a7221 */ /* 0x000fc60000010200 */
[-C--:B--2---:R-:W-:Y:S02]  /*7210*/  VIMNMX R6, R8, R13.reuse, !PT ;  /* 0x0000000d08067248 */ /* 0x084fe40007fe0100 */
        /* <DEDUP_REMOVED lines=83> */
.L_x_3642:
        /* <DEDUP_REMOVED lines=10> */
.L_x_3644:
[----:B------:R-:W-:-:S04]  /*77f0*/  FADD.FTZ R6, -R0, R7 ;  /* 0x0000000700067221 */ /* 0x000fc80000010100 */
[----:B------:R-:W-:-:S07]  /*7800*/  FMUL.FTZ R6, R6, 0.5 ;  /* 0x3f00000006067820 */ /* 0x000fce0000410000 */
.L_x_3645:
[----:B------:R-:W-:Y:S05]  /*7810*/  BSYNC B3 ;  /* 0x0000000000037941 */ /* 0x000fea0003800000 */
.L_x_3643:
        /* <DEDUP_REMOVED lines=11> */
.L_x_3647:
[----:B------:R-:W-:-:S04]  /*78d0*/  FADD.FTZ R8, R4, -R9 ;  /* 0x8000000904087221 */ /* 0x000fc80000010000 */
[----:B------:R-:W-:-:S07]  /*78e0*/  FMUL.FTZ R9, R8, 0.5 ;  /* 0x3f00000008097820 */ /* 0x000fce0000410000 */
.L_x_3648:
[----:B------:R-:W-:Y:S05]  /*78f0*/  BSYNC B3 ;  /* 0x0000000000037941 */ /* 0x000fea0003800000 */
.L_x_3646:
        /* <DEDUP_REMOVED lines=35> */
.L_x_3641:
[----:B------:R0:W1:Y:S02]  /*7b30*/  MUFU.SQRT R20, R18 ;  /* 0x0000001200147308 */ /* 0x0000640000002000 */
.L_x_3640:
[----:B------:R-:W-:Y:S05]  /*7b40*/  BSYNC B2 ;  /* 0x0000000000027941 */ /* 0x000fea0003800000 */
.L_x_3639:
        /* <DEDUP_REMOVED lines=24> */
.L_x_3655:
[----:B------:R-:W-:-:S04]  /*7cd0*/  FADD.FTZ R0, -R0, R7 ;  /* 0x0000000700007221 */ /* 0x000fc80000010100 */
[----:B------:R-:W-:-:S07]  /*7ce0*/  FMUL.FTZ R0, R0, 0.5 ;  /* 0x3f00000000007820 */ /* 0x000fce0000410000 */
.L_x_3656:
[----:B------:R-:W-:Y:S05]  /*7cf0*/  BSYNC B3 ;  /* 0x0000000000037941 */ /* 0x000fea0003800000 */
.L_x_3654:
        /* <DEDUP_REMOVED lines=10> */
.L_x_3658:
[----:B------:R-:W-:-:S04]  /*7da0*/  FADD.FTZ R4, -R5, R4 ;  /* 0x0000000405047221 */ /* 0x000fc80000010100 */
[----:B------:R-:W-:-:S07]  /*7db0*/  FMUL.FTZ R5, R4, 0.5 ;  /* 0x3f00000004057820 */ /* 0x000fce0000410000 */
.L_x_3659:
[----:B------:R-:W-:Y:S05]  /*7dc0*/  BSYNC B3 ;  /* 0x0000000000037941 */ /* 0x000fea0003800000 */
.L_x_3657:
[----:B------:R-:W-:Y:S01]  /*7dd0*/  FADD.FTZ R0, R5, R0 ;  /* 0x0000000005007221 */ /* 0x000fe20000010000 */
[----:B------:R-:W-:Y:S01]  /*7de0*/  FADD.FTZ R13, R12, R13 ;  /* 0x0000000d0c0d7221 */ /* 0x000fe20000010000 */
[----:B------:R-:W-:-:S03]  /*7df0*/  PLOP3.LUT P0, PT, PT, PT, PT, 0x80, 0x0 ;  /* 0x000000000000781c */ /* 0x000fc60003f0f070 */
[----:B------:R-:W-:-:S06]  /*7e00*/  FMUL.FTZ R13, R13, R0 ;  /* 0x000000000d0d7220 */ /* 0x000fcc0000410000 */
[----:B------:R-:W2:Y:S01]  /*7e10*/  MUFU.SQRT R13, R13 ;  /* 0x0000000d000d7308 */ /* 0x000ea20000002000 */
[----:B------:R-:W-:Y:S05]  /*7e20*/  BRA `(.L_x_3651) ;  /* 0x0000000000687947 */ /* 0x000fea0003800000 */
.L_x_3653:
        /* <DEDUP_REMOVED lines=15> */
.L_x_3652:
        /* <DEDUP_REMOVED lines=8> */
.L_x_3650:
[----:B------:R-:W-:Y:S01]  /*7fa0*/  PLOP3.LUT P0, PT, PT, PT, PT, 0x80, 0x0 ;  /* 0x000000000000781c */ /* 0x000fe20003f0f070 */
[----:B------:R-:W-:Y:S01]  /*7fb0*/  FMUL.FTZ R13, R13, 16777216 ;  /* 0x4b8000000d0d7820 */ /* 0x000fe20000410000 */
[----:B------:R-:W-:-:S11]  /*7fc0*/  FMUL.FTZ R12, R12, 16777216 ;  /* 0x4b8000000c0c7820 */ /* 0x000fd60000410000 */
.L_x_3651:
[----:B------:R-:W-:Y:S05]  /*7fd0*/  BSYNC B2 ;  /* 0x0000000000027941 */ /* 0x000fea0003800000 */
.L_x_3649:
        /* <DEDUP_REMOVED lines=10> */
[----:B---3--:R-:W3:Y:S02]  /*8080*/  MUFU.RSQ R7, R4 ;  /* 0x0000000400077308 */ /* 0x008ee40000001400 */
[----:B---3--:R-:W-:Y:S01]  /*8090*/  FMUL.FTZ R6, R4, R7 ;  /* 0x0000000704067220 */ /* 0x008fe20000410000 */
        /* <DEDUP_REMOVED lines=21> */
.L_x_3662:
[----:B------:R-:W-:Y:S01]  /*81f0*/  HFMA2.MMA R5, -RZ, RZ, 1.75, 0 ;  /* 0x3f000000ff057435 */ /* 0x000fe200000001ff */
[C---:B------:R-:W-:Y:S01]  /*8200*/  FADD.FTZ R0, |R15|.reuse, -RZ ;  /* 0x800000ff0f007221 */ /* 0x040fe20000010200 */
[C---:B------:R-:W-:Y:S01]  /*8210*/  FSETP.GT.FTZ.AND P0, PT, |R15|.reuse, 0.56000000238418579102, PT ;  /* 0x3f0f5c290f00780b */ /* 0x040fe20003f14200 */
[----:B---3--:R-:W-:Y:S01]  /*8220*/  IMAD.MOV.U32 R7, RZ, RZ, 0x3fd774eb ;  /* 0x3fd774ebff077424 */ /* 0x008fe200078e00ff */
[----:B------:R-:W-:-:S06]  /*8230*/  FSETP.NEU.FTZ.AND P1, PT, |R15|, 1, PT ;  /* 0x3f8000000f00780b */ /* 0x000fcc0003f3d200 */
[----:B------:R-:W-:-:S04]  /*8240*/  FFMA.FTZ R4, -R0, R5, 0.5 ;  /* 0x3f00000000047423 */ /* 0x000fc80000010105 */
[----:B------:R-:W3:Y:S02]  /*8250*/  MUFU.RSQ R5, R4 ;  /* 0x0000000400057308 */ /* 0x000ee40000001400 */
[----:B---3--:R-:W-:Y:S01]  /*8260*/  FMUL.FTZ R6, R4, R5 ;  /* 0x0000000504067220 */ /* 0x008fe20000410000 */
        /* <DEDUP_REMOVED lines=19> */
[----:B------:R-:W-:Y:S06]  /*83a0*/  BRA `(.L_x_3663) ;  /* 0x0000000400b07947 */ /* 0x000fec0003800000 */
.L_x_3661:
[----:B------:R-:W-:-:S13]  /*83b0*/  ISETP.GT.AND P0, PT, R17, -0x1, PT ;  /* 0xffffffff1100780c */ /* 0x000fda0003f04270 */
[----:B------:R-:W-:Y:S05]  /*83c0*/  @P0 BRA `(.L_x_3664) ;  /* 0x0000000000d80947 */ /* 0x000fea0003800000 */
[----:B------:R-:W-:Y:S01]  /*83d0*/  FADD.FTZ R12, -R12, -RZ ;  /* 0x800000ff0c0c7221 */ /* 0x000fe20000010100 */
[C---:B--2-4-:R-:W-:Y:S01]  /*83e0*/  FADD.FTZ R5, |R13|.reuse, -RZ ;  /* 0x800000ff0d057221 */ /* 0x054fe20000010200 */
[----:B------:R-:W-:Y:S02]  /*83f0*/  BSSY B5, `(.L_x_3665) ;  /* 0x0000011000057945 */ /* 0x000fe40003800000 */
[----:B------:R-:W-:Y:S01]  /*8400*/  FADD.FTZ R0, |R12|, -RZ ;  /* 0x800000ff0c007221 */ /* 0x000fe20000010200 */
[----:B------:R-:W-:-:S04]  /*8410*/  FSETP.GT.FTZ.AND P6, PT, |R13|, |R12|, PT ;  /* 0x4000000c0d00720b */ /* 0x000fc80003fd4200 */
[----:B------:R-:W-:Y:S02]  /*8420*/  FSEL R11, R5, R0, P6 ;  /* 0x00000000050b7208 */ /* 0x000fe40003000000 */
[----:B------:R-:W-:Y:S02]  /*8430*/  FSEL R0, R0, R5, P6 ;  /* 0x0000000500007208 */ /* 0x000fe40003000000 */
[----:B------:R-:W3:Y:S08]  /*8440*/  MUFU.RCP R4, R11 ;  /* 0x0000000b00047308 */ /* 0x000ef00000001000 */
[----:B------:R-:W2:Y:S01]  /*8450*/  FCHK P0, R0, R11 ;  /* 0x0000000b00007302 */ /* 0x000ea20000000000 */
[----:B---3--:R-:W-:-:S04]  /*8460*/  FFMA R7, -R11, R4, 1 ;  /* 0x3f8000000b077423 */ /* 0x008fc80000000104 */
[----:B------:R-:W-:-:S04]  /*8470*/  FFMA R7, R4, R7, R4 ;  /* 0x0000000704077223 */ /* 0x000fc80000000004 */
[----:B------:R-:W-:-:S04]  /*8480*/  FFMA R4, R0, R7, RZ ;  /* 0x0000000700047223 */ /* 0x000fc800000000ff */
[----:B------:R-:W-:-:S04]  /*8490*/  FFMA R5, -R11, R4, R0 ;  /* 0x000000040b057223 */ /* 0x000fc80000000100 */
[----:B------:R-:W-:Y:S01]  /*84a0*/  FFMA R4, R7, R5, R4 ;  /* 0x0000000507047223 */ /* 0x000fe20000000004 */
[----:B--2---:R-:W-:Y:S06]  /*84b0*/  @!P0 BRA `(.L_x_3666) ;  /* 0x0000000000108947 */ /* 0x004fec0003800000 */
[----:B------:R-:W-:Y:S01]  /*84c0*/  IMAD.MOV.U32 R9, RZ, RZ, R11 ;  /* 0x000000ffff097224 */ /* 0x000fe200078e000b */
[----:B------:R-:W-:-:S07]  /*84d0*/  MOV R4, 0x84f0 ;  /* 0x000084f000047802 */ /* 0x000fce0000000f00 */
[----:B01----:R-:W-:Y:S05]  /*84e0*/  CALL.REL.NOINC `($__internal_1_$__cuda_sm3x_div_rn_ftz_f32_slowpath) ;  /* 0x000000a400b07944 */ /* 0x003fea0003c00000 */
[----:B------:R-:W-:-:S07]  /*84f0*/  IMAD.MOV.U32 R4, RZ, RZ, R0 ;  /* 0x000000ffff047224 */ /* 0x000fce00078e0000 */
.L_x_3666:
[----:B------:R-:W-:Y:S05]  /*8500*/  BSYNC B5 ;  /* 0x0000000000057941 */ /* 0x000fea0003800000 */
.L_x_3665:
        /* <DEDUP_REMOVED lines=18> */
.L_x_3668:
[----:B------:R-:W-:Y:S02]  /*8630*/  ISETP.GE.AND P0, PT, R12, RZ, PT ;  /* 0x000000ff0c00720c */ /* 0x000fe40003f06270 */
[----:B------:R-:W-:-:S11]  /*8640*/  MOV R5, 0x3fd774eb ;  /* 0x3fd774eb00057802 */ /* 0x000fd60000000f00 */
[----:B------:R-:W-:-:S04]  /*8650*/  @P0 FFMA.FTZ R4, R5, 0.93318945169448852539, -R4 ;  /* 0x3f6ee58105040823 */ /* 0x000fc80000010804 */
[----:B------:R-:W-:-:S07]  /*8660*/  @!P0 FFMA.FTZ R4, R5, 0.93318945169448852539, R4 ;  /* 0x3f6ee58105048823 */ /* 0x000fce0000010004 */
.L_x_3669:
[----:B------:R-:W-:Y:S05]  /*8670*/  BSYNC B2 ;  /* 0x0000000000027941 */ /* 0x000fea0003800000 */
.L_x_3667:
        /* <DEDUP_REMOVED lines=11> */
.L_x_3664:
        /* <DEDUP_REMOVED lines=16> */
[----:B01----:R-:W-:Y:S05]  /*8830*/  CALL.REL.NOINC `($__internal_1_$__cuda_sm3x_div_rn_ftz_f32_slowpath) ;  /* 0x000000a000dc7944 */ /* 0x003fea0003c00000 */
[----:B------:R-:W-:-:S07]  /*8840*/  IMAD.MOV.U32 R4, RZ, RZ, R0 ;  /* 0x000000ffff047224 */ /* 0x000fce00078e0000 */
.L_x_3671:
[----:B------:R-:W-:Y:S05]  /*8850*/  BSYNC B5 ;  /* 0x0000000000057941 */ /* 0x000fea0003800000 */
.L_x_3670:
        /* <DEDUP_REMOVED lines=18> */
.L_x_3673:
[----:B------:R-:W-:Y:S01]  /*8980*/  ISETP.GE.AND P0, PT, R12, RZ, PT ;  /* 0x000000ff0c00720c */ /* 0x000fe20003f06270 */
[----:B------:R-:W-:-:S12]  /*8990*/  IMAD.MOV.U32 R5, RZ, RZ, 0x3fd774eb ;  /* 0x3fd774ebff057424 */ /* 0x000fd800078e00ff */
[----:B------:R-:W-:-:S04]  /*89a0*/  @P0 FFMA.FTZ R4, R5, 0.93318945169448852539, -R4 ;  /* 0x3f6ee58105040823 */ /* 0x000fc80000010804 */
[----:B------:R-:W-:-:S07]  /*89b0*/  @!P0 FFMA.FTZ R4, R5, 0.93318945169448852539, R4 ;  /* 0x3f6ee58105048823 */ /* 0x000fce0000010004 */
.L_x_3674:
[----:B------:R-:W-:Y:S05]  /*89c0*/  BSYNC B2 ;  /* 0x0000000000027941 */ /* 0x000fea0003800000 */
.L_x_3672:
[C---:B------:R-:W-:Y:S01]  /*89d0*/  FSETP.NEU.FTZ.AND P0, PT, |R12|.reuse, |R13|, PT ;  /* 0x4000000d0c00720b */ /* 0x040fe20003f1d200 */
[----:B------:R-:W-:Y:S01]  /*89e0*/  HFMA2.MMA R0, -RZ, RZ, 2.04296875, -15.78125 ;  /* 0x4016cbe4ff007435 */ /* 0x000fe200000001ff */
        /* <DEDUP_REMOVED lines=8> */
.L_x_3663:
[----:B------:R-:W-:Y:S05]  /*8a70*/  BSYNC B4 ;  /* 0x0000000000047941 */ /* 0x000fea0003800000 */
.L_x_3660:
[----:B------:R-:W-:-:S13]  /*8a80*/  ISETP.NE.AND P0, PT, R21, RZ, PT ;  /* 0x000000ff1500720c */ /* 0x000fda0003f05270 */
[----:B-1----:R-:W-:Y:S01]  /*8a90*/  @!P0 FADD.FTZ R20, -R20, -RZ ;  /* 0x800000ff14148221 */ /* 0x002fe20000010100 */
[----:B------:R-:W-:Y:S06]  /*8aa0*/  BRA `(.L_x_3675) ;  /* 0x0000000c00787947 */ /* 0x000fec0003800000 */
.L_x_3638:
[----:B------:R-:W-:Y:S01]  /*8ab0*/  FADD.FTZ R5, -R17, 6.1232342629258392722e-17 ;  /* 0x248d313211057421 */ /* 0x000fe20000010100 */
[----:B------:R-:W-:-:S03]  /*8ac0*/  FADD.FTZ R20, -R11, -RZ ;  /* 0x800000ff0b147221 */ /* 0x000fc60000010100 */
[----:B------:R-:W-:Y:S01]  /*8ad0*/  FADD.FTZ R5, R5, 1.5707963705062866211 ;  /* 0x3fc90fdb05057421 */ /* 0x000fe20000010000 */
[----:B------:R-:W-:Y:S06]  /*8ae0*/  BRA `(.L_x_3675) ;  /* 0x0000000c00687947 */ /* 0x000fec0003800000 */
.L_x_3637:
[----:B------:R-:W-:Y:S01]  /*8af0*/  FADD.FTZ R20, -R11, -RZ ;  /* 0x800000ff0b147221 */ /* 0x000fe20000010100 */
[----:B------:R-:W-:Y:S01]  /*8b00*/  IMAD.MOV.U32 R5, RZ, RZ, RZ ;  /* 0x000000ffff057224 */ /* 0x000fe200078e00ff */
[----:B------:R-:W-:Y:S06]  /*8b10*/  BRA `(.L_x_3675) ;  /* 0x0000000c005c7947 */ /* 0x000fec0003800000 */
.L_x_3636:
[----:B------:R-:W-:Y:S01]  /*8b20*/  FSETP.GEU.FTZ.AND P6, PT, R12, |R11|, PT ;  /* 0x4000000b0c00720b */ /* 0x000fe20003fde000 */
[----:B------:R-:W-:Y:S03]  /*8b30*/  BSSY B4, `(.L_x_3676) ;  /* 0x00000c1000047945 */ /* 0x000fe60003800000 */
[----:B---34-:R-:W-:Y:S02]  /*8b40*/  FSEL R13, R18, R12, !P6 ;  /* 0x0000000c120d7208 */ /* 0x018fe40007000000 */
        /* <DEDUP_REMOVED lines=13> */
[----:B--2---:R-:W-:Y:S01]  /*8c20*/  FFMA R6, R0, R5, RZ ;  /* 0x0000000500067223 */ /* 0x004fe200000000ff */
[----:B------:R-:W-:-:S03]  /*8c30*/  FFMA.FTZ R15, R13, R13, R4 ;  /* 0x0000000d0d0f7223 */ /* 0x000fc60000010004 */
[----:B------:R-:W-:-:S04]  /*8c40*/  FFMA R7, -R13, R6, R0 ;  /* 0x000000060d077223 */ /* 0x000fc80000000100 */
[----:B------:R-:W-:Y:S01]  /*8c50*/  FFMA R5, R5, R7, R6 ;  /* 0x0000000705057223 */ /* 0x000fe20000000006 */
[----:B-1----:R-:W-:Y:S06]  /*8c60*/  @!P0 BRA `(.L_x_3680) ;  /* 0x0000000000108947 */ /* 0x002fec0003800000 */
[----:B------:R-:W-:Y:S01]  /*8c70*/  IMAD.MOV.U32 R9, RZ, RZ, R13 ;  /* 0x000000ffff097224 */ /* 0x000fe200078e000d */
[----:B------:R-:W-:-:S07]  /*8c80*/  MOV R4, 0x8ca0 ;  /* 0x00008ca000047802 */ /* 0x000fce0000000f00 */
[----:B------:R-:W-:Y:S05]  /*8c90*/  CALL.REL.NOINC `($__internal_1_$__cuda_sm3x_div_rn_ftz_f32_slowpath) ;  /* 0x0000009c00c47944 */ /* 0x000fea0003c00000 */
[----:B------:R-:W-:-:S07]  /*8ca0*/  IMAD.MOV.U32 R5, RZ, RZ, R0 ;  /* 0x000000ffff057224 */ /* 0x000fce00078e0000 */
.L_x_3680:
[----:B------:R-:W-:Y:S05]  /*8cb0*/  BSYNC B5 ;  /* 0x0000000000057941 */ /* 0x000fea0003800000 */
.L_x_3679:
        /* <DEDUP_REMOVED lines=18> */
.L_x_3682:
[----:B------:R-:W-:Y:S01]  /*8de0*/  ISETP.GE.AND P0, PT, R17, RZ, PT ;  /* 0x000000ff1100720c */ /* 0x000fe20003f06270 */
[----:B------:R-:W-:-:S12]  /*8df0*/  IMAD.MOV.U32 R5, RZ, RZ, 0x3fd774eb ;  /* 0x3fd774ebff057424 */ /* 0x000fd800078e00ff */
[----:B------:R-:W-:-:S04]  /*8e00*/  @P0 FFMA.FTZ R0, R5, 0.93318945169448852539, -R0 ;  /* 0x3f6ee58105000823 */ /* 0x000fc80000010800 */
[----:B------:R-:W-:-:S07]  /*8e10*/  @!P0 FFMA.FTZ R0, R5, 0.93318945169448852539, R0 ;  /* 0x3f6ee58105008823 */ /* 0x000fce0000010000 */
.L_x_3683:
[----:B------:R-:W-:Y:S05]  /*8e20*/  BSYNC B2 ;  /* 0x0000000000027941 */ /* 0x000fea0003800000 */
.L_x_3681:
        /* <DEDUP_REMOVED lines=13> */
.L_x_3678:
[----:B------:R-:W0:Y:S01]  /*8f00*/  MUFU.RCP R4, R13 ;  /* 0x0000000d00047308 */ /* 0x000e220000001000 */
[----:B------:R-:W-:Y:S07]  /*8f10*/  BSSY B5, `(.L_x_3685) ;  /* 0x000000c000057945 */ /* 0x000fee0003800000 */
[----:B------:R-:W1:Y:S01]  /*8f20*/  FCHK P0, R0, R13 ;  /* 0x0000000d00007302 */ /* 0x000e620000000000 */
[----:B0-----:R-:W-:-:S04]  /*8f30*/  FFMA R5, -R13, R4, 1 ;  /* 0x3f8000000d057423 */ /* 0x001fc80000000104 */
[----:B------:R-:W-:-:S04]  /*8f40*/  FFMA R5, R4, R5, R4 ;  /* 0x0000000504057223 */ /* 0x000fc80000000004 */
[----:B------:R-:W-:-:S04]  /*8f50*/  FFMA R4, R0, R5, RZ ;  /* 0x0000000500047223 */ /* 0x000fc800000000ff */
[----:B--2---:R-:W-:-:S04]  /*8f60*/  FFMA R6, -R13, R4, R0 ;  /* 0x000000040d067223 */ /* 0x004fc80000000100 */
[----:B------:R-:W-:Y:S01]  /*8f70*/  FFMA R4, R5, R6, R4 ;  /* 0x0000000605047223 */ /* 0x000fe20000000004 */
[----:B-1----:R-:W-:Y:S06]  /*8f80*/  @!P0 BRA `(.L_x_3686) ;  /* 0x0000000000108947 */ /* 0x002fec0003800000 */
[----:B------:R-:W-:Y:S01]  /*8f90*/  IMAD.MOV.U32 R9, RZ, RZ, R13 ;  /* 0x000000ffff097224 */ /* 0x000fe200078e000d */
[----:B------:R-:W-:-:S07]  /*8fa0*/  MOV R4, 0x8fc0 ;  /* 0x00008fc000047802 */ /* 0x000fce0000000f00 */
[----:B------:R-:W-:Y:S05]  /*8fb0*/  CALL.REL.NOINC `($__internal_1_$__cuda_sm3x_div_rn_ftz_f32_slowpath) ;  /* 0x0000009800fc7944 */ /* 0x000fea0003c00000 */
[----:B------:R-:W-:-:S07]  /*8fc0*/  IMAD.MOV.U32 R4, RZ, RZ, R0 ;  /* 0x000000ffff047224 */ /* 0x000fce00078e0000 */
.L_x_3686:
[----:B------:R-:W-:Y:S05]  /*8fd0*/  BSYNC B5 ;  /* 0x0000000000057941 */ /* 0x000fea0003800000 */
.L_x_3685:
        /* <DEDUP_REMOVED lines=18> */
.L_x_3688:
[----:B------:R-:W-:Y:S01]  /*9100*/  ISETP.GE.AND P0, PT, R17, RZ, PT ;  /* 0x000000ff1100720c */ /* 0x000fe20003f06270 */
[----:B------:R-:W-:-:S12]  /*9110*/  IMAD.MOV.U32 R5, RZ, RZ, 0x3fd774eb ;  /* 0x3fd774ebff057424 */ /* 0x000fd800078e00ff */
[----:B------:R-:W-:-:S04]  /*9120*/  @P0 FFMA.FTZ R4, R5, 0.93318945169448852539, -R4 ;  /* 0x3f6ee58105040823 */ /* 0x000fc80000010804 */
[----:B------:R-:W-:-:S07]  /*9130*/  @!P0 FFMA.FTZ R4, R5, 0.93318945169448852539, R4 ;  /* 0x3f6ee58105048823 */ /* 0x000fce0000010004 */
.L_x_3689:
[----:B------:R-:W-:Y:S05]  /*9140*/  BSYNC B2 ;  /* 0x0000000000027941 */ /* 0x000fea0003800000 */
.L_x_3687:
        /* <DEDUP_REMOVED lines=27> */
.L_x_3677:
[----:B------:R-:W-:Y:S01]  /*9300*/  FMUL.FTZ R4, R17, 0.36787945032119750977 ;  /* 0x3ebc5ab211047820 */ /* 0x000fe20000410000 */
[----:B------:R-:W-:Y:S01]  /*9310*/  FMUL.FTZ R5, R11, 0.36787945032119750977 ;  /* 0x3ebc5ab20b057820 */ /* 0x000fe20000410000 */
[----:B------:R-:W0:Y:S01]  /*9320*/  MUFU.RCP R10, R13 ;  /* 0x0000000d000a7308 */ /* 0x000e220000001000 */
[----:B------:R-:W-:Y:S01]  /*9330*/  HFMA2.MMA R15, -RZ, RZ, 1.875, 0 ;  /* 0x3f800000ff0f7435 */ /* 0x000fe200000001ff */
[----:B------:R-:W-:Y:S01]  /*9340*/  FADD.FTZ R4, |R4|, -RZ ;  /* 0x800000ff04047221 */ /* 0x000fe20000010200 */
[----:B------:R-:W-:Y:S01]  /*9350*/  FADD.FTZ R5, |R5|, -RZ ;  /* 0x800000ff05057221 */ /* 0x000fe20000010200 */
[----:B------:R-:W-:Y:S04]  /*9360*/  BSSY B5, `(.L_x_3690) ;  /* 0x000001c000057945 */ /* 0x000fe80003800000 */
[----:B--2---:R-:W-:-:S02]  /*9370*/  VIMNMX R6, R4, R5, !PT ;  /* 0x0000000504067248 */ /* 0x004fc40007fe0100 */
        /* <DEDUP_REMOVED lines=14> */
[----:B------:R-:W-:-:S03]  /*9460*/  FFMA R4, R0, R5, RZ ;  /* 0x0000000500047223 */ /* 0x000fc600000000ff */
        /* <DEDUP_REMOVED lines=9> */
[----:B------:R-:W-:Y:S05]  /*9500*/  CALL.REL.NOINC `($__internal_1_$__cuda_sm3x_div_rn_ftz_f32_slowpath) ;  /* 0x0000009400a87944 */ /* 0x000fea0003c00000 */
[----:B------:R-:W-:-:S07]  /*9510*/  IMAD.MOV.U32 R4, RZ, RZ, R0 ;  /* 0x000000ffff047224 */ /* 0x000fce00078e0000 */
.L_x_3691:
[----:B------:R-:W-:Y:S05]  /*9520*/  BSYNC B5 ;  /* 0x0000000000057941 */ /* 0x000fea0003800000 */
.L_x_3690:
        /* <DEDUP_REMOVED lines=18> */
.L_x_3693:
[----:B------:R-:W-:Y:S01]  /*9650*/  ISETP.GE.AND P0, PT, R17, RZ, PT ;  /* 0x000000ff1100720c */ /* 0x000fe20003f06270 */
[----:B------:R-:W-:-:S12]  /*9660*/  IMAD.MOV.U32 R5, RZ, RZ, 0x3fd774eb ;  /* 0x3fd774ebff057424 */ /* 0x000fd800078e00ff */
[----:B------:R-:W-:-:S04]  /*9670*/  @P0 FFMA.FTZ R4, R5, 0.93318945169448852539, -R4 ;  /* 0x3f6ee58105040823 */ /* 0x000fc80000010804 */
[----:B------:R-:W-:-:S07]  /*9680*/  @!P0 FFMA.FTZ R4, R5, 0.93318945169448852539, R4 ;  /* 0x3f6ee58105048823 */ /* 0x000fce0000010004 */
.L_x_3694:
[----:B------:R-:W-:Y:S05]  /*9690*/  BSYNC B2 ;  /* 0x0000000000027941 */ /* 0x000fea0003800000 */
.L_x_3692:
        /* <DEDUP_REMOVED lines=10> */
.L_x_3684:
[----:B------:R-:W-:Y:S05]  /*9740*/  BSYNC B4 ;  /* 0x0000000000047941 */ /* 0x000fea0003800000 */
.L_x_3676:
[----:B------:R-:W-:Y:S01]  /*9750*/  ISETP.NE.AND P0, PT, R21, RZ, PT ;  /* 0x000000ff1500720c */ /* 0x000fe20003f05270 */
[----:B------:R-:W-:Y:S01]  /*9760*/  FADD.FTZ R20, R15, 0.69314718246459960938 ;  /* 0x3f3172180f147421 */ /* 0x000fe20000010000 */
[----:B------:R-:W-:-:S11]  /*9770*/  FADD.FTZ R5, |R4|, -RZ ;  /* 0x800000ff04057221 */ /* 0x000fd60000010200 */
[----:B------:R-:W-:Y:S01]  /*9780*/  @!P0 FADD.FTZ R20, -R20, -RZ ;  /* 0x800000ff14148221 */ /* 0x000fe20000010100 */
[----:B------:R-:W-:Y:S06]  /*9790*/  BRA `(.L_x_3675) ;  /* 0x00000000003c7947 */ /* 0x000fec0003800000 */
.L_x_3635:
        /* <DEDUP_REMOVED lines=15> */
.L_x_3675:
[----:B------:R-:W-:Y:S05]  /*9890*/  BSYNC B0 ;  /* 0x0000000000007941 */ /* 0x000fea0003800000 */
.L_x_3634:
[----:B------:R-:W-:-:S07]  /*98a0*/  F2FP.F16.F32.PACK_AB R17, R20, R5 ;  /* 0x000000051411723e */ /* 0x000fce00000000ff */
.L_x_3633:
[----:B------:R-:W-:Y:S05]  /*98b0*/  BSYNC B1 ;  /* 0x0000000000017941 */ /* 0x000fea0003800000 */
.L_x_3632:
[----:B------:R-:W-:Y:S01]  /*98c0*/  VIADD R0, R2, 0x100 ;  /* 0x0000010002007836 */ /* 0x000fe20000000000 */
[----:B------:R-:W-:Y:S04]  /*98d0*/  BSSY B1, `(.L_x_3695) ;  /* 0x0000287000017945 */ /* 0x000fe80003800000 */
        /* <DEDUP_REMOVED lines=11> */
[C---:B0-----:R-:W-:Y:S01]  /*9990*/  FADD.FTZ R18, |R11|.reuse, -RZ ;  /* 0x800000ff0b127221 */ /* 0x041fe20000010200 */
        /* <DEDUP_REMOVED lines=11> */
[----:B--234-:R-:W-:Y:S01]  /*9a50*/  FADD.FTZ R13, |R18|, -RZ ;  /* 0x800000ff120d7221 */ /* 0x01cfe20000010200 */
        /* <DEDUP_REMOVED lines=56> */
[----:B------:R-:W-:Y:S01]  /*9de0*/  IMAD.MOV.U32 R20, RZ, RZ, 0x3e800000 ;  /* 0x3e800000ff147424 */ /* 0x000fe200078e00ff */
[----:B------:R-:W-:Y:S02]  /*9df0*/  HFMA2.MMA R23, -RZ, RZ, 1.3056640625, -1.8671875 ;  /* 0x3d39bf78ff177435 */ /* 0x000fe400000001ff */
        /* <DEDUP_REMOVED lines=30> */
.L_x_3705:
        /* <DEDUP_REMOVED lines=10> */
.L_x_3707:
[----:B------:R-:W-:-:S04]  /*a080*/  FADD.FTZ R6, -R0, R7 ;  /* 0x0000000700067221 */ /* 0x000fc80000010100 */
[----:B------:R-:W-:-:S07]  /*a090*/  FMUL.FTZ R6, R6, 0.5 ;  /* 0x3f00000006067820 */ /* 0x000fce0000410000 */
.L_x_3708:
[----:B------:R-:W-:Y:S05]  /*a0a0*/  BSYNC B3 ;  /* 0x0000000000037941 */ /* 0x000fea0003800000 */
.L_x_3706:
        /* <DEDUP_REMOVED lines=11> */
.L_x_3710:
[----:B------:R-:W-:-:S04]  /*a160*/  FADD.FTZ R8, R4, -R9 ;  /* 0x8000000904087221 */ /* 0x000fc80000010000 */
[----:B------:R-:W-:-:S07]  /*a170*/  FMUL.FTZ R9, R8, 0.5 ;  /* 0x3f00000008097820 */ /* 0x000fce0000410000 */
.L_x_3711:
[----:B------:R-:W-:Y:S05]  /*a180*/  BSYNC B3 ;  /* 0x0000000000037941 */ /* 0x000fea0003800000 */
.L_x_3709:
        /* <DEDUP_REMOVED lines=35> */
.L_x_3704:
[----:B------:R0:W1:Y:S02]  /*a3c0*/  MUFU.SQRT R20, R18 ;  /* 0x0000001200147308 */ /* 0x0000640000002000 */
.L_x_3703:
[----:B------:R-:W-:Y:S05]  /*a3d0*/  BSYNC B2 ;  /* 0x0000000000027941 */ /* 0x000fea0003800000 */
.L_x_3702:
        /* <DEDUP_REMOVED lines=24> */
.L_x_3718:
[----:B------:R-:W-:-:S04]  /*a560*/  FADD.FTZ R0, -R0, R7 ;  /* 0x0000000700007221 */ /* 0x000fc80000010100 */
[----:B------:R-:W-:-:S07]  /*a570*/  FMUL.FTZ R0, R0, 0.5 ;  /* 0x3f00000000007820 */ /* 0x000fce0000410000 */
.L_x_3719:
[----:B------:R-:W-:Y:S05]  /*a580*/  BSYNC B3 ;  /* 0x0000000000037941 */ /* 0x000fea0003800000 */
.L_x_3717:
        /* <DEDUP_REMOVED lines=10> */
.L_x_3721:
[----:B------:R-:W-:-:S04]  /*a630*/  FADD.FTZ R4, -R5, R4 ;  /* 0x0000000405047221 */ /* 0x000fc80000010100 */
[----:B------:R-:W-:-:S07]  /*a640*/  FMUL.FTZ R5, R4, 0.5 ;  /* 0x3f00000004057820 */ /* 0x000fce0000410000 */
.L_x_3722:
[----:B------:R-:W-:Y:S05]  /*a650*/  BSYNC B3 ;  /* 0x0000000000037941 */ /* 0x000fea0003800000 */
.L_x_3720:
[----:B------:R-:W-:Y:S01]  /*a660*/  FADD.FTZ R0, R5, R0 ;  /* 0x0000000005007221 */ /* 0x000fe20000010000 */
[----:B------:R-:W-:Y:S01]  /*a670*/  FADD.FTZ R13, R12, R13 ;  /* 0x0000000d0c0d7221 */ /* 0x000fe20000010000 */
[----:B------:R-:W-:-:S03]  /*a680*/  PLOP3.LUT P0, PT, PT, PT, PT, 0x80, 0x0 ;  /* 0x000000000000781c */ /* 0x000fc60003f0f070 */
[----:B------:R-:W-:-:S06]  /*a690*/  FMUL.FTZ R13, R13, R0 ;  /* 0x000000000d0d7220 */ /* 0x000fcc0000410000 */
[----:B------:R-:W4:Y:S01]  /*a6a0*/  MUFU.SQRT R13, R13 ;  /* 0x0000000d000d7308 */ /* 0x000f220000002000 */
[----:B------:R-:W-:Y:S05]  /*a6b0*/  BRA `(.L_x_3714) ;  /* 0x0000000000687947 */ /* 0x000fea0003800000 */
.L_x_3716:
        /* <DEDUP_REMOVED lines=15> */
.L_x_3715:
[----:B------:R-:W-:Y:S01]  /*a7b0*/  FADD.FTZ R0, R13, 1 ;  /* 0x3f8000000d007421 */ /* 0x000fe20000010000 */
[----:B------:R-:W-:Y:S01]  /*a7c0*/  MUFU.SQRT R5, R18 ;  /* 0x0000001200057308 */ /* 0x000fe20000002000 */
[----:B------:R-:W-:Y:S01]  /*a7d0*/  HFMA2.MMA R12, -RZ, RZ, 1.875, 0 ;  /* 0x3f800000ff0c7435 */ /* 0x000fe200000001ff */
[----:B------:R-:W-:Y:S01]  /*a7e0*/  PLOP3.LUT P0, PT, PT, PT, PT, 0x80, 0x0 ;  /* 0x000000000000781c */ /* 0x000fe20003f0f070 */
[----:B------:R-:W-:-:S06]  /*a7f0*/  FMUL.FTZ R0, R0, 0.5 ;  /* 0x3f00000000007820 */ /* 0x000fcc0000410000 */
[----:B------:R-:W2:Y:S02]  /*a800*/  MUFU.SQRT R0, R0 ;  /* 0x0000000000007308 */ /* 0x000ea40000002000 */
[----:B--2---:R-:W-:Y:S01]  /*a810*/  FMUL.FTZ R13, R5, R0 ;  /* 0x00000000050d7220 */ /* 0x004fe20000410000 */
[----:B------:R-:W-:Y:S06]  /*a820*/  BRA `(.L_x_3714) ;  /* 0x00000000000c7947 */ /* 0x000fec0003800000 */
.L_x_3713:
[----:B------:R-:W-:Y:S01]  /*a830*/  PLOP3.LUT P0, PT, PT, PT, PT, 0x80, 0x0 ;  /* 0x000000000000781c */ /* 0x000fe20003f0f070 */
[----:B------:R-:W-:Y:S01]  /*a840*/  FMUL.FTZ R13, R13, 16777216 ;  /* 0x4b8000000d0d7820 */ /* 0x000fe20000410000 */
[----:B------:R-:W-:-:S11]  /*a850*/  FMUL.FTZ R12, R12, 16777216 ;  /* 0x4b8000000c0c7820 */ /* 0x000fd60000410000 */
.L_x_3714:
[----:B------:R-:W-:Y:S05]  /*a860*/  BSYNC B2 ;  /* 0x0000000000027941 */ /* 0x000fea0003800000 */
.L_x_3712:
        /* <DEDUP_REMOVED lines=10> */
[----:B--2---:R-:W2:Y:S02]  /*a910*/  MUFU.RSQ R7, R4 ;  /* 0x0000000400077308 */ /* 0x004ea40000001400 */
[----:B--2---:R-:W-:Y:S01]  /*a920*/  FMUL.FTZ R6, R4, R7 ;  /* 0x0000000704067220 */ /* 0x004fe20000410000 */
        /* <DEDUP_REMOVED lines=21> */
.L_x_3725:
[----:B------:R-:W-:Y:S02]  /*aa80*/  IMAD.MOV.U32 R5, RZ, RZ, 0x3f000000 ;  /* 0x3f000000ff057424 */ /* 0x000fe400078e00ff */
[C---:B------:R-:W-:Y:S01]  /*aa90*/  FADD.FTZ R0, |R15|.reuse, -RZ ;  /* 0x800000ff0f007221 */ /* 0x040fe20000010200 */
[C---:B------:R-:W-:Y:S01]  /*aaa0*/  FSETP.GT.FTZ.AND P0, PT, |R15|.reuse, 0.56000000238418579102, PT ;  /* 0x3f0f5c290f00780b */ /* 0x040fe20003f14200 */
[----:B--2---:R-:W-:Y:S01]  /*aab0*/  IMAD.MOV.U32 R7, RZ, RZ, 0x3fd774eb ;  /* 0x3fd774ebff077424 */ /* 0x004fe200078e00ff */
[----:B------:R-:W-:Y:S01]  /*aac0*/  FSETP.NEU.FTZ.AND P1, PT, |R15|, 1, PT ;  /* 0x3f8000000f00780b */ /* 0x000fe20003f3d200 */
        /* <DEDUP_REMOVED lines=23> */
.L_x_3724:
        /* <DEDUP_REMOVED lines=19> */
[----:B01----:R-:W-:Y:S05]  /*ad70*/  CALL.REL.NOINC `($__internal_1_$__cuda_sm3x_div_rn_ftz_f32_slowpath) ;  /* 0x0000007c008c7944 */ /* 0x003fea0003c00000 */
[----:B------:R-:W-:-:S07]  /*ad80*/  IMAD.MOV.U32 R4, RZ, RZ, R0 ;  /* 0x000000ffff047224 */ /* 0x000fce00078e0000 */
.L_x_3729:
[----:B------:R-:W-:Y:S05]  /*ad90*/  BSYNC B5 ;  /* 0x0000000000057941 */ /* 0x000fea0003800000 */
.L_x_3728:
        /* <DEDUP_REMOVED lines=18> */
.L_x_3731:
[----:B------:R-:W-:Y:S01]  /*aec0*/  ISETP.GE.AND P0, PT, R12, RZ, PT ;  /* 0x000000ff0c00720c */ /* 0x000fe20003f06270 */
[----:B------:R-:W-:-:S12]  /*aed0*/  IMAD.MOV.U32 R5, RZ, RZ, 0x3fd774eb ;  /* 0x3fd774ebff057424 */ /* 0x000fd800078e00ff */
[----:B------:R-:W-:-:S04]  /*aee0*/  @P0 FFMA.FTZ R4, R5, 0.93318945169448852539, -R4 ;  /* 0x3f6ee58105040823 */ /* 0x000fc80000010804 */
[----:B------:R-:W-:-:S07]  /*aef0*/  @!P0 FFMA.FTZ R4, R5, 0.93318945169448852539, R4 ;  /* 0x3f6ee58105048823 */ /* 0x000fce0000010004 */
.L_x_3732:
[----:B------:R-:W-:Y:S05]  /*af00*/  BSYNC B2 ;  /* 0x0000000000027941 */ /* 0x000fea0003800000 */
.L_x_3730:
        /* <DEDUP_REMOVED lines=11> */
.L_x_3727:
        /* <DEDUP_REMOVED lines=17> */
[----:B------:R-:W-:-:S07]  /*b0d0*/  MOV R4, R0 ;  /* 0x0000000000047202 */ /* 0x000fce0000000f00 */
.L_x_3734:
[----:B------:R-:W-:Y:S05]  /*b0e0*/  BSYNC B5 ;  /* 0x0000000000057941 */ /* 0x000fea0003800000 */
.L_x_3733:
        /* <DEDUP_REMOVED lines=18> */
.L_x_3736:
[----:B------:R-:W-:Y:S01]  /*b210*/  ISETP.GE.AND P0, PT, R12, RZ, PT ;  /* 0x000000ff0c00720c */ /* 0x000fe20003f06270 */
[----:B------:R-:W-:-:S12]  /*b220*/  IMAD.MOV.U32 R5, RZ, RZ, 0x3fd774eb ;  /* 0x3fd774ebff057424 */ /* 0x000fd800078e00ff */
[----:B------:R-:W-:-:S04]  /*b230*/  @P0 FFMA.FTZ R4, R5, 0.93318945169448852539, -R4 ;  /* 0x3f6ee58105040823 */ /* 0x000fc80000010804 */
[----:B------:R-:W-:-:S07]  /*b240*/  @!P0 FFMA.FTZ R4, R5, 0.93318945169448852539, R4 ;  /* 0x3f6ee58105048823 */ /* 0x000fce0000010004 */
.L_x_3737:
[----:B------:R-:W-:Y:S05]  /*b250*/  BSYNC B2 ;  /* 0x0000000000027941 */ /* 0x000fea0003800000 */
.L_x_3735:
        /* <DEDUP_REMOVED lines=10> */
.L_x_3726:
[----:B------:R-:W-:Y:S05]  /*b300*/  BSYNC B4 ;  /* 0x0000000000047941 */ /* 0x000fea0003800000 */
.L_x_3723:
[----:B------:R-:W-:-:S13]  /*b310*/  ISETP.NE.AND P0, PT, R21, RZ, PT ;  /* 0x000000ff1500720c */ /* 0x000fda0003f05270 */
[----:B-1----:R-:W-:Y:S01]  /*b320*/  @!P0 FADD.FTZ R20, -R20, -RZ ;  /* 0x800000ff14148221 */ /* 0x002fe20000010100 */
[----:B------:R-:W-:Y:S06]  /*b330*/  BRA `(.L_x_3738) ;  /* 0x0000000c00787947 */ /* 0x000fec0003800000 */
.L_x_3701:
[----:B------:R-:W-:Y:S01]  /*b340*/  FADD.FTZ R5, -R16, 6.1232342629258392722e-17 ;  /* 0x248d313210057421 */ /* 0x000fe20000010100 */
[----:B------:R-:W-:-:S03]  /*b350*/  FADD.FTZ R20, -R11, -RZ ;  /* 0x800000ff0b147221 */ /* 0x000fc60000010100 */
[----:B------:R-:W-:Y:S01]  /*b360*/  FADD.FTZ R5, R5, 1.5707963705062866211 ;  /* 0x3fc90fdb05057421 */ /* 0x000fe20000010000 */
[----:B------:R-:W-:Y:S06]  /*b370*/  BRA `(.L_x_3738) ;  /* 0x0000000c00687947 */ /* 0x000fec0003800000 */
.L_x_3700:
[----:B------:R-:W-:Y:S01]  /*b380*/  FADD.FTZ R20, -R11, -RZ ;  /* 0x800000ff0b147221 */ /* 0x000fe20000010100 */
[----:B------:R-:W-:Y:S01]  /*b390*/  IMAD.MOV.U32 R5, RZ, RZ, RZ ;  /* 0x000000ffff057224 */ /* 0x000fe200078e00ff */
[----:B------:R-:W-:Y:S06]  /*b3a0*/  BRA `(.L_x_3738) ;  /* 0x0000000c005c7947 */ /* 0x000fec0003800000 */
.L_x_3699:
[----:B------:R-:W-:Y:S01]  /*b3b0*/  FSETP.GEU.FTZ.AND P6, PT, R12, |R11|, PT ;  /* 0x4000000b0c00720b */ /* 0x000fe20003fde000 */
[----:B------:R-:W-:Y:S03]  /*b3c0*/  BSSY B4, `(.L_x_3739) ;  /* 0x00000c1000047945 */ /* 0x000fe60003800000 */
[----:B--234-:R-:W-:Y:S02]  /*b3d0*/  FSEL R13, R18, R12, !P6 ;  /* 0x0000000c120d7208 */ /* 0x01cfe40007000000 */
        /* <DEDUP_REMOVED lines=20> */
[----:B------:R-:W-:Y:S05]  /*b520*/  CALL.REL.NOINC `($__internal_1_$__cuda_sm3x_div_rn_ftz_f32_slowpath) ;  /* 0x0000007400a07944 */ /* 0x000fea0003c00000 */
[----:B------:R-:W-:-:S07]  /*b530*/  MOV R5, R0 ;  /* 0x0000000000057202 */ /* 0x000fce0000000f00 */
.L_x_3743:
[----:B------:R-:W-:Y:S05]  /*b540*/  BSYNC B5 ;  /* 0x0000000000057941 */ /* 0x000fea0003800000 */
.L_x_3742:
        /* <DEDUP_REMOVED lines=18> */
.L_x_3745:
[----:B------:R-:W-:Y:S01]  /*b670*/  ISETP.GE.AND P0, PT, R16, RZ, PT ;  /* 0x000000ff1000720c */ /* 0x000fe20003f06270 */
[----:B------:R-:W-:-:S12]  /*b680*/  IMAD.MOV.U32 R5, RZ, RZ, 0x3fd774eb ;  /* 0x3fd774ebff057424 */ /* 0x000fd800078e00ff */
[----:B------:R-:W-:-:S04]  /*b690*/  @P0 FFMA.FTZ R0, R5, 0.93318945169448852539, -R0 ;  /* 0x3f6ee58105000823 */ /* 0x000fc80000010800 */
[----:B------:R-:W-:-:S07]  /*b6a0*/  @!P0 FFMA.FTZ R0, R5, 0.93318945169448852539, R0 ;  /* 0x3f6ee58105008823 */ /* 0x000fce0000010000 */
.L_x_3746:
[----:B------:R-:W-:Y:S05]  /*b6b0*/  BSYNC B2 ;  /* 0x0000000000027941 */ /* 0x000fea0003800000 */
.L_x_3744:
        /* <DEDUP_REMOVED lines=13> */
.L_x_3741:
        /* <DEDUP_REMOVED lines=13> */
.L_x_3749:
[----:B------:R-:W-:Y:S05]  /*b860*/  BSYNC B5 ;  /* 0x0000000000057941 */ /* 0x000fea0003800000 */
.L_x_3748:
        /* <DEDUP_REMOVED lines=18> */
.L_x_3751:
[----:B------:R-:W-:Y:S01]  /*b990*/  ISETP.GE.AND P0, PT, R16, RZ, PT ;  /* 0x000000ff1000720c */ /* 0x000fe20003f06270 */
[----:B------:R-:W-:-:S12]  /*b9a0*/  IMAD.MOV.U32 R5, RZ, RZ, 0x3fd774eb ;  /* 0x3fd774ebff057424 */ /* 0x000fd800078e00ff */
[----:B------:R-:W-:-:S04]  /*b9b0*/  @P0 FFMA.FTZ R4, R5, 0.93318945169448852539, -R4 ;  /* 0x3f6ee58105040823 */ /* 0x000fc80000010804 */
[----:B------:R-:W-:-:S07]  /*b9c0*/  @!P0 FFMA.FTZ R4, R5, 0.93318945169448852539, R4 ;  /* 0x3f6ee58105048823 */ /* 0x000fce0000010004 */
.L_x_3752:
[----:B------:R-:W-:Y:S05]  /*b9d0*/  BSYNC B2 ;  /* 0x0000000000027941 */ /* 0x000fea0003800000 */
.L_x_3750:
        /* <DEDUP_REMOVED lines=27> */
.L_x_3740:
[----:B------:R-:W-:Y:S01]  /*bb90*/  FMUL.FTZ R4, R16, 0.36787945032119750977 ;  /* 0x3ebc5ab210047820 */ /* 0x000fe20000410000 */
[----:B------:R-:W-:Y:S01]  /*bba0*/  FMUL.FTZ R5, R11, 0.36787945032119750977 ;  /* 0x3ebc5ab20b057820 */ /* 0x000fe20000410000 */
[----:B------:R-:W0:Y:S01]  /*bbb0*/  MUFU.RCP R10, R13 ;  /* 0x0000000d000a7308 */ /* 0x000e220000001000 */
[----:B------:R-:W-:Y:S02]  /*bbc0*/  IMAD.MOV.U32 R15, RZ, RZ, 0x3f800000 ;  /* 0x3f800000ff0f7424 */ /* 0x000fe400078e00ff */
[----:B------:R-:W-:Y:S01]  /*bbd0*/  FADD.FTZ R4, |R4|, -RZ ;  /* 0x800000ff04047221 */ /* 0x000fe20000010200 */
[----:B------:R-:W-:Y:S01]  /*bbe0*/  FADD.FTZ R5, |R5|, -RZ ;  /* 0x800000ff05057221 */ /* 0x000fe20000010200 */
[----:B------:R-:W-:Y:S04]  /*bbf0*/  BSSY B5, `(.L_x_3753) ;  /* 0x000001c000057945 */ /* 0x000fe80003800000 */
[----:B------:R-:W-:-:S02]  /*bc00*/  VIMNMX R6, R4, R5, !PT ;  /* 0x0000000504067248 */ /* 0x000fc40007fe0100 */
        /* <DEDUP_REMOVED lines=26> */
.L_x_3754:
[----:B------:R-:W-:Y:S05]  /*bdb0*/  BSYNC B5 ;  /* 0x0000000000057941 */ /* 0x000fea0003800000 */
.L_x_3753:
        /* <DEDUP_REMOVED lines=18> */
.L_x_3756:
[----:B------:R-:W-:Y:S01]  /*bee0*/  ISETP.GE.AND P0, PT, R16, RZ, PT ;  /* 0x000000ff1000720c */ /* 0x000fe20003f06270 */
[----:B------:R-:W-:-:S12]  /*bef0*/  IMAD.MOV.U32 R5, RZ, RZ, 0x3fd774eb ;  /* 0x3fd774ebff057424 */ /* 0x000fd800078e00ff */
[----:B------:R-:W-:-:S04]  /*bf00*/  @P0 FFMA.FTZ R4, R5, 0.93318945169448852539, -R4 ;  /* 0x3f6ee58105040823 */ /* 0x000fc80000010804 */
[----:B------:R-:W-:-:S07]  /*bf10*/  @!P0 FFMA.FTZ R4, R5, 0.93318945169448852539, R4 ;  /* 0x3f6ee58105048823 */ /* 0x000fce0000010004 */
.L_x_3757:
[----:B------:R-:W-:Y:S05]  /*bf20*/  BSYNC B2 ;  /* 0x0000000000027941 */ /* 0x000fea0003800000 */
.L_x_3755:
        /* <DEDUP_REMOVED lines=10> */
.L_x_3747:
[----:B------:R-:W-:Y:S05]  /*bfd0*/  BSYNC B4 ;  /* 0x0000000000047941 */ /* 0x000fea0003800000 */
.L_x_3739:
[----:B------:R-:W-:Y:S01]  /*bfe0*/  ISETP.NE.AND P0, PT, R21, RZ, PT ;  /* 0x000000ff1500720c */ /* 0x000fe20003f05270 */
[----:B------:R-:W-:Y:S01]  /*bff0*/  FADD.FTZ R20, R15, 0.69314718246459960938 ;  /* 0x3f3172180f147421 */ /* 0x000fe20000010000 */
[----:B------:R-:W-:-:S11]  /*c000*/  FADD.FTZ R5, |R4|, -RZ ;  /* 0x800000ff04057221 */ /* 0x000fd60000010200 */
[----:B------:R-:W-:Y:S01]  /*c010*/  @!P0 FADD.FTZ R20, -R20, -RZ ;  /* 0x800000ff14148221 */ /* 0x000fe20000010100 */
[----:B------:R-:W-:Y:S06]  /*c020*/  BRA `(.L_x_3738) ;  /* 0x00000000003c7947 */ /* 0x000fec0003800000 */
.L_x_3698:
        /* <DEDUP_REMOVED lines=15> */
.L_x_3738:
[----:B------:R-:W-:Y:S05]  /*c120*/  BSYNC B0 ;  /* 0x0000000000007941 */ /* 0x000fea0003800000 */
.L_x_3697:
[----:B------:R-:W-:-:S07]  /*c130*/  F2FP.F16.F32.PACK_AB R16, R20, R5 ;  /* 0x000000051410723e */ /* 0x000fce00000000ff */
.L_x_3696:
[----:B------:R-:W-:Y:S05]  /*c140*/  BSYNC B1 ;  /* 0x0000000000017941 */ /* 0x000fea0003800000 */
.L_x_3695:
        /* <DEDUP_REMOVED lines=114> */
.L_x_3768:
        /* <DEDUP_REMOVED lines=10> */
.L_x_3770:
[----:B------:R-:W-:-:S04]  /*c910*/  FADD.FTZ R4, -R5, R6 ;  /* 0x0000000605047221 */ /* 0x000fc80000010100 */
[----:B------:R-:W-:-:S07]  /*c920*/  FMUL.FTZ R4, R4, 0.5 ;  /* 0x3f00000004047820 */ /* 0x000fce0000410000 */
.L_x_3771:
[----:B------:R-:W-:Y:S05]  /*c930*/  BSYNC B3 ;  /* 0x0000000000037941 */ /* 0x000fea0003800000 */
.L_x_3769:
        /* <DEDUP_REMOVED lines=11> */
.L_x_3773:
[----:B------:R-:W-:-:S04]  /*c9f0*/  FADD.FTZ R8, R7, -R8 ;  /* 0x8000000807087221 */ /* 0x000fc80000010000 */
[----:B------:R-:W-:-:S07]  /*ca00*/  FMUL.FTZ R9, R8, 0.5 ;  /* 0x3f00000008097820 */ /* 0x000fce0000410000 */
.L_x_3774:
[----:B------:R-:W-:Y:S05]  /*ca10*/  BSYNC B3 ;  /* 0x0000000000037941 */ /* 0x000fea0003800000 */
.L_x_3772:
        /* <DEDUP_REMOVED lines=35> */
.L_x_3767:
[----:B------:R0:W1:Y:S02]  /*cc50*/  MUFU.SQRT R20, R18 ;  /* 0x0000001200147308 */ /* 0x0000640000002000 */
.L_x_3766:
[----:B------:R-:W-:Y:S05]  /*cc60*/  BSYNC B2 ;  /* 0x0000000000027941 */ /* 0x000fea0003800000 */
.L_x_3765:
        /* <DEDUP_REMOVED lines=24> */
.L_x_3781:
[----:B------:R-:W-:-:S04]  /*cdf0*/  FADD.FTZ R4, -R5, R6 ;  /* 0x0000000605047221 */ /* 0x000fc80000010100 */
[----:B------:R-:W-:-:S07]  /*ce00*/  FMUL.FTZ R4, R4, 0.5 ;  /* 0x3f00000004047820 */ /* 0x000fce0000410000 */
.L_x_3782:
[----:B------:R-:W-:Y:S05]  /*ce10*/  BSYNC B3 ;  /* 0x0000000000037941 */ /* 0x000fea0003800000 */
.L_x_3780:
        /* <DEDUP_REMOVED lines=10> */
.L_x_3784:
[----:B------:R-:W-:-:S04]  /*cec0*/  FADD.FTZ R0, -R0, R7 ;  /* 0x0000000700007221 */ /* 0x000fc80000010100 */
[----:B------:R-:W-:-:S07]  /*ced0*/  FMUL.FTZ R5, R0, 0.5 ;  /* 0x3f00000000057820 */ /* 0x000fce0000410000 */
.L_x_3785:
[----:B------:R-:W-:Y:S05]  /*cee0*/  BSYNC B3 ;  /* 0x0000000000037941 */ /* 0x000fea0003800000 */
.L_x_3783:
[----:B------:R-:W-:Y:S01]  /*cef0*/  FADD.FTZ R4, R5, R4 ;  /* 0x0000000405047221 */ /* 0x000fe20000010000 */
[----:B------:R-:W-:Y:S01]  /*cf00*/  FADD.FTZ R13, R12, R13 ;  /* 0x0000000d0c0d7221 */ /* 0x000fe20000010000 */
[----:B------:R-:W-:-:S03]  /*cf10*/  PLOP3.LUT P0, PT, PT, PT, PT, 0x80, 0x0 ;  /* 0x000000000000781c */ /* 0x000fc60003f0f070 */
[----:B------:R-:W-:-:S06]  /*cf20*/  FMUL.FTZ R13, R13, R4 ;  /* 0x000000040d0d7220 */ /* 0x000fcc0000410000 */
[----:B------:R-:W4:Y:S01]  /*cf30*/  MUFU.SQRT R13, R13 ;  /* 0x0000000d000d7308 */ /* 0x000f220000002000 */
[----:B------:R-:W-:Y:S05]  /*cf40*/  BRA `(.L_x_3777) ;  /* 0x0000000000687947 */ /* 0x000fea0003800000 */
.L_x_3779:
        /* <DEDUP_REMOVED lines=15> */
.L_x_3778:
        /* <DEDUP_REMOVED lines=8> */
.L_x_3776:
[----:B------:R-:W-:Y:S01]  /*d0c0*/  PLOP3.LUT P0, PT, PT, PT, PT, 0x80, 0x0 ;  /* 0x000000000000781c */ /* 0x000fe20003f0f070 */
[----:B------:R-:W-:Y:S01]  /*d0d0*/  FMUL.FTZ R13, R13, 16777216 ;  /* 0x4b8000000d0d7820 */ /* 0x000fe20000410000 */
[----:B------:R-:W-:-:S11]  /*d0e0*/  FMUL.FTZ R12, R12, 16777216 ;  /* 0x4b8000000c0c7820 */ /* 0x000fd60000410000 */
.L_x_3777:
[----:B------:R-:W-:Y:S05]  /*d0f0*/  BSYNC B2 ;  /* 0x0000000000027941 */ /* 0x000fea0003800000 */
.L_x_3775:
[----:B------:R-:W-:Y:S04]  /*d100*/  BSSY B4, `(.L_x_3786) ;  /* 0x00000a9000047945 */ /* 0x000fe80003800000 */
[----:B------:R-:W-:Y:S05]  /*d110*/  @P0 BRA `(.L_x_3787) ;  /* 0x0000000000ec0947 */ /* 0x000fea0003800000 */
[----:B------:R-:W-:-:S13]  /*d120*/  ISETP.GT.AND P0, PT, R3, -0x1, PT ;  /* 0xffffffff0300780c */ /* 0x000fda0003f04270 */
[----:B------:R-:W-:Y:S05]  /*d130*/  @P0 BRA `(.L_x_3788) ;  /* 0x0000000000740947 */ /* 0x000fea0003800000 */
[----:B------:R-:W-:Y:S01]  /*d140*/  FADD.FTZ R0, -R15, -RZ ;  /* 0x800000ff0f007221 */ /* 0x000fe20000010100 */
[----:B--2---:R-:W-:-:S03]  /*d150*/  IMAD.MOV.U32 R4, RZ, RZ, 0x3f000000 ;  /* 0x3f000000ff047424 */ /* 0x004fc600078e00ff */
[C---:B------:R-:W-:Y:S01]  /*d160*/  FADD.FTZ R3, |R0|.reuse, -RZ ;  /* 0x800000ff00037221 */ /* 0x040fe20000010200 */
[C---:B------:R-:W-:Y:S02]  /*d170*/  FSETP.GT.FTZ.AND P0, PT, |R0|.reuse, 0.56000000238418579102, PT ;  /* 0x3f0f5c290000780b */ /* 0x040fe40003f14200 */
        /* <DEDUP_REMOVED lines=22> */
[----:B------:R-:W-:-:S04]  /*d2e0*/  @P1 FFMA.FTZ R5, R3, 0.93318945169448852539, R0 ;  /* 0x3f6ee58103051823 */ /* 0x000fc80000010000 */
[----:B------:R-:W-:Y:S01]  /*d2f0*/  @P0 FADD.FTZ R5, R5, R5 ;  /* 0x0000000505050221 */ /* 0x000fe20000010000 */
[----:B------:R-:W-:Y:S06]  /*d300*/  BRA `(.L_x_3789) ;  /* 0x0000000800207947 */ /* 0x000fec0003800000 */
.L_x_3788:
[----:B------:R-:W-:Y:S02]  /*d310*/  IMAD.MOV.U32 R3, RZ, RZ, 0x3f000000 ;  /* 0x3f000000ff037424 */ /* 0x000fe400078e00ff */
        /* <DEDUP_REMOVED lines=21> */
[----:B------:R-:W-:-:S03]  /*d470*/  HFMA2.MMA R3, -RZ, RZ, 1.9599609375, 20144 ;  /* 0x3fd774ebff037435 */ /* 0x000fc600000001ff */
[----:B------:R-:W-:-:S05]  /*d480*/  FADD.FTZ R0, -R5, -RZ ;  /* 0x800000ff05007221 */ /* 0x000fca0000010100 */
[----:B------:R-:W-:-:S05]  /*d490*/  FSEL R0, R5, R0, P0 ;  /* 0x0000000005007208 */ /* 0x000fca0000000000 */
[----:B------:R-:W-:-:S04]  /*d4a0*/  @!P1 FFMA.FTZ R5, R3, 0.93318945169448852539, R0 ;  /* 0x3f6ee58103059823 */ /* 0x000fc80000010000 */
[----:B------:R-:W-:Y:S01]  /*d4b0*/  @P0 FADD.FTZ R5, R5, R5 ;  /* 0x0000000505050221 */ /* 0x000fe20000010000 */
[----:B------:R-:W-:Y:S06]  /*d4c0*/  BRA `(.L_x_3789) ;  /* 0x0000000400b07947 */ /* 0x000fec0003800000 */
.L_x_3787:
        /* <DEDUP_REMOVED lines=9> */
[----:B--2---:R-:W2:Y:S08]  /*d560*/  MUFU.RCP R4, R3 ;  /* 0x0000000300047308 */ /* 0x004eb00000001000 */
        /* <DEDUP_REMOVED lines=11> */
.L_x_3792:
[----:B------:R-:W-:Y:S05]  /*d620*/  BSYNC B5 ;  /* 0x0000000000057941 */ /* 0x000fea0003800000 */
.L_x_3791:
        /* <DEDUP_REMOVED lines=18> */
.L_x_3794:
[----:B------:R-:W-:Y:S01]  /*d750*/  ISETP.GE.AND P0, PT, R12, RZ, PT ;  /* 0x000000ff0c00720c */ /* 0x000fe20003f06270 */
[----:B------:R-:W-:-:S12]  /*d760*/  IMAD.MOV.U32 R5, RZ, RZ, 0x3fd774eb ;  /* 0x3fd774ebff057424 */ /* 0x000fd800078e00ff */
[----:B------:R-:W-:-:S04]  /*d770*/  @P0 FFMA.FTZ R4, R5, 0.93318945169448852539, -R4 ;  /* 0x3f6ee58105040823 */ /* 0x000fc80000010804 */
[----:B------:R-:W-:-:S07]  /*d780*/  @!P0 FFMA.FTZ R4, R5, 0.93318945169448852539, R4 ;  /* 0x3f6ee58105048823 */ /* 0x000fce0000010004 */
.L_x_3795:
[----:B------:R-:W-:Y:S05]  /*d790*/  BSYNC B2 ;  /* 0x0000000000027941 */ /* 0x000fea0003800000 */
.L_x_3793:
        /* <DEDUP_REMOVED lines=11> */
.L_x_3790:
[----:B------:R-:W-:Y:S01]  /*d850*/  FADD.FTZ R0, |R12|, -RZ ;  /* 0x800000ff0c007221 */ /* 0x000fe20000010200 */
[C---:B---34-:R-:W-:Y:S01]  /*d860*/  FADD.FTZ R7, |R13|.reuse, -RZ ;  /* 0x800000ff0d077221 */ /* 0x058fe20000010200 */
[----:B------:R-:W-:Y:S01]  /*d870*/  FSETP.GT.FTZ.AND P6, PT, |R13|, |R12|, PT ;  /* 0x4000000c0d00720b */ /* 0x000fe20003fd4200 */
[----:B------:R-:W-:Y:S03]  /*d880*/  BSSY B5, `(.L_x_3796) ;  /* 0x000000f000057945 */ /* 0x000fe60003800000 */
        /* <DEDUP_REMOVED lines=14> */
.L_x_3797:
[----:B------:R-:W-:Y:S05]  /*d970*/  BSYNC B5 ;  /* 0x0000000000057941 */ /* 0x000fea0003800000 */
.L_x_3796:
        /* <DEDUP_REMOVED lines=18> */
.L_x_3799:
[----:B------:R-:W-:Y:S01]  /*daa0*/  ISETP.GE.AND P0, PT, R12, RZ, PT ;  /* 0x000000ff0c00720c */ /* 0x000fe20003f06270 */
[----:B------:R-:W-:-:S12]  /*dab0*/  IMAD.MOV.U32 R5, RZ, RZ, 0x3fd774eb ;  /* 0x3fd774ebff057424 */ /* 0x000fd800078e00ff */
[----:B------:R-:W-:-:S04]  /*dac0*/  @P0 FFMA.FTZ R4, R5, 0.93318945169448852539, -R4 ;  /* 0x3f6ee58105040823 */ /* 0x000fc80000010804 */
[----:B------:R-:W-:-:S07]  /*dad0*/  @!P0 FFMA.FTZ R4, R5, 0.93318945169448852539, R4 ;  /* 0x3f6ee58105048823 */ /* 0x000fce0000010004 */
.L_x_3800:
[----:B------:R-:W-:Y:S05]  /*dae0*/  BSYNC B2 ;  /* 0x0000000000027941 */ /* 0x000fea0003800000 */
.L_x_3798:
        /* <DEDUP_REMOVED lines=10> */
.L_x_3789:
[----:B------:R-:W-:Y:S05]  /*db90*/  BSYNC B4 ;  /* 0x0000000000047941 */ /* 0x000fea0003800000 */
.L_x_3786:
[----:B------:R-:W-:-:S13]  /*dba0*/  ISETP.NE.AND P0, PT, R21, RZ, PT ;  /* 0x000000ff1500720c */ /* 0x000fda0003f05270 */
[----:B-1----:R-:W-:Y:S01]  /*dbb0*/  @!P0 FADD.FTZ R20, -R20, -RZ ;  /* 0x800000ff14148221 */ /* 0x002fe20000010100 */
[----:B------:R-:W-:Y:S06]  /*dbc0*/  BRA `(.L_x_3801) ;  /* 0x0000000c00787947 */ /* 0x000fec0003800000 */
.L_x_3764:
[----:B------:R-:W-:Y:S01]  /*dbd0*/  FADD.FTZ R3, -R3, 6.1232342629258392722e-17 ;  /* 0x248d313203037421 */ /* 0x000fe20000010100 */
[----:B------:R-:W-:-:S03]  /*dbe0*/  FADD.FTZ R20, -R11, -RZ ;  /* 0x800000ff0b147221 */ /* 0x000fc60000010100 */
[----:B------:R-:W-:Y:S01]  /*dbf0*/  FADD.FTZ R5, R3, 1.5707963705062866211 ;  /* 0x3fc90fdb03057421 */ /* 0x000fe20000010000 */
[----:B------:R-:W-:Y:S06]  /*dc00*/  BRA `(.L_x_3801) ;  /* 0x0000000c00687947 */ /* 0x000fec0003800000 */
.L_x_3763:
[----:B------:R-:W-:Y:S01]  /*dc10*/  FADD.FTZ R20, -R11, -RZ ;  /* 0x800000ff0b147221 */ /* 0x000fe20000010100 */
[----:B------:R-:W-:Y:S01]  /*dc20*/  IMAD.MOV.U32 R5, RZ, RZ, RZ ;  /* 0x000000ffff057224 */ /* 0x000fe200078e00ff */
[----:B------:R-:W-:Y:S06]  /*dc30*/  BRA `(.L_x_3801) ;  /* 0x0000000c005c7947 */ /* 0x000fec0003800000 */
.L_x_3762:
        /* <DEDUP_REMOVED lines=25> */
.L_x_3806:
[----:B------:R-:W-:Y:S05]  /*ddd0*/  BSYNC B5 ;  /* 0x0000000000057941 */ /* 0x000fea0003800000 */
.L_x_3805:
        /* <DEDUP_REMOVED lines=18> */
.L_x_3808:
[----:B------:R-:W-:Y:S02]  /*df00*/  ISETP.GE.AND P0, PT, R3, RZ, PT ;  /* 0x000000ff0300720c */ /* 0x000fe40003f06270 */
[----:B------:R-:W-:-:S11]  /*df10*/  MOV R5, 0x3fd774eb ;  /* 0x3fd774eb00057802 */ /* 0x000fd60000000f00 */
[----:B------:R-:W-:-:S04]  /*df20*/  @P0 FFMA.FTZ R0, R5, 0.93318945169448852539, -R0 ;  /* 0x3f6ee58105000823 */ /* 0x000fc80000010800 */
[----:B------:R-:W-:-:S07]  /*df30*/  @!P0 FFMA.FTZ R0, R5, 0.93318945169448852539, R0 ;  /* 0x3f6ee58105008823 */ /* 0x000fce0000010000 */
.L_x_3809:
[----:B------:R-:W-:Y:S05]  /*df40*/  BSYNC B2 ;  /* 0x0000000000027941 */ /* 0x000fea0003800000 */
.L_x_3807:
[----:B------:R-:W-:Y:S01]  /*df50*/  FSETP.NEU.FTZ.AND P0, PT, R12, |R11|, PT ;  /* 0x4000000b0c00720b */ /* 0x000fe20003f1d000 */
[----:B------:R-:W0:Y:S01]  /*df60*/  MUFU.LG2 R15, R15 ;  /* 0x0000000f000f7308 */ /* 0x000e220000000c00 */
[----:B------:R-:W-:Y:S01]  /*df70*/  FSETP.NEU.FTZ.AND P1, PT, R13, RZ, PT ;  /* 0x000000ff0d00720b */ /* 0x000fe20003f3d000 */
[----:B------:R-:W-:Y:S01]  /*df80*/  FADD.FTZ R4, |R11|, R12 ;  /* 0x0000000c0b047221 */ /* 0x000fe20000010200 */
[----:B------:R-:W-:Y:S01]  /*df90*/  ISETP.GE.AND P2, PT, R3, RZ, PT ;  /* 0x000000ff0300720c */ /* 0x000fe20003f46270 */
[----:B------:R-:W-:-:S08]  /*dfa0*/  IMAD.MOV.U32 R3, RZ, RZ, 0x4016cbe4 ;  /* 0x4016cbe4ff037424 */ /* 0x000fd000078e00ff */
[----:B------:R-:W-:Y:S02]  /*dfb0*/  @!P0 FSEL R0, R3, 0.78539818525314331055, !P2 ;  /* 0x3f490fdb03008808 */ /* 0x000fe40005000000 */
[----:B------:R-:W-:Y:S02]  /*dfc0*/  @!P1 FSEL R0, RZ, 3.1415927410125732422, P2 ;  /* 0x40490fdbff009808 */ /* 0x000fe40001000000 */
[----:B------:R-:W-:Y:S01]  /*dfd0*/  FSETP.GTU.FTZ.AND P0, PT, |R4|, +INF , PT ;  /* 0x7f8000000400780b */ /* 0x000fe20003f1c200 */
[----:B0-----:R-:W-:Y:S01]  /*dfe0*/  FMUL.FTZ.D2 R15, R15, 0.69314718246459960938 ;  /* 0x3f3172180f0f7820 */ /* 0x001fe20000310000 */
[----:B------:R-:W-:-:S04]  /*dff0*/  LOP3.LUT R11, R0, 0x80000000, R11, 0xb8, !PT ;  /* 0x80000000000b7812 */ /* 0x000fc800078eb80b */
[----:B------:R-:W-:Y:S01]  /*e000*/  FSEL R4, R4, R11, P0 ;  /* 0x0000000b04047208 */ /* 0x000fe20000000000 */
[----:B------:R-:W-:Y:S06]  /*e010*/  BRA `(.L_x_3810) ;  /* 0x0000000800107947 */ /* 0x000fec0003800000 */
.L_x_3804:
        /* <DEDUP_REMOVED lines=13> */
.L_x_3812:
[----:B------:R-:W-:Y:S05]  /*e0f0*/  BSYNC B5 ;  /* 0x0000000000057941 */ /* 0x000fea0003800000 */
.L_x_3811:
        /* <DEDUP_REMOVED lines=18> */
.L_x_3814:
[----:B------:R-:W-:Y:S01]  /*e220*/  ISETP.GE.AND P0, PT, R3, RZ, PT ;  /* 0x000000ff0300720c */ /* 0x000fe20003f06270 */
[----:B------:R-:W-:-:S12]  /*e230*/  HFMA2.MMA R5, -RZ, RZ, 1.9599609375, 20144 ;  /* 0x3fd774ebff057435 */ /* 0x000fd800000001ff */
[----:B------:R-:W-:-:S04]  /*e240*/  @P0 FFMA.FTZ R4, R5, 0.93318945169448852539, -R4 ;  /* 0x3f6ee58105040823 */ /* 0x000fc80000010804 */
[----:B------:R-:W-:-:S07]  /*e250*/  @!P0 FFMA.FTZ R4, R5, 0.93318945169448852539, R4 ;  /* 0x3f6ee58105048823 */ /* 0x000fce0000010004 */
.L_x_3815:
[----:B------:R-:W-:Y:S05]  /*e260*/  BSYNC B2 ;  /* 0x0000000000027941 */ /* 0x000fea0003800000 */
.L_x_3813:
        /* <DEDUP_REMOVED lines=14> */
[----:B------:R-:W-:-:S04]  /*e350*/  FSETP.NEU.FTZ.AND P0, PT, R18, +INF , PT ;  /* 0x7f8000001200780b */ /* 0x000fc80003f1d000 */
[----:B------:R-:W-:Y:S02]  /*e360*/  FSEL R0, R0, +INF , P0 ;  /* 0x7f80000000007808 */ /* 0x000fe40000000000 */
[----:B------:R-:W-:Y:S01]  /*e370*/  ISETP.GE.AND P0, PT, R3, RZ, PT ;  /* 0x000000ff0300720c */ /* 0x000fe20003f06270 */
[----:B------:R-:W-:-:S03]  /*e380*/  IMAD.MOV.U32 R3, RZ, RZ, 0x4016cbe4 ;  /* 0x4016cbe4ff037424 */ /* 0x000fc600078e00ff */
[----:B------:R-:W0:Y:S02]  /*e390*/  MUFU.LG2 R0, R0 ;  /* 0x0000000000007308 */ /* 0x000e240000000c00 */
        /* <DEDUP_REMOVED lines=8> */
.L_x_3803:
        /* <DEDUP_REMOVED lines=34> */
.L_x_3817:
[----:B------:R-:W-:Y:S05]  /*e640*/  BSYNC B5 ;  /* 0x0000000000057941 */ /* 0x000fea0003800000 */
.L_x_3816:
        /* <DEDUP_REMOVED lines=18> */
.L_x_3819:
[----:B------:R-:W-:Y:S01]  /*e770*/  ISETP.GE.AND P0, PT, R3, RZ, PT ;  /* 0x000000ff0300720c */ /* 0x000fe20003f06270 */
[----:B------:R-:W-:-:S12]  /*e780*/  IMAD.MOV.U32 R5, RZ, RZ, 0x3fd774eb ;  /* 0x3fd774ebff057424 */ /* 0x000fd800078e00ff */
[----:B------:R-:W-:-:S04]  /*e790*/  @P0 FFMA.FTZ R4, R5, 0.93318945169448852539, -R4 ;  /* 0x3f6ee58105040823 */ /* 0x000fc80000010804 */
[----:B------:R-:W-:-:S07]  /*e7a0*/  @!P0 FFMA.FTZ R4, R5, 0.93318945169448852539, R4 ;  /* 0x3f6ee58105048823 */ /* 0x000fce0000010004 */
.L_x_3820:
[----:B------:R-:W-:Y:S05]  /*e7b0*/  BSYNC B2 ;  /* 0x0000000000027941 */ /* 0x000fea0003800000 */
.L_x_3818:
[----:B------:R-:W-:Y:S01]  /*e7c0*/  FSETP.NEU.FTZ.AND P1, PT, R12, |R11|, PT ;  /* 0x4000000b0c00720b */ /* 0x000fe20003f3d000 */
[----:B------:R-:W-:Y:S01]  /*e7d0*/  IMAD.MOV.U32 R0, RZ, RZ, 0x4016cbe4 ;  /* 0x4016cbe4ff007424 */ /* 0x000fe200078e00ff */
[----:B------:R-:W-:Y:S02]  /*e7e0*/  FSETP.NEU.FTZ.AND P2, PT, R13, RZ, PT ;  /* 0x000000ff0d00720b */ /* 0x000fe40003f5d000 */
[----:B------:R-:W-:Y:S01]  /*e7f0*/  ISETP.GE.AND P0, PT, R3, RZ, PT ;  /* 0x000000ff0300720c */ /* 0x000fe20003f06270 */
[----:B------:R-:W-:-:S08]  /*e800*/  FADD.FTZ R3, |R11|, R12 ;  /* 0x0000000c0b037221 */ /* 0x000fd00000010200 */
[----:B------:R-:W-:Y:S02]  /*e810*/  @!P1 FSEL R4, R0, 0.78539818525314331055, !P0 ;  /* 0x3f490fdb00049808 */ /* 0x000fe40004000000 */
[----:B------:R-:W-:Y:S02]  /*e820*/  @!P2 FSEL R4, RZ, 3.1415927410125732422, P0 ;  /* 0x40490fdbff04a808 */ /* 0x000fe40000000000 */
[----:B------:R-:W-:Y:S02]  /*e830*/  FSETP.GTU.FTZ.AND P0, PT, |R3|, +INF , PT ;  /* 0x7f8000000300780b */ /* 0x000fe40003f1c200 */
[----:B------:R-:W-:-:S04]  /*e840*/  LOP3.LUT R4, R4, 0x80000000, R11, 0xb8, !PT ;  /* 0x8000000004047812 */ /* 0x000fc800078eb80b */
[----:B------:R-:W-:-:S07]  /*e850*/  FSEL R4, R3, R4, P0 ;  /* 0x0000000403047208 */ /* 0x000fce0000000000 */
.L_x_3810:
[----:B------:R-:W-:Y:S05]  /*e860*/  BSYNC B4 ;  /* 0x0000000000047941 */ /* 0x000fea0003800000 */
.L_x_3802:
[----:B------:R-:W-:Y:S01]  /*e870*/  ISETP.NE.AND P0, PT, R21, RZ, PT ;  /* 0x000000ff1500720c */ /* 0x000fe20003f05270 */
[----:B------:R-:W-:Y:S01]  /*e880*/  FADD.FTZ R20, R15, 0.69314718246459960938 ;  /* 0x3f3172180f147421 */ /* 0x000fe20000010000 */
[----:B------:R-:W-:-:S11]  /*e890*/  FADD.FTZ R5, |R4|, -RZ ;  /* 0x800000ff04057221 */ /* 0x000fd60000010200 */
[----:B------:R-:W-:Y:S01]  /*e8a0*/  @!P0 FADD.FTZ R20, -R20, -RZ ;  /* 0x800000ff14148221 */ /* 0x000fe20000010100 */
[----:B------:R-:W-:Y:S06]  /*e8b0*/  BRA `(.L_x_3801) ;  /* 0x00000000003c7947 */ /* 0x000fec0003800000 */
.L_x_3761:
        /* <DEDUP_REMOVED lines=15> */
.L_x_3801:
[----:B------:R-:W-:Y:S05]  /*e9b0*/  BSYNC B0 ;  /* 0x0000000000007941 */ /* 0x000fea0003800000 */
.L_x_3760:
[----:B0-----:R-:W-:-:S07]  /*e9c0*/  F2FP.F16.F32.PACK_AB R18, R20, R5 ;  /* 0x000000051412723e */ /* 0x001fce00000000ff */
.L_x_3759:
[----:B------:R-:W-:Y:S05]  /*e9d0*/  BSYNC B1 ;  /* 0x0000000000017941 */ /* 0x000fea0003800000 */
.L_x_3758:
[----:B------:R-:W1:Y:S01]  /*e9e0*/  LDC.U8 R22, c[0x0][0x234] ;  /* 0x00008d00ff167b82 */ /* 0x000e620000000000 */
[----:B------:R-:W-:Y:S01]  /*e9f0*/  ISETP.GE.AND P0, PT, R2, R27, PT ;  /* 0x0000001b0200720c */ /* 0x000fe20003f06270 */
[----:B------:R-:W-:Y:S04]  /*ea00*/  BSSY B7, `(.L_x_3821) ;  /* 0x000031b000077945 */ /* 0x000fe80003800000 */
[----:B------:R-:W-:Y:S08]  /*ea10*/  BSSY B6, `(.L_x_3822) ;  /* 0x000021b000067945 */ /* 0x000ff00003800000 */
[----:B------:R-:W-:Y:S05]  /*ea20*/  @P0 BRA `(.L_x_3823) ;  /* 0x0000002000580947 */ /* 0x000fea0003800000 */
[----:B------:R-:W5:Y:S01]  /*ea30*/  S2R R3, SR_TID.X ;  /* 0x0000000000037919 */ /* 0x000f620000002100 */
[----:B------:R-:W0:Y:S01]  /*ea40*/  LDC.64 R8, c[0x0][0x218] ;  /* 0x00008600ff087b82 */ /* 0x000e220000000a00 */
[----:B-1----:R-:W-:Y:S01]  /*ea50*/  PRMT R2, R22, 0x9910, RZ ;  /* 0x0000991016027816 */ /* 0x002fe200000000ff */
[----:B------:R-:W-:Y:S01]  /*ea60*/  ULDC UR4, c[0x0][0x238] ;  /* 0x00008e0000047ab9 */ /* 0x000fe20000000800 */
[----:B-----5:R-:W-:-:S05]  /*ea70*/  LEA R0, R28, R3, 0x9 ;  /* 0x000000031c007211 */ /* 0x020fca00078e48ff */
[----:B------:R-:W-:Y:S02]  /*ea80*/  IMAD R3, R0, UR4, RZ ;  /* 0x0000000400037c24 */ /* 0x000fe4000f8e02ff */
[----:B------:R-:W-:-:S03]  /*ea90*/  IMAD.MOV.U32 R0, RZ, RZ, R2 ;  /* 0x000000ffff007224 */ /* 0x000fc600078e0002 */
[----:B0-----:R-:W-:Y:S02]  /*eaa0*/  IADD3 R8, P1, R3, R8, RZ ;  /* 0x0000000803087210 */ /* 0x001fe40007f3e0ff */
[----:B------:R-:W-:-:S03]  /*eab0*/  ISETP.GT.AND P0, PT, R0, 0x9, PT ;  /* 0x000000090000780c */ /* 0x000fc60003f04270 */
[----:B------:R-:W-:-:S10]  /*eac0*/  IMAD.X R9, RZ, RZ, R9, P1 ;  /* 0x000000ffff097224 */ /* 0x000fd400008e0609 */
        /* <DEDUP_REMOVED lines=14> */
.L_x_3827:
[----:B------:R-:W-:-:S06]  /*ebb0*/  HADD2.F32 R3, -RZ, R14.H0_H0 ;  /* 0x2000000eff037230 */ /* 0x000fcc0000004100 */
[----:B------:R-:W0:Y:S02]  /*ebc0*/  F2I.S64.TRUNC R2, R3 ;  /* 0x0000000300027311 */ /* 0x000e24000020d900 */
[----:B0-----:R-:W-:Y:S02]  /*ebd0*/  IMAD.MOV.U32 R5, RZ, RZ, R2 ;  /* 0x000000ffff057224 */ /* 0x001fe400078e0002 */
[----:B------:R-:W-:-:S03]  /*ebe0*/  IMAD.MOV.U32 R2, RZ, RZ, R19 ;  /* 0x000000ffff027224 */ /* 0x000fc600078e0013 */
[----:B------:R0:W-:Y:S01]  /*ebf0*/  STG.E.U8 desc[UR36][R8.64], R5 ;  /* 0x0000000508007986 */ /* 0x0001e2000c101124 */
[----:B------:R-:W-:Y:S05]  /*ec00*/  BRA `(.L_x_3829) ;  /* 0x0000000c00dc7947 */ /* 0x000fea0003800000 */
.L_x_3826:
[----:B------:R-:W-:-:S13]  /*ec10*/  ISETP.NE.AND P0, PT, R0, 0x2, PT ;  /* 0x000000020000780c */ /* 0x000fda0003f05270 */
[----:B------:R-:W-:Y:S05]  /*ec20*/  @!P0 BRA `(.L_x_3830) ;  /* 0x0000000000388947 */ /* 0x000fea0003800000 */
[----:B------:R-:W-:-:S13]  /*ec30*/  ISETP.NE.AND P0, PT, R0, 0x3, PT ;  /* 0x000000030000780c */ /* 0x000fda0003f05270 */
[----:B------:R-:W-:Y:S05]  /*ec40*/  @!P0 BRA `(.L_x_3831) ;  /* 0x00000000001c8947 */ /* 0x000fea0003800000 */
[----:B------:R-:W-:-:S13]  /*ec50*/  ISETP.NE.AND P0, PT, R0, 0x4, PT ;  /* 0x000000040000780c */ /* 0x000fda0003f05270 */
[----:B------:R-:W-:Y:S05]  /*ec60*/  @P0 BRA `(.L_x_3828) ;  /* 0x0000000c00580947 */ /* 0x000fea0003800000 */
[----:B------:R-:W-:Y:S01]  /*ec70*/  HADD2.F32 R4, -RZ, R14.H0_H0 ;  /* 0x2000000eff047230 */ /* 0x000fe20000004100 */
[----:B------:R-:W-:-:S05]  /*ec80*/  MOV R2, R19 ;  /* 0x0000001300027202 */ /* 0x000fca0000000f00 */
[----:B------:R-:W0:Y:S02]  /*ec90*/  F2I.S64.TRUNC R4, R4 ;  /* 0x0000000400047311 */ /* 0x000e24000020d900 */
[----:B0-----:R0:W-:Y:S01]  /*eca0*/  STG.E.64 desc[UR36][R8.64], R4 ;  /* 0x0000000408007986 */ /* 0x0011e2000c101b24 */
[----:B------:R-:W-:Y:S05]  /*ecb0*/  BRA `(.L_x_3829) ;  /* 0x0000000c00b07947 */ /* 0x000fea0003800000 */
.L_x_3831:
[----:B------:R-:W-:Y:S02]  /*ecc0*/  HADD2.F32 R14, -RZ, R14.H0_H0 ;  /* 0x2000000eff0e7230 */ /* 0x000fe40000004100 */
[----:B------:R-:W-:Y:S02]  /*ecd0*/  IMAD.MOV.U32 R2, RZ, RZ, R19 ;  /* 0x000000ffff027224 */ /* 0x000fe400078e0013 */
[----:B------:R-:W0:Y:S02]  /*ece0*/  F2I.FTZ.TRUNC.NTZ R3, R14 ;  /* 0x0000000e00037305 */ /* 0x000e24000021f100 */
[----:B0-----:R0:W-:Y:S01]  /*ecf0*/  STG.E desc[UR36][R8.64], R3 ;  /* 0x0000000308007986 */ /* 0x0011e2000c101924 */
[----:B------:R-:W-:Y:S05]  /*ed00*/  BRA `(.L_x_3829) ;  /* 0x0000000c009c7947 */ /* 0x000fea0003800000 */
.L_x_3830:
[----:B------:R-:W-:Y:S02]  /*ed10*/  HADD2.F32 R14, -RZ, R14.H0_H0 ;  /* 0x2000000eff0e7230 */ /* 0x000fe40000004100 */
[----:B------:R-:W-:Y:S02]  /*ed20*/  IMAD.MOV.U32 R2, RZ, RZ, R19 ;  /* 0x000000ffff027224 */ /* 0x000fe400078e0013 */
[----:B------:R-:W0:Y:S02]  /*ed30*/  F2I.FTZ.TRUNC.NTZ R3, R14 ;  /* 0x0000000e00037305 */ /* 0x000e24000021f100 */
[----:B0-----:R0:W-:Y:S01]  /*ed40*/  STG.E.U16 desc[UR36][R8.64], R3 ;  /* 0x0000000308007986 */ /* 0x0011e2000c101524 */
[----:B------:R-:W-:Y:S05]  /*ed50*/  BRA `(.L_x_3829) ;  /* 0x0000000c00887947 */ /* 0x000fea0003800000 */
.L_x_3825:
        /* <DEDUP_REMOVED lines=10> */
.L_x_3833:
[----:B------:R0:W-:Y:S01]  /*ee00*/  STG.E.U16 desc[UR36][R8.64], R14 ;  /* 0x0000000e08007986 */ /* 0x0001e2000c101524 */
[----:B------:R-:W-:Y:S01]  /*ee10*/  IMAD.MOV.U32 R2, RZ, RZ, R19 ;  /* 0x000000ffff027224 */ /* 0x000fe200078e0013 */
[----:B------:R-:W-:Y:S06]  /*ee20*/  BRA `(.L_x_3829) ;  /* 0x0000000c00547947 */ /* 0x000fec0003800000 */
.L_x_3832:
[----:B------:R-:W-:-:S13]  /*ee30*/  ISETP.NE.AND P0, PT, R0, 0x7, PT ;  /* 0x000000070000780c */ /* 0x000fda0003f05270 */
[----:B------:R-:W-:Y:S05]  /*ee40*/  @!P0 BRA `(.L_x_3834) ;  /* 0x0000000000308947 */ /* 0x000fea0003800000 */
[----:B------:R-:W-:-:S13]  /*ee50*/  ISETP.NE.AND P0, PT, R0, 0x8, PT ;  /* 0x000000080000780c */ /* 0x000fda0003f05270 */
[----:B------:R-:W-:Y:S05]  /*ee60*/  @!P0 BRA `(.L_x_3835) ;  /* 0x00000000001c8947 */ /* 0x000fea0003800000 */
[----:B------:R-:W-:-:S13]  /*ee70*/  ISETP.NE.AND P0, PT, R0, 0x9, PT ;  /* 0x000000090000780c */ /* 0x000fda0003f05270 */
[----:B------:R-:W-:Y:S05]  /*ee80*/  @P0 BRA `(.L_x_3828) ;  /* 0x0000000800d00947 */ /* 0x000fea0003800000 */
[--C-:B------:R-:W-:Y:S02]  /*ee90*/  HADD2.F32 R15, -RZ, R14.reuse.H1_H1 ;  /* 0x3000000eff0f7230 */ /* 0x100fe40000004100 */
[----:B------:R-:W-:Y:S02]  /*eea0*/  HADD2.F32 R14, -RZ, R14.H0_H0 ;  /* 0x2000000eff0e7230 */ /* 0x000fe40000004100 */
[----:B------:R-:W-:-:S03]  /*eeb0*/  IMAD.MOV.U32 R2, RZ, RZ, R19 ;  /* 0x000000ffff027224 */ /* 0x000fc600078e0013 */
[----:B------:R0:W-:Y:S01]  /*eec0*/  STG.E.64 desc[UR36][R8.64], R14 ;  /* 0x0000000e08007986 */ /* 0x0001e2000c101b24 */
[----:B------:R-:W-:Y:S05]  /*eed0*/  BRA `(.L_x_3829) ;  /* 0x0000000c00287947 */ /* 0x000fea0003800000 */
.L_x_3835:
[----:B------:R0:W-:Y:S01]  /*eee0*/  STG.E desc[UR36][R8.64], R14 ;  /* 0x0000000e08007986 */ /* 0x0001e2000c101924 */
[----:B------:R-:W-:Y:S01]  /*eef0*/  MOV R2, R19 ;  /* 0x0000001300027202 */ /* 0x000fe20000000f00 */
[----:B------:R-:W-:Y:S06]  /*ef00*/  BRA `(.L_x_3829) ;  /* 0x0000000c001c7947 */ /* 0x000fec0003800000 */
.L_x_3834:
[----:B------:R-:W-:Y:S02]  /*ef10*/  HADD2.F32 R4, -RZ, R14.H0_H0 ;  /* 0x2000000eff047230 */ /* 0x000fe40000004100 */
[----:B------:R-:W-:-:S03]  /*ef20*/  IMAD.MOV.U32 R2, RZ, RZ, R19 ;  /* 0x000000ffff027224 */ /* 0x000fc600078e0013 */
[----:B------:R-:W-:-:S06]  /*ef30*/  FMUL.FTZ R4, R4, 1 ;  /* 0x3f80000004047820 */ /* 0x000fcc0000410000 */
[----:B------:R-:W0:Y:S02]  /*ef40*/  F2F.F64.F32 R4, R4 ;  /* 0x0000000400047310 */ /* 0x000e240000201800 */
[----:B0-----:R0:W-:Y:S01]  /*ef50*/  STG.E.64 desc[UR36][R8.64], R4 ;  /* 0x0000000408007986 */ /* 0x0011e2000c101b24 */
[----:B------:R-:W-:Y:S05]  /*ef60*/  BRA `(.L_x_3829) ;  /* 0x0000000c00047947 */ /* 0x000fea0003800000 */
.L_x_3824:
        /* <DEDUP_REMOVED lines=9> */
[----:B------:R-:W-:Y:S02]  /*f000*/  IMAD.MOV.U32 R3, RZ, RZ, 0x1 ;  /* 0x00000001ff037424 */ /* 0x000fe400078e00ff */
[----:B------:R-:W-:Y:S01]  /*f010*/  IMAD.MOV.U32 R2, RZ, RZ, R19 ;  /* 0x000000ffff027224 */ /* 0x000fe200078e0013 */
[----:B------:R-:W-:-:S13]  /*f020*/  FSETP.NEU.FTZ.AND P0, PT, R0, RZ, PT ;  /* 0x000000ff0000720b */ /* 0x000fda0003f1d000 */
[----:B------:R-:W-:-:S05]  /*f030*/  @!P0 HADD2.F32 R14, -RZ, R14.H1_H1 ;  /* 0x3000000eff0e8230 */ /* 0x000fca0000004100 */
[----:B------:R-:W-:-:S04]  /*f040*/  @!P0 FSETP.NEU.FTZ.AND P1, PT, R14, RZ, PT ;  /* 0x000000ff0e00820b */ /* 0x000fc80003f3d000 */
[----:B------:R-:W-:-:S05]  /*f050*/  @!P0 SEL R3, RZ, 0x1, !P1 ;  /* 0x00000001ff038807 */ /* 0x000fca0004800000 */
[----:B------:R0:W-:Y:S01]  /*f060*/  STG.E.U8 desc[UR36][R8.64], R3 ;  /* 0x0000000308007986 */ /* 0x0001e2000c101124 */
[----:B------:R-:W-:Y:S05]  /*f070*/  BRA `(.L_x_3829) ;  /* 0x0000000800c07947 */ /* 0x000fea0003800000 */
.L_x_3838:
[--C-:B--2---:R-:W-:Y:S02]  /*f080*/  HADD2.F32 R6, -RZ, R14.reuse.H1_H1 ;  /* 0x3000000eff067230 */ /* 0x104fe40000004100 */
[----:B------:R-:W-:Y:S02]  /*f090*/  HADD2.F32 R14, -RZ, R14.H0_H0 ;  /* 0x2000000eff0e7230 */ /* 0x000fe40000004100 */
[----:B------:R-:W-:Y:S02]  /*f0a0*/  IMAD.MOV.U32 R2, RZ, RZ, R19 ;  /* 0x000000ffff027224 */ /* 0x000fe400078e0013 */
[----:B------:R-:W-:Y:S01]  /*f0b0*/  FMUL.FTZ R6, R6, 1 ;  /* 0x3f80000006067820 */ /* 0x000fe20000410000 */
[----:B------:R-:W-:-:S05]  /*f0c0*/  FMUL.FTZ R4, R14, 1 ;  /* 0x3f8000000e047820 */ /* 0x000fca0000410000 */
[----:B------:R-:W-:Y:S08]  /*f0d0*/  F2F.F64.F32 R6, R6 ;  /* 0x0000000600067310 */ /* 0x000ff00000201800 */
[----:B------:R-:W0:Y:S02]  /*f0e0*/  F2F.F64.F32 R4, R4 ;  /* 0x0000000400047310 */ /* 0x000e240000201800 */
[----:B0-----:R0:W-:Y:S01]  /*f0f0*/  STG.E.128 desc[UR36][R8.64], R4 ;  /* 0x0000000408007986 */ /* 0x0011e2000c101d24 */
[----:B------:R-:W-:Y:S05]  /*f100*/  BRA `(.L_x_3829) ;  /* 0x00000008009c7947 */ /* 0x000fea0003800000 */
.L_x_3837:
        /* <DEDUP_REMOVED lines=21> */
.L_x_3842:
[----:B------:R-:W-:Y:S05]  /*f260*/  BSYNC B0 ;  /* 0x0000000000007941 */ /* 0x000fea0003800000 */
.L_x_3841:
[----:B------:R-:W-:Y:S01]  /*f270*/  LOP3.LUT R3, R0, R3, RZ, 0xfc, !PT ;  /* 0x0000000300037212 */ /* 0x000fe200078efcff */
[----:B------:R-:W-:-:S04]  /*f280*/  IMAD.MOV.U32 R2, RZ, RZ, R19 ;  /* 0x000000ffff027224 */ /* 0x000fc800078e0013 */
[----:B------:R0:W-:Y:S01]  /*f290*/  STG.E.U8 desc[UR36][R8.64], R3 ;  /* 0x0000000308007986 */ /* 0x0001e2000c101124 */
[----:B------:R-:W-:Y:S05]  /*f2a0*/  BRA `(.L_x_3829) ;  /* 0x0000000800347947 */ /* 0x000fea0003800000 */
.L_x_3840:
        /* <DEDUP_REMOVED lines=13> */
.L_x_3844:
[----:B------:R-:W-:Y:S01]  /*f380*/  IMAD.MOV.U32 R0, RZ, RZ, 0x7f ;  /* 0x0000007fff007424 */ /* 0x000fe200078e00ff */
[----:B------:R-:W-:-:S04]  /*f390*/  ISETP.GT.U32.AND P0, PT, R2, 0x7f800000, PT ;  /* 0x7f8000000200780c */ /* 0x000fc80003f04070 */
[----:B------:R-:W-:-:S09]  /*f3a0*/  SEL R0, R0, 0x7c, P0 ;  /* 0x0000007c00007807 */ /* 0x000fd20000000000 */
.L_x_3845:
[----:B------:R-:W-:Y:S05]  /*f3b0*/  BSYNC B0 ;  /* 0x0000000000007941 */ /* 0x000fea0003800000 */
.L_x_3843:
[----:B------:R-:W-:-:S04]  /*f3c0*/  LOP3.LUT R2, R3, 0x80000000, RZ, 0xc0, !PT ;  /* 0x8000000003027812 */ /* 0x000fc800078ec0ff */
[----:B------:R-:W-:Y:S01]  /*f3d0*/  SHF.R.U32.HI R3, RZ, 0x18, R2 ;  /* 0x00000018ff037819 */ /* 0x000fe20000011602 */
[----:B------:R-:W-:-:S03]  /*f3e0*/  IMAD.MOV.U32 R2, RZ, RZ, R19 ;  /* 0x000000ffff027224 */ /* 0x000fc600078e0013 */
[----:B------:R-:W-:-:S05]  /*f3f0*/  LOP3.LUT R3, R0, R3, RZ, 0xfc, !PT ;  /* 0x0000000300037212 */ /* 0x000fca00078efcff */
[----:B------:R1:W-:Y:S01]  /*f400*/  STG.E.U8 desc[UR36][R8.64], R3 ;  /* 0x0000000308007986 */ /* 0x0003e2000c101124 */
[----:B------:R-:W-:Y:S05]  /*f410*/  BRA `(.L_x_3829) ;  /* 0x0000000400d87947 */ /* 0x000fea0003800000 */
.L_x_3839:
[----:B------:R-:W-:Y:S02]  /*f420*/  HADD2.F32 R0, -RZ, R14.H0_H0 ;  /* 0x2000000eff007230 */ /* 0x000fe40000004100 */
[----:B------:R-:W-:-:S03]  /*f430*/  IMAD.MOV.U32 R2, RZ, RZ, R19 ;  /* 0x000000ffff027224 */ /* 0x000fc600078e0013 */
[----:B------:R-:W-:-:S05]  /*f440*/  F2FP.BF16.F32.PACK_AB R0, RZ, R0 ;  /* 0x00000000ff00723e */ /* 0x000fca00000010ff */
[----:B------:R0:W-:Y:S01]  /*f450*/  STG.E.U16 desc[UR36][R8.64], R0 ;  /* 0x0000000008007986 */ /* 0x0001e2000c101524 */
[----:B------:R-:W-:Y:S05]  /*f460*/  BRA `(.L_x_3829) ;  /* 0x0000000400c47947 */ /* 0x000fea0003800000 */
.L_x_3836:
        /* <DEDUP_REMOVED lines=10> */
[----:B------:R-:W0:Y:S02]  /*f510*/  F2I.FTZ.U32.TRUNC.NTZ R3, R3 ;  /* 0x0000000300037305 */ /* 0x000e24000021f000 */
[----:B0-----:R0:W-:Y:S01]  /*f520*/  STG.E.U16 desc[UR36][R8.64], R3 ;  /* 0x0000000308007986 */ /* 0x0011e2000c101524 */
[----:B------:R-:W-:Y:S05]  /*f530*/  BRA `(.L_x_3829) ;  /* 0x0000000400907947 */ /* 0x000fea0003800000 */
.L_x_3848:
        /* <DEDUP_REMOVED lines=17> */
.L_x_3851:
[----:B------:R-:W-:-:S04]  /*f650*/  LOP3.LUT R2, R3, 0x80000000, RZ, 0xc0, !PT ;  /* 0x8000000003027812 */ /* 0x000fc800078ec0ff */
[----:B------:R-:W-:-:S04]  /*f660*/  SHF.R.U32.HI R3, RZ, 0x18, R2 ;  /* 0x00000018ff037819 */ /* 0x000fc80000011602 */
[----:B------:R-:W-:-:S04]  /*f670*/  LOP3.LUT R0, R0, R3, RZ, 0xfc, !PT ;  /* 0x0000000300007212 */ /* 0x000fc800078efcff */
[----:B------:R-:W-:-:S07]  /*f680*/  PRMT R4, R0, 0x7610, R4 ;  /* 0x0000761000047816 */ /* 0x000fce0000000004 */
.L_x_3850:
[----:B------:R-:W-:Y:S05]  /*f690*/  BSYNC B0 ;  /* 0x0000000000007941 */ /* 0x000fea0003800000 */
.L_x_3849:
[----:B------:R0:W-:Y:S01]  /*f6a0*/  STG.E.U8 desc[UR36][R8.64], R4 ;  /* 0x0000000408007986 */ /* 0x0001e2000c101124 */
[----:B------:R-:W-:Y:S01]  /*f6b0*/  IMAD.MOV.U32 R2, RZ, RZ, R19 ;  /* 0x000000ffff027224 */ /* 0x000fe200078e0013 */
[----:B------:R-:W-:Y:S06]  /*f6c0*/  BRA `(.L_x_3829) ;  /* 0x00000004002c7947 */ /* 0x000fec0003800000 */
.L_x_3847:
        /* <DEDUP_REMOVED lines=17> */
.L_x_3854:
[----:B------:R-:W-:-:S04]  /*f7e0*/  LOP3.LUT R2, R3, 0x80000000, RZ, 0xc0, !PT ;  /* 0x8000000003027812 */ /* 0x000fc800078ec0ff */
[----:B------:R-:W-:-:S04]  /*f7f0*/  SHF.R.U32.HI R3, RZ, 0x18, R2 ;  /* 0x00000018ff037819 */ /* 0x000fc80000011602 */
[----:B------:R-:W-:-:S04]  /*f800*/  LOP3.LUT R0, R0, R3, RZ, 0xfc, !PT ;  /* 0x0000000300007212 */ /* 0x000fc800078efcff */
[----:B------:R-:W-:-:S07]  /*f810*/  PRMT R4, R0, 0x7610, R4 ;  /* 0x0000761000047816 */ /* 0x000fce0000000004 */
.L_x_3853:
[----:B------:R-:W-:Y:S05]  /*f820*/  BSYNC B0 ;  /* 0x0000000000007941 */ /* 0x000fea0003800000 */
.L_x_3852:
[----:B------:R0:W-:Y:S01]  /*f830*/  STG.E.U8 desc[UR36][R8.64], R4 ;  /* 0x0000000408007986 */ /* 0x0001e2000c101124 */
[----:B------:R-:W-:Y:S01]  /*f840*/  IMAD.MOV.U32 R2, RZ, RZ, R19 ;  /* 0x000000ffff027224 */ /* 0x000fe200078e0013 */
[----:B------:R-:W-:Y:S06]  /*f850*/  BRA `(.L_x_3829) ;  /* 0x0000000000c87947 */ /* 0x000fec0003800000 */
.L_x_3846:
        /* <DEDUP_REMOVED lines=13> */
[----:B------:R-:W-:Y:S01]  /*f930*/  @P2 LOP3.LUT R0, R0, 0x1, RZ, 0xc0, !PT ;  /* 0x0000000100002812 */ /* 0x000fe200078ec0ff */
[----:B------:R-:W-:-:S03]  /*f940*/  IMAD.MOV.U32 R2, RZ, RZ, R19 ;  /* 0x000000ffff027224 */ /* 0x000fc600078e0013 */
        /* <DEDUP_REMOVED lines=8> */
.L_x_3828:
[----:B------:R-:W-:Y:S01]  /*f9d0*/  MOV R2, 0x0 ;  /* 0x0000000000027802 */ /* 0x000fe20000000f00 */
[----:B------:R-:W-:Y:S01]  /*f9e0*/  ULDC.64 UR4, c[0x4][0x158] ;  /* 0x0100560000047ab9 */ /* 0x000fe20000000a00 */
[----:B------:R-:W-:Y:S01]  /*f9f0*/  ULDC.64 UR6, c[0x4][0x160] ;  /* 0x0100580000067ab9 */ /* 0x000fe20000000a00 */
[----:B------:R-:W-:Y:S01]  /*fa00*/  IMAD.U32 R4, RZ, RZ, UR4 ;  /* 0x00000004ff047e24 */ /* 0x000fe2000f8e00ff */
[----:B--234-:R-:W-:Y:S01]  /*fa10*/  HFMA2.MMA R13, -RZ, RZ, 0, 0 ;  /* 0x00000000ff0d7435 */ /* 0x01cfe200000001ff */
[----:B------:R-:W-:Y:S01]  /*fa20*/  IMAD.U32 R5, RZ, RZ, UR5 ;  /* 0x00000005ff057e24 */ /* 0x000fe2000f8e00ff */
[----:B------:R-:W0:Y:S01]  /*fa30*/  LDC.64 R2, c[0x4][R2] ;  /* 0x0100000002027b82 */ /* 0x000e220000000a00 */
[----:B------:R-:W-:Y:S01]  /*fa40*/  ULDC.64 UR4, c[0x4][0x30] ;  /* 0x01000c0000047ab9 */ /* 0x000fe20000000a00 */
[----:B------:R-:W-:Y:S01]  /*fa50*/  MOV R6, UR6 ;  /* 0x0000000600067c02 */ /* 0x000fe20008000f00 */
[----:B------:R-:W-:Y:S02]  /*fa60*/  IMAD.U32 R7, RZ, RZ, UR7 ;  /* 0x00000007ff077e24 */ /* 0x000fe4000f8e00ff */
[----:B------:R-:W-:-:S02]  /*fa70*/  IMAD.U32 R10, RZ, RZ, UR4 ;  /* 0x00000004ff0a7e24 */ /* 0x000fc4000f8e00ff */
[----:B------:R-:W-:Y:S02]  /*fa80*/  IMAD.U32 R11, RZ, RZ, UR5 ;  /* 0x00000005ff0b7e24 */ /* 0x000fe4000f8e00ff */
[----:B------:R-:W-:Y:S02]  /*fa90*/  IMAD.MOV.U32 R8, RZ, RZ, 0x65 ;  /* 0x00000065ff087424 */ /* 0x000fe400078e00ff */
[----:B------:R-:W-:-:S07]  /*faa0*/  IMAD.MOV.U32 R12, RZ, RZ, 0x1 ;  /* 0x00000001ff0c7424 */ /* 0x000fce00078e00ff */
[----:B------:R-:W-:-:S07]  /*fab0*/  LEPC R20, `(.L_x_3857) ;  /* 0x000000001014794e */ /* 0x000fce0000000000 */
[----:B0-----:R-:W-:Y:S05]  /*fac0*/  CALL.ABS.NOINC R2 ;  /* 0x0000000002007343 */ /* 0x001fea0003c00000 */
.L_x_3857:
[----:B------:R-:W-:Y:S01]  /*fad0*/  IMAD.MOV.U32 R2, RZ, RZ, R19 ;  /* 0x000000ffff027224 */ /* 0x000fe200078e0013 */
[----:B------:R-:W-:Y:S06]  /*fae0*/  BRA `(.L_x_3829) ;  /* 0x0000000000247947 */ /* 0x000fec0003800000 */
.L_x_3856:
[----:B------:R-:W-:Y:S02]  /*faf0*/  HADD2.F32 R4, -RZ, R14.H0_H0 ;  /* 0x2000000eff047230 */ /* 0x000fe40000004100 */
[----:B------:R-:W-:-:S04]  /*fb00*/  IMAD.MOV.U32 R2, RZ, RZ, R19 ;  /* 0x000000ffff027224 */ /* 0x000fc800078e0013 */
[----:B------:R-:W0:Y:S02]  /*fb10*/  F2I.U64.TRUNC R4, R4 ;  /* 0x0000000400047311 */ /* 0x000e24000020d800 */
[----:B0-----:R0:W-:Y:S01]  /*fb20*/  STG.E.64 desc[UR36][R8.64], R4 ;  /* 0x0000000408007986 */ /* 0x0011e2000c101b24 */
[----:B------:R-:W-:Y:S05]  /*fb30*/  BRA `(.L_x_3829) ;  /* 0x0000000000107947 */ /* 0x000fea0003800000 */
.L_x_3855:
[----:B------:R-:W-:Y:S02]  /*fb40*/  HADD2.F32 R14, -RZ, R14.H0_H0 ;  /* 0x2000000eff0e7230 */ /* 0x000fe40000004100 */
[----:B------:R-:W-:Y:S02]  /*fb50*/  IMAD.MOV.U32 R2, RZ, RZ, R19 ;  /* 0x000000ffff027224 */ /* 0x000fe400078e0013 */
[----:B------:R-:W0:Y:S02]  /*fb60*/  F2I.FTZ.U32.TRUNC.NTZ R3, R14 ;  /* 0x0000000e00037305 */ /* 0x000e24000021f000 */
[----:B0-----:R0:W-:Y:S03]  /*fb70*/  STG.E desc[UR36][R8.64], R3 ;  /* 0x0000000308007986 */ /* 0x0011e6000c101924 */
.L_x_3829:
[----:B------:R-:W-:-:S13]  /*fb80*/  ISETP.GE.AND P0, PT, R2, R27, PT ;  /* 0x0000001b0200720c */ /* 0x000fda0003f06270 */
[----:B------:R-:W-:Y:S05]  /*fb90*/  @P0 BREAK B6 ;  /* 0x0000000000060942 */ /* 0x000fea0003800000 */
        /* <DEDUP_REMOVED lines=8> */
[----:B0-----:R-:W-:-:S04]  /*fc20*/  IADD3 R8, P0, R3, R8, RZ ;  /* 0x0000000803087210 */ /* 0x001fc80007f1e0ff */
[----:B------:R-:W-:-:S07]  /*fc30*/  IADD3.X R9, RZ, R9, RZ, P0, !PT ;  /* 0x00000009ff097210 */ /* 0x000fce00007fe4ff */
        /* <DEDUP_REMOVED lines=13> */
.L_x_3862:
[----:B------:R-:W-:-:S06]  /*fd10*/  HADD2.F32 R5, -RZ, R17.H0_H0 ;  /* 0x20000011ff057230 */ /* 0x000fcc0000004100 */
[----:B------:R-:W0:Y:S02]  /*fd20*/  F2I.S64.TRUNC R4, R5 ;  /* 0x0000000500047311 */ /* 0x000e24000020d900 */
[----:B0-----:R0:W-:Y:S01]  /*fd30*/  STG.E.U8 desc[UR36][R8.64], R4 ;  /* 0x0000000408007986 */ /* 0x0011e2000c101124 */
[----:B------:R-:W-:Y:S05]  /*fd40*/  BRA `(.L_x_3864) ;  /* 0x0000000c008c7947 */ /* 0x000fea0003800000 */
.L_x_3861:
        /* <DEDUP_REMOVED lines=10> */
.L_x_3866:
[----:B------:R-:W-:-:S06]  /*fdf0*/  HADD2.F32 R17, -RZ, R17.H0_H0 ;  /* 0x20000011ff117230 */ /* 0x000fcc0000004100 */
[----:B------:R-:W0:Y:S02]  /*fe00*/  F2I.FTZ.TRUNC.NTZ R17, R17 ;  /* 0x0000001100117305 */ /* 0x000e24000021f100 */
[----:B0-----:R0:W-:Y:S01]  /*fe10*/  STG.E desc[UR36][R8.64], R17 ;  /* 0x0000001108007986 */ /* 0x0011e2000c101924 */
[----:B------:R-:W-:Y:S05]  /*fe20*/  BRA `(.L_x_3864) ;  /* 0x0000000c00547947 */ /* 0x000fea0003800000 */
.L_x_3865:
[----:B------:R-:W-:-:S06]  /*fe30*/  HADD2.F32 R17, -RZ, R17.H0_H0 ;  /* 0x20000011ff117230 */ /* 0x000fcc0000004100 */
[----:B------:R-:W0:Y:S02]  /*fe40*/  F2I.FTZ.TRUNC.NTZ R17, R17 ;  /* 0x0000001100117305 */ /* 0x000e24000021f100 */
[----:B0-----:R0:W-:Y:S01]  /*fe50*/  STG.E.U16 desc[UR36][R8.64], R17 ;  /* 0x0000001108007986 */ /* 0x0011e2000c101524 */
[----:B------:R-:W-:Y:S05]  /*fe60*/  BRA `(.L_x_3864) ;  /* 0x0000000c00447947 */ /* 0x000fea0003800000 */
.L_x_3860:
        /* <DEDUP_REMOVED lines=9> */
.L_x_3868:
[----:B------:R0:W-:Y:S01]  /*ff00*/  STG.E.U16 desc[UR36][R8.64], R17 ;  /* 0x0000001108007986 */ /* 0x0001e2000c101524 */
[----:B------:R-:W-:Y:S05]  /*ff10*/  BRA `(.L_x_3864) ;  /* 0x0000000c00187947 */ /* 0x000fea0003800000 */
.L_x_3867:
        /* <DEDUP_REMOVED lines=10> */
.L_x_3870:
[----:B------:R0:W-:Y:S01]  /*ffc0*/  STG.E desc[UR36][R8.64], R17 ;  /* 0x0000001108007986 */ /* 0x0001e2000c101924 */
[----:B------:R-:W-:Y:S05]  /*ffd0*/  BRA `(.L_x_3864) ;  /* 0x0000000800e87947 */ /* 0x000fea0003800000 */
.L_x_3869:
[----:B------:R-:W-:-:S05]  /*ffe0*/  HADD2.F32 R4, -RZ, R17.H0_H0 ;  /* 0x20000011ff047230 */ /* 0x000fca0000004100 */
[----:B------:R-:W-:-:S06]  /*fff0*/  FMUL.FTZ R4, R4, 1 ;  /* 0x3f80000004047820 */ /* 0x000fcc0000410000 */
[----:B------:R-:W0:Y:S02]  /*10000*/  F2F.F64.F32 R4, R4 ;  /* 0x0000000400047310 */ /* 0x000e240000201800 */
[----:B0-----:R0:W-:Y:S01]  /*10010*/  STG.E.64 desc[UR36][R8.64], R4 ;  /* 0x0000000408007986 */ /* 0x0011e2000c101b24 */
[----:B------:R-:W-:Y:S05]  /*10020*/  BRA `(.L_x_3864) ;  /* 0x0000000800d47947 */ /* 0x000fea0003800000 */
.L_x_3859:
        /* <DEDUP_REMOVED lines=11> */
[----:B------:R-:W-:-:S05]  /*100e0*/  @!P0 HADD2.F32 R17, -RZ, R17.H1_H1 ;  /* 0x30000011ff118230 */ /* 0x000fca0000004100 */
[----:B------:R-:W-:-:S04]  /*100f0*/  @!P0 FSETP.NEU.FTZ.AND P1, PT, R17, RZ, PT ;  /* 0x000000ff1100820b */ /* 0x000fc80003f3d000 */
[----:B------:R-:W-:-:S05]  /*10100*/  @!P0 SEL R3, RZ, 0x1, !P1 ;  /* 0x00000001ff038807 */ /* 0x000fca0004800000 */
[----:B------:R0:W-:Y:S01]  /*10110*/  STG.E.U8 desc[UR36][R8.64], R3 ;  /* 0x0000000308007986 */ /* 0x0001e2000c101124 */
[----:B------:R-:W-:Y:S05]  /*10120*/  BRA `(.L_x_3864) ;  /* 0x0000000800947947 */ /* 0x000fea0003800000 */
.L_x_3873:
[--C-:B--2---:R-:W-:Y:S02]  /*10130*/  HADD2.F32 R6, -RZ, R17.reuse.H1_H1 ;  /* 0x30000011ff067230 */ /* 0x104fe40000004100 */
[----:B------:R-:W-:-:S03]  /*10140*/  HADD2.F32 R17, -RZ, R17.H0_H0 ;  /* 0x20000011ff117230 */ /* 0x000fc60000004100 */
[----:B------:R-:W-:Y:S02]  /*10150*/  FMUL.FTZ R6, R6, 1 ;  /* 0x3f80000006067820 */ /* 0x000fe40000410000 */
[----:B------:R-:W-:-:S04]  /*10160*/  FMUL.FTZ R4, R17, 1 ;  /* 0x3f80000011047820 */ /* 0x000fc80000410000 */
[----:B------:R-:W-:Y:S08]  /*10170*/  F2F.F64.F32 R6, R6 ;  /* 0x0000000600067310 */ /* 0x000ff00000201800 */
[----:B------:R-:W0:Y:S02]  /*10180*/  F2F.F64.F32 R4, R4 ;  /* 0x0000000400047310 */ /* 0x000e240000201800 */
[----:B0-----:R1:W-:Y:S01]  /*10190*/  STG.E.128 desc[UR36][R8.64], R4 ;  /* 0x0000000408007986 */ /* 0x0013e2000c101d24 */
[----:B------:R-:W-:Y:S05]  /*101a0*/  BRA `(.L_x_3864) ;  /* 0x0000000800747947 */ /* 0x000fea0003800000 */
.L_x_3872:
        /* <DEDUP_REMOVED lines=21> */
.L_x_3877:
[----:B------:R-:W-:Y:S05]  /*10300*/  BSYNC B0 ;  /* 0x0000000000007941 */ /* 0x000fea0003800000 */
.L_x_3876:
[----:B------:R-:W-:-:S05]  /*10310*/  LOP3.LUT R5, R0, R5, RZ, 0xfc, !PT ;  /* 0x0000000500057212 */ /* 0x000fca00078efcff */
[----:B------:R0:W-:Y:S01]  /*10320*/  STG.E.U8 desc[UR36][R8.64], R5 ;  /* 0x0000000508007986 */ /* 0x0001e2000c101124 */
[----:B------:R-:W-:Y:S05]  /*10330*/  BRA `(.L_x_3864) ;  /* 0x0000000800107947 */ /* 0x000fea0003800000 */
.L_x_3875:
        /* <DEDUP_REMOVED lines=13> */
.L_x_3879:
[----:B------:R-:W-:Y:S01]  /*10410*/  IMAD.MOV.U32 R0, RZ, RZ, 0x7f ;  /* 0x0000007fff007424 */ /* 0x000fe200078e00ff */
[----:B------:R-:W-:-:S04]  /*10420*/  ISETP.GT.U32.AND P0, PT, R3, 0x7f800000, PT ;  /* 0x7f8000000300780c */ /* 0x000fc80003f04070 */
[----:B------:R-:W-:-:S09]  /*10430*/  SEL R0, R0, 0x7c, P0 ;  /* 0x0000007c00007807 */ /* 0x000fd20000000000 */
.L_x_3880:
[----:B------:R-:W-:Y:S05]  /*10440*/  BSYNC B0 ;  /* 0x0000000000007941 */ /* 0x000fea0003800000 */
.L_x_3878:
[----:B------:R-:W-:-:S04]  /*10450*/  LOP3.LUT R3, R17, 0x80000000, RZ, 0xc0, !PT ;  /* 0x8000000011037812 */ /* 0x000fc800078ec0ff */
[----:B------:R-:W-:-:S04]  /*10460*/  SHF.R.U32.HI R3, RZ, 0x18, R3 ;  /* 0x00000018ff037819 */ /* 0x000fc80000011603 */
[----:B------:R-:W-:-:S05]  /*10470*/  LOP3.LUT R3, R0, R3, RZ, 0xfc, !PT ;  /* 0x0000000300037212 */ /* 0x000fca00078efcff */
[----:B------:R0:W-:Y:S01]  /*10480*/  STG.E.U8 desc[UR36][R8.64], R3 ;  /* 0x0000000308007986 */ /* 0x0001e2000c101124 */
[----:B------:R-:W-:Y:S05]  /*10490*/  BRA `(.L_x_3864) ;  /* 0x0000000400b87947 */ /* 0x000fea0003800000 */
.L_x_3874:
[----:B------:R-:W-:-:S05]  /*104a0*/  HADD2.F32 R0, -RZ, R17.H0_H0 ;  /* 0x20000011ff007230 */ /* 0x000fca0000004100 */
[----:B------:R-:W-:-:S05]  /*104b0*/  F2FP.BF16.F32.PACK_AB R0, RZ, R0 ;  /* 0x00000000ff00723e */ /* 0x000fca00000010ff */
[----:B------:R0:W-:Y:S01]  /*104c0*/  STG.E.U16 desc[UR36][R8.64], R0 ;  /* 0x0000000008007986 */ /* 0x0001e2000c101524 */
[----:B------:R-:W-:Y:S05]  /*104d0*/  BRA `(.L_x_3864) ;  /* 0x0000000400a87947 */ /* 0x000fea0003800000 */
.L_x_3871:
        /* <DEDUP_REMOVED lines=12> */
.L_x_3883:
        /* <DEDUP_REMOVED lines=17> */
.L_x_3886:
[----:B------:R-:W-:-:S04]  /*106b0*/  LOP3.LUT R3, R17, 0x80000000, RZ, 0xc0, !PT ;  /* 0x8000000011037812 */ /* 0x000fc800078ec0ff */
[----:B------:R-:W-:-:S04]  /*106c0*/  SHF.R.U32.HI R3, RZ, 0x18, R3 ;  /* 0x00000018ff037819 */ /* 0x000fc80000011603 */
[----:B------:R-:W-:-:S04]  /*106d0*/  LOP3.LUT R0, R0, R3, RZ, 0xfc, !PT ;  /* 0x0000000300007212 */ /* 0x000fc800078efcff */
[----:B------:R-:W-:-:S07]  /*106e0*/  PRMT R4, R0, 0x7610, R4 ;  /* 0x0000761000047816 */ /* 0x000fce0000000004 */
.L_x_3885:
[----:B------:R-:W-:Y:S05]  /*106f0*/  BSYNC B0 ;  /* 0x0000000000007941 */ /* 0x000fea0003800000 */
.L_x_3884:
[----:B------:R0:W-:Y:S01]  /*10700*/  STG.E.U8 desc[UR36][R8.64], R4 ;  /* 0x0000000408007986 */ /* 0x0001e2000c101124 */
[----:B------:R-:W-:Y:S05]  /*10710*/  BRA `(.L_x_3864) ;  /* 0x0000000400187947 */ /* 0x000fea0003800000 */
.L_x_3882:
        /* <DEDUP_REMOVED lines=17> */
.L_x_3889:
[----:B------:R-:W-:-:S04]  /*10830*/  LOP3.LUT R3, R17, 0x80000000, RZ, 0xc0, !PT ;  /* 0x8000000011037812 */ /* 0x000fc800078ec0ff */
[----:B------:R-:W-:-:S04]  /*10840*/  SHF.R.U32.HI R3, RZ, 0x18, R3 ;  /* 0x00000018ff037819 */ /* 0x000fc80000011603 */
[----:B------:R-:W-:-:S04]  /*10850*/  LOP3.LUT R0, R0, R3, RZ, 0xfc, !PT ;  /* 0x0000000300007212 */ /* 0x000fc800078efcff */
[----:B------:R-:W-:-:S07]  /*10860*/  PRMT R4, R0, 0x7610, R4 ;  /* 0x0000761000047816 */ /* 0x000fce0000000004 */
.L_x_3888:
[----:B------:R-:W-:Y:S05]  /*10870*/  BSYNC B0 ;  /* 0x0000000000007941 */ /* 0x000fea0003800000 */
.L_x_3887:
[----:B------:R0:W-:Y:S01]  /*10880*/  STG.E.U8 desc[UR36][R8.64], R4 ;  /* 0x0000000408007986 */ /* 0x0001e2000c101124 */
[----:B------:R-:W-:Y:S05]  /*10890*/  BRA `(.L_x_3864) ;  /* 0x0000000000b87947 */ /* 0x000fea0003800000 */
.L_x_3881:
        /* <DEDUP_REMOVED lines=22> */
.L_x_3863:
[----:B------:R-:W-:Y:S01]  /*10a00*/  MOV R14, 0x0 ;  /* 0x00000000000e7802 */ /* 0x000fe20000000f00 */
[----:B------:R-:W-:Y:S01]  /*10a10*/  ULDC.64 UR4, c[0x4][0x158] ;  /* 0x0100560000047ab9 */ /* 0x000fe20000000a00 */
[----:B------:R-:W-:Y:S01]  /*10a20*/  ULDC.64 UR6, c[0x4][0x30] ;  /* 0x01000c0000067ab9 */ /* 0x000fe20000000a00 */
[----:B------:R-:W-:Y:S01]  /*10a30*/  MOV R4, UR4 ;  /* 0x0000000400047c02 */ /* 0x000fe20008000f00 */
[----:B------:R-:W-:Y:S01]  /*10a40*/  IMAD.U32 R5, RZ, RZ, UR5 ;  /* 0x00000005ff057e24 */ /* 0x000fe2000f8e00ff */
[----:B------:R-:W-:Y:S01]  /*10a50*/  ULDC.64 UR4, c[0x4][0x160] ;  /* 0x0100580000047ab9 */ /* 0x000fe20000000a00 */
[----:B------:R-:W0:Y:S01]  /*10a60*/  LDC.64 R14, c[0x4][R14] ;  /* 0x010000000e0e7b82 */ /* 0x000e220000000a00 */
[----:B------:R-:W-:Y:S01]  /*10a70*/  HFMA2.MMA R8, -RZ, RZ, 0, 6.020069122314453125e-06 ;  /* 0x00000065ff087435 */ /* 0x000fe200000001ff */
[----:B--2---:R-:W-:Y:S02]  /*10a80*/  IMAD.U32 R6, RZ, RZ, UR4 ;  /* 0x00000004ff067e24 */ /* 0x004fe4000f8e00ff */
[----:B------:R-:W-:-:S02]  /*10a90*/  IMAD.U32 R7, RZ, RZ, UR5 ;  /* 0x00000005ff077e24 */ /* 0x000fc4000f8e00ff */
[----:B------:R-:W-:Y:S02]  /*10aa0*/  IMAD.U32 R10, RZ, RZ, UR6 ;  /* 0x00000006ff0a7e24 */ /* 0x000fe4000f8e00ff */
[----:B------:R-:W-:Y:S02]  /*10ab0*/  IMAD.U32 R11, RZ, RZ, UR7 ;  /* 0x00000007ff0b7e24 */ /* 0x000fe4000f8e00ff */
[----:B------:R-:W-:Y:S02]  /*10ac0*/  IMAD.MOV.U32 R12, RZ, RZ, 0x1 ;  /* 0x00000001ff0c7424 */ /* 0x000fe400078e00ff */
[----:B---34-:R-:W-:-:S07]  /*10ad0*/  IMAD.MOV.U32 R13, RZ, RZ, RZ ;  /* 0x000000ffff0d7224 */ /* 0x018fce00078e00ff */
[----:B------:R-:W-:-:S07]  /*10ae0*/  LEPC R20, `(.L_x_3892) ;  /* 0x000000001014794e */ /* 0x000fce0000000000 */
[----:B0-----:R-:W-:Y:S05]  /*10af0*/  CALL.ABS.NOINC R14 ;  /* 0x000000000e007343 */ /* 0x001fea0003c00000 */
.L_x_3892:
[----:B------:R-:W-:Y:S05]  /*10b00*/  BRA `(.L_x_3864) ;  /* 0x00000000001c7947 */ /* 0x000fea0003800000 */
.L_x_3891:
[----:B------:R-:W-:-:S06]  /*10b10*/  HADD2.F32 R4, -RZ, R17.H0_H0 ;  /* 0x20000011ff047230 */ /* 0x000fcc0000004100 */
[----:B------:R-:W0:Y:S02]  /*10b20*/  F2I.U64.TRUNC R4, R4 ;  /* 0x0000000400047311 */ /* 0x000e24000020d800 */
[----:B0-----:R0:W-:Y:S01]  /*10b30*/  STG.E.64 desc[UR36][R8.64], R4 ;  /* 0x0000000408007986 */ /* 0x0011e2000c101b24 */
[----:B------:R-:W-:Y:S05]  /*10b40*/  BRA `(.L_x_3864) ;  /* 0x00000000000c7947 */ /* 0x000fea0003800000 */
.L_x_3890:
[----:B------:R-:W-:-:S06]  /*10b50*/  HADD2.F32 R17, -RZ, R17.H0_H0 ;  /* 0x20000011ff117230 */ /* 0x000fcc0000004100 */
[----:B------:R-:W0:Y:S02]  /*10b60*/  F2I.FTZ.U32.TRUNC.NTZ R17, R17 ;  /* 0x0000001100117305 */ /* 0x000e24000021f000 */
[----:B0-----:R0:W-:Y:S02]  /*10b70*/  STG.E desc[UR36][R8.64], R17 ;  /* 0x0000001108007986 */ /* 0x0011e4000c101924 */
.L_x_3864:
[----:B------:R-:W-:-:S07]  /*10b80*/  VIADD R2, R2, 0x80 ;  /* 0x0000008002027836 */ /* 0x000fce0000000000 */
.L_x_3823:
[----:B------:R-:W-:-:S13]  /*10b90*/  ISETP.GE.AND P0, PT, R2, R27, PT ;  /* 0x0000001b0200720c */ /* 0x000fda0003f06270 */
[----:B------:R-:W-:Y:S05]  /*10ba0*/  @P0 BREAK B6 ;  /* 0x0000000000060942 */ /* 0x000fea0003800000 */
[----:B------:R-:W-:Y:S05]  /*10bb0*/  @P0 BRA `(.L_x_3858) ;  /* 0x0000000c00fc0947 */ /* 0x000fea0003800000 */
[----:B------:R-:W-:Y:S05]  /*10bc0*/  BSYNC B6 ;  /* 0x0000000000067941 */ /* 0x000fea0003800000 */
.L_x_3822:
        /* <DEDUP_REMOVED lines=22> */
.L_x_3896:
[----:B------:R-:W-:-:S06]  /*10d30*/  HADD2.F32 R5, -RZ, R16.H0_H0 ;  /* 0x20000010ff057230 */ /* 0x000fcc0000004100 */
[----:B------:R-:W0:Y:S02]  /*10d40*/  F2I.S64.TRUNC R4, R5 ;  /* 0x0000000500047311 */ /* 0x000e24000020d900 */
[----:B0-----:R0:W-:Y:S01]  /*10d50*/  STG.E.U8 desc[UR36][R8.64], R4 ;  /* 0x0000000408007986 */ /* 0x0011e2000c101124 */
[----:B------:R-:W-:Y:S05]  /*10d60*/  BRA `(.L_x_3898) ;  /* 0x0000000c008c7947 */ /* 0x000fea0003800000 */
.L_x_3895:
        /* <DEDUP_REMOVED lines=10> */
.L_x_3900:
[----:B------:R-:W-:-:S04]  /*10e10*/  HADD2.F32 R16, -RZ, R16.H0_H0 ;  /* 0x20000010ff107230 */ /* 0x000fc80000004100 */
[----:B------:R-:W0:Y:S02]  /*10e20*/  F2I.FTZ.TRUNC.NTZ R3, R16 ;  /* 0x0000001000037305 */ /* 0x000e24000021f100 */
[----:B0-----:R1:W-:Y:S01]  /*10e30*/  STG.E desc[UR36][R8.64], R3 ;  /* 0x0000000308007986 */ /* 0x0013e2000c101924 */
[----:B------:R-:W-:Y:S05]  /*10e40*/  BRA `(.L_x_3898) ;  /* 0x0000000c00547947 */ /* 0x000fea0003800000 */
.L_x_3899:
[----:B------:R-:W-:-:S04]  /*10e50*/  HADD2.F32 R16, -RZ, R16.H0_H0 ;  /* 0x20000010ff107230 */ /* 0x000fc80000004100 */
[----:B------:R-:W0:Y:S02]  /*10e60*/  F2I.FTZ.TRUNC.NTZ R3, R16 ;  /* 0x0000001000037305 */ /* 0x000e24000021f100 */
[----:B0-----:R0:W-:Y:S01]  /*10e70*/  STG.E.U16 desc[UR36][R8.64], R3 ;  /* 0x0000000308007986 */ /* 0x0011e2000c101524 */
[----:B------:R-:W-:Y:S05]  /*10e80*/  BRA `(.L_x_3898) ;  /* 0x0000000c00447947 */ /* 0x000fea0003800000 */
.L_x_3894:
        /* <DEDUP_REMOVED lines=9> */
.L_x_3902:
[----:B------:R0:W-:Y:S01]  /*10f20*/  STG.E.U16 desc[UR36][R8.64], R16 ;  /* 0x0000001008007986 */ /* 0x0001e2000c101524 */
[----:B------:R-:W-:Y:S05]  /*10f30*/  BRA `(.L_x_3898) ;  /* 0x0000000c00187947 */ /* 0x000fea0003800000 */
.L_x_3901:
        /* <DEDUP_REMOVED lines=10> */
.L_x_3904:
[----:B------:R0:W-:Y:S01]  /*10fe0*/  STG.E desc[UR36][R8.64], R16 ;  /* 0x0000001008007986 */ /* 0x0001e2000c101924 */
[----:B------:R-:W-:Y:S05]  /*10ff0*/  BRA `(.L_x_3898) ;  /* 0x0000000800e87947 */ /* 0x000fea0003800000 */
.L_x_3903:
[----:B------:R-:W-:-:S05]  /*11000*/  HADD2.F32 R4, -RZ, R16.H0_H0 ;  /* 0x20000010ff047230 */ /* 0x000fca0000004100 */
[----:B------:R-:W-:-:S06]  /*11010*/  FMUL.FTZ R4, R4, 1 ;  /* 0x3f80000004047820 */ /* 0x000fcc0000410000 */
[----:B------:R-:W0:Y:S02]  /*11020*/  F2F.F64.F32 R4, R4 ;  /* 0x0000000400047310 */ /* 0x000e240000201800 */
[----:B0-----:R0:W-:Y:S01]  /*11030*/  STG.E.64 desc[UR36][R8.64], R4 ;  /* 0x0000000408007986 */ /* 0x0011e2000c101b24 */
[----:B------:R-:W-:Y:S05]  /*11040*/  BRA `(.L_x_3898) ;  /* 0x0000000800d47947 */ /* 0x000fea0003800000 */
.L_x_3893:
        /* <DEDUP_REMOVED lines=16> */
.L_x_3907:
        /* <DEDUP_REMOVED lines=8> */
.L_x_3906:
        /* <DEDUP_REMOVED lines=21> */
.L_x_3911:
[----:B------:R-:W-:Y:S05]  /*11320*/  BSYNC B0 ;  /* 0x0000000000007941 */ /* 0x000fea0003800000 */
.L_x_3910:
[----:B------:R-:W-:-:S05]  /*11330*/  LOP3.LUT R5, R0, R5, RZ, 0xfc, !PT ;  /* 0x0000000500057212 */ /* 0x000fca00078efcff */
[----:B------:R0:W-:Y:S01]  /*11340*/  STG.E.U8 desc[UR36][R8.64], R5 ;  /* 0x0000000508007986 */ /* 0x0001e2000c101124 */
[----:B------:R-:W-:Y:S05]  /*11350*/  BRA `(.L_x_3898) ;  /* 0x0000000800107947 */ /* 0x000fea0003800000 */
.L_x_3909:
        /* <DEDUP_REMOVED lines=13> */
.L_x_3913:
[----:B------:R-:W-:Y:S01]  /*11430*/  IMAD.MOV.U32 R0, RZ, RZ, 0x7f ;  /* 0x0000007fff007424 */ /* 0x000fe200078e00ff */
[----:B------:R-:W-:-:S04]  /*11440*/  ISETP.GT.U32.AND P0, PT, R3, 0x7f800000, PT ;  /* 0x7f8000000300780c */ /* 0x000fc80003f04070 */
[----:B------:R-:W-:-:S09]  /*11450*/  SEL R0, R0, 0x7c, P0 ;  /* 0x0000007c00007807 */ /* 0x000fd20000000000 */
.L_x_3914:
[----:B------:R-:W-:Y:S05]  /*11460*/  BSYNC B0 ;  /* 0x0000000000007941 */ /* 0x000fea0003800000 */
.L_x_3912:
[----:B------:R-:W-:-:S04]  /*11470*/  LOP3.LUT R3, R5, 0x80000000, RZ, 0xc0, !PT ;  /* 0x8000000005037812 */ /* 0x000fc800078ec0ff */
[----:B------:R-:W-:-:S04]  /*11480*/  SHF.R.U32.HI R3, RZ, 0x18, R3 ;  /* 0x00000018ff037819 */ /* 0x000fc80000011603 */
[----:B------:R-:W-:-:S05]  /*11490*/  LOP3.LUT R3, R0, R3, RZ, 0xfc, !PT ;  /* 0x0000000300037212 */ /* 0x000fca00078efcff */
[----:B------:R0:W-:Y:S01]  /*114a0*/  STG.E.U8 desc[UR36][R8.64], R3 ;  /* 0x0000000308007986 */ /* 0x0001e2000c101124 */
[----:B------:R-:W-:Y:S05]  /*114b0*/  BRA `(.L_x_3898) ;  /* 0x0000000400b87947 */ /* 0x000fea0003800000 */
.L_x_3908:
[----:B------:R-:W-:-:S05]  /*114c0*/  HADD2.F32 R0, -RZ, R16.H0_H0 ;  /* 0x20000010ff007230 */ /* 0x000fca0000004100 */
[----:B------:R-:W-:-:S05]  /*114d0*/  F2FP.BF16.F32.PACK_AB R0, RZ, R0 ;  /* 0x00000000ff00723e */ /* 0x000fca00000010ff */
[----:B------:R0:W-:Y:S01]  /*114e0*/  STG.E.U16 desc[UR36][R8.64], R0 ;  /* 0x0000000008007986 */ /* 0x0001e2000c101524 */
[----:B------:R-:W-:Y:S05]  /*114f0*/  BRA `(.L_x_3898) ;  /* 0x0000000400a87947 */ /* 0x000fea0003800000 */
.L_x_3905:
        /* <DEDUP_REMOVED lines=12> */
.L_x_3917:
        /* <DEDUP_REMOVED lines=17> */
.L_x_3920:
[----:B------:R-:W-:-:S04]  /*116d0*/  LOP3.LUT R3, R5, 0x80000000, RZ, 0xc0, !PT ;  /* 0x8000000005037812 */ /* 0x000fc800078ec0ff */
[----:B------:R-:W-:-:S04]  /*116e0*/  SHF.R.U32.HI R3, RZ, 0x18, R3 ;  /* 0x00000018ff037819 */ /* 0x000fc80000011603 */
[----:B------:R-:W-:-:S04]  /*116f0*/  LOP3.LUT R0, R0, R3, RZ, 0xfc, !PT ;  /* 0x0000000300007212 */ /* 0x000fc800078efcff */
[----:B------:R-:W-:-:S07]  /*11700*/  PRMT R4, R0, 0x7610, R4 ;  /* 0x0000761000047816 */ /* 0x000fce0000000004 */
.L_x_3919:
[----:B------:R-:W-:Y:S05]  /*11710*/  BSYNC B0 ;  /* 0x0000000000007941 */ /* 0x000fea0003800000 */
.L_x_3918:
[----:B------:R0:W-:Y:S01]  /*11720*/  STG.E.U8 desc[UR36][R8.64], R4 ;  /* 0x0000000408007986 */ /* 0x0001e2000c101124 */
[----:B------:R-:W-:Y:S05]  /*11730*/  BRA `(.L_x_3898) ;  /* 0x0000000400187947 */ /* 0x000fea0003800000 */
.L_x_3916:
        /* <DEDUP_REMOVED lines=17> */
.L_x_3923:
[----:B------:R-:W-:-:S04]  /*11850*/  LOP3.LUT R3, R5, 0x80000000, RZ, 0xc0, !PT ;  /* 0x8000000005037812 */ /* 0x000fc800078ec0ff */
[----:B------:R-:W-:-:S04]  /*11860*/  SHF.R.U32.HI R3, RZ, 0x18, R3 ;  /* 0x00000018ff037819 */ /* 0x000fc80000011603 */
[----:B------:R-:W-:-:S04]  /*11870*/  LOP3.LUT R0, R0, R3, RZ, 0xfc, !PT ;  /* 0x0000000300007212 */ /* 0x000fc800078efcff */
[----:B------:R-:W-:-:S07]  /*11880*/  PRMT R4, R0, 0x7610, R4 ;  /* 0x0000761000047816 */ /* 0x000fce0000000004 */
.L_x_3922:
[----:B------:R-:W-:Y:S05]  /*11890*/  BSYNC B0 ;  /* 0x0000000000007941 */ /* 0x000fea0003800000 */
.L_x_3921:
[----:B------:R0:W-:Y:S01]  /*118a0*/  STG.E.U8 desc[UR36][R8.64], R4 ;  /* 0x0000000408007986 */ /* 0x0001e2000c101124 */
[----:B------:R-:W-:Y:S05]  /*118b0*/  BRA `(.L_x_3898) ;  /* 0x0000000000b87947 */ /* 0x000fea0003800000 */
.L_x_3915:
        /* <DEDUP_REMOVED lines=22> */
.L_x_3897:
        /* <DEDUP_REMOVED lines=16> */
.L_x_3926:
[----:B------:R-:W-:Y:S05]  /*11b20*/  BRA `(.L_x_3898) ;  /* 0x00000000001c7947 */ /* 0x000fea0003800000 */
.L_x_3925:
[----:B------:R-:W-:-:S06]  /*11b30*/  HADD2.F32 R4, -RZ, R16.H0_H0 ;  /* 0x20000010ff047230 */ /* 0x000fcc0000004100 */
[----:B------:R-:W0:Y:S02]  /*11b40*/  F2I.U64.TRUNC R4, R4 ;  /* 0x0000000400047311 */ /* 0x000e24000020d800 */
[----:B0-----:R0:W-:Y:S01]  /*11b50*/  STG.E.64 desc[UR36][R8.64], R4 ;  /* 0x0000000408007986 */ /* 0x0011e2000c101b24 */
[----:B------:R-:W-:Y:S05]  /*11b60*/  BRA `(.L_x_3898) ;  /* 0x00000000000c7947 */ /* 0x000fea0003800000 */
.L_x_3924:
[----:B------:R-:W-:-:S04]  /*11b70*/  HADD2.F32 R16, -RZ, R16.H0_H0 ;  /* 0x20000010ff107230 */ /* 0x000fc80000004100 */
[----:B------:R-:W0:Y:S02]  /*11b80*/  F2I.FTZ.U32.TRUNC.NTZ R3, R16 ;  /* 0x0000001000037305 */ /* 0x000e24000021f000 */
[----:B0-----:R0:W-:Y:S02]  /*11b90*/  STG.E desc[UR36][R8.64], R3 ;  /* 0x0000000308007986 */ /* 0x0011e4000c101924 */
.L_x_3898:
[----:B------:R-:W-:-:S07]  /*11ba0*/  VIADD R2, R2, 0x80 ;  /* 0x0000008002027836 */ /* 0x000fce0000000000 */
.L_x_3858:
[----:B------:R-:W-:Y:S05]  /*11bb0*/  BSYNC B7 ;  /* 0x0000000000077941 */ /* 0x000fea0003800000 */
.L_x_3821:
[----:B------:R-:W-:-:S13]  /*11bc0*/  ISETP.GE.AND P0, PT, R2, R27, PT ;  /* 0x0000001b0200720c */ /* 0x000fda0003f06270 */
[----:B------:R-:W-:Y:S05]  /*11bd0*/  @P0 EXIT ;  /* 0x000000000000094d */ /* 0x000fea0003800000 */
        /* <DEDUP_REMOVED lines=21> */
.L_x_3930:
[----:B------:R-:W-:-:S06]  /*11d30*/  HADD2.F32 R5, -RZ, R18.H0_H0 ;  /* 0x20000012ff057230 */ /* 0x000fcc0000004100 */
[----:B------:R-:W0:Y:S02]  /*11d40*/  F2I.S64.TRUNC R4, R5 ;  /* 0x0000000500047311 */ /* 0x000e24000020d900 */
[----:B0-----:R-:W-:Y:S01]  /*11d50*/  STG.E.U8 desc[UR36][R2.64], R4 ;  /* 0x0000000402007986 */ /* 0x001fe2000c101124 */
[----:B------:R-:W-:Y:S05]  /*11d60*/  EXIT ;  /* 0x000000000000794d */ /* 0x000fea0003800000 */
.L_x_3929:
        /* <DEDUP_REMOVED lines=10> */
.L_x_3933:
[----:B------:R-:W-:-:S04]  /*11e10*/  HADD2.F32 R18, -RZ, R18.H0_H0 ;  /* 0x20000012ff127230 */ /* 0x000fc80000004100 */
[----:B------:R-:W0:Y:S02]  /*11e20*/  F2I.FTZ.TRUNC.NTZ R5, R18 ;  /* 0x0000001200057305 */ /* 0x000e24000021f100 */
[----:B0-----:R-:W-:Y:S01]  /*11e30*/  STG.E desc[UR36][R2.64], R5 ;  /* 0x0000000502007986 */ /* 0x001fe2000c101924 */
[----:B------:R-:W-:Y:S05]  /*11e40*/  EXIT ;  /* 0x000000000000794d */ /* 0x000fea0003800000 */
.L_x_3932:
[----:B------:R-:W-:-:S04]  /*11e50*/  HADD2.F32 R18, -RZ, R18.H0_H0 ;  /* 0x20000012ff127230 */ /* 0x000fc80000004100 */
[----:B------:R-:W0:Y:S02]  /*11e60*/  F2I.FTZ.TRUNC.NTZ R5, R18 ;  /* 0x0000001200057305 */ /* 0x000e24000021f100 */
[----:B0-----:R-:W-:Y:S01]  /*11e70*/  STG.E.U16 desc[UR36][R2.64], R5 ;  /* 0x0000000502007986 */ /* 0x001fe2000c101524 */
[----:B------:R-:W-:Y:S05]  /*11e80*/  EXIT ;  /* 0x000000000000794d */ /* 0x000fea0003800000 */
.L_x_3928:
        /* <DEDUP_REMOVED lines=9> */
.L_x_3935:
[----:B------:R-:W-:Y:S01]  /*11f20*/  STG.E.U16 desc[UR36][R2.64], R18 ;  /* 0x0000001202007986 */ /* 0x000fe2000c101524 */
[----:B------:R-:W-:Y:S05]  /*11f30*/  EXIT ;  /* 0x000000000000794d */ /* 0x000fea0003800000 */
.L_x_3934:
        /* <DEDUP_REMOVED lines=10> */
.L_x_3937:
[----:B------:R-:W-:Y:S01]  /*11fe0*/  STG.E desc[UR36][R2.64], R18 ;  /* 0x0000001202007986 */ /* 0x000fe2000c101924 */
[----:B------:R-:W-:Y:S05]  /*11ff0*/  EXIT ;  /* 0x000000000000794d */ /* 0x000fea0003800000 */
.L_x_3936:
[----:B------:R-:W-:-:S05]  /*12000*/  HADD2.F32 R4, -RZ, R18.H0_H0 ;  /* 0x20000012ff047230 */ /* 0x000fca0000004100 */
[----:B------:R-:W-:-:S06]  /*12010*/  FMUL.FTZ R4, R4, 1 ;  /* 0x3f80000004047820 */ /* 0x000fcc0000410000 */
[----:B------:R-:W0:Y:S02]  /*12020*/  F2F.F64.F32 R4, R4 ;  /* 0x0000000400047310 */ /* 0x000e240000201800 */
[----:B0-----:R-:W-:Y:S01]  /*12030*/  STG.E.64 desc[UR36][R2.64], R4 ;  /* 0x0000000402007986 */ /* 0x001fe2000c101b24 */
[----:B------:R-:W-:Y:S05]  /*12040*/  EXIT ;  /* 0x000000000000794d */ /* 0x000fea0003800000 */
.L_x_3927:
        /* <DEDUP_REMOVED lines=9> */
[----:B------:R-:W-:-:S04]  /*120e0*/  MOV R5, 0x1 ;  /* 0x0000000100057802 */ /* 0x000fc80000000f00 */
[----:B------:R-:W-:-:S13]  /*120f0*/  FSETP.NEU.FTZ.AND P0, PT, R0, RZ, PT ;  /* 0x000000ff0000720b */ /* 0x000fda0003f1d000 */
[----:B------:R-:W-:-:S05]  /*12100*/  @!P0 HADD2.F32 R18, -RZ, R18.H1_H1 ;  /* 0x30000012ff128230 */ /* 0x000fca0000004100 */
[----:B------:R-:W-:-:S04]  /*12110*/  @!P0 FSETP.NEU.FTZ.AND P1, PT, R18, RZ, PT ;  /* 0x000000ff1200820b */ /* 0x000fc80003f3d000 */
[----:B------:R-:W-:-:S05]  /*12120*/  @!P0 SEL R5, RZ, 0x1, !P1 ;  /* 0x00000001ff058807 */ /* 0x000fca0004800000 */
[----:B------:R-:W-:Y:S01]  /*12130*/  STG.E.U8 desc[UR36][R2.64], R5 ;  /* 0x0000000502007986 */ /* 0x000fe2000c101124 */
[----:B------:R-:W-:Y:S05]  /*12140*/  EXIT ;  /* 0x000000000000794d */ /* 0x000fea0003800000 */
.L_x_3940:
[--C-:B--2---:R-:W-:Y:S02]  /*12150*/  HADD2.F32 R6, -RZ, R18.reuse.H1_H1 ;  /* 0x30000012ff067230 */ /* 0x104fe40000004100 */
[----:B------:R-:W-:-:S03]  /*12160*/  HADD2.F32 R18, -RZ, R18.H0_H0 ;  /* 0x20000012ff127230 */ /* 0x000fc60000004100 */
[----:B------:R-:W-:Y:S02]  /*12170*/  FMUL.FTZ R6, R6, 1 ;  /* 0x3f80000006067820 */ /* 0x000fe40000410000 */
[----:B------:R-:W-:-:S04]  /*12180*/  FMUL.FTZ R4, R18, 1 ;  /* 0x3f80000012047820 */ /* 0x000fc80000410000 */
[----:B------:R-:W-:Y:S08]  /*12190*/  F2F.F64.F32 R6, R6 ;  /* 0x0000000600067310 */ /* 0x000ff00000201800 */
[----:B------:R-:W0:Y:S02]  /*121a0*/  F2F.F64.F32 R4, R4 ;  /* 0x0000000400047310 */ /* 0x000e240000201800 */
[----:B0-----:R-:W-:Y:S01]  /*121b0*/  STG.E.128 desc[UR36][R2.64], R4 ;  /* 0x0000000402007986 */ /* 0x001fe2000c101d24 */
[----:B------:R-:W-:Y:S05]  /*121c0*/  EXIT ;  /* 0x000000000000794d */ /* 0x000fea0003800000 */
.L_x_3939:
        /* <DEDUP_REMOVED lines=21> */
.L_x_3944:
[----:B------:R-:W-:Y:S05]  /*12320*/  BSYNC B0 ;  /* 0x0000000000007941 */ /* 0x000fea0003800000 */
.L_x_3943:
[----:B------:R-:W-:-:S05]  /*12330*/  LOP3.LUT R5, R0, R5, RZ, 0xfc, !PT ;  /* 0x0000000500057212 */ /* 0x000fca00078efcff */
[----:B------:R-:W-:Y:S01]  /*12340*/  STG.E.U8 desc[UR36][R2.64], R5 ;  /* 0x0000000502007986 */ /* 0x000fe2000c101124 */
[----:B------:R-:W-:Y:S05]  /*12350*/  EXIT ;  /* 0x000000000000794d */ /* 0x000fea0003800000 */
.L_x_3942:
        /* <DEDUP_REMOVED lines=13> */
.L_x_3946:
[----:B------:R-:W-:Y:S01]  /*12430*/  IMAD.MOV.U32 R0, RZ, RZ, 0x7f ;  /* 0x0000007fff007424 */ /* 0x000fe200078e00ff */
[----:B------:R-:W-:-:S04]  /*12440*/  ISETP.GT.U32.AND P0, PT, R4, 0x7f800000, PT ;  /* 0x7f8000000400780c */ /* 0x000fc80003f04070 */
[----:B------:R-:W-:-:S09]  /*12450*/  SEL R0, R0, 0x7c, P0 ;  /* 0x0000007c00007807 */ /* 0x000fd20000000000 */
.L_x_3947:
[----:B------:R-:W-:Y:S05]  /*12460*/  BSYNC B0 ;  /* 0x0000000000007941 */ /* 0x000fea0003800000 */
.L_x_3945:
[----:B------:R-:W-:-:S04]  /*12470*/  LOP3.LUT R4, R5, 0x80000000, RZ, 0xc0, !PT ;  /* 0x8000000005047812 */ /* 0x000fc800078ec0ff */
[----:B------:R-:W-:-:S04]  /*12480*/  SHF.R.U32.HI R5, RZ, 0x18, R4 ;  /* 0x00000018ff057819 */ /* 0x000fc80000011604 */
[----:B------:R-:W-:-:S05]  /*12490*/  LOP3.LUT R5, R0, R5, RZ, 0xfc, !PT ;  /* 0x0000000500057212 */ /* 0x000fca00078efcff */
[----:B------:R-:W-:Y:S01]  /*124a0*/  STG.E.U8 desc[UR36][R2.64], R5 ;  /* 0x0000000502007986 */ /* 0x000fe2000c101124 */
[----:B------:R-:W-:Y:S05]  /*124b0*/  EXIT ;  /* 0x000000000000794d */ /* 0x000fea0003800000 */
.L_x_3941:
[----:B------:R-:W-:-:S05]  /*124c0*/  HADD2.F32 R0, -RZ, R18.H0_H0 ;  /* 0x20000012ff007230 */ /* 0x000fca0000004100 */
[----:B------:R-:W-:-:S05]  /*124d0*/  F2FP.BF16.F32.PACK_AB R0, RZ, R0 ;  /* 0x00000000ff00723e */ /* 0x000fca00000010ff */
[----:B------:R-:W-:Y:S01]  /*124e0*/  STG.E.U16 desc[UR36][R2.64], R0 ;  /* 0x0000000002007986 */ /* 0x000fe2000c101524 */
[----:B------:R-:W-:Y:S05]  /*124f0*/  EXIT ;  /* 0x000000000000794d */ /* 0x000fea0003800000 */
.L_x_3938:
        /* <DEDUP_REMOVED lines=12> */
.L_x_3950:
        /* <DEDUP_REMOVED lines=17> */
.L_x_3953:
[----:B------:R-:W-:-:S04]  /*126d0*/  LOP3.LUT R0, R7, 0x80000000, RZ, 0xc0, !PT ;  /* 0x8000000007007812 */ /* 0x000fc800078ec0ff */
[----:B------:R-:W-:-:S04]  /*126e0*/  SHF.R.U32.HI R5, RZ, 0x18, R0 ;  /* 0x00000018ff057819 */ /* 0x000fc80000011600 */
[----:B------:R-:W-:-:S04]  /*126f0*/  LOP3.LUT R4, R4, R5, RZ, 0xfc, !PT ;  /* 0x0000000504047212 */ /* 0x000fc800078efcff */
[----:B------:R-:W-:-:S07]  /*12700*/  PRMT R0, R4, 0x7610, R0 ;  /* 0x0000761004007816 */ /* 0x000fce0000000000 */
.L_x_3952:
[----:B------:R-:W-:Y:S05]  /*12710*/  BSYNC B0 ;  /* 0x0000000000007941 */ /* 0x000fea0003800000 */
.L_x_3951:
[----:B------:R-:W-:Y:S01]  /*12720*/  STG.E.U8 desc[UR36][R2.64], R0 ;  /* 0x0000000002007986 */ /* 0x000fe2000c101124 */
[----:B------:R-:W-:Y:S05]  /*12730*/  EXIT ;  /* 0x000000000000794d */ /* 0x000fea0003800000 */
.L_x_3949:
        /* <DEDUP_REMOVED lines=17> */
.L_x_3956:
[----:B------:R-:W-:-:S04]  /*12850*/  LOP3.LUT R0, R7, 0x80000000, RZ, 0xc0, !PT ;  /* 0x8000000007007812 */ /* 0x000fc800078ec0ff */
[----:B------:R-:W-:-:S04]  /*12860*/  SHF.R.U32.HI R5, RZ, 0x18, R0 ;  /* 0x00000018ff057819 */ /* 0x000fc80000011600 */
[----:B------:R-:W-:-:S04]  /*12870*/  LOP3.LUT R4, R4, R5, RZ, 0xfc, !PT ;  /* 0x0000000504047212 */ /* 0x000fc800078efcff */
[----:B------:R-:W-:-:S07]  /*12880*/  PRMT R0, R4, 0x7610, R0 ;  /* 0x0000761004007816 */ /* 0x000fce0000000000 */
.L_x_3955:
[----:B------:R-:W-:Y:S05]  /*12890*/  BSYNC B0 ;  /* 0x0000000000007941 */ /* 0x000fea0003800000 */
.L_x_3954:
[----:B------:R-:W-:Y:S01]  /*128a0*/  STG.E.U8 desc[UR36][R2.64], R0 ;  /* 0x0000000002007986 */ /* 0x000fe2000c101124 */
[----:B------:R-:W-:Y:S05]  /*128b0*/  EXIT ;  /* 0x000000000000794d */ /* 0x000fea0003800000 */
.L_x_3948:
[----:B------:R-:W-:-:S13]  /*128c0*/  ISETP.NE.AND P0, PT, R0, 0x1c, PT ;  /* 0x0000001c0000780c */ /* 0x000fda0003f05270 */
[----:B------:R-:W-:Y:S05]  /*128d0*/  @!P0 BRA `(.L_x_3957) ;  /* 0x0000000000a48947 */ /* 0x000fea0003800000 */
[----:B------:R-:W-:-:S13]  /*128e0*/  ISETP.NE.AND P0, PT, R0, 0x1d, PT ;  /* 0x0000001d0000780c */ /* 0x000fda0003f05270 */
[----:B------:R-:W-:Y:S05]  /*128f0*/  @!P0 BRA `(.L_x_3958) ;  /* 0x00000000008c8947 */ /* 0x000fea0003800000 */
[----:B------:R-:W-:-:S13]  /*12900*/  ISETP.NE.AND P0, PT, R0, 0x2c, PT ;  /* 0x0000002c0000780c */ /* 0x000fda0003f05270 */
[----:B------:R-:W-:Y:S05]  /*12910*/  @P0 BRA `(.L_x_3931) ;  /* 0x0000000000400947 */ /* 0x000fea0003800000 */
[----:B------:R-:W-:-:S05]  /*12920*/  HADD2.F32 R5, -RZ, R18.H0_H0 ;  /* 0x20000012ff057230 */ /* 0x000fca0000004100 */
[----:B--2---:R-:W-:-:S04]  /*12930*/  SHF.R.U32.HI R6, RZ, 0x17, R5 ;  /* 0x00000017ff067819 */ /* 0x004fc80000011605 */
        /* <DEDUP_REMOVED lines=14> */
.L_x_3931:
        /* <DEDUP_REMOVED lines=8> */
[----:B--2---:R-:W-:Y:S02]  /*12aa0*/  IMAD.U32 R6, RZ, RZ, UR4 ;  /* 0x00000004ff067e24 */ /* 0x004fe4000f8e00ff */
[----:B------:R-:W-:-:S02]  /*12ab0*/  IMAD.U32 R7, RZ, RZ, UR5 ;  /* 0x00000005ff077e24 */ /* 0x000fc4000f8e00ff */
[----:B------:R-:W-:Y:S02]  /*12ac0*/  IMAD.U32 R10, RZ, RZ, UR6 ;  /* 0x00000006ff0a7e24 */ /* 0x000fe4000f8e00ff */
[----:B------:R-:W-:Y:S02]  /*12ad0*/  IMAD.U32 R11, RZ, RZ, UR7 ;  /* 0x00000007ff0b7e24 */ /* 0x000fe4000f8e00ff */
[----:B------:R-:W-:Y:S02]  /*12ae0*/  IMAD.MOV.U32 R8, RZ, RZ, 0x65 ;  /* 0x00000065ff087424 */ /* 0x000fe400078e00ff */
[----:B0--34-:R-:W-:-:S07]  /*12af0*/  IMAD.MOV.U32 R13, RZ, RZ, RZ ;  /* 0x000000ffff0d7224 */ /* 0x019fce00078e00ff */
[----:B------:R-:W-:-:S07]  /*12b00*/  LEPC R20, `(.L_x_3959) ;  /* 0x000000001014794e */ /* 0x000fce0000000000 */
[----:B-1----:R-:W-:Y:S05]  /*12b10*/  CALL.ABS.NOINC R2 ;  /* 0x0000000002007343 */ /* 0x002fea0003c00000 */
.L_x_3959:
[----:B------:R-:W-:Y:S05]  /*12b20*/  EXIT ;  /* 0x000000000000794d */ /* 0x000fea0003800000 */
.L_x_3958:
[----:B------:R-:W-:-:S06]  /*12b30*/  HADD2.F32 R4, -RZ, R18.H0_H0 ;  /* 0x20000012ff047230 */ /* 0x000fcc0000004100 */
[----:B------:R-:W0:Y:S02]  /*12b40*/  F2I.U64.TRUNC R4, R4 ;  /* 0x0000000400047311 */ /* 0x000e24000020d800 */
[----:B0-----:R-:W-:Y:S01]  /*12b50*/  STG.E.64 desc[UR36][R2.64], R4 ;  /* 0x0000000402007986 */ /* 0x001fe2000c101b24 */
[----:B------:R-:W-:Y:S05]  /*12b60*/  EXIT ;  /* 0x000000000000794d */ /* 0x000fea0003800000 */
.L_x_3957:
[----:B------:R-:W-:-:S04]  /*12b70*/  HADD2.F32 R18, -RZ, R18.H0_H0 ;  /* 0x20000012ff127230 */ /* 0x000fc80000004100 */
[----:B------:R-:W0:Y:S02]  /*12b80*/  F2I.FTZ.U32.TRUNC.NTZ R5, R18 ;  /* 0x0000001200057305 */ /* 0x000e24000021f000 */
[----:B0-----:R-:W-:Y:S01]  /*12b90*/  STG.E desc[UR36][R2.64], R5 ;  /* 0x0000000502007986 */ /* 0x001fe2000c101924 */
[----:B------:R-:W-:Y:S05]  /*12ba0*/  EXIT ;  /* 0x000000000000794d */ /* 0x000fea0003800000 */
        .weak           $__internal_1_$__cuda_sm3x_div_rn_ftz_f32_slowpath
        .type           $__internal_1_$__cuda_sm3x_div_rn_ftz_f32_slowpath,@function
        .size           $__internal_1_$__cuda_sm3x_div_rn_ftz_f32_slowpath,(.L_x_20068 - $__internal_1_$__cuda_sm3x_div_rn_ftz_f32_slowpath)
$__internal_1_$__cuda_sm3x_div_rn_ftz_f32_slowpath:
[----:B------:R-:W-:Y:S01]  /*12bb0*/  SHF.R.U32.HI R5, RZ, 0x17, R9 ;  /* 0x00000017ff057819 */ /* 0x000fe20000011609 */
[----:B------:R-:W-:Y:S01]  /*12bc0*/  BSSY B2, `(.L_x_3960) ;  /* 0x0000046000027945 */ /* 0x000fe20003800000 */
[----:B------:R-:W-:-:S03]  /*12bd0*/  SHF.R.U32.HI R7, RZ, 0x17, R0 ;  /* 0x00000017ff077819 */ /* 0x000fc60000011600 */
[----:B------:R-:W-:Y:S01]  /*12be0*/  BSSY B3, `(.L_x_3961) ;  /* 0x000001d000037945 */ /* 0x000fe20003800000 */
[----:B------:R-:W-:Y:S02]  /*12bf0*/  LOP3.LUT R5, R5, 0xff, RZ, 0xc0, !PT ;  /* 0x000000ff05057812 */ /* 0x000fe400078ec0ff */
[----:B------:R-:W-:-:S03]  /*12c00*/  LOP3.LUT R7, R7, 0xff, RZ, 0xc0, !PT ;  /* 0x000000ff07077812 */ /* 0x000fc600078ec0ff */
[----:B------:R-:W-:-:S05]  /*12c10*/  VIADD R6, R5, 0xffffffff ;  /* 0xffffffff05067836 */ /* 0x000fca0000000000 */
[----:B------:R-:W-:Y:S01]  /*12c20*/  ISETP.GT.U32.AND P0, PT, R6, 0xfd, PT ;  /* 0x000000fd0600780c */ /* 0x000fe20003f04070 */
[----:B------:R-:W-:-:S05]  /*12c30*/  VIADD R6, R7, 0xffffffff ;  /* 0xffffffff07067836 */ /* 0x000fca0000000000 */
        /* <DEDUP_REMOVED lines=23> */
.L_x_3962:
[----:B------:R-:W-:Y:S05]  /*12db0*/  BSYNC B3 ;  /* 0x0000000000037941 */ /* 0x000fea0003800000 */
.L_x_3961:
[----:B------:R-:W-:Y:S01]  /*12dc0*/  VIADD R5, R5, 0xffffff81 ;  /* 0xffffff8105057836 */ /* 0x000fe20000000000 */
[----:B------:R-:W-:Y:S01]  /*12dd0*/  BSSY B3, `(.L_x_3967) ;  /* 0x000001b000037945 */ /* 0x000fe20003800000 */
[----:B------:R-:W-:Y:S02]  /*12de0*/  VIADD R7, R7, 0xffffff81 ;  /* 0xffffff8107077836 */ /* 0x000fe40000000000 */
[----:B------:R-:W-:Y:S02]  /*12df0*/  IMAD R6, R5, -0x800000, R9 ;  /* 0xff80000005067824 */ /* 0x000fe400078e0209 */
[C---:B------:R-:W-:Y:S01]  /*12e00*/  IMAD R0, R7.reuse, -0x800000, R0 ;  /* 0xff80000007007824 */ /* 0x040fe200078e0200 */
[----:B------:R-:W-:Y:S01]  /*12e10*/  IADD3 R5, R7, -R5, RZ ;  /* 0x8000000507057210 */ /* 0x000fe20007ffe0ff */
[----:B------:R0:W1:Y:S02]  /*12e20*/  MUFU.RCP R8, R6 ;  /* 0x0000000600087308 */ /* 0x0000640000001000 */
[----:B0-----:R-:W-:-:S04]  /*12e30*/  FADD.FTZ R6, -R6, -RZ ;  /* 0x800000ff06067221 */ /* 0x001fc80000010100 */
[----:B-1----:R-:W-:-:S04]  /*12e40*/  FFMA R9, R8, R6, 1 ;  /* 0x3f80000008097423 */ /* 0x002fc80000000006 */
[----:B------:R-:W-:-:S04]  /*12e50*/  FFMA R8, R8, R9, R8 ;  /* 0x0000000908087223 */ /* 0x000fc80000000008 */
[----:B------:R-:W-:-:S04]  /*12e60*/  FFMA R9, R0, R8, RZ ;  /* 0x0000000800097223 */ /* 0x000fc800000000ff */
[----:B------:R-:W-:-:S04]  /*12e70*/  FFMA R10, R6, R9, R0 ;  /* 0x00000009060a7223 */ /* 0x000fc80000000000 */
[----:B------:R-:W-:-:S04]  /*12e80*/  FFMA R10, R8, R10, R9 ;  /* 0x0000000a080a7223 */ /* 0x000fc80000000009 */
[----:B------:R-:W-:-:S04]  /*12e90*/  FFMA R0, R6, R10, R0 ;  /* 0x0000000a06007223 */ /* 0x000fc80000000000 */
[----:B------:R-:W-:-:S05]  /*12ea0*/  FFMA.FTZ R0, R8, R0, R10 ;  /* 0x0000000008007223 */ /* 0x000fca000001000a */
[----:B------:R-:W-:-:S04]  /*12eb0*/  SHF.R.U32.HI R6, RZ, 0x17, R0 ;  /* 0x00000017ff067819 */ /* 0x000fc80000011600 */
[----:B------:R-:W-:-:S05]  /*12ec0*/  LOP3.LUT R6, R6, 0xff, RZ, 0xc0, !PT ;  /* 0x000000ff06067812 */ /* 0x000fca00078ec0ff */
[----:B------:R-:W-:-:S04]  /*12ed0*/  IMAD.IADD R6, R6, 0x1, R5 ;  /* 0x0000000106067824 */ /* 0x000fc800078e0205 */
        /* <DEDUP_REMOVED lines=9> */
.L_x_3968:
[----:B------:R-:W-:-:S07]  /*12f70*/  IMAD R0, R5, 0x800000, R0 ;  /* 0x0080000005007824 */ /* 0x000fce00078e0200 */
.L_x_3969:
[----:B------:R-:W-:Y:S05]  /*12f80*/  BSYNC B3 ;  /* 0x0000000000037941 */ /* 0x000fea0003800000 */
.L_x_3967:
[----:B------:R-:W-:Y:S05]  /*12f90*/  BRA `(.L_x_3970) ;  /* 0x0000000000207947 */ /* 0x000fea0003800000 */
.L_x_3966:
[----:B------:R-:W-:-:S04]  /*12fa0*/  LOP3.LUT R0, R9, 0x80000000, R0, 0x48, !PT ;  /* 0x8000000009007812 */ /* 0x000fc800078e4800 */
[----:B------:R-:W-:Y:S01]  /*12fb0*/  LOP3.LUT R0, R0, 0x7f800000, RZ, 0xfc, !PT ;  /* 0x7f80000000007812 */ /* 0x000fe200078efcff */
[----:B------:R-:W-:Y:S06]  /*12fc0*/  BRA `(.L_x_3970) ;  /* 0x0000000000147947 */ /* 0x000fec0003800000 */
.L_x_3965:
[----:B------:R-:W-:Y:S01]  /*12fd0*/  LOP3.LUT R0, R9, 0x80000000, R0, 0x48, !PT ;  /* 0x8000000009007812 */ /* 0x000fe200078e4800 */
[----:B------:R-:W-:Y:S06]  /*12fe0*/  BRA `(.L_x_3970) ;  /* 0x00000000000c7947 */ /* 0x000fec0003800000 */
.L_x_3964:
[----:B------:R-:W0:Y:S01]  /*12ff0*/  MUFU.RSQ R0, -QNAN ;  /* 0xffc0000000007908 */ /* 0x000e220000001400 */
[----:B------:R-:W-:Y:S05]  /*13000*/  BRA `(.L_x_3970) ;  /* 0x0000000000047947 */ /* 0x000fea0003800000 */
.L_x_3963:
[----:B------:R-:W-:-:S07]  /*13010*/  FADD.FTZ R0, R0, R9 ;  /* 0x0000000900007221 */ /* 0x000fce0000010000 */
.L_x_3970:
[----:B------:R-:W-:Y:S05]  /*13020*/  BSYNC B2 ;  /* 0x0000000000027941 */ /* 0x000fea0003800000 */
.L_x_3960:
[----:B------:R-:W-:-:S04]  /*13030*/  IMAD.MOV.U32 R5, RZ, RZ, 0x0 ;  /* 0x00000000ff057424 */ /* 0x000fc800078e00ff */
[----:B0-----:R-:W-:Y:S05]  /*13040*/  RET.REL.NODEC R4 `(_ZN2at6native27unrolled_elementwise_kernelIZZZNS0_16acos_kernel_cudaERNS_18TensorIteratorBaseEENKUlvE_clEvENKUlvE1_clEvEUlN3c107complexINS6_4HalfEEEE_St5arrayIPcLm2EELi4E23TrivialOffsetCalculatorILi1EjESF_NS0_6memory12LoadWithCastILi1EEENSG_13StoreWithCastILi1EEEEEviT_T0_T2_T3_T4_T5_) ;  /* 0xfffffecc04ec7950 */ /* 0x001fea0003c3ffff */
.L_x_3971:
        /* <DEDUP_REMOVED lines=11> */
.L_x_20068:


//--------------------- .text._ZN2at6native18elementwise_kernelILi128ELi2EZNS0_22gpu_kernel_impl_nocastIZZZNS0_16acos_kernel_cudaERNS_18TensorIteratorBaseEENKUlvE_clEvENKUlvE1_clEvEUlN3c107complexINS7_4HalfEEEE_EEvS4_RKT_EUliE_EEviT1_ --------------------------
	.section	.text._ZN2at6native18elementwise_kernelILi128ELi2EZNS0_22gpu_kernel_impl_nocastIZZZNS0_16acos_kernel_cudaERNS_18TensorIteratorBaseEENKUlvE_clEvENKUlvE1_clEvEUlN3c107complexINS7_4HalfEEEE_EEvS4_RKT_EUliE_EEviT1_,"ax",@progbits
	.align	128
        .global         _ZN2at6native18elementwise_kernelILi128ELi2EZNS0_22gpu_kernel_impl_nocastIZZZNS0_16acos_kernel_cudaERNS_18TensorIteratorBaseEENKUlvE_clEvENKUlvE1_clEvEUlN3c107complexINS7_4HalfEEEE_EEvS4_RKT_EUliE_EEviT1_
        .type           _ZN2at6native18elementwise_kernelILi128ELi2EZNS0_22gpu_kernel_impl_nocastIZZZNS0_16acos_kernel_cudaERNS_18TensorIteratorBaseEENKUlvE_clEvENKUlvE1_clEvEUlN3c107complexINS7_4HalfEEEE_EEvS4_RKT_EUliE_EEviT1_,@function
        .size           _ZN2at6native18elementwise_kernelILi128ELi2EZNS0_22gpu_kernel_impl_nocastIZZZNS0_16acos_kernel_cudaERNS_18TensorIteratorBaseEENKUlvE_clEvENKUlvE1_clEvEUlN3c107complexINS7_4HalfEEEE_EEvS4_RKT_EUliE_EEviT1_,(.L_x_20069 - _ZN2at6native18elementwise_kernelILi128ELi2EZNS0_22gpu_kernel_impl_nocastIZZZNS0_16acos_kernel_cudaERNS_18TensorIteratorBaseEENKUlvE_clEvENKUlvE1_clEvEUlN3c107complexINS7_4HalfEEEE_EEvS4_RKT_EUliE_EEviT1_)
        .other          _ZN2at6native18elementwise_kernelILi128ELi2EZNS0_22gpu_kernel_impl_nocastIZZZNS0_16acos_kernel_cudaERNS_18TensorIteratorBaseEENKUlvE_clEvENKUlvE1_clEvEUlN3c107complexINS7_4HalfEEEE_EEvS4_RKT_EUliE_EEviT1_,@"STO_CUDA_ENTRY STV_DEFAULT"
_ZN2at6native18elementwise_kernelILi128ELi2EZNS0_22gpu_kernel_impl_nocastIZZZNS0_16acos_kernel_cudaERNS_18TensorIteratorBaseEENKUlvE_clEvENKUlvE1_clEvEUlN3c107complexINS7_4HalfEEEE_EEvS4_RKT_EUliE_EEviT1_:
.text._ZN2at6native18elementwise_kernelILi128ELi2EZNS0_22gpu_kernel_impl_nocastIZZZNS0_16acos_kernel_cudaERNS_18TensorIteratorBaseEENKUlvE_clEvENKUlvE1_clEvEUlN3c107complexINS7_4HalfEEEE_EEvS4_RKT_EUliE_EEviT1_:
[----:B------:R-:W-:Y:S01]  /*0000*/  LDC R1, c[0x0][0x28] ;  /* 0x00000a00ff017b82 */ /* 0x000fe20000000800 */
[----:B------:R-:W0:Y:S01]  /*0010*/  S2R R3, SR_CTAID.X ;  /* 0x0000000000037919 */ /* 0x000e220000002500 */
[----:B------:R-:W-:Y:S01]  /*0020*/  ULDC UR4, c[0x0][0x210] ;  /* 0x0000840000047ab9 */ /* 0x000fe20000000800 */
[----:B------:R-:W-:Y:S01]  /*0030*/  BSSY B1, `(.L_x_3972) ;  /* 0x00003c3000017945 */ /* 0x000fe20003800000 */
[----:B------:R-:W0:Y:S02]  /*0040*/  S2R R4, SR_TID.X ;  /* 0x0000000000047919 */ /* 0x000e240000002100 */
[----:B0-----:R-:W-:-:S04]  /*0050*/  LEA R9, R3, R4, 0x8 ;  /* 0x0000000403097211 */ /* 0x001fc800078e40ff */
[----:B------:R-:W-:Y:S01]  /*0060*/  ISETP.GE.AND P0, PT, R9, UR4, PT ;  /* 0x0000000409007c0c */ /* 0x000fe2000bf06270 */
[----:B------:R-:W-:-:S12]  /*0070*/  ULDC.64 UR4, c[0x0][0x208] ;  /* 0x0000820000047ab9 */ /* 0x000fd80000000a00 */
        /* <DEDUP_REMOVED lines=290> */
[----:B------:R-:W-:Y:S01]  /*12a0*/  @P0 MOV R10, RZ ;  /* 0x000000ff000a0202 */ /* 0x000fe20000000f00 */
[----:B------:R-:W-:Y:S01]  /*12b0*/  ULDC.64 UR6, c[0x0][0x400] ;  /* 0x0001000000067ab9 */ /* 0x000fe20000000a00 */
[----:B------:R-:W-:-:S05]  /*12c0*/  IADD3 R6, -R11, RZ, RZ ;  /* 0x000000ff0b067210 */ /* 0x000fca0007ffe1ff */
[----:B------:R-:W1:Y:S01]  /*12d0*/  @P0 LDC R15, c[0x0][0x33c] ;  /* 0x0000cf00ff0f0b82 */ /* 0x000e620000000800 */
[----:B------:R-:W-:-:S04]  /*12e0*/  IMAD R6, R6, UR8, R7 ;  /* 0x0000000806067c24 */ /* 0x000fc8000f8e0207 */
        /* <DEDUP_REMOVED lines=9> */
.L_x_3974:
[----:B------:R-:W-:Y:S02]  /*1380*/  ULDC.64 UR6, c[0x0][0x418] ;  /* 0x0001060000067ab9 */ /* 0x000fe40000000a00 */
[----:B------:R-:W-:-:S04]  /*1390*/  IADD3 R10, P0, R0, UR6, RZ ;  /* 0x00000006000a7c10 */ /* 0x000fc8000ff1e0ff */
[----:B------:R-:W-:-:S05]  /*13a0*/  IADD3.X R11, RZ, UR7, RZ, P0, !PT ;  /* 0x00000007ff0b7c10 */ /* 0x000fca00087fe4ff */
[----:B------:R-:W2:Y:S01]  /*13b0*/  LDG.E R10, desc[UR4][R10.64] ;  /* 0x000000040a0a7981 */ /* 0x000ea2000c1e1900 */
[----:B------:R-:W-:Y:S01]  /*13c0*/  BSSY B0, `(.L_x_3975) ;  /* 0x0000282000007945 */ /* 0x000fe20003800000 */
[--C-:B--2---:R-:W-:Y:S02]  /*13d0*/  HADD2.F32 R6, -RZ, R10.reuse.H0_H0 ;  /* 0x2000000aff067230 */ /* 0x104fe40000004100 */
[----:B------:R-:W-:-:S03]  /*13e0*/  HADD2.F32 R7, -RZ, R10.H1_H1 ;  /* 0x3000000aff077230 */ /* 0x000fc60000004100 */
        /* <DEDUP_REMOVED lines=23> */
[CC--:B------:R-:W-:Y:S02]  /*1560*/  VIMNMX R10, R13.reuse, R16.reuse, !PT ;  /* 0x000000100d0a7248 */ /* 0x0c0fe40007fe0100 */
[----:B------:R-:W-:Y:S02]  /*1570*/  VIMNMX R2, R16, R15, !PT ;  /* 0x0000000f10027248 */ /* 0x000fe40007fe0100 */
[----:B------:R-:W-:Y:S02]  /*1580*/  LOP3.LUT R12, R10, 0xfe000000, RZ, 0xc0, !PT ;  /* 0xfe0000000a0c7812 */ /* 0x000fe400078ec0ff */
[----:B------:R-:W-:Y:S02]  /*1590*/  VIMNMX R13, R13, R16, PT ;  /* 0x000000100d0d7248 */ /* 0x000fe40003fe0100 */
[----:B------:R-:W-:Y:S02]  /*15a0*/  IADD3 R18, -R12, 0x7e800000, RZ ;  /* 0x7e8000000c127810 */ /* 0x000fe40007ffe1ff */
[----:B------:R-:W-:-:S02]  /*15b0*/  LOP3.LUT R14, R2, 0xfe000000, RZ, 0xc0, !PT ;  /* 0xfe000000020e7812 */ /* 0x000fc400078ec0ff */
[----:B------:R-:W-:Y:S01]  /*15c0*/  VIMNMX R15, R16, R15, PT ;  /* 0x0000000f100f7248 */ /* 0x000fe20003fe0100 */
[CC--:B------:R-:W-:Y:S01]  /*15d0*/  FMUL.FTZ R16, R13.reuse, R18.reuse ;  /* 0x000000120d107220 */ /* 0x0c0fe20000410000 */
        /* <DEDUP_REMOVED lines=45> */
[----:B------:R-:W-:Y:S02]  /*18b0*/  HFMA2.MMA R23, -RZ, RZ, 1.3056640625, -1.8671875 ;  /* 0x3d39bf78ff177435 */ /* 0x000fe400000001ff */
        /* <DEDUP_REMOVED lines=30> */
.L_x_3983:
        /* <DEDUP_REMOVED lines=10> */
.L_x_3985:
[----:B------:R-:W-:-:S04]  /*1b40*/  FADD.FTZ R10, -R0, R13 ;  /* 0x0000000d000a7221 */ /* 0x000fc80000010100 */
[----:B------:R-:W-:-:S07]  /*1b50*/  FMUL.FTZ R10, R10, 0.5 ;  /* 0x3f0000000a0a7820 */ /* 0x000fce0000410000 */
.L_x_3986:
[----:B------:R-:W-:Y:S05]  /*1b60*/  BSYNC B3 ;  /* 0x0000000000037941 */ /* 0x000fea0003800000 */
.L_x_3984:
        /* <DEDUP_REMOVED lines=11> */
.L_x_3988:
[----:B------:R-:W-:-:S04]  /*1c20*/  FADD.FTZ R12, R2, -R15 ;  /* 0x8000000f020c7221 */ /* 0x000fc80000010000 */
[----:B------:R-:W-:-:S07]  /*1c30*/  FMUL.FTZ R15, R12, 0.5 ;  /* 0x3f0000000c0f7820 */ /* 0x000fce0000410000 */
.L_x_3989:
[----:B------:R-:W-:Y:S05]  /*1c40*/  BSYNC B3 ;  /* 0x0000000000037941 */ /* 0x000fea0003800000 */
.L_x_3987:
[----:B------:R-:W-:Y:S01]  /*1c50*/  FADD.FTZ R15, R15, R10 ;  /* 0x0000000a0f0f7221 */ /* 0x000fe20000010000 */
[----:B------:R-:W-:Y:S01]  /*1c60*/  FADD.FTZ R10, R19, 1 ;  /* 0x3f800000130a7421 */ /* 0x000fe20000010000 */
[----:B------:R-:W-:Y:S01]  /*1c70*/  MOV R21, 0x3e800000 ;  /* 0x3e80000000157802 */ /* 0x000fe20000000f00 */
[----:B------:R-:W-:Y:S02]  /*1c80*/  HFMA2.MMA R23, -RZ, RZ, 1.3056640625, -1.8671875 ;  /* 0x3d39bf78ff177435 */ /* 0x000fe400000001ff */
[----:B------:R-:W-:-:S04]  /*1c90*/  FMUL.FTZ R12, R10, R15 ;  /* 0x0000000f0a0c7220 */ /* 0x000fc80000410000 */
        /* <DEDUP_REMOVED lines=30> */
.L_x_3982:
[----:B------:R0:W1:Y:S02]  /*1e80*/  MUFU.SQRT R16, R17 ;  /* 0x0000001100107308 */ /* 0x0000640000002000 */
.L_x_3981:
[----:B------:R-:W-:Y:S05]  /*1e90*/  BSYNC B2 ;  /* 0x0000000000027941 */ /* 0x000fea0003800000 */
.L_x_3980:
        /* <DEDUP_REMOVED lines=24> */
.L_x_3996:
[----:B------:R-:W-:-:S04]  /*2020*/  FADD.FTZ R0, -R0, R13 ;  /* 0x0000000d00007221 */ /* 0x000fc80000010100 */
[----:B------:R-:W-:-:S07]  /*2030*/  FMUL.FTZ R0, R0, 0.5 ;  /* 0x3f00000000007820 */ /* 0x000fce0000410000 */
.L_x_3997:
[----:B------:R-:W-:Y:S05]  /*2040*/  BSYNC B3 ;  /* 0x0000000000037941 */ /* 0x000fea0003800000 */
.L_x_3995:
        /* <DEDUP_REMOVED lines=10> */
.L_x_3999:
[----:B------:R-:W-:-:S04]  /*20f0*/  FADD.FTZ R2, -R11, R2 ;  /* 0x000000020b027221 */ /* 0x000fc80000010100 */
[----:B------:R-:W-:-:S07]  /*2100*/  FMUL.FTZ R11, R2, 0.5 ;  /* 0x3f000000020b7820 */ /* 0x000fce0000410000 */
.L_x_4000:
[----:B------:R-:W-:Y:S05]  /*2110*/  BSYNC B3 ;  /* 0x0000000000037941 */ /* 0x000fea0003800000 */
.L_x_3998:
[----:B------:R-:W-:Y:S01]  /*2120*/  FADD.FTZ R0, R11, R0 ;  /* 0x000000000b007221 */ /* 0x000fe20000010000 */
[----:B------:R-:W-:Y:S01]  /*2130*/  FADD.FTZ R19, R8, R19 ;  /* 0x0000001308137221 */ /* 0x000fe20000010000 */
[----:B------:R-:W-:-:S03]  /*2140*/  PLOP3.LUT P0, PT, PT, PT, PT, 0x80, 0x0 ;  /* 0x000000000000781c */ /* 0x000fc60003f0f070 */
[----:B------:R-:W-:-:S06]  /*2150*/  FMUL.FTZ R19, R19, R0 ;  /* 0x0000000013137220 */ /* 0x000fcc0000410000 */
[----:B------:R-:W2:Y:S01]  /*2160*/  MUFU.SQRT R19, R19 ;  /* 0x0000001300137308 */ /* 0x000ea20000002000 */
[----:B------:R-:W-:Y:S05]  /*2170*/  BRA `(.L_x_3992) ;  /* 0x0000000000687947 */ /* 0x000fea0003800000 */
.L_x_3994:
        /* <DEDUP_REMOVED lines=15> */
.L_x_3993:
        /* <DEDUP_REMOVED lines=8> */
.L_x_3991:
[----:B------:R-:W-:Y:S01]  /*22f0*/  PLOP3.LUT P0, PT, PT, PT, PT, 0x80, 0x0 ;  /* 0x000000000000781c */ /* 0x000fe20003f0f070 */
[----:B------:R-:W-:Y:S01]  /*2300*/  FMUL.FTZ R19, R19, 16777216 ;  /* 0x4b80000013137820 */ /* 0x000fe20000410000 */
[----:B------:R-:W-:-:S11]  /*2310*/  FMUL.FTZ R8, R8, 16777216 ;  /* 0x4b80000008087820 */ /* 0x000fd60000410000 */
.L_x_3992:
[----:B------:R-:W-:Y:S05]  /*2320*/  BSYNC B2 ;  /* 0x0000000000027941 */ /* 0x000fea0003800000 */
.L_x_3990:
        /* <DEDUP_REMOVED lines=14> */
[----:B------:R-:W-:-:S05]  /*2410*/  FFMA.FTZ R11, R6, R11, R6 ;  /* 0x0000000b060b7223 */ /* 0x000fca0000010006 */
        /* <DEDUP_REMOVED lines=15> */
[----:B------:R-:W-:-:S04]  /*2510*/  @P1 FFMA.FTZ R11, R7, 0.93318945169448852539, R0 ;  /* 0x3f6ee581070b1823 */ /* 0x000fc80000010000 */
[----:B------:R-:W-:Y:S01]  /*2520*/  @P0 FADD.FTZ R11, R11, R11 ;  /* 0x0000000b0b0b0221 */ /* 0x000fe20000010000 */
[----:B------:R-:W-:Y:S06]  /*2530*/  BRA `(.L_x_4004) ;  /* 0x0000000800207947 */ /* 0x000fec0003800000 */
.L_x_4003:
        /* <DEDUP_REMOVED lines=26> */
[----:B------:R-:W-:Y:S01]  /*26e0*/  @P0 FADD.FTZ R11, R11, R11 ;  /* 0x0000000b0b0b0221 */ /* 0x000fe20000010000 */
[----:B------:R-:W-:Y:S06]  /*26f0*/  BRA `(.L_x_4004) ;  /* 0x0000000400b07947 */ /* 0x000fec0003800000 */
.L_x_4002:
        /* <DEDUP_REMOVED lines=9> */
[----:B------:R-:W2:Y:S08]  /*2790*/  MUFU.RCP R11, R6 ;  /* 0x00000006000b7308 */ /* 0x000eb00000001000 */
[----:B------:R-:W4:Y:S01]  /*27a0*/  FCHK P0, R0, R6 ;  /* 0x0000000600007302 */ /* 0x000f220000000000 */
[----:B--2---:R-:W-:-:S04]  /*27b0*/  FFMA R2, -R6, R11, 1 ;  /* 0x3f80000006027423 */ /* 0x004fc8000000010b */
[----:B------:R-:W-:-:S04]  /*27c0*/  FFMA R11, R11, R2, R11 ;  /* 0x000000020b0b7223 */ /* 0x000fc8000000000b */
[----:B------:R-:W-:-:S04]  /*27d0*/  FFMA R2, R0, R11, RZ ;  /* 0x0000000b00027223 */ /* 0x000fc800000000ff */
[----:B------:R-:W-:-:S04]  /*27e0*/  FFMA R7, -R6, R2, R0 ;  /* 0x0000000206077223 */ /* 0x000fc80000000100 */
[----:B------:R-:W-:Y:S01]  /*27f0*/  FFMA R2, R11, R7, R2 ;  /* 0x000000070b027223 */ /* 0x000fe20000000002 */
[----:B----4-:R-:W-:Y:S06]  /*2800*/  @!P0 BRA `(.L_x_4007) ;  /* 0x0000000000108947 */ /* 0x010fec0003800000 */
[----:B------:R-:W-:Y:S02]  /*2810*/  MOV R15, R6 ;  /* 0x00000006000f7202 */ /* 0x000fe40000000f00 */
[----:B------:R-:W-:-:S07]  /*2820*/  MOV R2, 0x2840 ;  /* 0x0000284000027802 */ /* 0x000fce0000000f00 */
[----:B01-3--:R-:W-:Y:S05]  /*2830*/  CALL.REL.NOINC `($__internal_2_$__cuda_sm3x_div_rn_ftz_f32_slowpath) ;  /* 0x0000005000087944 */ /* 0x00bfea0003c00000 */
[----:B------:R-:W-:-:S07]  /*2840*/  MOV R2, R0 ;  /* 0x0000000000027202 */ /* 0x000fce0000000f00 */
.L_x_4007:
[----:B------:R-:W-:Y:S05]  /*2850*/  BSYNC B5 ;  /* 0x0000000000057941 */ /* 0x000fea0003800000 */
.L_x_4006:
        /* <DEDUP_REMOVED lines=15> */
[----:B------:R-:W-:-:S05]  /*2950*/  MOV R7, 0x3fd774eb ;  /* 0x3fd774eb00077802 */ /* 0x000fca0000000f00 */
[----:B------:R-:W-:Y:S01]  /*2960*/  FFMA.FTZ R2, R7, 1.8663789033889770508, -R2 ;  /* 0x3feee58107027823 */ /* 0x000fe20000010802 */
[----:B------:R-:W-:Y:S06]  /*2970*/  BRA `(.L_x_4010) ;  /* 0x0000000000107947 */ /* 0x000fec0003800000 */
.L_x_4009:
[----:B------:R-:W-:Y:S02]  /*2980*/  ISETP.GE.AND P0, PT, R8, RZ, PT ;  /* 0x000000ff0800720c */ /* 0x000fe40003f06270 */
[----:B------:R-:W-:-:S11]  /*2990*/  MOV R7, 0x3fd774eb ;  /* 0x3fd774eb00077802 */ /* 0x000fd60000000f00 */
[----:B------:R-:W-:-:S04]  /*29a0*/  @P0 FFMA.FTZ R2, R7, 0.93318945169448852539, -R2 ;  /* 0x3f6ee58107020823 */ /* 0x000fc80000010802 */
[----:B------:R-:W-:-:S07]  /*29b0*/  @!P0 FFMA.FTZ R2, R7, 0.93318945169448852539, R2 ;  /* 0x3f6ee58107028823 */ /* 0x000fce0000010002 */
.L_x_4010:
[----:B------:R-:W-:Y:S05]  /*29c0*/  BSYNC B2 ;  /* 0x0000000000027941 */ /* 0x000fea0003800000 */
.L_x_4008:
[----:B------:R-:W-:Y:S01]  /*29d0*/  FSETP.NEU.FTZ.AND P0, PT, |R8|, |R19|, PT ;  /* 0x400000130800720b */ /* 0x000fe20003f1d200 */
[----:B------:R-:W-:Y:S01]  /*29e0*/  HFMA2.MMA R0, -RZ, RZ, 2.04296875, -15.78125 ;  /* 0x4016cbe4ff007435 */ /* 0x000fe200000001ff */
[----:B------:R-:W-:Y:S02]  /*29f0*/  FSETP.NEU.FTZ.AND P1, PT, R6, RZ, PT ;  /* 0x000000ff0600720b */ /* 0x000fe40003f3d000 */
[C---:B------:R-:W-:Y:S01]  /*2a00*/  ISETP.GE.AND P2, PT, R8.reuse, RZ, PT ;  /* 0x000000ff0800720c */ /* 0x040fe20003f46270 */
[----:B------:R-:W-:-:S08]  /*2a10*/  FADD.FTZ R8, |R8|, |R19| ;  /* 0x4000001308087221 */ /* 0x000fd00000010200 */
[----:B------:R-:W-:Y:S02]  /*2a20*/  @!P0 FSEL R2, R0, 0.78539818525314331055, !P2 ;  /* 0x3f490fdb00028808 */ /* 0x000fe40005000000 */
[----:B------:R-:W-:Y:S02]  /*2a30*/  @!P1 FSEL R2, RZ, 3.1415927410125732422, P2 ;  /* 0x40490fdbff029808 */ /* 0x000fe40001000000 */
[----:B------:R-:W-:Y:S02]  /*2a40*/  FSETP.GTU.FTZ.AND P0, PT, |R8|, +INF , PT ;  /* 0x7f8000000800780b */ /* 0x000fe40003f1c200 */
[----:B------:R-:W-:-:S04]  /*2a50*/  LOP3.LUT R11, R2, 0x80000000, R19, 0xb8, !PT ;  /* 0x80000000020b7812 */ /* 0x000fc800078eb813 */
[----:B------:R-:W-:Y:S01]  /*2a60*/  FSEL R11, R8, R11, P0 ;  /* 0x0000000b080b7208 */ /* 0x000fe20000000000 */
[----:B------:R-:W-:Y:S06]  /*2a70*/  BRA `(.L_x_4004) ;  /* 0x0000000000d07947 */ /* 0x000fec0003800000 */
.L_x_4005:
[----:B------:R-:W-:Y:S01]  /*2a80*/  FADD.FTZ R0, |R8|, -RZ ;  /* 0x800000ff08007221 */ /* 0x000fe20000010200 */
[C---:B--2-4-:R-:W-:Y:S01]  /*2a90*/  FADD.FTZ R11, |R19|.reuse, -RZ ;  /* 0x800000ff130b7221 */ /* 0x054fe20000010200 */
[----:B------:R-:W-:Y:S01]  /*2aa0*/  FSETP.GT.FTZ.AND P6, PT, |R19|, |R8|, PT ;  /* 0x400000081300720b */ /* 0x000fe20003fd4200 */
[----:B------:R-:W-:Y:S03]  /*2ab0*/  BSSY B5, `(.L_x_4011) ;  /* 0x000000f000057945 */ /* 0x000fe60003800000 */
        /* <DEDUP_REMOVED lines=14> */
.L_x_4012:
[----:B------:R-:W-:Y:S05]  /*2ba0*/  BSYNC B5 ;  /* 0x0000000000057941 */ /* 0x000fea0003800000 */
.L_x_4011:
        /* <DEDUP_REMOVED lines=18> */
.L_x_4014:
[----:B------:R-:W-:Y:S02]  /*2cd0*/  ISETP.GE.AND P0, PT, R8, RZ, PT ;  /* 0x000000ff0800720c */ /* 0x000fe40003f06270 */
[----:B------:R-:W-:-:S11]  /*2ce0*/  MOV R7, 0x3fd774eb ;  /* 0x3fd774eb00077802 */ /* 0x000fd60000000f00 */
[----:B------:R-:W-:-:S04]  /*2cf0*/  @P0 FFMA.FTZ R2, R7, 0.93318945169448852539, -R2 ;  /* 0x3f6ee58107020823 */ /* 0x000fc80000010802 */
[----:B------:R-:W-:-:S07]  /*2d00*/  @!P0 FFMA.FTZ R2, R7, 0.93318945169448852539, R2 ;  /* 0x3f6ee58107028823 */ /* 0x000fce0000010002 */
.L_x_4015:
[----:B------:R-:W-:Y:S05]  /*2d10*/  BSYNC B2 ;  /* 0x0000000000027941 */ /* 0x000fea0003800000 */
.L_x_4013:
[----:B------:R-:W-:Y:S01]  /*2d20*/  FSETP.NEU.FTZ.AND P0, PT, |R8|, |R19|, PT ;  /* 0x400000130800720b */ /* 0x000fe20003f1d200 */
[----:B------:R-:W-:Y:S01]  /*2d30*/  HFMA2.MMA R0, -RZ, RZ, 2.04296875, -15.78125 ;  /* 0x4016cbe4ff007435 */ /* 0x000fe200000001ff */
[----:B------:R-:W-:Y:S02]  /*2d40*/  FSETP.NEU.FTZ.AND P1, PT, R6, RZ, PT ;  /* 0x000000ff0600720b */ /* 0x000fe40003f3d000 */
[----:B------:R-:W-:Y:S01]  /*2d50*/  ISETP.GE.AND P2, PT, R8, RZ, PT ;  /* 0x000000ff0800720c */ /* 0x000fe20003f46270 */
[----:B------:R-:W-:-:S08]  /*2d60*/  FADD.FTZ R8, |R19|, |R8| ;  /* 0x4000000813087221 */ /* 0x000fd00000010200 */
[----:B------:R-:W-:Y:S02]  /*2d70*/  @!P0 FSEL R2, R0, 0.78539818525314331055, !P2 ;  /* 0x3f490fdb00028808 */ /* 0x000fe40005000000 */
[----:B------:R-:W-:Y:S02]  /*2d80*/  @!P1 FSEL R2, RZ, 3.1415927410125732422, P2 ;  /* 0x40490fdbff029808 */ /* 0x000fe40001000000 */
[----:B------:R-:W-:Y:S02]  /*2d90*/  FSETP.GTU.FTZ.AND P0, PT, |R8|, +INF , PT ;  /* 0x7f8000000800780b */ /* 0x000fe40003f1c200 */
[----:B------:R-:W-:-:S04]  /*2da0*/  LOP3.LUT R11, R2, 0x80000000, R19, 0xb8, !PT ;  /* 0x80000000020b7812 */ /* 0x000fc800078eb813 */
[----:B------:R-:W-:-:S07]  /*2db0*/  FSEL R11, R8, R11, P0 ;  /* 0x0000000b080b7208 */ /* 0x000fce0000000000 */
.L_x_4004:
[----:B------:R-:W-:Y:S05]  /*2dc0*/  BSYNC B4 ;  /* 0x0000000000047941 */ /* 0x000fea0003800000 */
.L_x_4001:
[----:B------:R-:W-:-:S13]  /*2dd0*/  ISETP.NE.AND P0, PT, R9, RZ, PT ;  /* 0x000000ff0900720c */ /* 0x000fda0003f05270 */
[----:B-1----:R-:W-:Y:S01]  /*2de0*/  @!P0 FADD.FTZ R16, -R16, -RZ ;  /* 0x800000ff10108221 */ /* 0x002fe20000010100 */
[----:B------:R-:W-:Y:S06]  /*2df0*/  BRA `(.L_x_4016) ;  /* 0x0000000c00787947 */ /* 0x000fec0003800000 */
.L_x_3979:
[----:B------:R-:W-:Y:S01]  /*2e00*/  FADD.FTZ R6, -R6, 6.1232342629258392722e-17 ;  /* 0x248d313206067421 */ /* 0x000fe20000010100 */
[----:B------:R-:W-:-:S03]  /*2e10*/  FADD.FTZ R16, -R7, -RZ ;  /* 0x800000ff07107221 */ /* 0x000fc60000010100 */
[----:B------:R-:W-:Y:S01]  /*2e20*/  FADD.FTZ R11, R6, 1.5707963705062866211 ;  /* 0x3fc90fdb060b7421 */ /* 0x000fe20000010000 */
[----:B------:R-:W-:Y:S06]  /*2e30*/  BRA `(.L_x_4016) ;  /* 0x0000000c00687947 */ /* 0x000fec0003800000 */
.L_x_3978:
[----:B------:R-:W-:Y:S01]  /*2e40*/  FADD.FTZ R16, -R7, -RZ ;  /* 0x800000ff07107221 */ /* 0x000fe20000010100 */
[----:B------:R-:W-:Y:S01]  /*2e50*/  MOV R11, RZ ;  /* 0x000000ff000b7202 */ /* 0x000fe20000000f00 */
[----:B------:R-:W-:Y:S06]  /*2e60*/  BRA `(.L_x_4016) ;  /* 0x0000000c005c7947 */ /* 0x000fec0003800000 */
.L_x_3977:
        /* <DEDUP_REMOVED lines=23> */
[----:B------:R-:W-:Y:S05]  /*2fe0*/  CALL.REL.NOINC `($__internal_2_$__cuda_sm3x_div_rn_ftz_f32_slowpath) ;  /* 0x00000048001c7944 */ /* 0x000fea0003c00000 */
[----:B------:R-:W-:-:S07]  /*2ff0*/  MOV R2, R0 ;  /* 0x0000000000027202 */ /* 0x000fce0000000f00 */
.L_x_4021:
[----:B------:R-:W-:Y:S05]  /*3000*/  BSYNC B5 ;  /* 0x0000000000057941 */ /* 0x000fea0003800000 */
.L_x_4020:
        /* <DEDUP_REMOVED lines=18> */
.L_x_4023:
[----:B------:R-:W-:Y:S02]  /*3130*/  ISETP.GE.AND P0, PT, R6, RZ, PT ;  /* 0x000000ff0600720c */ /* 0x000fe40003f06270 */
[----:B------:R-:W-:-:S11]  /*3140*/  MOV R11, 0x3fd774eb ;  /* 0x3fd774eb000b7802 */ /* 0x000fd60000000f00 */
[----:B------:R-:W-:-:S04]  /*3150*/  @P0 FFMA.FTZ R2, R11, 0.93318945169448852539, -R2 ;  /* 0x3f6ee5810b020823 */ /* 0x000fc80000010802 */
[----:B------:R-:W-:-:S07]  /*3160*/  @!P0 FFMA.FTZ R2, R11, 0.93318945169448852539, R2 ;  /* 0x3f6ee5810b028823 */ /* 0x000fce0000010002 */
.L_x_4024:
[----:B------:R-:W-:Y:S05]  /*3170*/  BSYNC B2 ;  /* 0x0000000000027941 */ /* 0x000fea0003800000 */
.L_x_4022:
[----:B------:R-:W-:Y:S01]  /*3180*/  FSETP.NEU.FTZ.AND P0, PT, R8, |R7|, PT ;  /* 0x400000070800720b */ /* 0x000fe20003f1d000 */
[----:B------:R-:W-:Y:S01]  /*3190*/  HFMA2.MMA R0, -RZ, RZ, 2.04296875, -15.78125 ;  /* 0x4016cbe4ff007435 */ /* 0x000fe200000001ff */
[----:B------:R-:W-:Y:S01]  /*31a0*/  FSETP.NEU.FTZ.AND P1, PT, R16, RZ, PT ;  /* 0x000000ff1000720b */ /* 0x000fe20003f3d000 */
[----:B------:R-:W0:Y:S01]  /*31b0*/  MUFU.LG2 R18, R18 ;  /* 0x0000001200127308 */ /* 0x000e220000000c00 */
[----:B------:R-:W-:Y:S01]  /*31c0*/  ISETP.GE.AND P2, PT, R6, RZ, PT ;  /* 0x000000ff0600720c */ /* 0x000fe20003f46270 */
[----:B------:R-:W-:-:S08]  /*31d0*/  FADD.FTZ R8, |R7|, R8 ;  /* 0x0000000807087221 */ /* 0x000fd00000010200 */
[----:B------:R-:W-:Y:S02]  /*31e0*/  @!P0 FSEL R2, R0, 0.78539818525314331055, !P2 ;  /* 0x3f490fdb00028808 */ /* 0x000fe40005000000 */
[----:B------:R-:W-:Y:S02]  /*31f0*/  @!P1 FSEL R2, RZ, 3.1415927410125732422, P2 ;  /* 0x40490fdbff029808 */ /* 0x000fe40001000000 */
[----:B------:R-:W-:Y:S02]  /*3200*/  FSETP.GTU.FTZ.AND P0, PT, |R8|, +INF , PT ;  /* 0x7f8000000800780b */ /* 0x000fe40003f1c200 */
[----:B------:R-:W-:Y:S01]  /*3210*/  LOP3.LUT R7, R2, 0x80000000, R7, 0xb8, !PT ;  /* 0x8000000002077812 */ /* 0x000fe200078eb807 */
[----:B0-----:R-:W-:-:S03]  /*3220*/  FMUL.FTZ.D2 R17, R18, 0.69314718246459960938 ;  /* 0x3f31721812117820 */ /* 0x001fc60000310000 */
[----:B------:R-:W-:Y:S01]  /*3230*/  FSEL R2, R8, R7, P0 ;  /* 0x0000000708027208 */ /* 0x000fe20000000000 */
[----:B------:R-:W-:Y:S06]  /*3240*/  BRA `(.L_x_4025) ;  /* 0x0000000800107947 */ /* 0x000fec0003800000 */
.L_x_4019:
        /* <DEDUP_REMOVED lines=11> */
[----:B------:R-:W-:Y:S05]  /*3300*/  CALL.REL.NOINC `($__internal_2_$__cuda_sm3x_div_rn_ftz_f32_slowpath) ;  /* 0x0000004400547944 */ /* 0x000fea0003c00000 */
[----:B------:R-:W-:-:S07]  /*3310*/  MOV R2, R0 ;  /* 0x0000000000027202 */ /* 0x000fce0000000f00 */
.L_x_4027:
[----:B------:R-:W-:Y:S05]  /*3320*/  BSYNC B5 ;  /* 0x0000000000057941 */ /* 0x000fea0003800000 */
.L_x_4026:
        /* <DEDUP_REMOVED lines=18> */
.L_x_4029:
[----:B------:R-:W-:Y:S02]  /*3450*/  ISETP.GE.AND P0, PT, R6, RZ, PT ;  /* 0x000000ff0600720c */ /* 0x000fe40003f06270 */
[----:B------:R-:W-:-:S11]  /*3460*/  MOV R11, 0x3fd774eb ;  /* 0x3fd774eb000b7802 */ /* 0x000fd60000000f00 */
[----:B------:R-:W-:-:S04]  /*3470*/  @P0 FFMA.FTZ R2, R11, 0.93318945169448852539, -R2 ;  /* 0x3f6ee5810b020823 */ /* 0x000fc80000010802 */
[----:B------:R-:W-:-:S07]  /*3480*/  @!P0 FFMA.FTZ R2, R11, 0.93318945169448852539, R2 ;  /* 0x3f6ee5810b028823 */ /* 0x000fce0000010002 */
.L_x_4030:
[----:B------:R-:W-:Y:S05]  /*3490*/  BSYNC B2 ;  /* 0x0000000000027941 */ /* 0x000fea0003800000 */
.L_x_4028:
        /* <DEDUP_REMOVED lines=15> */
[----:B------:R-:W-:-:S03]  /*3590*/  FADD.FTZ R11, |R7|, R8 ;  /* 0x00000008070b7221 */ /* 0x000fc60000010200 */
[----:B------:R-:W-:Y:S02]  /*35a0*/  FSEL R0, R0, +INF , P0 ;  /* 0x7f80000000007808 */ /* 0x000fe40000000000 */
[----:B------:R-:W-:Y:S01]  /*35b0*/  ISETP.GE.AND P0, PT, R6, RZ, PT ;  /* 0x000000ff0600720c */ /* 0x000fe20003f06270 */
[----:B------:R-:W-:-:S03]  /*35c0*/  HFMA2.MMA R6, -RZ, RZ, 2.04296875, -15.78125 ;  /* 0x4016cbe4ff067435 */ /* 0x000fc600000001ff */
[----:B------:R-:W0:Y:S07]  /*35d0*/  MUFU.LG2 R0, R0 ;  /* 0x0000000000007308 */ /* 0x000e2e0000000c00 */
[----:B------:R-:W-:Y:S02]  /*35e0*/  @!P1 FSEL R2, R6, 0.78539818525314331055, !P0 ;  /* 0x3f490fdb06029808 */ /* 0x000fe40004000000 */
[----:B------:R-:W-:Y:S02]  /*35f0*/  @!P2 FSEL R2, RZ, 3.1415927410125732422, P0 ;  /* 0x40490fdbff02a808 */ /* 0x000fe40000000000 */
[----:B------:R-:W-:-:S02]  /*3600*/  FSETP.GTU.FTZ.AND P0, PT, |R11|, +INF , PT ;  /* 0x7f8000000b00780b */ /* 0x000fc40003f1c200 */
[----:B------:R-:W-:-:S04]  /*3610*/  LOP3.LUT R2, R2, 0x80000000, R7, 0xb8, !PT ;  /* 0x8000000002027812 */ /* 0x000fc800078eb807 */
[----:B------:R-:W-:Y:S01]  /*3620*/  FSEL R2, R11, R2, P0 ;  /* 0x000000020b027208 */ /* 0x000fe20000000000 */
[----:B0-----:R-:W-:Y:S01]  /*3630*/  FMUL.FTZ R17, R0, 0.69314718246459960938 ;  /* 0x3f31721800117820 */ /* 0x001fe20000410000 */
[----:B------:R-:W-:Y:S06]  /*3640*/  BRA `(.L_x_4025) ;  /* 0x0000000400107947 */ /* 0x000fec0003800000 */
.L_x_4018:
[----:B------:R-:W-:Y:S01]  /*3650*/  FMUL.FTZ R2, R6, 0.36787945032119750977 ;  /* 0x3ebc5ab206027820 */ /* 0x000fe20000410000 */
[----:B------:R-:W-:Y:S01]  /*3660*/  FMUL.FTZ R10, R7, 0.36787945032119750977 ;  /* 0x3ebc5ab2070a7820 */ /* 0x000fe20000410000 */
[----:B------:R-:W-:Y:S01]  /*3670*/  MOV R17, 0x3f800000 ;  /* 0x3f80000000117802 */ /* 0x000fe20000000f00 */
[----:B------:R-:W-:Y:S01]  /*3680*/  BSSY B5, `(.L_x_4031) ;  /* 0x000001f000057945 */ /* 0x000fe20003800000 */
[----:B------:R-:W-:Y:S01]  /*3690*/  FADD.FTZ R2, |R2|, -RZ ;  /* 0x800000ff02027221 */ /* 0x000fe20000010200 */
[----:B------:R-:W-:-:S05]  /*36a0*/  FADD.FTZ R11, |R10|, -RZ ;  /* 0x800000ff0a0b7221 */ /* 0x000fca0000010200 */
[CC--:B------:R-:W-:Y:S02]  /*36b0*/  VIMNMX R10, R2.reuse, R11.reuse, !PT ;  /* 0x0000000b020a7248 */ /* 0x0c0fe40007fe0100 */
[----:B------:R-:W-:Y:S02]  /*36c0*/  VIMNMX R2, R2, R11, PT ;  /* 0x0000000b02027248 */ /* 0x000fe40003fe0100 */
[----:B------:R-:W-:Y:S02]  /*36d0*/  LOP3.LUT R12, R10, 0xfe000000, RZ, 0xc0, !PT ;  /* 0xfe0000000a0c7812 */ /* 0x000fe400078ec0ff */
[----:B------:R-:W-:Y:S02]  /*36e0*/  FSETP.NEU.FTZ.AND P0, PT, R2, RZ, PT ;  /* 0x000000ff0200720b */ /* 0x000fe40003f1d000 */
[----:B------:R-:W-:-:S05]  /*36f0*/  IADD3 R11, -R12, 0x7e800000, RZ ;  /* 0x7e8000000c0b7810 */ /* 0x000fca0007ffe1ff */
[-C--:B------:R-:W-:Y:S01]  /*3700*/  FMUL.FTZ R13, R2, R11.reuse ;  /* 0x0000000b020d7220 */ /* 0x080fe20000410000 */
[----:B------:R-:W-:-:S03]  /*3710*/  FMUL.FTZ R11, R10, R11 ;  /* 0x0000000b0a0b7220 */ /* 0x000fc60000410000 */
[----:B------:R-:W-:Y:S02]  /*3720*/  FMUL.FTZ R14, R13, R13 ;  /* 0x0000000d0d0e7220 */ /* 0x000fe40000410000 */
[----:B------:R-:W-:Y:S02]  /*3730*/  MUFU.RCP R13, R16 ;  /* 0x00000010000d7308 */ /* 0x000fe40000001000 */
[----:B------:R-:W-:Y:S01]  /*3740*/  FFMA.FTZ R14, R11, R11, R14 ;  /* 0x0000000b0b0e7223 */ /* 0x000fe2000001000e */
[----:B------:R-:W-:-:S05]  /*3750*/  LOP3.LUT R11, R12, 0x800000, RZ, 0xfc, !PT ;  /* 0x008000000c0b7812 */ /* 0x000fca00078efcff */
[----:B------:R-:W0:Y:S02]  /*3760*/  MUFU.SQRT R14, R14 ;  /* 0x0000000e000e7308 */ /* 0x000e240000002000 */
[----:B0-----:R-:W-:Y:S01]  /*3770*/  @P0 FMUL.FTZ R10, R14, R11 ;  /* 0x0000000b0e0a0220 */ /* 0x001fe20000410000 */
[----:B------:R-:W-:Y:S01]  /*3780*/  FSETP.NEU.FTZ.AND P0, PT, R2, +INF , PT ;  /* 0x7f8000000200780b */ /* 0x000fe20003f1d000 */
[----:B------:R-:W-:-:S03]  /*3790*/  FFMA R2, -R16, R13, 1 ;  /* 0x3f80000010027423 */ /* 0x000fc6000000010d */
[----:B------:R-:W-:Y:S01]  /*37a0*/  FSEL R10, R10, +INF , P0 ;  /* 0x7f8000000a0a7808 */ /* 0x000fe20000000000 */
[----:B------:R-:W-:-:S04]  /*37b0*/  FFMA R13, R13, R2, R13 ;  /* 0x000000020d0d7223 */ /* 0x000fc8000000000d */
[----:B------:R-:W-:Y:S01]  /*37c0*/  FFMA R2, R0, R13, RZ ;  /* 0x0000000d00027223 */ /* 0x000fe200000000ff */
[----:B------:R-:W0:Y:S03]  /*37d0*/  MUFU.LG2 R10, R10 ;  /* 0x0000000a000a7308 */ /* 0x000e260000000c00 */
[----:B------:R-:W-:-:S04]  /*37e0*/  FFMA R11, -R16, R2, R0 ;  /* 0x00000002100b7223 */ /* 0x000fc80000000100 */
[----:B------:R-:W-:Y:S01]  /*37f0*/  FFMA R2, R13, R11, R2 ;  /* 0x0000000b0d027223 */ /* 0x000fe20000000002 */
[----:B------:R-:W1:Y:S01]  /*3800*/  FCHK P0, R0, R16 ;  /* 0x0000001000007302 */ /* 0x000e620000000000 */
[----:B0-----:R-:W-:Y:S01]  /*3810*/  FFMA.FTZ R17, R10, 0.69314718246459960938, R17 ;  /* 0x3f3172180a117823 */ /* 0x001fe20000010011 */
[----:B-1----:R-:W-:Y:S06]  /*3820*/  @!P0 BRA `(.L_x_4032) ;  /* 0x0000000000108947 */ /* 0x002fec0003800000 */
[----:B------:R-:W-:Y:S02]  /*3830*/  MOV R15, R16 ;  /* 0x00000010000f7202 */ /* 0x000fe40000000f00 */
[----:B------:R-:W-:-:S07]  /*3840*/  MOV R2, 0x3860 ;  /* 0x0000386000027802 */ /* 0x000fce0000000f00 */
[----:B------:R-:W-:Y:S05]  /*3850*/  CALL.REL.NOINC `($__internal_2_$__cuda_sm3x_div_rn_ftz_f32_slowpath) ;  /* 0x0000004000007944 */ /* 0x000fea0003c00000 */
[----:B------:R-:W-:-:S07]  /*3860*/  MOV R2, R0 ;  /* 0x0000000000027202 */ /* 0x000fce0000000f00 */
.L_x_4032:
[----:B------:R-:W-:Y:S05]  /*3870*/  BSYNC B5 ;  /* 0x0000000000057941 */ /* 0x000fea0003800000 */
.L_x_4031:
        /* <DEDUP_REMOVED lines=18> */
.L_x_4034:
[----:B------:R-:W-:Y:S02]  /*39a0*/  ISETP.GE.AND P0, PT, R6, RZ, PT ;  /* 0x000000ff0600720c */ /* 0x000fe40003f06270 */
[----:B------:R-:W-:-:S11]  /*39b0*/  MOV R11, 0x3fd774eb ;  /* 0x3fd774eb000b7802 */ /* 0x000fd60000000f00 */
[----:B------:R-:W-:-:S04]  /*39c0*/  @P0 FFMA.FTZ R2, R11, 0.93318945169448852539, -R2 ;  /* 0x3f6ee5810b020823 */ /* 0x000fc80000010802 */
[----:B------:R-:W-:-:S07]  /*39d0*/  @!P0 FFMA.FTZ R2, R11, 0.93318945169448852539, R2 ;  /* 0x3f6ee5810b028823 */ /* 0x000fce0000010002 */
.L_x_4035:
[----:B------:R-:W-:Y:S05]  /*39e0*/  BSYNC B2 ;  /* 0x0000000000027941 */ /* 0x000fea0003800000 */
.L_x_4033:
[----:B------:R-:W-:Y:S01]  /*39f0*/  FSETP.NEU.FTZ.AND P1, PT, R8, |R7|, PT ;  /* 0x400000070800720b */ /* 0x000fe20003f3d000 */
[----:B------:R-:W-:Y:S01]  /*3a00*/  HFMA2.MMA R0, -RZ, RZ, 2.04296875, -15.78125 ;  /* 0x4016cbe4ff007435 */ /* 0x000fe200000001ff */
        /* <DEDUP_REMOVED lines=8> */
.L_x_4025:
[----:B------:R-:W-:Y:S05]  /*3a90*/  BSYNC B4 ;  /* 0x0000000000047941 */ /* 0x000fea0003800000 */
.L_x_4017:
[----:B------:R-:W-:Y:S01]  /*3aa0*/  ISETP.NE.AND P0, PT, R9, RZ, PT ;  /* 0x000000ff0900720c */ /* 0x000fe20003f05270 */
[----:B------:R-:W-:Y:S01]  /*3ab0*/  FADD.FTZ R16, R17, 0.69314718246459960938 ;  /* 0x3f31721811107421 */ /* 0x000fe20000010000 */
[----:B------:R-:W-:-:S11]  /*3ac0*/  FADD.FTZ R11, |R2|, -RZ ;  /* 0x800000ff020b7221 */ /* 0x000fd60000010200 */
[----:B------:R-:W-:Y:S01]  /*3ad0*/  @!P0 FADD.FTZ R16, -R16, -RZ ;  /* 0x800000ff10108221 */ /* 0x000fe20000010100 */
[----:B------:R-:W-:Y:S06]  /*3ae0*/  BRA `(.L_x_4016) ;  /* 0x00000000003c7947 */ /* 0x000fec0003800000 */
.L_x_3976:
        /* <DEDUP_REMOVED lines=14> */
[----:B------:R-:W-:-:S07]  /*3bd0*/  @!P0 MOV R11, 0x3fc90fdb ;  /* 0x3fc90fdb000b8802 */ /* 0x000fce0000000f00 */
.L_x_4016:
[----:B------:R-:W-:Y:S05]  /*3be0*/  BSYNC B0 ;  /* 0x0000000000007941 */ /* 0x000fea0003800000 */
.L_x_3975:
[----:B------:R-:W-:Y:S01]  /*3bf0*/  ULDC.64 UR6, c[0x0][0x410] ;  /* 0x0001040000067ab9 */ /* 0x000fe20000000a00 */
[----:B------:R-:W-:Y:S02]  /*3c00*/  F2FP.F16.F32.PACK_AB R11, R16, R11 ;  /* 0x0000000b100b723e */ /* 0x000fe400000000ff */
[----:B------:R-:W-:Y:S02]  /*3c10*/  IADD3 R6, P0, R5, UR6, RZ ;  /* 0x0000000605067c10 */ /* 0x000fe4000ff1e0ff */
[----:B------:R-:W-:Y:S02]  /*3c20*/  LEA R3, R3, R4, 0x8 ;  /* 0x0000000403037211 */ /* 0x000fe400078e40ff */
[----:B------:R-:W-:Y:S02]  /*3c30*/  IADD3.X R7, RZ, UR7, RZ, P0, !PT ;  /* 0x00000007ff077c10 */ /* 0x000fe400087fe4ff */
[----:B------:R-:W-:-:S03]  /*3c40*/  IADD3 R9, R3, 0x80, RZ ;  /* 0x0000008003097810 */ /* 0x000fc60007ffe0ff */
[----:B------:R1:W-:Y:S04]  /*3c50*/  STG.E desc[UR4][R6.64], R11 ;  /* 0x0000000b06007986 */ /* 0x0003e8000c101904 */
.L_x_3973:
[----:B------:R-:W-:Y:S05]  /*3c60*/  BSYNC B1 ;  /* 0x0000000000017941 */ /* 0x000fea0003800000 */
.L_x_3972:
[----:B------:R-:W-:Y:S02]  /*3c70*/  ULDC UR6, c[0x0][0x210] ;  /* 0x0000840000067ab9 */ /* 0x000fe40000000800 */
[----:B------:R-:W-:-:S13]  /*3c80*/  ISETP.GE.AND P0, PT, R9, UR6, PT ;  /* 0x0000000609007c0c */ /* 0x000fda000bf06270 */
[----:B------:R-:W-:Y:S05]  /*3c90*/  @P0 EXIT ;  /* 0x000000000000094d */ /* 0x000fea0003800000 */
[----:B------:R-:W5:Y:S01]  /*3ca0*/  LDC R4, c[0x0][0x218] ;  /* 0x00008600ff047b82 */ /* 0x000f620000000800 */
[----:B------:R-:W-:Y:S01]  /*3cb0*/  HFMA2.MMA R0, -RZ, RZ, 0, 0 ;  /* 0x00000000ff007435 */ /* 0x000fe200000001ff */
[----:B------:R-:W-:Y:S02]  /*3cc0*/  MOV R5, RZ ;  /* 0x000000ff00057202 */ /* 0x000fe40000000f00 */
[----:B-----5:R-:W-:-:S13]  /*3cd0*/  ISETP.NE.AND P0, PT, R4, RZ, PT ;  /* 0x000000ff0400720c */ /* 0x020fda0003f05270 */
        /* <DEDUP_REMOVED lines=18> */
[----:B-1----:R-:W-:-:S05]  /*3e00*/  IMAD.HI.U32 R6, R3, UR9, R2 ;  /* 0x0000000903067c27 */ /* 0x002fca000f8e0002 */
        /* <DEDUP_REMOVED lines=265> */
[----:B------:R-:W1:Y:S01]  /*4ea0*/  @P0 LDC.64 R10, c[0x0][0x340] ;  /* 0x0000d000ff0a0b82 */ /* 0x000e620000000a00 */
[----:B------:R-:W-:Y:S01]  /*4eb0*/  @P0 MOV R6, RZ ;  /* 0x000000ff00060202 */ /* 0x000fe20000000f00 */
[----:B------:R-:W-:Y:S01]  /*4ec0*/  ULDC.64 UR6, c[0x0][0x400] ;  /* 0x0001000000067ab9 */ /* 0x000fe20000000a00 */
[----:B------:R-:W-:-:S05]  /*4ed0*/  IADD3 R9, -R7, RZ, RZ ;  /* 0x000000ff07097210 */ /* 0x000fca0007ffe1ff */
[----:B---3--:R-:W3:Y:S08]  /*4ee0*/  @P0 LDC R13, c[0x0][0x33c] ;  /* 0x0000cf00ff0d0b82 */ /* 0x008ef00000000800 */
[----:B------:R-:W5:Y:S01]  /*4ef0*/  @P0 LDC.64 R14, c[0x0][0x408] ;  /* 0x00010200ff0e0b82 */ /* 0x000f620000000a00 */
[----:B-1----:R-:W-:-:S05]  /*4f00*/  @P0 IMAD.HI.U32 R2, R7, R10, R6 ;  /* 0x0000000a07020227 */ /* 0x002fca00078e0006 */
[----:B------:R-:W-:Y:S01]  /*4f10*/  @P0 SHF.R.U32.HI R4, RZ, R11, R2 ;  /* 0x0000000bff040219 */ /* 0x000fe20000011602 */
[----:B------:R-:W-:-:S03]  /*4f20*/  IMAD R2, R9, UR8, R3 ;  /* 0x0000000809027c24 */ /* 0x000fc6000f8e0203 */
[----:B------:R-:W-:Y:S01]  /*4f30*/  @P0 IADD3 R6, -R4, RZ, RZ ;  /* 0x000000ff04060210 */ /* 0x000fe20007ffe1ff */
[C---:B------:R-:W-:Y:S02]  /*4f40*/  IMAD R5, R2.reuse, UR6, R5 ;  /* 0x0000000602057c24 */ /* 0x040fe4000f8e0205 */
[----:B------:R-:W-:Y:S02]  /*4f50*/  IMAD R0, R2, UR7, R0 ;  /* 0x0000000702007c24 */ /* 0x000fe4000f8e0200 */
[----:B---3--:R-:W-:-:S04]  /*4f60*/  @P0 IMAD R6, R13, R6, R7 ;  /* 0x000000060d060224 */ /* 0x008fc800078e0207 */
[C---:B-----5:R-:W-:Y:S02]  /*4f70*/  @P0 IMAD R5, R6.reuse, R14, R5 ;  /* 0x0000000e06050224 */ /* 0x060fe400078e0205 */
[----:B------:R-:W-:-:S07]  /*4f80*/  @P0 IMAD R0, R6, R15, R0 ;  /* 0x0000000f06000224 */ /* 0x000fce00078e0200 */
.L_x_4036:
[----:B------:R-:W-:Y:S02]  /*4f90*/  ULDC.64 UR6, c[0x0][0x418] ;  /* 0x0001060000067ab9 */ /* 0x000fe40000000a00 */
[----:B------:R-:W-:-:S04]  /*4fa0*/  IADD3 R2, P0, R0, UR6, RZ ;  /* 0x0000000600027c10 */ /* 0x000fc8000ff1e0ff */
[----:B------:R-:W-:Y:S01]  /*4fb0*/  IADD3.X R3, RZ, UR7, RZ, P0, !PT ;  /* 0x00000007ff037c10 */ /* 0x000fe200087fe4ff */
[----:B------:R-:W-:-:S04]  /*4fc0*/  ULDC.64 UR6, c[0x0][0x410] ;  /* 0x0001040000067ab9 */ /* 0x000fc80000000a00 */
[----:B------:R-:W5:Y:S01]  /*4fd0*/  LDG.E R2, desc[UR4][R2.64] ;  /* 0x0000000402027981 */ /* 0x000f62000c1e1900 */
[----:B------:R-:W-:Y:S01]  /*4fe0*/  IADD3 R4, P2, R5, UR6, RZ ;  /* 0x0000000605047c10 */ /* 0x000fe2000ff5e0ff */
[----:B------:R-:W-:Y:S03]  /*4ff0*/  BSSY B0, `(.L_x_4037) ;  /* 0x0000283000007945 */ /* 0x000fe60003800000 */
[----:B------:R-:W-:Y:S01]  /*5000*/  IADD3.X R5, RZ, UR7, RZ, P2, !PT ;  /* 0x00000007ff057c10 */ /* 0x000fe200097fe4ff */
[--C-:B-----5:R-:W-:Y:S02]  /*5010*/  HADD2.F32 R8, -RZ, R2.reuse.H0_H0 ;  /* 0x20000002ff087230 */ /* 0x120fe40000004100 */
[----:B-1----:R-:W-:-:S03]  /*5020*/  HADD2.F32 R7, -RZ, R2.H1_H1 ;  /* 0x30000002ff077230 */ /* 0x002fc60000004100 */
        /* <DEDUP_REMOVED lines=18> */
[----:B------:R-:W-:Y:S01]  /*5150*/  FADD.FTZ R11, R6, -1 ;  /* 0xbf800000060b7421 */ /* 0x000fe20000010000 */
[----:B------:R-:W-:Y:S01]  /*5160*/  FADD.FTZ R15, |R17|, -RZ ;  /* 0x800000ff110f7221 */ /* 0x000fe20000010200 */
[----:B------:R-:W-:Y:S01]  /*5170*/  BSSY B1, `(.L_x_4042) ;  /* 0x0000096000017945 */ /* 0x000fe20003800000 */
[----:B------:R-:W-:Y:S01]  /*5180*/  FADD.FTZ R10, |R0|, -RZ ;  /* 0x800000ff000a7221 */ /* 0x000fe20000010200 */
[----:B------:R-:W-:-:S04]  /*5190*/  FADD.FTZ R16, |R11|, -RZ ;  /* 0x800000ff0b107221 */ /* 0x000fc80000010200 */
[-C--:B------:R-:W-:Y:S02]  /*51a0*/  VIMNMX R9, R10, R15.reuse, !PT ;  /* 0x0000000f0a097248 */ /* 0x080fe40007fe0100 */
[----:B------:R-:W-:Y:S02]  /*51b0*/  VIMNMX R2, R15, R16, !PT ;  /* 0x000000100f027248 */ /* 0x000fe40007fe0100 */
[----:B---3--:R-:W-:Y:S02]  /*51c0*/  LOP3.LUT R13, R9, 0xfe000000, RZ, 0xc0, !PT ;  /* 0xfe000000090d7812 */ /* 0x008fe400078ec0ff */
[----:B------:R-:W-:Y:S02]  /*51d0*/  LOP3.LUT R12, R2, 0xfe000000, RZ, 0xc0, !PT ;  /* 0xfe000000020c7812 */ /* 0x000fe400078ec0ff */
[----:B------:R-:W-:Y:S02]  /*51e0*/  VIMNMX R10, R10, R15, PT ;  /* 0x0000000f0a0a7248 */ /* 0x000fe40003fe0100 */
[----:B------:R-:W-:-:S02]  /*51f0*/  IADD3 R14, -R13, 0x7e800000, RZ ;  /* 0x7e8000000d0e7810 */ /* 0x000fc40007ffe1ff */
[----:B------:R-:W-:Y:S02]  /*5200*/  VIMNMX R16, R15, R16, PT ;  /* 0x000000100f107248 */ /* 0x000fe40003fe0100 */
[----:B--2-4-:R-:W-:Y:S01]  /*5210*/  IADD3 R19, -R12, 0x7e800000, RZ ;  /* 0x7e8000000c137810 */ /* 0x014fe20007ffe1ff */
[CC--:B------:R-:W-:Y:S01]  /*5220*/  FMUL.FTZ R15, R10.reuse, R14.reuse ;  /* 0x0000000e0a0f7220 */ /* 0x0c0fe20000410000 */
[----:B------:R-:W-:Y:S01]  /*5230*/  FMUL.FTZ R14, R9, R14 ;  /* 0x0000000e090e7220 */ /* 0x000fe20000410000 */
[----:B------:R-:W-:Y:S02]  /*5240*/  FSETP.NEU.FTZ.AND P0, PT, R10, RZ, PT ;  /* 0x000000ff0a00720b */ /* 0x000fe40003f1d000 */
[----:B------:R-:W-:Y:S01]  /*5250*/  FMUL.FTZ R18, R16, R19 ;  /* 0x0000001310127220 */ /* 0x000fe20000410000 */
[----:B------:R-:W-:Y:S01]  /*5260*/  FMUL.FTZ R15, R15, R15 ;  /* 0x0000000f0f0f7220 */ /* 0x000fe20000410000 */
[----:B------:R-:W-:Y:S01]  /*5270*/  FMUL.FTZ R19, R2, R19 ;  /* 0x0000001302137220 */ /* 0x000fe20000410000 */
[----:B------:R-:W-:Y:S01]  /*5280*/  FSETP.NEU.FTZ.AND P2, PT, R16, RZ, PT ;  /* 0x000000ff1000720b */ /* 0x000fe20003f5d000 */
[----:B------:R-:W-:Y:S01]  /*5290*/  FMUL.FTZ R18, R18, R18 ;  /* 0x0000001212127220 */ /* 0x000fe20000410000 */
[----:B------:R-:W-:Y:S01]  /*52a0*/  FFMA.FTZ R15, R14, R14, R15 ;  /* 0x0000000e0e0f7223 */ /* 0x000fe2000001000f */
[----:B------:R-:W-:-:S02]  /*52b0*/  LOP3.LUT R14, R13, 0x800000, RZ, 0xfc, !PT ;  /* 0x008000000d0e7812 */ /* 0x000fc400078efcff */
[----:B------:R-:W-:Y:S01]  /*52c0*/  FFMA.FTZ R18, R19, R19, R18 ;  /* 0x0000001313127223 */ /* 0x000fe20000010012 */
[----:B------:R-:W-:Y:S02]  /*52d0*/  LOP3.LUT R13, R12, 0x800000, RZ, 0xfc, !PT ;  /* 0x008000000c0d7812 */ /* 0x000fe400078efcff */
[----:B------:R-:W0:Y:S01]  /*52e0*/  MUFU.SQRT R15, R15 ;  /* 0x0000000f000f7308 */ /* 0x000e220000002000 */
[----:B------:R-:W-:-:S07]  /*52f0*/  FSETP.NEU.FTZ.AND P1, PT, R10, +INF , PT ;  /* 0x7f8000000a00780b */ /* 0x000fce0003f3d000 */
[----:B------:R-:W1:Y:S01]  /*5300*/  MUFU.SQRT R18, R18 ;  /* 0x0000001200127308 */ /* 0x000e620000002000 */
[----:B0-----:R-:W-:Y:S01]  /*5310*/  @P0 FMUL.FTZ R9, R15, R14 ;  /* 0x0000000e0f090220 */ /* 0x001fe20000410000 */
[----:B------:R-:W-:Y:S01]  /*5320*/  FSETP.NEU.FTZ.AND P0, PT, R16, +INF , PT ;  /* 0x7f8000001000780b */ /* 0x000fe20003f1d000 */
[----:B-1----:R-:W-:-:S03]  /*5330*/  @P2 FMUL.FTZ R2, R18, R13 ;  /* 0x0000000d12022220 */ /* 0x002fc60000410000 */
[----:B------:R-:W-:Y:S02]  /*5340*/  FSEL R13, R9, +INF , P1 ;  /* 0x7f800000090d7808 */ /* 0x000fe40000800000 */
        /* <DEDUP_REMOVED lines=57> */
.L_x_4045:
[----:B------:R-:W-:Y:S01]  /*56e0*/  FSETP.GEU.FTZ.AND P0, PT, R0, RZ, PT ;  /* 0x000000ff0000720b */ /* 0x000fe20003f1e000 */
[----:B------:R-:W-:-:S12]  /*56f0*/  BSSY B2, `(.L_x_4046) ;  /* 0x000000b000027945 */ /* 0x000fd80003800000 */
        /* <DEDUP_REMOVED lines=8> */
.L_x_4047:
[----:B------:R-:W-:-:S04]  /*5780*/  FADD.FTZ R2, -R0, R13 ;  /* 0x0000000d00027221 */ /* 0x000fc80000010100 */
[----:B------:R-:W-:-:S07]  /*5790*/  FMUL.FTZ R2, R2, 0.5 ;  /* 0x3f00000002027820 */ /* 0x000fce0000410000 */
.L_x_4048:
[----:B------:R-:W-:Y:S05]  /*57a0*/  BSYNC B2 ;  /* 0x0000000000027941 */ /* 0x000fea0003800000 */
.L_x_4046:
        /* <DEDUP_REMOVED lines=11> */
.L_x_4050:
[----:B------:R-:W-:-:S04]  /*5860*/  FADD.FTZ R9, R10, -R9 ;  /* 0x800000090a097221 */ /* 0x000fc80000010000 */
[----:B------:R-:W-:-:S07]  /*5870*/  FMUL.FTZ R9, R9, 0.5 ;  /* 0x3f00000009097820 */ /* 0x000fce0000410000 */
.L_x_4051:
[----:B------:R-:W-:Y:S05]  /*5880*/  BSYNC B2 ;  /* 0x0000000000027941 */ /* 0x000fea0003800000 */
.L_x_4049:
        /* <DEDUP_REMOVED lines=35> */
.L_x_4044:
[----:B------:R0:W1:Y:S02]  /*5ac0*/  MUFU.SQRT R9, R17 ;  /* 0x0000001100097308 */ /* 0x0000640000002000 */
.L_x_4043:
[----:B------:R-:W-:Y:S05]  /*5ad0*/  BSYNC B1 ;  /* 0x0000000000017941 */ /* 0x000fea0003800000 */
.L_x_4042:
        /* <DEDUP_REMOVED lines=24> */
.L_x_4058:
[----:B------:R-:W-:-:S04]  /*5c60*/  FADD.FTZ R0, -R0, R13 ;  /* 0x0000000d00007221 */ /* 0x000fc80000010100 */
[----:B------:R-:W-:-:S07]  /*5c70*/  FMUL.FTZ R0, R0, 0.5 ;  /* 0x3f00000000007820 */ /* 0x000fce0000410000 */
.L_x_4059:
[----:B------:R-:W-:Y:S05]  /*5c80*/  BSYNC B2 ;  /* 0x0000000000027941 */ /* 0x000fea0003800000 */
.L_x_4057:
        /* <DEDUP_REMOVED lines=10> */
.L_x_4061:
[----:B------:R-:W-:-:S04]  /*5d30*/  FADD.FTZ R10, -R11, R10 ;  /* 0x0000000a0b0a7221 */ /* 0x000fc80000010100 */
[----:B------:R-:W-:-:S07]  /*5d40*/  FMUL.FTZ R11, R10, 0.5 ;  /* 0x3f0000000a0b7820 */ /* 0x000fce0000410000 */
.L_x_4062:
[----:B------:R-:W-:Y:S05]  /*5d50*/  BSYNC B2 ;  /* 0x0000000000027941 */ /* 0x000fea0003800000 */
.L_x_4060:
[----:B------:R-:W-:Y:S01]  /*5d60*/  FADD.FTZ R0, R11, R0 ;  /* 0x000000000b007221 */ /* 0x000fe20000010000 */
[----:B------:R-:W-:Y:S01]  /*5d70*/  FADD.FTZ R19, R6, R19 ;  /* 0x0000001306137221 */ /* 0x000fe20000010000 */
[----:B------:R-:W-:-:S03]  /*5d80*/  PLOP3.LUT P0, PT, PT, PT, PT, 0x80, 0x0 ;  /* 0x000000000000781c */ /* 0x000fc60003f0f070 */
[----:B------:R-:W-:-:S06]  /*5d90*/  FMUL.FTZ R19, R19, R0 ;  /* 0x0000000013137220 */ /* 0x000fcc0000410000 */
[----:B------:R-:W2:Y:S01]  /*5da0*/  MUFU.SQRT R19, R19 ;  /* 0x0000001300137308 */ /* 0x000ea20000002000 */
[----:B------:R-:W-:Y:S05]  /*5db0*/  BRA `(.L_x_4054) ;  /* 0x0000000000687947 */ /* 0x000fea0003800000 */
.L_x_4056:
        /* <DEDUP_REMOVED lines=15> */
.L_x_4055:
        /* <DEDUP_REMOVED lines=8> */
.L_x_4053:
[----:B------:R-:W-:Y:S01]  /*5f30*/  PLOP3.LUT P0, PT, PT, PT, PT, 0x80, 0x0 ;  /* 0x000000000000781c */ /* 0x000fe20003f0f070 */
[----:B------:R-:W-:Y:S01]  /*5f40*/  FMUL.FTZ R19, R19, 16777216 ;  /* 0x4b80000013137820 */ /* 0x000fe20000410000 */
[----:B------:R-:W-:-:S11]  /*5f50*/  FMUL.FTZ R6, R6, 16777216 ;  /* 0x4b80000006067820 */ /* 0x000fd60000410000 */
.L_x_4054:
[----:B------:R-:W-:Y:S05]  /*5f60*/  BSYNC B1 ;  /* 0x0000000000017941 */ /* 0x000fea0003800000 */
.L_x_4052:
        /* <DEDUP_REMOVED lines=15> */
[----:B------:R-:W-:-:S04]  /*6060*/  MOV R8, 0x3d10ecef ;  /* 0x3d10ecef00087802 */ /* 0x000fc80000000f00 */
[----:B------:R-:W-:Y:S02]  /*6070*/  @P0 FSEL R7, R11, RZ, P1 ;  /* 0x000000ff0b070208 */ /* 0x000fe40000800000 */
[----:B------:R-:W-:Y:S01]  /*6080*/  FSETP.GEU.FTZ.AND P1, PT, R2, -0.56000000238418579102, PT ;  /* 0xbf0f5c290200780b */ /* 0x000fe20003f3e000 */
[----:B------:R-:W-:Y:S01]  /*6090*/  HFMA2.MMA R2, -RZ, RZ, 1.9599609375, 20144 ;  /* 0x3fd774ebff027435 */ /* 0x000fe200000001ff */
        /* <DEDUP_REMOVED lines=14> */
.L_x_4065:
        /* <DEDUP_REMOVED lines=28> */
.L_x_4064:
        /* <DEDUP_REMOVED lines=17> */
[----:B------:R-:W-:Y:S02]  /*6450*/  MOV R15, R7 ;  /* 0x00000007000f7202 */ /* 0x000fe40000000f00 */
[----:B------:R-:W-:-:S07]  /*6460*/  MOV R2, 0x6480 ;  /* 0x0000648000027802 */ /* 0x000fce0000000f00 */
[----:B01----:R-:W-:Y:S05]  /*6470*/  CALL.REL.NOINC `($__internal_2_$__cuda_sm3x_div_rn_ftz_f32_slowpath) ;  /* 0x0000001000f87944 */ /* 0x003fea0003c00000 */
[----:B------:R-:W-:-:S07]  /*6480*/  MOV R2, R0 ;  /* 0x0000000000027202 */ /* 0x000fce0000000f00 */
.L_x_4069:
[----:B------:R-:W-:Y:S05]  /*6490*/  BSYNC B4 ;  /* 0x0000000000047941 */ /* 0x000fea0003800000 */
.L_x_4068:
        /* <DEDUP_REMOVED lines=18> */
.L_x_4071:
[----:B------:R-:W-:Y:S02]  /*65c0*/  ISETP.GE.AND P0, PT, R6, RZ, PT ;  /* 0x000000ff0600720c */ /* 0x000fe40003f06270 */
[----:B------:R-:W-:-:S11]  /*65d0*/  MOV R11, 0x3fd774eb ;  /* 0x3fd774eb000b7802 */ /* 0x000fd60000000f00 */
[----:B------:R-:W-:-:S04]  /*65e0*/  @P0 FFMA.FTZ R2, R11, 0.93318945169448852539, -R2 ;  /* 0x3f6ee5810b020823 */ /* 0x000fc80000010802 */
[----:B------:R-:W-:-:S07]  /*65f0*/  @!P0 FFMA.FTZ R2, R11, 0.93318945169448852539, R2 ;  /* 0x3f6ee5810b028823 */ /* 0x000fce0000010002 */
.L_x_4072:
[----:B------:R-:W-:Y:S05]  /*6600*/  BSYNC B2 ;  /* 0x0000000000027941 */ /* 0x000fea0003800000 */
.L_x_4070:
[C---:B------:R-:W-:Y:S01]  /*6610*/  FSETP.NEU.FTZ.AND P0, PT, |R6|.reuse, |R19|, PT ;  /* 0x400000130600720b */ /* 0x040fe20003f1d200 */
[----:B------:R-:W-:Y:S01]  /*6620*/  HFMA2.MMA R0, -RZ, RZ, 2.04296875, -15.78125 ;  /* 0x4016cbe4ff007435 */ /* 0x000fe200000001ff */
[----:B------:R-:W-:Y:S02]  /*6630*/  FSETP.NEU.FTZ.AND P1, PT, R7, RZ, PT ;  /* 0x000000ff0700720b */ /* 0x000fe40003f3d000 */
[----:B------:R-:W-:-:S09]  /*6640*/  ISETP.GE.AND P2, PT, R6, RZ, PT ;  /* 0x000000ff0600720c */ /* 0x000fd20003f46270 */
[----:B------:R-:W-:Y:S01]  /*6650*/  @!P0 FSEL R2, R0, 0.78539818525314331055, !P2 ;  /* 0x3f490fdb00028808 */ /* 0x000fe20005000000 */
[----:B------:R-:W-:Y:S01]  /*6660*/  FADD.FTZ R0, |R6|, |R19| ;  /* 0x4000001306007221 */ /* 0x000fe20000010200 */
[----:B------:R-:W-:-:S04]  /*6670*/  @!P1 FSEL R2, RZ, 3.1415927410125732422, P2 ;  /* 0x40490fdbff029808 */ /* 0x000fc80001000000 */
[----:B------:R-:W-:Y:S02]  /*6680*/  FSETP.GTU.FTZ.AND P0, PT, |R0|, +INF , PT ;  /* 0x7f8000000000780b */ /* 0x000fe40003f1c200 */
[----:B------:R-:W-:-:S04]  /*6690*/  LOP3.LUT R19, R2, 0x80000000, R19, 0xb8, !PT ;  /* 0x8000000002137812 */ /* 0x000fc800078eb813 */
[----:B------:R-:W-:Y:S01]  /*66a0*/  FSEL R0, R0, R19, P0 ;  /* 0x0000001300007208 */ /* 0x000fe20000000000 */
[----:B------:R-:W-:Y:S06]  /*66b0*/  BRA `(.L_x_4066) ;  /* 0x0000000000d07947 */ /* 0x000fec0003800000 */
.L_x_4067:
        /* <DEDUP_REMOVED lines=16> */
[----:B01----:R-:W-:Y:S05]  /*67c0*/  CALL.REL.NOINC `($__internal_2_$__cuda_sm3x_div_rn_ftz_f32_slowpath) ;  /* 0x0000001000247944 */ /* 0x003fea0003c00000 */
[----:B------:R-:W-:-:S07]  /*67d0*/  MOV R2, R0 ;  /* 0x0000000000027202 */ /* 0x000fce0000000f00 */
.L_x_4074:
[----:B------:R-:W-:Y:S05]  /*67e0*/  BSYNC B4 ;  /* 0x0000000000047941 */ /* 0x000fea0003800000 */
.L_x_4073:
        /* <DEDUP_REMOVED lines=18> */
.L_x_4076:
[----:B------:R-:W-:Y:S02]  /*6910*/  ISETP.GE.AND P0, PT, R6, RZ, PT ;  /* 0x000000ff0600720c */ /* 0x000fe40003f06270 */
[----:B------:R-:W-:-:S11]  /*6920*/  MOV R11, 0x3fd774eb ;  /* 0x3fd774eb000b7802 */ /* 0x000fd60000000f00 */
[----:B------:R-:W-:-:S04]  /*6930*/  @P0 FFMA.FTZ R2, R11, 0.93318945169448852539, -R2 ;  /* 0x3f6ee5810b020823 */ /* 0x000fc80000010802 */
[----:B------:R-:W-:-:S07]  /*6940*/  @!P0 FFMA.FTZ R2, R11, 0.93318945169448852539, R2 ;  /* 0x3f6ee5810b028823 */ /* 0x000fce0000010002 */
.L_x_4077:
[----:B------:R-:W-:Y:S05]  /*6950*/  BSYNC B2 ;  /* 0x0000000000027941 */ /* 0x000fea0003800000 */
.L_x_4075:
        /* <DEDUP_REMOVED lines=9> */
[----:B------:R-:W-:-:S07]  /*69f0*/  FSEL R0, R0, R19, P0 ;  /* 0x0000001300007208 */ /* 0x000fce0000000000 */
.L_x_4066:
[----:B------:R-:W-:Y:S05]  /*6a00*/  BSYNC B1 ;  /* 0x0000000000017941 */ /* 0x000fea0003800000 */
.L_x_4063:
[----:B------:R-:W-:-:S13]  /*6a10*/  ISETP.NE.AND P0, PT, R3, RZ, PT ;  /* 0x000000ff0300720c */ /* 0x000fda0003f05270 */
[----:B-1----:R-:W-:Y:S01]  /*6a20*/  @!P0 FADD.FTZ R9, -R9, -RZ ;  /* 0x800000ff09098221 */ /* 0x002fe20000010100 */
[----:B------:R-:W-:Y:S06]  /*6a30*/  BRA `(.L_x_4078) ;  /* 0x0000000c00787947 */ /* 0x000fec0003800000 */
.L_x_4041:
[----:B------:R-:W-:Y:S01]  /*6a40*/  FADD.FTZ R0, -R8, 6.1232342629258392722e-17 ;  /* 0x248d313208007421 */ /* 0x000fe20000010100 */
[----:B------:R-:W-:-:S03]  /*6a50*/  FADD.FTZ R9, -R7, -RZ ;  /* 0x800000ff07097221 */ /* 0x000fc60000010100 */
[----:B------:R-:W-:Y:S01]  /*6a60*/  FADD.FTZ R0, R0, 1.5707963705062866211 ;  /* 0x3fc90fdb00007421 */ /* 0x000fe20000010000 */
[----:B------:R-:W-:Y:S06]  /*6a70*/  BRA `(.L_x_4078) ;  /* 0x0000000c00687947 */ /* 0x000fec0003800000 */
.L_x_4040:
[----:B------:R-:W-:Y:S01]  /*6a80*/  FADD.FTZ R9, -R7, -RZ ;  /* 0x800000ff07097221 */ /* 0x000fe20000010100 */
[----:B------:R-:W-:Y:S01]  /*6a90*/  MOV R0, RZ ;  /* 0x000000ff00007202 */ /* 0x000fe20000000f00 */
[----:B------:R-:W-:Y:S06]  /*6aa0*/  BRA `(.L_x_4078) ;  /* 0x0000000c005c7947 */ /* 0x000fec0003800000 */
.L_x_4039:
        /* <DEDUP_REMOVED lines=23> */
[----:B--234-:R-:W-:Y:S05]  /*6c20*/  CALL.REL.NOINC `($__internal_2_$__cuda_sm3x_div_rn_ftz_f32_slowpath) ;  /* 0x0000000c000c7944 */ /* 0x01cfea0003c00000 */
[----:B------:R-:W-:-:S07]  /*6c30*/  MOV R2, R0 ;  /* 0x0000000000027202 */ /* 0x000fce0000000f00 */
.L_x_4083:
[----:B------:R-:W-:Y:S05]  /*6c40*/  BSYNC B4 ;  /* 0x0000000000047941 */ /* 0x000fea0003800000 */
.L_x_4082:
        /* <DEDUP_REMOVED lines=18> */
.L_x_4085:
[----:B------:R-:W-:Y:S02]  /*6d70*/  ISETP.GE.AND P0, PT, R8, RZ, PT ;  /* 0x000000ff0800720c */ /* 0x000fe40003f06270 */
[----:B------:R-:W-:-:S11]  /*6d80*/  MOV R11, 0x3fd774eb ;  /* 0x3fd774eb000b7802 */ /* 0x000fd60000000f00 */
[----:B------:R-:W-:-:S04]  /*6d90*/  @P0 FFMA.FTZ R2, R11, 0.93318945169448852539, -R2 ;  /* 0x3f6ee5810b020823 */ /* 0x000fc80000010802 */
[----:B------:R-:W-:-:S07]  /*6da0*/  @!P0 FFMA.FTZ R2, R11, 0.93318945169448852539, R2 ;  /* 0x3f6ee5810b028823 */ /* 0x000fce0000010002 */
.L_x_4086:
[----:B------:R-:W-:Y:S05]  /*6db0*/  BSYNC B2 ;  /* 0x0000000000027941 */ /* 0x000fea0003800000 */
.L_x_4084:
[----:B------:R-:W-:Y:S01]  /*6dc0*/  FSETP.NEU.FTZ.AND P0, PT, R6, |R7|, PT ;  /* 0x400000070600720b */ /* 0x000fe20003f1d000 */
[----:B------:R-:W-:Y:S01]  /*6dd0*/  HFMA2.MMA R0, -RZ, RZ, 2.04296875, -15.78125 ;  /* 0x4016cbe4ff007435 */ /* 0x000fe200000001ff */
[----:B------:R-:W-:Y:S01]  /*6de0*/  FSETP.NEU.FTZ.AND P1, PT, R9, RZ, PT ;  /* 0x000000ff0900720b */ /* 0x000fe20003f3d000 */
[----:B------:R-:W0:Y:S01]  /*6df0*/  MUFU.LG2 R16, R16 ;  /* 0x0000001000107308 */ /* 0x000e220000000c00 */
[----:B------:R-:W-:-:S09]  /*6e00*/  ISETP.GE.AND P2, PT, R8, RZ, PT ;  /* 0x000000ff0800720c */ /* 0x000fd20003f46270 */
[----:B------:R-:W-:Y:S01]  /*6e10*/  @!P0 FSEL R2, R0, 0.78539818525314331055, !P2 ;  /* 0x3f490fdb00028808 */ /* 0x000fe20005000000 */
[----:B------:R-:W-:Y:S01]  /*6e20*/  FADD.FTZ R0, |R7|, R6 ;  /* 0x0000000607007221 */ /* 0x000fe20000010200 */
[----:B------:R-:W-:-:S04]  /*6e30*/  @!P1 FSEL R2, RZ, 3.1415927410125732422, P2 ;  /* 0x40490fdbff029808 */ /* 0x000fc80001000000 */
[----:B------:R-:W-:Y:S01]  /*6e40*/  FSETP.GTU.FTZ.AND P0, PT, |R0|, +INF , PT ;  /* 0x7f8000000000780b */ /* 0x000fe20003f1c200 */
[----:B0-----:R-:W-:Y:S01]  /*6e50*/  FMUL.FTZ.D2 R17, R16, 0.69314718246459960938 ;  /* 0x3f31721810117820 */ /* 0x001fe20000310000 */
[----:B------:R-:W-:-:S04]  /*6e60*/  LOP3.LUT R7, R2, 0x80000000, R7, 0xb8, !PT ;  /* 0x8000000002077812 */ /* 0x000fc800078eb807 */
[----:B------:R-:W-:Y:S01]  /*6e70*/  FSEL R0, R0, R7, P0 ;  /* 0x0000000700007208 */ /* 0x000fe20000000000 */
[----:B------:R-:W-:Y:S06]  /*6e80*/  BRA `(.L_x_4087) ;  /* 0x0000000800107947 */ /* 0x000fec0003800000 */
.L_x_4081:
        /* <DEDUP_REMOVED lines=13> */
.L_x_4089:
[----:B------:R-:W-:Y:S05]  /*6f60*/  BSYNC B4 ;  /* 0x0000000000047941 */ /* 0x000fea0003800000 */
.L_x_4088:
        /* <DEDUP_REMOVED lines=18> */
.L_x_4091:
[----:B------:R-:W-:Y:S02]  /*7090*/  ISETP.GE.AND P0, PT, R8, RZ, PT ;  /* 0x000000ff0800720c */ /* 0x000fe40003f06270 */
[----:B------:R-:W-:-:S11]  /*70a0*/  MOV R11, 0x3fd774eb ;  /* 0x3fd774eb000b7802 */ /* 0x000fd60000000f00 */
[----:B------:R-:W-:-:S04]  /*70b0*/  @P0 FFMA.FTZ R2, R11, 0.93318945169448852539, -R2 ;  /* 0x3f6ee5810b020823 */ /* 0x000fc80000010802 */
[----:B------:R-:W-:-:S07]  /*70c0*/  @!P0 FFMA.FTZ R2, R11, 0.93318945169448852539, R2 ;  /* 0x3f6ee5810b028823 */ /* 0x000fce0000010002 */
.L_x_4092:
[----:B------:R-:W-:Y:S05]  /*70d0*/  BSYNC B2 ;  /* 0x0000000000027941 */ /* 0x000fea0003800000 */
.L_x_4090:
[CC--:B------:R-:W-:Y:S02]  /*70e0*/  VIMNMX R0, R17.reuse, R6.reuse, !PT ;  /* 0x0000000611007248 */ /* 0x0c0fe40007fe0100 */
[----:B------:R-:W-:Y:S02]  /*70f0*/  VIMNMX R17, R17, R6, PT ;  /* 0x0000000611117248 */ /* 0x000fe40003fe0100 */
[----:B------:R-:W-:Y:S02]  /*7100*/  LOP3.LUT R10, R0, 0xfe000000, RZ, 0xc0, !PT ;  /* 0xfe000000000a7812 */ /* 0x000fe400078ec0ff */
[----:B------:R-:W-:Y:S02]  /*7110*/  FSETP.NEU.FTZ.AND P0, PT, R17, RZ, PT ;  /* 0x000000ff1100720b */ /* 0x000fe40003f1d000 */
[C---:B------:R-:W-:Y:S02]  /*7120*/  IADD3 R11, -R10.reuse, 0x7e800000, RZ ;  /* 0x7e8000000a0b7810 */ /* 0x040fe40007ffe1ff */
[----:B------:R-:W-:-:S02]  /*7130*/  LOP3.LUT R10, R10, 0x800000, RZ, 0xfc, !PT ;  /* 0x008000000a0a7812 */ /* 0x000fc400078efcff */
[----:B------:R-:W-:Y:S01]  /*7140*/  FSETP.NEU.FTZ.AND P2, PT, R9, RZ, PT ;  /* 0x000000ff0900720b */ /* 0x000fe20003f5d000 */
[-C--:B------:R-:W-:Y:S01]  /*7150*/  FMUL.FTZ R12, R17, R11.reuse ;  /* 0x0000000b110c7220 */ /* 0x080fe20000410000 */
[----:B------:R-:W-:Y:S01]  /*7160*/  FMUL.FTZ R11, R0, R11 ;  /* 0x0000000b000b7220 */ /* 0x000fe20000410000 */
[----:B------:R-:W-:Y:S02]  /*7170*/  FSETP.NEU.FTZ.AND P1, PT, R6, |R7|, PT ;  /* 0x400000070600720b */ /* 0x000fe40003f3d000 */
[----:B------:R-:W-:-:S04]  /*7180*/  FMUL.FTZ R12, R12, R12 ;  /* 0x0000000c0c0c7220 */ /* 0x000fc80000410000 */
[----:B------:R-:W-:-:S04]  /*7190*/  FFMA.FTZ R12, R11, R11, R12 ;  /* 0x0000000b0b0c7223 */ /* 0x000fc8000001000c */
[----:B------:R-:W0:Y:S02]  /*71a0*/  MUFU.SQRT R11, R12 ;  /* 0x0000000c000b7308 */ /* 0x000e240000002000 */
[----:B0-----:R-:W-:Y:S01]  /*71b0*/  @P0 FMUL.FTZ R0, R10, R11 ;  /* 0x0000000b0a000220 */ /* 0x001fe20000410000 */
[----:B------:R-:W-:Y:S01]  /*71c0*/  FSETP.NEU.FTZ.AND P0, PT, R17, +INF , PT ;  /* 0x7f8000001100780b */ /* 0x000fe20003f1d000 */
[----:B------:R-:W-:-:S03]  /*71d0*/  FADD.FTZ R11, |R7|, R6 ;  /* 0x00000006070b7221 */ /* 0x000fc60000010200 */
[----:B------:R-:W-:Y:S01]  /*71e0*/  FSEL R9, R0, +INF , P0 ;  /* 0x7f80000000097808 */ /* 0x000fe20000000000 */
[----:B------:R-:W-:Y:S01]  /*71f0*/  HFMA2.MMA R0, -RZ, RZ, 2.04296875, -15.78125 ;  /* 0x4016cbe4ff007435 */ /* 0x000fe200000001ff */
[----:B------:R-:W-:-:S04]  /*7200*/  ISETP.GE.AND P0, PT, R8, RZ, PT ;  /* 0x000000ff0800720c */ /* 0x000fc80003f06270 */
[----:B------:R-:W0:Y:S05]  /*7210*/  MUFU.LG2 R9, R9 ;  /* 0x0000000900097308 */ /* 0x000e2a0000000c00 */
[----:B------:R-:W-:Y:S02]  /*7220*/  @!P1 FSEL R2, R0, 0.78539818525314331055, !P0 ;  /* 0x3f490fdb00029808 */ /* 0x000fe40004000000 */
[----:B------:R-:W-:Y:S02]  /*7230*/  @!P2 FSEL R2, RZ, 3.1415927410125732422, P0 ;  /* 0x40490fdbff02a808 */ /* 0x000fe40000000000 */
[----:B------:R-:W-:Y:S02]  /*7240*/  FSETP.GTU.FTZ.AND P0, PT, |R11|, +INF , PT ;  /* 0x7f8000000b00780b */ /* 0x000fe40003f1c200 */
[----:B------:R-:W-:-:S04]  /*7250*/  LOP3.LUT R2, R2, 0x80000000, R7, 0xb8, !PT ;  /* 0x8000000002027812 */ /* 0x000fc800078eb807 */
[----:B------:R-:W-:Y:S01]  /*7260*/  FSEL R0, R11, R2, P0 ;  /* 0x000000020b007208 */ /* 0x000fe20000000000 */
[----:B0-----:R-:W-:Y:S01]  /*7270*/  FMUL.FTZ R17, R9, 0.69314718246459960938 ;  /* 0x3f31721809117820 */ /* 0x001fe20000410000 */
[----:B------:R-:W-:Y:S06]  /*7280*/  BRA `(.L_x_4087) ;  /* 0x0000000400107947 */ /* 0x000fec0003800000 */
.L_x_4080:
[----:B------:R-:W-:Y:S01]  /*7290*/  FMUL.FTZ R2, R8, 0.36787945032119750977 ;  /* 0x3ebc5ab208027820 */ /* 0x000fe20000410000 */
[----:B------:R-:W-:Y:S01]  /*72a0*/  FMUL.FTZ R10, R7, 0.36787945032119750977 ;  /* 0x3ebc5ab2070a7820 */ /* 0x000fe20000410000 */
[----:B------:R-:W-:Y:S01]  /*72b0*/  MUFU.RCP R16, R9 ;  /* 0x0000000900107308 */ /* 0x000fe20000001000 */
[----:B------:R-:W-:Y:S01]  /*72c0*/  MOV R17, 0x3f800000 ;  /* 0x3f80000000117802 */ /* 0x000fe20000000f00 */
[----:B------:R-:W-:Y:S01]  /*72d0*/  FADD.FTZ R2, |R2|, -RZ ;  /* 0x800000ff02027221 */ /* 0x000fe20000010200 */
[----:B------:R-:W-:Y:S01]  /*72e0*/  FADD.FTZ R11, |R10|, -RZ ;  /* 0x800000ff0a0b7221 */ /* 0x000fe20000010200 */
[----:B------:R-:W-:Y:S04]  /*72f0*/  BSSY B4, `(.L_x_4093) ;  /* 0x000001c000047945 */ /* 0x000fe80003800000 */
[----:B------:R-:W-:-:S02]  /*7300*/  VIMNMX R10, R2, R11, !PT ;  /* 0x0000000b020a7248 */ /* 0x000fc40007fe0100 */
[----:B------:R-:W-:Y:S02]  /*7310*/  VIMNMX R2, R2, R11, PT ;  /* 0x0000000b02027248 */ /* 0x000fe40003fe0100 */
[----:B------:R-:W-:Y:S02]  /*7320*/  LOP3.LUT R12, R10, 0xfe000000, RZ, 0xc0, !PT ;  /* 0xfe0000000a0c7812 */ /* 0x000fe400078ec0ff */
[----:B------:R-:W-:Y:S02]  /*7330*/  FSETP.NEU.FTZ.AND P0, PT, R2, RZ, PT ;  /* 0x000000ff0200720b */ /* 0x000fe40003f1d000 */
[----:B------:R-:W-:-:S05]  /*7340*/  IADD3 R11, -R12, 0x7e800000, RZ ;  /* 0x7e8000000c0b7810 */ /* 0x000fca0007ffe1ff */
[-C--:B---3--:R-:W-:Y:S01]  /*7350*/  FMUL.FTZ R13, R2, R11.reuse ;  /* 0x0000000b020d7220 */ /* 0x088fe20000410000 */
[----:B------:R-:W-:-:S03]  /*7360*/  FMUL.FTZ R11, R10, R11 ;  /* 0x0000000b0a0b7220 */ /* 0x000fc60000410000 */
[----:B------:R-:W-:-:S04]  /*7370*/  FMUL.FTZ R14, R13, R13 ;  /* 0x0000000d0d0e7220 */ /* 0x000fc80000410000 */
        /* <DEDUP_REMOVED lines=17> */
[----:B--2-4-:R-:W-:Y:S05]  /*7490*/  CALL.REL.NOINC `($__internal_2_$__cuda_sm3x_div_rn_ftz_f32_slowpath) ;  /* 0x0000000000f07944 */ /* 0x014fea0003c00000 */
[----:B------:R-:W-:-:S07]  /*74a0*/  MOV R2, R0 ;  /* 0x0000000000027202 */ /* 0x000fce0000000f00 */
.L_x_4094:
[----:B------:R-:W-:Y:S05]  /*74b0*/  BSYNC B4 ;  /* 0x0000000000047941 */ /* 0x000fea0003800000 */
.L_x_4093:
        /* <DEDUP_REMOVED lines=18> */
.L_x_4096:
[----:B------:R-:W-:Y:S02]  /*75e0*/  ISETP.GE.AND P0, PT, R8, RZ, PT ;  /* 0x000000ff0800720c */ /* 0x000fe40003f06270 */
[----:B------:R-:W-:-:S11]  /*75f0*/  MOV R11, 0x3fd774eb ;  /* 0x3fd774eb000b7802 */ /* 0x000fd60000000f00 */
[----:B------:R-:W-:-:S04]  /*7600*/  @P0 FFMA.FTZ R2, R11, 0.93318945169448852539, -R2 ;  /* 0x3f6ee5810b020823 */ /* 0x000fc80000010802 */
[----:B------:R-:W-:-:S07]  /*7610*/  @!P0 FFMA.FTZ R2, R11, 0.93318945169448852539, R2 ;  /* 0x3f6ee5810b028823 */ /* 0x000fce0000010002 */
.L_x_4097:
[----:B------:R-:W-:Y:S05]  /*7620*/  BSYNC B2 ;  /* 0x0000000000027941 */ /* 0x000fea0003800000 */
.L_x_4095:
        /* <DEDUP_REMOVED lines=10> */
.L_x_4087:
[----:B------:R-:W-:Y:S05]  /*76d0*/  BSYNC B1 ;  /* 0x0000000000017941 */ /* 0x000fea0003800000 */
.L_x_4079:
[----:B------:R-:W-:Y:S01]  /*76e0*/  ISETP.NE.AND P0, PT, R3, RZ, PT ;  /* 0x000000ff0300720c */ /* 0x000fe20003f05270 */
[----:B------:R-:W-:Y:S01]  /*76f0*/  FADD.FTZ R9, R17, 0.69314718246459960938 ;  /* 0x3f31721811097421 */ /* 0x000fe20000010000 */
[----:B------:R-:W-:-:S11]  /*7700*/  FADD.FTZ R0, |R0|, -RZ ;  /* 0x800000ff00007221 */ /* 0x000fd60000010200 */
[----:B------:R-:W-:Y:S01]  /*7710*/  @!P0 FADD.FTZ R9, -R9, -RZ ;  /* 0x800000ff09098221 */ /* 0x000fe20000010100 */
[----:B------:R-:W-:Y:S06]  /*7720*/  BRA `(.L_x_4078) ;  /* 0x00000000003c7947 */ /* 0x000fec0003800000 */
.L_x_4038:
        /* <DEDUP_REMOVED lines=15> */
.L_x_4078:
[----:B------:R-:W-:Y:S05]  /*7820*/  BSYNC B0 ;  /* 0x0000000000007941 */ /* 0x000fea0003800000 */
.L_x_4037:
[----:B------:R-:W-:-:S05]  /*7830*/  F2FP.F16.F32.PACK_AB R3, R9, R0 ;  /* 0x000000000903723e */ /* 0x000fca00000000ff */
[----:B------:R-:W-:Y:S01]  /*7840*/  STG.E desc[UR4][R4.64], R3 ;  /* 0x0000000304007986 */ /* 0x000fe2000c101904 */
[----:B------:R-:W-:Y:S05]  /*7850*/  EXIT ;  /* 0x000000000000794d */ /* 0x000fea0003800000 */
        .weak           $__internal_2_$__cuda_sm3x_div_rn_ftz_f32_slowpath
        .type           $__internal_2_$__cuda_sm3x_div_rn_ftz_f32_slowpath,@function
        .size           $__internal_2_$__cuda_sm3x_div_rn_ftz_f32_slowpath,(.L_x_20069 - $__internal_2_$__cuda_sm3x_div_rn_ftz_f32_slowpath)
$__internal_2_$__cuda_sm3x_div_rn_ftz_f32_slowpath:
[----:B------:R-:W-:Y:S01]  /*7860*/  SHF.R.U32.HI R10, RZ, 0x17, R15 ;  /* 0x00000017ff0a7819 */ /* 0x000fe2000001160f */
[----:B------:R-:W-:Y:S01]  /*7870*/  BSSY B2, `(.L_x_4098) ;  /* 0x0000046000027945 */ /* 0x000fe20003800000 */
[----:B------:R-:W-:-:S03]  /*7880*/  SHF.R.U32.HI R13, RZ, 0x17, R0 ;  /* 0x00000017ff0d7819 */ /* 0x000fc60000011600 */
[----:B------:R-:W-:Y:S01]  /*7890*/  BSSY B3, `(.L_x_4099) ;  /* 0x000001d000037945 */ /* 0x000fe20003800000 */
[----:B------:R-:W-:Y:S02]  /*78a0*/  LOP3.LUT R10, R10, 0xff, RZ, 0xc0, !PT ;  /* 0x000000ff0a0a7812 */ /* 0x000fe400078ec0ff */
[----:B------:R-:W-:Y:S02]  /*78b0*/  LOP3.LUT R13, R13, 0xff, RZ, 0xc0, !PT ;  /* 0x000000ff0d0d7812 */ /* 0x000fe400078ec0ff */
[----:B------:R-:W-:Y:S02]  /*78c0*/  IADD3 R11, R10, -0x1, RZ ;  /* 0xffffffff0a0b7810 */ /* 0x000fe40007ffe0ff */
[----:B------:R-:W-:Y:S02]  /*78d0*/  IADD3 R12, R13, -0x1, RZ ;  /* 0xffffffff0d0c7810 */ /* 0x000fe40007ffe0ff */
        /* <DEDUP_REMOVED lines=24> */
.L_x_4100:
[----:B------:R-:W-:Y:S05]  /*7a60*/  BSYNC B3 ;  /* 0x0000000000037941 */ /* 0x000fea0003800000 */
.L_x_4099:
[----:B------:R-:W-:Y:S01]  /*7a70*/  IADD3 R10, R10, -0x7f, RZ ;  /* 0xffffff810a0a7810 */ /* 0x000fe20007ffe0ff */
[----:B------:R-:W-:Y:S01]  /*7a80*/  BSSY B3, `(.L_x_4105) ;  /* 0x000001b000037945 */ /* 0x000fe20003800000 */
[----:B------:R-:W-:-:S03]  /*7a90*/  IADD3 R13, R13, -0x7f, RZ ;  /* 0xffffff810d0d7810 */ /* 0x000fc60007ffe0ff */
[----:B------:R-:W-:Y:S02]  /*7aa0*/  IMAD R20, R10, -0x800000, R15 ;  /* 0xff8000000a147824 */ /* 0x000fe400078e020f */
[C---:B------:R-:W-:Y:S01]  /*7ab0*/  IMAD R0, R13.reuse, -0x800000, R0 ;  /* 0xff8000000d007824 */ /* 0x040fe200078e0200 */
[----:B------:R-:W-:Y:S01]  /*7ac0*/  IADD3 R13, R13, -R10, RZ ;  /* 0x8000000a0d0d7210 */ /* 0x000fe20007ffe0ff */
[----:B------:R-:W0:Y:S01]  /*7ad0*/  MUFU.RCP R12, R20 ;  /* 0x00000014000c7308 */ /* 0x000e220000001000 */
[----:B------:R-:W-:-:S04]  /*7ae0*/  FADD.FTZ R11, -R20, -RZ ;  /* 0x800000ff140b7221 */ /* 0x000fc80000010100 */
        /* <DEDUP_REMOVED lines=9> */
[----:B------:R-:W-:-:S04]  /*7b80*/  IADD3 R10, R10, R13, RZ ;  /* 0x0000000d0a0a7210 */ /* 0x000fc80007ffe0ff */
[----:B------:R-:W-:-:S04]  /*7b90*/  IADD3 R11, R10, -0x1, RZ ;  /* 0xffffffff0a0b7810 */ /* 0x000fc80007ffe0ff */
        /* <DEDUP_REMOVED lines=8> */
.L_x_4106:
[----:B------:R-:W-:-:S07]  /*7c20*/  LEA R0, R13, R0, 0x17 ;  /* 0x000000000d007211 */ /* 0x000fce00078eb8ff */
.L_x_4107:
[----:B------:R-:W-:Y:S05]  /*7c30*/  BSYNC B3 ;  /* 0x0000000000037941 */ /* 0x000fea0003800000 */
.L_x_4105:
[----:B------:R-:W-:Y:S05]  /*7c40*/  BRA `(.L_x_4108) ;  /* 0x0000000000207947 */ /* 0x000fea0003800000 */
.L_x_4104:
[----:B------:R-:W-:-:S04]  /*7c50*/  LOP3.LUT R0, R15, 0x80000000, R0, 0x48, !PT ;  /* 0x800000000f007812 */ /* 0x000fc800078e4800 */
[----:B------:R-:W-:Y:S01]  /*7c60*/  LOP3.LUT R0, R0, 0x7f800000, RZ, 0xfc, !PT ;  /* 0x7f80000000007812 */ /* 0x000fe200078efcff */
[----:B------:R-:W-:Y:S06]  /*7c70*/  BRA `(.L_x_4108) ;  /* 0x0000000000147947 */ /* 0x000fec0003800000 */
.L_x_4103:
[----:B------:R-:W-:Y:S01]  /*7c80*/  LOP3.LUT R0, R15, 0x80000000, R0, 0x48, !PT ;  /* 0x800000000f007812 */ /* 0x000fe200078e4800 */
[----:B------:R-:W-:Y:S06]  /*7c90*/  BRA `(.L_x_4108) ;  /* 0x00000000000c7947 */ /* 0x000fec0003800000 */
.L_x_4102:
[----:B------:R-:W0:Y:S01]  /*7ca0*/  MUFU.RSQ R0, -QNAN ;  /* 0xffc0000000007908 */ /* 0x000e220000001400 */
[----:B------:R-:W-:Y:S05]  /*7cb0*/  BRA `(.L_x_4108) ;  /* 0x0000000000047947 */ /* 0x000fea0003800000 */
.L_x_4101:
[----:B------:R-:W-:-:S07]  /*7cc0*/  FADD.FTZ R0, R0, R15 ;  /* 0x0000000f00007221 */ /* 0x000fce0000010000 */
.L_x_4108:
[----:B------:R-:W-:Y:S05]  /*7cd0*/  BSYNC B2 ;  /* 0x0000000000027941 */ /* 0x000fea0003800000 */
.L_x_4098:
[----:B------:R-:W-:Y:S01]  /*7ce0*/  HFMA2.MMA R11, -RZ, RZ, 0, 0 ;  /* 0x00000000ff0b7435 */ /* 0x000fe200000001ff */
[----:B------:R-:W-:-:S05]  /*7cf0*/  MOV R10, R2 ;  /* 0x00000002000a7202 */ /* 0x000fca0000000f00 */
[----:B0-----:R-:W-:Y:S05]  /*7d00*/  RET.REL.NODEC R10 `(_ZN2at6native18elementwise_kernelILi128ELi2EZNS0_22gpu_kernel_impl_nocastIZZZNS0_16acos_kernel_cudaERNS_18TensorIteratorBaseEENKUlvE_clEvENKUlvE1_clEvEUlN3c107complexINS7_4HalfEEEE_EEvS4_RKT_EUliE_EEviT1_) ;  /* 0xffffff800abc7950 */ /* 0x001fea0003c3ffff */
.L_x_4109:
        /* <DEDUP_REMOVED lines=15> */
.L_x_20069:


//--------------------- .text._ZN2at6native27unrolled_elementwise_kernelIZZZNS0_16acos_kernel_cudaERNS_18TensorIteratorBaseEENKUlvE_clEvENKUlvE1_clEvEUlN3c107complexINS6_4HalfEEEE_St5arrayIPcLm2EELi4E23TrivialOffsetCalculatorILi1EjESF_NS0_6memory15LoadWithoutCastENSG_16StoreWithoutCastEEEviT_T0_T2_T3_T4_T5_ --------------------------
	.section	.text._ZN2at6native27unrolled_elementwise_kernelIZZZNS0_16acos_kernel_cudaERNS_18TensorIteratorBaseEENKUlvE_clEvENKUlvE1_clEvEUlN3c107complexINS6_4HalfEEEE_St5arrayIPcLm2EELi4E23TrivialOffsetCalculatorILi1EjESF_NS0_6memory15LoadWithoutCastENSG_16StoreWithoutCastEEEviT_T0_T2_T3_T4_T5_,"ax",@progbits
	.align	128
        .global         _ZN2at6native27unrolled_elementwise_kernelIZZZNS0_16acos_kernel_cudaERNS_18TensorIteratorBaseEENKUlvE_clEvENKUlvE1_clEvEUlN3c107complexINS6_4HalfEEEE_St5arrayIPcLm2EELi4E23TrivialOffsetCalculatorILi1EjESF_NS0_6memory15LoadWithoutCastENSG_16StoreWithoutCastEEEviT_T0_T2_T3_T4_T5_
        .type           _ZN2at6native27unrolled_elementwise_kernelIZZZNS0_16acos_kernel_cudaERNS_18TensorIteratorBaseEENKUlvE_clEvENKUlvE1_clEvEUlN3c107complexINS6_4HalfEEEE_St5arrayIPcLm2EELi4E23TrivialOffsetCalculatorILi1EjESF_NS0_6memory15LoadWithoutCastENSG_16StoreWithoutCastEEEviT_T0_T2_T3_T4_T5_,@function
        .size           _ZN2at6native27unrolled_elementwise_kernelIZZZNS0_16acos_kernel_cudaERNS_18TensorIteratorBaseEENKUlvE_clEvENKUlvE1_clEvEUlN3c107complexINS6_4HalfEEEE_St5arrayIPcLm2EELi4E23TrivialOffsetCalculatorILi1EjESF_NS0_6memory15LoadWithoutCastENSG_16StoreWithoutCastEEEviT_T0_T2_T3_T4_T5_,(.L_x_20070 - _ZN2at6native27unrolled_elementwise_kernelIZZZNS0_16acos_kernel_cudaERNS_18TensorIteratorBaseEENKUlvE_clEvENKUlvE1_clEvEUlN3c107complexINS6_4HalfEEEE_St5arrayIPcLm2EELi4E23TrivialOffsetCalculatorILi1EjESF_NS0_6memory15LoadWithoutCastENSG_16StoreWithoutCastEEEviT_T0_T2_T3_T4_T5_)
        .other          _ZN2at6native27unrolled_elementwise_kernelIZZZNS0_16acos_kernel_cudaERNS_18TensorIteratorBaseEENKUlvE_clEvENKUlvE1_clEvEUlN3c107complexINS6_4HalfEEEE_St5arrayIPcLm2EELi4E23TrivialOffsetCalculatorILi1EjESF_NS0_6memory15LoadWithoutCastENSG_16StoreWithoutCastEEEviT_T0_T2_T3_T4_T5_,@"STO_CUDA_ENTRY STV_DEFAULT"
_ZN2at6native27unrolled_elementwise_kernelIZZZNS0_16acos_kernel_cudaERNS_18TensorIteratorBaseEENKUlvE_clEvENKUlvE1_clEvEUlN3c107complexINS6_4HalfEEEE_St5arrayIPcLm2EELi4E23TrivialOffsetCalculatorILi1EjESF_NS0_6memory15LoadWithoutCastENSG_16StoreWithoutCastEEEviT_T0_T2_T3_T4_T5_:
.text._ZN2at6native27unrolled_elementwise_kernelIZZZNS0_16acos_kernel_cudaERNS_18TensorIteratorBaseEENKUlvE_clEvENKUlvE1_clEvEUlN3c107complexINS6_4HalfEEEE_St5arrayIPcLm2EELi4E23TrivialOffsetCalculatorILi1EjESF_NS0_6memory15LoadWithoutCastENSG_16StoreWithoutCastEEEviT_T0_T2_T3_T4_T5_:
[----:B------:R-:W-:Y:S01]  /*0000*/  LDC R1, c[0x0][0x28] ;  /* 0x00000a00ff017b82 */ /* 0x000fe20000000800 */
[----:B------:R-:W0:Y:S07]  /*0010*/  S2R R15, SR_CTAID.X ;  /* 0x00000000000f7919 */ /* 0x000e2e0000002500 */
[----:B------:R-:W0:Y:S01]  /*0020*/  LDC R2, c[0x0][0x210] ;  /* 0x00008400ff027b82 */ /* 0x000e220000000800 */
[----:B------:R-:W-:Y:S01]  /*0030*/  ULDC.64 UR4, c[0x0][0x208] ;  /* 0x0000820000047ab9 */ /* 0x000fe20000000a00 */
[----:B------:R-:W1:Y:S01]  /*0040*/  S2R R0, SR_TID.X ;  /* 0x0000000000007919 */ /* 0x000e620000002100 */
[----:B0-----:R-:W-:-:S05]  /*0050*/  IMAD R13, R15, -0x200, R2 ;  /* 0xfffffe000f0d7824 */ /* 0x001fca00078e0202 */
[----:B-1----:R-:W-:-:S13]  /*0060*/  ISETP.GE.AND P2, PT, R0, R13, PT ;  /* 0x0000000d0000720c */ /* 0x002fda0003f46270 */
[----:B------:R-:W-:Y:S01]  /*0070*/  @!P2 LEA R11, R15, R0, 0x9 ;  /* 0x000000000f0ba211 */ /* 0x000fe200078e48ff */
[----:B------:R-:W0:Y:S01]  /*0080*/  @!P2 LDC.64 R6, c[0x0][0x220] ;  /* 0x00008800ff06ab82 */ /* 0x000e220000000a00 */
[----:B------:R-:W-:-:S04]  /*0090*/  @!P2 IADD3 R0, R0, 0x80, RZ ;  /* 0x000000800000a810 */ /* 0x000fc80007ffe0ff */
[----:B------:R-:W-:-:S13]  /*00a0*/  ISETP.GE.AND P0, PT, R0, R13, PT ;  /* 0x0000000d0000720c */ /* 0x000fda0003f06270 */
[----:B------:R-:W-:Y:S01]  /*00b0*/  @!P0 LEA R17, R15, R0, 0x9 ;  /* 0x000000000f118211 */ /* 0x000fe200078e48ff */
[----:B------:R-:W1:Y:S01]  /*00c0*/  @!P0 LDC.64 R8, c[0x0][0x220] ;  /* 0x00008800ff088b82 */ /* 0x000e620000000a00 */
[----:B------:R-:W-:-:S04]  /*00d0*/  @!P0 IADD3 R0, R0, 0x80, RZ ;  /* 0x0000008000008810 */ /* 0x000fc80007ffe0ff */
[----:B------:R-:W-:Y:S01]  /*00e0*/  ISETP.GE.AND P3, PT, R0, R13, PT ;  /* 0x0000000d0000720c */ /* 0x000fe20003f66270 */
[----:B0-----:R-:W-:-:S06]  /*00f0*/  @!P2 IMAD.WIDE.U32 R6, R11, 0x4, R6 ;  /* 0x000000040b06a825 */ /* 0x001fcc00078e0006 */
[----:B------:R-:W2:Y:S06]  /*0100*/  @!P2 LDG.E R6, desc[UR4][R6.64] ;  /* 0x000000040606a981 */ /* 0x000eac000c1e1900 */
[----:B------:R-:W-:Y:S01]  /*0110*/  @!P3 LEA R19, R15, R0, 0x9 ;  /* 0x000000000f13b211 */ /* 0x000fe200078e48ff */
[----:B------:R-:W0:Y:S01]  /*0120*/  @!P3 LDC.64 R4, c[0x0][0x220] ;  /* 0x00008800ff04bb82 */ /* 0x000e220000000a00 */
[----:B------:R-:W-:-:S04]  /*0130*/  @!P3 IADD3 R0, R0, 0x80, RZ ;  /* 0x000000800000b810 */ /* 0x000fc80007ffe0ff */
[----:B------:R-:W-:Y:S01]  /*0140*/  ISETP.GE.AND P1, PT, R0, R13, PT ;  /* 0x0000000d0000720c */ /* 0x000fe20003f26270 */
[----:B-1----:R-:W-:-:S06]  /*0150*/  @!P0 IMAD.WIDE.U32 R10, R17, 0x4, R8 ;  /* 0x00000004110a8825 */ /* 0x002fcc00078e0008 */
[----:B------:R-:W3:Y:S06]  /*0160*/  @!P0 LDG.E R10, desc[UR4][R10.64] ;  /* 0x000000040a0a8981 */ /* 0x000eec000c1e1900 */
[----:B------:R-:W1:Y:S01]  /*0170*/  @!P1 LDC.64 R2, c[0x0][0x220] ;  /* 0x00008800ff029b82 */ /* 0x000e620000000a00 */
[----:B------:R-:W-:Y:S01]  /*0180*/  @!P1 LEA R9, R15, R0, 0x9 ;  /* 0x000000000f099211 */ /* 0x000fe200078e48ff */
[----:B0-----:R-:W-:-:S06]  /*0190*/  @!P3 IMAD.WIDE.U32 R4, R19, 0x4, R4 ;  /* 0x000000041304b825 */ /* 0x001fcc00078e0004 */
[----:B------:R-:W4:Y:S01]  /*01a0*/  @!P3 LDG.E R4, desc[UR4][R4.64] ;  /* 0x000000040404b981 */ /* 0x000f22000c1e1900 */
[----:B-1----:R-:W-:-:S06]  /*01b0*/  @!P1 IMAD.WIDE.U32 R2, R9, 0x4, R2 ;  /* 0x0000000409029825 */ /* 0x002fcc00078e0002 */
[----:B------:R0:W5:Y:S01]  /*01c0*/  @!P1 LDG.E R2, desc[UR4][R2.64] ;  /* 0x0000000402029981 */ /* 0x000162000c1e1900 */
[----:B------:R-:W-:Y:S02]  /*01d0*/  PRMT R8, RZ, 0x5410, RZ ;  /* 0x00005410ff087816 */ /* 0x000fe400000000ff */
[----:B------:R-:W-:Y:S02]  /*01e0*/  PRMT R18, RZ, 0x5410, RZ ;  /* 0x00005410ff127816 */ /* 0x000fe400000000ff */
[----:B------:R-:W-:Y:S01]  /*01f0*/  PRMT R20, RZ, 0x5410, RZ ;  /* 0x00005410ff147816 */ /* 0x000fe200000000ff */
[----:B------:R-:W-:Y:S01]  /*0200*/  BSSY B0, `(.L_x_4110) ;  /* 0x0000290000007945 */ /* 0x000fe20003800000 */
[----:B------:R-:W-:Y:S02]  /*0210*/  PRMT R0, RZ, 0x7610, R0 ;  /* 0x00007610ff007816 */ /* 0x000fe40000000000 */
[----:B0-----:R-:W-:-:S04]  /*0220*/  PRMT R3, RZ, 0x7610, R3 ;  /* 0x00007610ff037816 */ /* 0x001fc80000000003 */
[C---:B--2---:R-:W-:Y:S02]  /*0230*/  @!P2 PRMT R3, R6.reuse, 0x7610, R3 ;  /* 0x000076100603a816 */ /* 0x044fe40000000003 */
[----:B------:R-:W-:Y:S02]  /*0240*/  @!P2 PRMT R0, R6, 0x7632, R0 ;  /* 0x000076320600a816 */ /* 0x000fe40000000000 */
[----:B---3--:R-:W-:-:S04]  /*0250*/  @!P0 PRMT R8, R8, 0x5410, R10 ;  /* 0x0000541008088816 */ /* 0x008fc8000000000a */
[----:B------:R-:W-:Y:S02]  /*0260*/  @!P0 PRMT R8, R10, 0x7632, R8 ;  /* 0x000076320a088816 */ /* 0x000fe40000000008 */
[----:B----4-:R-:W-:-:S04]  /*0270*/  @!P3 PRMT R18, R18, 0x5410, R4 ;  /* 0x000054101212b816 */ /* 0x010fc80000000004 */
[----:B------:R-:W-:Y:S02]  /*0280*/  @!P3 PRMT R18, R4, 0x7632, R18 ;  /* 0x000076320412b816 */ /* 0x000fe40000000012 */
[----:B-----5:R-:W-:-:S04]  /*0290*/  @!P1 PRMT R20, R20, 0x5410, R2 ;  /* 0x0000541014149816 */ /* 0x020fc80000000002 */
[----:B------:R-:W-:Y:S01]  /*02a0*/  @!P1 PRMT R20, R2, 0x7632, R20 ;  /* 0x0000763202149816 */ /* 0x000fe20000000014 */
[----:B------:R-:W-:Y:S06]  /*02b0*/  @P2 BRA `(.L_x_4111) ;  /* 0x0000002800102947 */ /* 0x000fec0003800000 */
[----:B------:R-:W-:Y:S02]  /*02c0*/  HADD2.F32 R3, -RZ, R3.H0_H0 ;  /* 0x20000003ff037230 */ /* 0x000fe40000004100 */
        /* <DEDUP_REMOVED lines=77> */
[----:B------:R-:W-:Y:S02]  /*07a0*/  MOV R21, 0x3d39bf78 ;  /* 0x3d39bf7800157802 */ /* 0x000fe40000000f00 */
        /* <DEDUP_REMOVED lines=30> */
.L_x_4119:
        /* <DEDUP_REMOVED lines=10> */
.L_x_4121:
[----:B------:R-:W-:-:S04]  /*0a30*/  FADD.FTZ R11, -R9, R10 ;  /* 0x0000000a090b7221 */ /* 0x000fc80000010100 */
[----:B------:R-:W-:-:S07]  /*0a40*/  FMUL.FTZ R11, R11, 0.5 ;  /* 0x3f0000000b0b7820 */ /* 0x000fce0000410000 */
.L_x_4122:
[----:B------:R-:W-:Y:S05]  /*0a50*/  BSYNC B2 ;  /* 0x0000000000027941 */ /* 0x000fea0003800000 */
.L_x_4120:
        /* <DEDUP_REMOVED lines=11> */
.L_x_4124:
[----:B------:R-:W-:-:S04]  /*0b10*/  FADD.FTZ R12, R17, -R12 ;  /* 0x8000000c110c7221 */ /* 0x000fc80000010000 */
[----:B------:R-:W-:-:S07]  /*0b20*/  FMUL.FTZ R12, R12, 0.5 ;  /* 0x3f0000000c0c7820 */ /* 0x000fce0000410000 */
.L_x_4125:
[----:B------:R-:W-:Y:S05]  /*0b30*/  BSYNC B2 ;  /* 0x0000000000027941 */ /* 0x000fea0003800000 */
.L_x_4123:
[----:B------:R-:W-:Y:S01]  /*0b40*/  FADD.FTZ R12, R12, R11 ;  /* 0x0000000b0c0c7221 */ /* 0x000fe20000010000 */
[----:B------:R-:W-:Y:S01]  /*0b50*/  FADD.FTZ R11, R6, 1 ;  /* 0x3f800000060b7421 */ /* 0x000fe20000010000 */
[----:B------:R-:W-:Y:S01]  /*0b60*/  HFMA2.MMA R22, -RZ, RZ, 1.625, 0 ;  /* 0x3e800000ff167435 */ /* 0x000fe200000001ff */
[----:B------:R-:W-:Y:S02]  /*0b70*/  MOV R21, 0x3d39bf78 ;  /* 0x3d39bf7800157802 */ /* 0x000fe40000000f00 */
        /* <DEDUP_REMOVED lines=31> */
.L_x_4118:
[----:B------:R0:W1:Y:S02]  /*0d70*/  MUFU.SQRT R12, R5 ;  /* 0x00000005000c7308 */ /* 0x0000640000002000 */
.L_x_4117:
[----:B------:R-:W-:Y:S05]  /*0d80*/  BSYNC B1 ;  /* 0x0000000000017941 */ /* 0x000fea0003800000 */
.L_x_4116:
[----:B------:R-:W-:Y:S01]  /*0d90*/  FSETP.GEU.FTZ.AND P0, PT, R7, 4.336808689942017736e-19, PT ;  /* 0x210000000700780b */ /* 0x000fe20003f1e000 */
[----:B------:R-:W-:Y:S01]  /*0da0*/  BSSY B1, `(.L_x_4126) ;  /* 0x0000048000017945 */ /* 0x000fe20003800000 */
[----:B-1----:R-:W-:-:S11]  /*0db0*/  MOV R11, R12 ;  /* 0x0000000c000b7202 */ /* 0x002fd60000000f00 */
[----:B------:R-:W-:Y:S05]  /*0dc0*/  @!P0 BRA `(.L_x_4127) ;  /* 0x0000000400088947 */ /* 0x000fea0003800000 */
[----:B------:R-:W1:Y:S01]  /*0dd0*/  MUFU.RCP R12, R6 ;  /* 0x00000006000c7308 */ /* 0x000e620000001000 */
[----:B------:R-:W-:Y:S01]  /*0de0*/  PLOP3.LUT P0, PT, PT, PT, PT, 0x8, 0x0 ;  /* 0x000000000000781c */ /* 0x000fe20003f0e170 */
[----:B-1----:R-:W-:-:S05]  /*0df0*/  FMUL.FTZ R12, R7, R12 ;  /* 0x0000000c070c7220 */ /* 0x002fca0000410000 */
[----:B------:R-:W-:-:S13]  /*0e00*/  FSETP.GT.FTZ.AND P1, PT, R12, 0.64170002937316894531, PT ;  /* 0x3f2446740c00780b */ /* 0x000fda0003f34000 */
[----:B------:R-:W-:Y:S05]  /*0e10*/  @!P1 BRA `(.L_x_4128) ;  /* 0x0000000400009947 */ /* 0x000fea0003800000 */
[----:B------:R-:W-:Y:S02]  /*0e20*/  FSETP.NEU.FTZ.AND P1, PT, R7, 1, PT ;  /* 0x3f8000000700780b */ /* 0x000fe40003f3d000 */
[----:B------:R-:W-:-:S13]  /*0e30*/  FSETP.GEU.FTZ.AND P0, PT, |R2|, 9.3132257461547851562e-10, PT ;  /* 0x308000000200780b */ /* 0x000fda0003f1e200 */
[----:B------:R-:W-:Y:S05]  /*0e40*/  @!P0 BRA !P1, `(.L_x_4129) ;  /* 0x0000000000c88947 */ /* 0x000fea0004800000 */
[----:B0-----:R-:W-:-:S05]  /*0e50*/  FMUL.FTZ R5, |R0|, 1.1920928955078125e-07 ;  /* 0x3400000000057820 */ /* 0x001fca0000410200 */
[----:B------:R-:W-:-:S13]  /*0e60*/  FSETP.GTU.FTZ.AND P0, PT, R5, |R2|, PT ;  /* 0x400000020500720b */ /* 0x000fda0003f1c000 */
[----:B------:R-:W-:Y:S05]  /*0e70*/  @P0 BRA `(.L_x_4130) ;  /* 0x0000000000800947 */ /* 0x000fea0003800000 */
        /* <DEDUP_REMOVED lines=10> */
.L_x_4132:
[----:B------:R-:W-:-:S04]  /*0f20*/  FADD.FTZ R5, -R9, R10 ;  /* 0x0000000a09057221 */ /* 0x000fc80000010100 */
[----:B------:R-:W-:-:S07]  /*0f30*/  FMUL.FTZ R5, R5, 0.5 ;  /* 0x3f00000005057820 */ /* 0x000fce0000410000 */
.L_x_4133:
[----:B------:R-:W-:Y:S05]  /*0f40*/  BSYNC B2 ;  /* 0x0000000000027941 */ /* 0x000fea0003800000 */
.L_x_4131:
        /* <DEDUP_REMOVED lines=10> */
.L_x_4135:
[----:B------:R-:W-:-:S04]  /*0ff0*/  FADD.FTZ R0, -R0, R17 ;  /* 0x0000001100007221 */ /* 0x000fc80000010100 */
[----:B------:R-:W-:-:S07]  /*1000*/  FMUL.FTZ R0, R0, 0.5 ;  /* 0x3f00000000007820 */ /* 0x000fce0000410000 */
.L_x_4136:
[----:B------:R-:W-:Y:S05]  /*1010*/  BSYNC B2 ;  /* 0x0000000000027941 */ /* 0x000fea0003800000 */
.L_x_4134:
[----:B------:R-:W-:Y:S01]  /*1020*/  FADD.FTZ R5, R0, R5 ;  /* 0x0000000500057221 */ /* 0x000fe20000010000 */
[----:B------:R-:W-:Y:S01]  /*1030*/  FADD.FTZ R6, R7, R6 ;  /* 0x0000000607067221 */ /* 0x000fe20000010000 */
[----:B------:R-:W-:-:S03]  /*1040*/  PLOP3.LUT P0, PT, PT, PT, PT, 0x80, 0x0 ;  /* 0x000000000000781c */ /* 0x000fc60003f0f070 */
[----:B------:R-:W-:-:S06]  /*1050*/  FMUL.FTZ R6, R6, R5 ;  /* 0x0000000506067220 */ /* 0x000fcc0000410000 */
[----:B------:R-:W1:Y:S01]  /*1060*/  MUFU.SQRT R6, R6 ;  /* 0x0000000600067308 */ /* 0x000e620000002000 */
[----:B------:R-:W-:Y:S05]  /*1070*/  BRA `(.L_x_4128) ;  /* 0x0000000000687947 */ /* 0x000fea0003800000 */
.L_x_4130:
[----:B------:R-:W-:-:S13]  /*1080*/  FSETP.GT.FTZ.AND P1, PT, R7, 1, PT ;  /* 0x3f8000000700780b */ /* 0x000fda0003f34000 */
[----:B------:R-:W-:Y:S01]  /*1090*/  @!P1 FADD.FTZ R6, -R7, 1 ;  /* 0x3f80000007069421 */ /* 0x000fe20000010100 */
[----:B------:R-:W-:-:S03]  /*10a0*/  @!P1 PLOP3.LUT P0, PT, PT, PT, PT, 0x80, 0x0 ;  /* 0x000000000000981c */ /* 0x000fc60003f0f070 */
[----:B------:R-:W-:-:S06]  /*10b0*/  @!P1 FMUL.FTZ R6, R9, R6 ;  /* 0x0000000609069220 */ /* 0x000fcc0000410000 */
[----:B------:R-:W2:Y:S01]  /*10c0*/  @!P1 MUFU.SQRT R6, R6 ;  /* 0x0000000600069308 */ /* 0x000ea20000002000 */
[----:B------:R-:W-:Y:S05]  /*10d0*/  @!P1 BRA `(.L_x_4128) ;  /* 0x0000000000509947 */ /* 0x000fea0003800000 */
[----:B------:R-:W-:Y:S01]  /*10e0*/  FMUL.FTZ R0, R9, R0 ;  /* 0x0000000009007220 */ /* 0x000fe20000410000 */
[----:B------:R-:W-:Y:S01]  /*10f0*/  FMUL.FTZ R2, |R2|, 2.81474976710656000000e+14 ;  /* 0x5780000002027820 */ /* 0x000fe20000410200 */
[----:B------:R-:W-:-:S03]  /*1100*/  PLOP3.LUT P0, PT, PT, PT, PT, 0x80, 0x0 ;  /* 0x000000000000781c */ /* 0x000fc60003f0f070 */
[C---:B------:R-:W-:Y:S01]  /*1110*/  FMUL.FTZ R2, R7.reuse, R2 ;  /* 0x0000000207027220 */ /* 0x040fe20000410000 */
[----:B------:R-:W0:Y:S01]  /*1120*/  MUFU.SQRT R0, R0 ;  /* 0x0000000000007308 */ /* 0x000e220000002000 */
[----:B------:R-:W-:-:S07]  /*1130*/  FMUL.FTZ R7, R7, 2.81474976710656000000e+14 ;  /* 0x5780000007077820 */ /* 0x000fce0000410000 */
[----:B0-----:R-:W2:Y:S02]  /*1140*/  MUFU.RCP R5, R0 ;  /* 0x0000000000057308 */ /* 0x001ea40000001000 */
[----:B--2---:R-:W-:Y:S01]  /*1150*/  FMUL.FTZ R6, R2, R5 ;  /* 0x0000000502067220 */ /* 0x004fe20000410000 */
[----:B------:R-:W-:Y:S06]  /*1160*/  BRA `(.L_x_4128) ;  /* 0x00000000002c7947 */ /* 0x000fec0003800000 */
.L_x_4129:
        /* <DEDUP_REMOVED lines=8> */
.L_x_4127:
[----:B------:R-:W-:Y:S01]  /*11f0*/  PLOP3.LUT P0, PT, PT, PT, PT, 0x80, 0x0 ;  /* 0x000000000000781c */ /* 0x000fe20003f0f070 */
[----:B------:R-:W-:Y:S01]  /*1200*/  FMUL.FTZ R6, R6, 16777216 ;  /* 0x4b80000006067820 */ /* 0x000fe20000410000 */
[----:B------:R-:W-:-:S11]  /*1210*/  FMUL.FTZ R7, R7, 16777216 ;  /* 0x4b80000007077820 */ /* 0x000fd60000410000 */
.L_x_4128:
[----:B------:R-:W-:Y:S05]  /*1220*/  BSYNC B1 ;  /* 0x0000000000017941 */ /* 0x000fea0003800000 */
.L_x_4126:
        /* <DEDUP_REMOVED lines=10> */
[----:B0-----:R-:W1:Y:S02]  /*12d0*/  MUFU.RSQ R5, R2 ;  /* 0x0000000200057308 */ /* 0x001e640000001400 */
[----:B-12---:R-:W-:Y:S01]  /*12e0*/  FMUL.FTZ R6, R2, R5 ;  /* 0x0000000502067220 */ /* 0x006fe20000410000 */
[----:B------:R-:W-:-:S04]  /*12f0*/  FMUL.FTZ R5, R5, 0.5 ;  /* 0x3f00000005057820 */ /* 0x000fc80000410000 */
[----:B------:R-:W-:-:S04]  /*1300*/  FFMA.FTZ R5, -R6, R5, 0.5 ;  /* 0x3f00000006057423 */ /* 0x000fc80000010105 */
[----:B------:R-:W-:Y:S01]  /*1310*/  FFMA.FTZ R5, R6, R5, R6 ;  /* 0x0000000506057223 */ /* 0x000fe20000010006 */
[----:B------:R-:W-:-:S04]  /*1320*/  MOV R6, 0x3d10ecef ;  /* 0x3d10ecef00067802 */ /* 0x000fc80000000f00 */
        /* <DEDUP_REMOVED lines=14> */
[----:B------:R-:W-:-:S04]  /*1410*/  @P1 FFMA.FTZ R0, R2, 0.93318945169448852539, R3 ;  /* 0x3f6ee58102001823 */ /* 0x000fc80000010003 */
[----:B------:R-:W-:-:S05]  /*1420*/  @P0 FADD.FTZ R0, R0, R0 ;  /* 0x0000000000000221 */ /* 0x000fca0000010000 */
[----:B------:R-:W-:Y:S01]  /*1430*/  MOV R12, R0 ;  /* 0x00000000000c7202 */ /* 0x000fe20000000f00 */
[----:B------:R-:W-:Y:S06]  /*1440*/  BRA `(.L_x_4140) ;  /* 0x0000000800247947 */ /* 0x000fec0003800000 */
.L_x_4139:
[----:B------:R-:W-:Y:S01]  /*1450*/  HFMA2.MMA R0, -RZ, RZ, 1.75, 0 ;  /* 0x3f000000ff007435 */ /* 0x000fe200000001ff */
[C---:B------:R-:W-:Y:S01]  /*1460*/  FADD.FTZ R3, |R12|.reuse, -RZ ;  /* 0x800000ff0c037221 */ /* 0x040fe20000010200 */
[C---:B------:R-:W-:Y:S02]  /*1470*/  FSETP.GT.FTZ.AND P0, PT, |R12|.reuse, 0.56000000238418579102, PT ;  /* 0x3f0f5c290c00780b */ /* 0x040fe40003f14200 */
[----:B------:R-:W-:-:S06]  /*1480*/  FSETP.NEU.FTZ.AND P1, PT, |R12|, 1, PT ;  /* 0x3f8000000c00780b */ /* 0x000fcc0003f3d200 */
[----:B------:R-:W-:-:S04]  /*1490*/  FFMA.FTZ R0, -R3, R0, 0.5 ;  /* 0x3f00000003007423 */ /* 0x000fc80000010100 */
[----:B0-----:R-:W0:Y:S02]  /*14a0*/  MUFU.RSQ R5, R0 ;  /* 0x0000000000057308 */ /* 0x001e240000001400 */
[----:B0-----:R-:W-:Y:S01]  /*14b0*/  FMUL.FTZ R2, R0, R5 ;  /* 0x0000000500027220 */ /* 0x001fe20000410000 */
[----:B------:R-:W-:Y:S01]  /*14c0*/  FMUL.FTZ R5, R5, 0.5 ;  /* 0x3f00000005057820 */ /* 0x000fe20000410000 */
[----:B------:R-:W-:-:S03]  /*14d0*/  HFMA2.MMA R0, -RZ, RZ, 1.9599609375, 20144 ;  /* 0x3fd774ebff007435 */ /* 0x000fc600000001ff */
        /* <DEDUP_REMOVED lines=18> */
[----:B------:R-:W-:Y:S01]  /*1600*/  MOV R12, R2 ;  /* 0x00000002000c7202 */ /* 0x000fe20000000f00 */
[----:B------:R-:W-:Y:S06]  /*1610*/  BRA `(.L_x_4140) ;  /* 0x0000000400b07947 */ /* 0x000fec0003800000 */
.L_x_4138:
[----:B------:R-:W-:-:S13]  /*1620*/  ISETP.GT.AND P0, PT, R3, -0x1, PT ;  /* 0xffffffff0300780c */ /* 0x000fda0003f04270 */
[----:B------:R-:W-:Y:S05]  /*1630*/  @P0 BRA `(.L_x_4141) ;  /* 0x0000000000d80947 */ /* 0x000fea0003800000 */
[----:B------:R-:W-:Y:S01]  /*1640*/  FADD.FTZ R7, -R7, -RZ ;  /* 0x800000ff07077221 */ /* 0x000fe20000010100 */
[C---:B-12---:R-:W-:Y:S01]  /*1650*/  FADD.FTZ R3, |R6|.reuse, -RZ ;  /* 0x800000ff06037221 */ /* 0x046fe20000010200 */
[----:B------:R-:W-:Y:S02]  /*1660*/  BSSY B4, `(.L_x_4142) ;  /* 0x0000011000047945 */ /* 0x000fe40003800000 */
[----:B------:R-:W-:Y:S01]  /*1670*/  FADD.FTZ R0, |R7|, -RZ ;  /* 0x800000ff07007221 */ /* 0x000fe20000010200 */
[----:B------:R-:W-:-:S04]  /*1680*/  FSETP.GT.FTZ.AND P6, PT, |R6|, |R7|, PT ;  /* 0x400000070600720b */ /* 0x000fc80003fd4200 */
[----:B------:R-:W-:Y:S02]  /*1690*/  FSEL R2, R3, R0, P6 ;  /* 0x0000000003027208 */ /* 0x000fe40003000000 */
[----:B------:R-:W-:Y:S02]  /*16a0*/  FSEL R0, R0, R3, P6 ;  /* 0x0000000300007208 */ /* 0x000fe40003000000 */
[----:B0-----:R-:W0:Y:S08]  /*16b0*/  MUFU.RCP R5, R2 ;  /* 0x0000000200057308 */ /* 0x001e300000001000 */
        /* <DEDUP_REMOVED lines=9> */
[----:B------:R-:W-:Y:S05]  /*1750*/  CALL.REL.NOINC `($__internal_3_$__cuda_sm3x_div_rn_ftz_f32_slowpath) ;  /* 0x0000008c00e07944 */ /* 0x000fea0003c00000 */
[----:B------:R-:W-:-:S07]  /*1760*/  MOV R3, R0 ;  /* 0x0000000000037202 */ /* 0x000fce0000000f00 */
.L_x_4143:
[----:B------:R-:W-:Y:S05]  /*1770*/  BSYNC B4 ;  /* 0x0000000000047941 */ /* 0x000fea0003800000 */
.L_x_4142:
        /* <DEDUP_REMOVED lines=18> */
.L_x_4145:
[----:B------:R-:W-:Y:S02]  /*18a0*/  ISETP.GE.AND P0, PT, R7, RZ, PT ;  /* 0x000000ff0700720c */ /* 0x000fe40003f06270 */
[----:B------:R-:W-:-:S11]  /*18b0*/  MOV R3, 0x3fd774eb ;  /* 0x3fd774eb00037802 */ /* 0x000fd60000000f00 */
[----:B------:R-:W-:-:S04]  /*18c0*/  @P0 FFMA.FTZ R0, R3, 0.93318945169448852539, -R0 ;  /* 0x3f6ee58103000823 */ /* 0x000fc80000010800 */
[----:B------:R-:W-:-:S07]  /*18d0*/  @!P0 FFMA.FTZ R0, R3, 0.93318945169448852539, R0 ;  /* 0x3f6ee58103008823 */ /* 0x000fce0000010000 */
.L_x_4146:
[----:B------:R-:W-:Y:S05]  /*18e0*/  BSYNC B1 ;  /* 0x0000000000017941 */ /* 0x000fea0003800000 */
.L_x_4144:
[C---:B------:R-:W-:Y:S02]  /*18f0*/  FSETP.NEU.FTZ.AND P0, PT, |R7|.reuse, |R6|, PT ;  /* 0x400000060700720b */ /* 0x040fe40003f1d200 */
[----:B------:R-:W-:Y:S01]  /*1900*/  FSETP.NEU.FTZ.AND P1, PT, R2, RZ, PT ;  /* 0x000000ff0200720b */ /* 0x000fe20003f3d000 */
[----:B------:R-:W-:Y:S01]  /*1910*/  HFMA2.MMA R2, -RZ, RZ, 2.04296875, -15.78125 ;  /* 0x4016cbe4ff027435 */ /* 0x000fe200000001ff */
        /* <DEDUP_REMOVED lines=8> */
.L_x_4141:
[----:B------:R-:W-:Y:S01]  /*19a0*/  FADD.FTZ R0, |R7|, -RZ ;  /* 0x800000ff07007221 */ /* 0x000fe20000010200 */
[C---:B012---:R-:W-:Y:S01]  /*19b0*/  FADD.FTZ R5, |R6|.reuse, -RZ ;  /* 0x800000ff06057221 */ /* 0x047fe20000010200 */
[----:B------:R-:W-:Y:S01]  /*19c0*/  FSETP.GT.FTZ.AND P6, PT, |R6|, |R7|, PT ;  /* 0x400000070600720b */ /* 0x000fe20003fd4200 */
[----:B------:R-:W-:Y:S03]  /*19d0*/  BSSY B4, `(.L_x_4147) ;  /* 0x000000f000047945 */ /* 0x000fe60003800000 */
[----:B------:R-:W-:Y:S02]  /*19e0*/  FSEL R2, R5, R0, P6 ;  /* 0x0000000005027208 */ /* 0x000fe40003000000 */
[----:B------:R-:W-:Y:S02]  /*19f0*/  FSEL R0, R0, R5, P6 ;  /* 0x0000000500007208 */ /* 0x000fe40003000000 */
[----:B------:R-:W0:Y:S08]  /*1a00*/  MUFU.RCP R3, R2 ;  /* 0x0000000200037308 */ /* 0x000e300000001000 */
        /* <DEDUP_REMOVED lines=11> */
.L_x_4148:
[----:B------:R-:W-:Y:S05]  /*1ac0*/  BSYNC B4 ;  /* 0x0000000000047941 */ /* 0x000fea0003800000 */
.L_x_4147:
        /* <DEDUP_REMOVED lines=18> */
.L_x_4150:
[----:B------:R-:W-:Y:S02]  /*1bf0*/  ISETP.GE.AND P0, PT, R7, RZ, PT ;  /* 0x000000ff0700720c */ /* 0x000fe40003f06270 */
[----:B------:R-:W-:-:S11]  /*1c00*/  MOV R3, 0x3fd774eb ;  /* 0x3fd774eb00037802 */ /* 0x000fd60000000f00 */
[----:B------:R-:W-:-:S04]  /*1c10*/  @P0 FFMA.FTZ R0, R3, 0.93318945169448852539, -R0 ;  /* 0x3f6ee58103000823 */ /* 0x000fc80000010800 */
[----:B------:R-:W-:-:S07]  /*1c20*/  @!P0 FFMA.FTZ R0, R3, 0.93318945169448852539, R0 ;  /* 0x3f6ee58103008823 */ /* 0x000fce0000010000 */
.L_x_4151:
[----:B------:R-:W-:Y:S05]  /*1c30*/  BSYNC B1 ;  /* 0x0000000000017941 */ /* 0x000fea0003800000 */
.L_x_4149:
[C---:B------:R-:W-:Y:S02]  /*1c40*/  FSETP.NEU.FTZ.AND P0, PT, |R7|.reuse, |R6|, PT ;  /* 0x400000060700720b */ /* 0x040fe40003f1d200 */
[----:B------:R-:W-:Y:S01]  /*1c50*/  FSETP.NEU.FTZ.AND P1, PT, R2, RZ, PT ;  /* 0x000000ff0200720b */ /* 0x000fe20003f3d000 */
[----:B------:R-:W-:Y:S01]  /*1c60*/  HFMA2.MMA R2, -RZ, RZ, 2.04296875, -15.78125 ;  /* 0x4016cbe4ff027435 */ /* 0x000fe200000001ff */
[----:B------:R-:W-:Y:S01]  /*1c70*/  ISETP.GE.AND P2, PT, R7, RZ, PT ;  /* 0x000000ff0700720c */ /* 0x000fe20003f46270 */
[----:B------:R-:W-:-:S08]  /*1c80*/  FADD.FTZ R7, |R6|, |R7| ;  /* 0x4000000706077221 */ /* 0x000fd00000010200 */
[----:B------:R-:W-:Y:S02]  /*1c90*/  @!P0 FSEL R0, R2, 0.78539818525314331055, !P2 ;  /* 0x3f490fdb02008808 */ /* 0x000fe40005000000 */
[----:B------:R-:W-:Y:S02]  /*1ca0*/  @!P1 FSEL R0, RZ, 3.1415927410125732422, P2 ;  /* 0x40490fdbff009808 */ /* 0x000fe40001000000 */
[----:B------:R-:W-:Y:S02]  /*1cb0*/  FSETP.GTU.FTZ.AND P0, PT, |R7|, +INF , PT ;  /* 0x7f8000000700780b */ /* 0x000fe40003f1c200 */
[----:B------:R-:W-:-:S04]  /*1cc0*/  LOP3.LUT R0, R0, 0x80000000, R6, 0xb8, !PT ;  /* 0x8000000000007812 */ /* 0x000fc800078eb806 */
[----:B------:R-:W-:-:S07]  /*1cd0*/  FSEL R12, R7, R0, P0 ;  /* 0x00000000070c7208 */ /* 0x000fce0000000000 */
.L_x_4140:
[----:B------:R-:W-:Y:S05]  /*1ce0*/  BSYNC B3 ;  /* 0x0000000000037941 */ /* 0x000fea0003800000 */
.L_x_4137:
[----:B------:R-:W-:-:S13]  /*1cf0*/  ISETP.NE.AND P0, PT, R4, RZ, PT ;  /* 0x000000ff0400720c */ /* 0x000fda0003f05270 */
[----:B------:R-:W-:Y:S01]  /*1d00*/  @!P0 FADD.FTZ R11, -R11, -RZ ;  /* 0x800000ff0b0b8221 */ /* 0x000fe20000010100 */
[----:B------:R-:W-:Y:S06]  /*1d10*/  BRA `(.L_x_4111) ;  /* 0x0000000c00787947 */ /* 0x000fec0003800000 */
.L_x_4115:
[----:B------:R-:W-:Y:S01]  /*1d20*/  FADD.FTZ R3, -R3, 6.1232342629258392722e-17 ;  /* 0x248d313203037421 */ /* 0x000fe20000010100 */
[----:B------:R-:W-:-:S03]  /*1d30*/  FADD.FTZ R11, -R2, -RZ ;  /* 0x800000ff020b7221 */ /* 0x000fc60000010100 */
[----:B------:R-:W-:Y:S01]  /*1d40*/  FADD.FTZ R12, R3, 1.5707963705062866211 ;  /* 0x3fc90fdb030c7421 */ /* 0x000fe20000010000 */
[----:B------:R-:W-:Y:S06]  /*1d50*/  BRA `(.L_x_4111) ;  /* 0x0000000c00687947 */ /* 0x000fec0003800000 */
.L_x_4114:
[----:B------:R-:W-:Y:S01]  /*1d60*/  FADD.FTZ R11, -R2, -RZ ;  /* 0x800000ff020b7221 */ /* 0x000fe20000010100 */
[----:B------:R-:W-:Y:S01]  /*1d70*/  MOV R12, RZ ;  /* 0x000000ff000c7202 */ /* 0x000fe20000000f00 */
[----:B------:R-:W-:Y:S06]  /*1d80*/  BRA `(.L_x_4111) ;  /* 0x0000000c005c7947 */ /* 0x000fec0003800000 */
.L_x_4113:
        /* <DEDUP_REMOVED lines=23> */
[----:B------:R-:W-:Y:S05]  /*1f00*/  CALL.REL.NOINC `($__internal_3_$__cuda_sm3x_div_rn_ftz_f32_slowpath) ;  /* 0x0000008400f47944 */ /* 0x000fea0003c00000 */
[----:B------:R-:W-:-:S07]  /*1f10*/  MOV R9, R0 ;  /* 0x0000000000097202 */ /* 0x000fce0000000f00 */
.L_x_4156:
[----:B------:R-:W-:Y:S05]  /*1f20*/  BSYNC B4 ;  /* 0x0000000000047941 */ /* 0x000fea0003800000 */
.L_x_4155:
        /* <DEDUP_REMOVED lines=18> */
.L_x_4158:
[----:B------:R-:W-:Y:S02]  /*2050*/  ISETP.GE.AND P0, PT, R3, RZ, PT ;  /* 0x000000ff0300720c */ /* 0x000fe40003f06270 */
[----:B------:R-:W-:-:S11]  /*2060*/  MOV R9, 0x3fd774eb ;  /* 0x3fd774eb00097802 */ /* 0x000fd60000000f00 */
[----:B------:R-:W-:-:S04]  /*2070*/  @P0 FFMA.FTZ R0, R9, 0.93318945169448852539, -R0 ;  /* 0x3f6ee58109000823 */ /* 0x000fc80000010800 */
[----:B------:R-:W-:-:S07]  /*2080*/  @!P0 FFMA.FTZ R0, R9, 0.93318945169448852539, R0 ;  /* 0x3f6ee58109008823 */ /* 0x000fce0000010000 */
.L_x_4159:
[----:B------:R-:W-:Y:S05]  /*2090*/  BSYNC B1 ;  /* 0x0000000000017941 */ /* 0x000fea0003800000 */
.L_x_4157:
[----:B------:R-:W-:Y:S01]  /*20a0*/  FSETP.NEU.FTZ.AND P0, PT, R7, |R2|, PT ;  /* 0x400000020700720b */ /* 0x000fe20003f1d000 */
[----:B------:R-:W0:Y:S01]  /*20b0*/  MUFU.LG2 R5, R5 ;  /* 0x0000000500057308 */ /* 0x000e220000000c00 */
[----:B------:R-:W-:Y:S01]  /*20c0*/  FSETP.NEU.FTZ.AND P1, PT, R6, RZ, PT ;  /* 0x000000ff0600720b */ /* 0x000fe20003f3d000 */
[----:B------:R-:W-:Y:S01]  /*20d0*/  FADD.FTZ R7, |R2|, R7 ;  /* 0x0000000702077221 */ /* 0x000fe20000010200 */
[----:B------:R-:W-:Y:S01]  /*20e0*/  ISETP.GE.AND P2, PT, R3, RZ, PT ;  /* 0x000000ff0300720c */ /* 0x000fe20003f46270 */
[----:B------:R-:W-:-:S10]  /*20f0*/  HFMA2.MMA R3, -RZ, RZ, 2.04296875, -15.78125 ;  /* 0x4016cbe4ff037435 */ /* 0x000fd400000001ff */
[----:B------:R-:W-:Y:S02]  /*2100*/  @!P0 FSEL R0, R3, 0.78539818525314331055, !P2 ;  /* 0x3f490fdb03008808 */ /* 0x000fe40005000000 */
[----:B------:R-:W-:Y:S01]  /*2110*/  @!P1 FSEL R0, RZ, 3.1415927410125732422, P2 ;  /* 0x40490fdbff009808 */ /* 0x000fe20001000000 */
[----:B0-----:R-:W-:Y:S01]  /*2120*/  FMUL.FTZ.D2 R11, R5, 0.69314718246459960938 ;  /* 0x3f317218050b7820 */ /* 0x001fe20000310000 */
[----:B------:R-:W-:Y:S02]  /*2130*/  FSETP.GTU.FTZ.AND P0, PT, |R7|, +INF , PT ;  /* 0x7f8000000700780b */ /* 0x000fe40003f1c200 */
[----:B------:R-:W-:-:S04]  /*2140*/  LOP3.LUT R0, R0, 0x80000000, R2, 0xb8, !PT ;  /* 0x8000000000007812 */ /* 0x000fc800078eb802 */
[----:B------:R-:W-:Y:S01]  /*2150*/  FSEL R0, R7, R0, P0 ;  /* 0x0000000007007208 */ /* 0x000fe20000000000 */
[----:B------:R-:W-:Y:S06]  /*2160*/  BRA `(.L_x_4160) ;  /* 0x0000000800107947 */ /* 0x000fec0003800000 */
.L_x_4154:
        /* <DEDUP_REMOVED lines=13> */
.L_x_4162:
[----:B------:R-:W-:Y:S05]  /*2240*/  BSYNC B4 ;  /* 0x0000000000047941 */ /* 0x000fea0003800000 */
.L_x_4161:
        /* <DEDUP_REMOVED lines=18> */
.L_x_4164:
[----:B------:R-:W-:Y:S02]  /*2370*/  ISETP.GE.AND P0, PT, R3, RZ, PT ;  /* 0x000000ff0300720c */ /* 0x000fe40003f06270 */
[----:B------:R-:W-:-:S11]  /*2380*/  MOV R9, 0x3fd774eb ;  /* 0x3fd774eb00097802 */ /* 0x000fd60000000f00 */
[----:B------:R-:W-:-:S04]  /*2390*/  @P0 FFMA.FTZ R0, R9, 0.93318945169448852539, -R0 ;  /* 0x3f6ee58109000823 */ /* 0x000fc80000010800 */
[----:B------:R-:W-:-:S07]  /*23a0*/  @!P0 FFMA.FTZ R0, R9, 0.93318945169448852539, R0 ;  /* 0x3f6ee58109008823 */ /* 0x000fce0000010000 */
.L_x_4165:
[----:B------:R-:W-:Y:S05]  /*23b0*/  BSYNC B1 ;  /* 0x0000000000017941 */ /* 0x000fea0003800000 */
.L_x_4163:
        /* <DEDUP_REMOVED lines=9> */
[----:B------:R-:W-:Y:S01]  /*2450*/  FSETP.NEU.FTZ.AND P2, PT, R6, RZ, PT ;  /* 0x000000ff0600720b */ /* 0x000fe20003f5d000 */
[----:B------:R-:W-:Y:S01]  /*2460*/  FADD.FTZ R7, |R2|, R7 ;  /* 0x0000000702077221 */ /* 0x000fe20000010200 */
[----:B------:R-:W-:-:S04]  /*2470*/  FMUL.FTZ R11, R11, R11 ;  /* 0x0000000b0b0b7220 */ /* 0x000fc80000410000 */
[----:B------:R-:W-:-:S06]  /*2480*/  FFMA.FTZ R11, R12, R12, R11 ;  /* 0x0000000c0c0b7223 */ /* 0x000fcc000001000b */
[----:B------:R-:W0:Y:S02]  /*2490*/  MUFU.SQRT R11, R11 ;  /* 0x0000000b000b7308 */ /* 0x000e240000002000 */
[----:B0-----:R-:W-:Y:S01]  /*24a0*/  @P0 FMUL.FTZ R9, R10, R11 ;  /* 0x0000000b0a090220 */ /* 0x001fe20000410000 */
[----:B------:R-:W-:-:S04]  /*24b0*/  FSETP.NEU.FTZ.AND P0, PT, R5, +INF , PT ;  /* 0x7f8000000500780b */ /* 0x000fc80003f1d000 */
        /* <DEDUP_REMOVED lines=11> */
.L_x_4153:
[----:B------:R-:W-:Y:S01]  /*2570*/  FMUL.FTZ R5, R3, 0.36787945032119750977 ;  /* 0x3ebc5ab203057820 */ /* 0x000fe20000410000 */
[----:B------:R-:W-:Y:S01]  /*2580*/  FMUL.FTZ R9, R2, 0.36787945032119750977 ;  /* 0x3ebc5ab202097820 */ /* 0x000fe20000410000 */
[----:B------:R-:W-:Y:S01]  /*2590*/  MUFU.RCP R19, R6 ;  /* 0x0000000600137308 */ /* 0x000fe20000001000 */
        /* <DEDUP_REMOVED lines=18> */
[----:B------:R-:W-:Y:S01]  /*26c0*/  FFMA R5, R19, R10, R19 ;  /* 0x0000000a13057223 */ /* 0x000fe20000000013 */
[----:B------:R-:W-:-:S03]  /*26d0*/  MOV R10, 0x3f800000 ;  /* 0x3f800000000a7802 */ /* 0x000fc60000000f00 */
        /* <DEDUP_REMOVED lines=9> */
[----:B------:R-:W-:Y:S05]  /*2770*/  CALL.REL.NOINC `($__internal_3_$__cuda_sm3x_div_rn_ftz_f32_slowpath) ;  /* 0x0000007c00d87944 */ /* 0x000fea0003c00000 */
[----:B------:R-:W-:-:S07]  /*2780*/  MOV R5, R0 ;  /* 0x0000000000057202 */ /* 0x000fce0000000f00 */
.L_x_4167:
[----:B------:R-:W-:Y:S05]  /*2790*/  BSYNC B4 ;  /* 0x0000000000047941 */ /* 0x000fea0003800000 */
.L_x_4166:
        /* <DEDUP_REMOVED lines=18> */
.L_x_4169:
[----:B------:R-:W-:Y:S02]  /*28c0*/  ISETP.GE.AND P0, PT, R3, RZ, PT ;  /* 0x000000ff0300720c */ /* 0x000fe40003f06270 */
[----:B------:R-:W-:-:S11]  /*28d0*/  MOV R5, 0x3fd774eb ;  /* 0x3fd774eb00057802 */ /* 0x000fd60000000f00 */
[----:B------:R-:W-:-:S04]  /*28e0*/  @P0 FFMA.FTZ R0, R5, 0.93318945169448852539, -R0 ;  /* 0x3f6ee58105000823 */ /* 0x000fc80000010800 */
[----:B------:R-:W-:-:S07]  /*28f0*/  @!P0 FFMA.FTZ R0, R5, 0.93318945169448852539, R0 ;  /* 0x3f6ee58105008823 */ /* 0x000fce0000010000 */
.L_x_4170:
[----:B------:R-:W-:Y:S05]  /*2900*/  BSYNC B1 ;  /* 0x0000000000017941 */ /* 0x000fea0003800000 */
.L_x_4168:
[----:B------:R-:W-:Y:S01]  /*2910*/  FSETP.NEU.FTZ.AND P1, PT, R7, |R2|, PT ;  /* 0x400000020700720b */ /* 0x000fe20003f3d000 */
[----:B------:R-:W-:Y:S01]  /*2920*/  FADD.FTZ R7, |R2|, R7 ;  /* 0x0000000702077221 */ /* 0x000fe20000010200 */
[----:B------:R-:W-:Y:S02]  /*2930*/  FSETP.NEU.FTZ.AND P2, PT, R6, RZ, PT ;  /* 0x000000ff0600720b */ /* 0x000fe40003f5d000 */
[----:B------:R-:W-:Y:S01]  /*2940*/  ISETP.GE.AND P0, PT, R3, RZ, PT ;  /* 0x000000ff0300720c */ /* 0x000fe20003f06270 */
[----:B------:R-:W-:-:S10]  /*2950*/  HFMA2.MMA R3, -RZ, RZ, 2.04296875, -15.78125 ;  /* 0x4016cbe4ff037435 */ /* 0x000fd400000001ff */
[----:B------:R-:W-:Y:S02]  /*2960*/  @!P1 FSEL R0, R3, 0.78539818525314331055, !P0 ;  /* 0x3f490fdb03009808 */ /* 0x000fe40004000000 */
[----:B------:R-:W-:Y:S02]  /*2970*/  @!P2 FSEL R0, RZ, 3.1415927410125732422, P0 ;  /* 0x40490fdbff00a808 */ /* 0x000fe40000000000 */
[----:B------:R-:W-:Y:S02]  /*2980*/  FSETP.GTU.FTZ.AND P0, PT, |R7|, +INF , PT ;  /* 0x7f8000000700780b */ /* 0x000fe40003f1c200 */
[----:B------:R-:W-:-:S04]  /*2990*/  LOP3.LUT R0, R0, 0x80000000, R2, 0xb8, !PT ;  /* 0x8000000000007812 */ /* 0x000fc800078eb802 */
[----:B------:R-:W-:-:S07]  /*29a0*/  FSEL R0, R7, R0, P0 ;  /* 0x0000000007007208 */ /* 0x000fce0000000000 */
.L_x_4160:
[----:B------:R-:W-:Y:S05]  /*29b0*/  BSYNC B3 ;  /* 0x0000000000037941 */ /* 0x000fea0003800000 */
.L_x_4152:
[----:B------:R-:W-:Y:S01]  /*29c0*/  ISETP.NE.AND P0, PT, R4, RZ, PT ;  /* 0x000000ff0400720c */ /* 0x000fe20003f05270 */
[----:B------:R-:W-:Y:S01]  /*29d0*/  FADD.FTZ R11, R11, 0.69314718246459960938 ;  /* 0x3f3172180b0b7421 */ /* 0x000fe20000010000 */
[----:B------:R-:W-:-:S11]  /*29e0*/  FADD.FTZ R12, |R0|, -RZ ;  /* 0x800000ff000c7221 */ /* 0x000fd60000010200 */
[----:B------:R-:W-:Y:S01]  /*29f0*/  @!P0 FADD.FTZ R11, -R11, -RZ ;  /* 0x800000ff0b0b8221 */ /* 0x000fe20000010100 */
[----:B------:R-:W-:Y:S06]  /*2a00*/  BRA `(.L_x_4111) ;  /* 0x00000000003c7947 */ /* 0x000fec0003800000 */
.L_x_4112:
        /* <DEDUP_REMOVED lines=15> */
.L_x_4111:
[----:B------:R-:W-:Y:S05]  /*2b00*/  BSYNC B0 ;  /* 0x0000000000007941 */ /* 0x000fea0003800000 */
.L_x_4110:
[----:B------:R-:W0:Y:S01]  /*2b10*/  S2R R10, SR_TID.X ;  /* 0x00000000000a7919 */ /* 0x000e220000002100 */
[----:B------:R-:W-:Y:S01]  /*2b20*/  BSSY B0, `(.L_x_4171) ;  /* 0x0000288000007945 */ /* 0x000fe20003800000 */
[----:B0-----:R-:W-:-:S04]  /*2b30*/  IADD3 R0, R10, 0x80, RZ ;  /* 0x000000800a007810 */ /* 0x001fc80007ffe0ff */
[----:B------:R-:W-:-:S13]  /*2b40*/  ISETP.GE.AND P0, PT, R0, R13, PT ;  /* 0x0000000d0000720c */ /* 0x000fda0003f06270 */
[----:B------:R-:W-:Y:S05]  /*2b50*/  @P0 BRA `(.L_x_4172) ;  /* 0x0000002800100947 */ /* 0x000fea0003800000 */
[--C-:B------:R-:W-:Y:S02]  /*2b60*/  HADD2.F32 R3, -RZ, R8.reuse.H1_H1 ;  /* 0x30000008ff037230 */ /* 0x100fe40000004100 */
        /* <DEDUP_REMOVED lines=25> */
[----:B-12---:R-:W-:Y:S02]  /*2d00*/  VIMNMX R6, R19, R22, !PT ;  /* 0x0000001613067248 */ /* 0x006fe40007fe0100 */
[----:B------:R-:W-:Y:S02]  /*2d10*/  LOP3.LUT R9, R8, 0xfe000000, RZ, 0xc0, !PT ;  /* 0xfe00000008097812 */ /* 0x000fe400078ec0ff */
[----:B------:R-:W-:Y:S02]  /*2d20*/  LOP3.LUT R16, R6, 0xfe000000, RZ, 0xc0, !PT ;  /* 0xfe00000006107812 */ /* 0x000fe400078ec0ff */
[----:B------:R-:W-:Y:S02]  /*2d30*/  VIMNMX R14, R14, R19, PT ;  /* 0x000000130e0e7248 */ /* 0x000fe40003fe0100 */
[----:B------:R-:W-:-:S02]  /*2d40*/  IADD3 R21, -R9, 0x7e800000, RZ ;  /* 0x7e80000009157810 */ /* 0x000fc40007ffe1ff */
[----:B------:R-:W-:Y:S02]  /*2d50*/  VIMNMX R19, R19, R22, PT ;  /* 0x0000001613137248 */ /* 0x000fe40003fe0100 */
[----:B------:R-:W-:Y:S01]  /*2d60*/  IADD3 R23, -R16, 0x7e800000, RZ ;  /* 0x7e80000010177810 */ /* 0x000fe20007ffe1ff */
[-C--:B------:R-:W-:Y:S01]  /*2d70*/  FMUL.FTZ R22, R14, R21.reuse ;  /* 0x000000150e167220 */ /* 0x080fe20000410000 */
[----:B------:R-:W-:Y:S01]  /*2d80*/  FMUL.FTZ R21, R8, R21 ;  /* 0x0000001508157220 */ /* 0x000fe20000410000 */
[----:B------:R-:W-:Y:S02]  /*2d90*/  FSETP.NEU.FTZ.AND P0, PT, R14, RZ, PT ;  /* 0x000000ff0e00720b */ /* 0x000fe40003f1d000 */
[CC--:B------:R-:W-:Y:S01]  /*2da0*/  FMUL.FTZ R24, R19.reuse, R23.reuse ;  /* 0x0000001713187220 */ /* 0x0c0fe20000410000 */
        /* <DEDUP_REMOVED lines=20> */
[----:B------:R-:W-:-:S04]  /*2ef0*/  @P0 FFMA.FTZ R8, R14, R14, -1 ;  /* 0xbf8000000e080423 */ /* 0x000fc8000001000e */
        /* <DEDUP_REMOVED lines=51> */
.L_x_4180:
        /* <DEDUP_REMOVED lines=10> */
.L_x_4182:
[----:B------:R-:W-:-:S04]  /*32d0*/  FADD.FTZ R8, -R0, R19 ;  /* 0x0000001300087221 */ /* 0x000fc80000010100 */
[----:B------:R-:W-:-:S07]  /*32e0*/  FMUL.FTZ R8, R8, 0.5 ;  /* 0x3f00000008087820 */ /* 0x000fce0000410000 */
.L_x_4183:
[----:B------:R-:W-:Y:S05]  /*32f0*/  BSYNC B2 ;  /* 0x0000000000027941 */ /* 0x000fea0003800000 */
.L_x_4181:
        /* <DEDUP_REMOVED lines=11> */
.L_x_4185:
[----:B------:R-:W-:-:S04]  /*33b0*/  FADD.FTZ R9, R6, -R9 ;  /* 0x8000000906097221 */ /* 0x000fc80000010000 */
[----:B------:R-:W-:-:S07]  /*33c0*/  FMUL.FTZ R9, R9, 0.5 ;  /* 0x3f00000009097820 */ /* 0x000fce0000410000 */
.L_x_4186:
[----:B------:R-:W-:Y:S05]  /*33d0*/  BSYNC B2 ;  /* 0x0000000000027941 */ /* 0x000fea0003800000 */
.L_x_4184:
        /* <DEDUP_REMOVED lines=35> */
.L_x_4179:
[----:B------:R0:W1:Y:S02]  /*3610*/  MUFU.SQRT R9, R5 ;  /* 0x0000000500097308 */ /* 0x0000640000002000 */
.L_x_4178:
[----:B------:R-:W-:Y:S05]  /*3620*/  BSYNC B1 ;  /* 0x0000000000017941 */ /* 0x000fea0003800000 */
.L_x_4177:
        /* <DEDUP_REMOVED lines=25> */
.L_x_4193:
[----:B------:R-:W-:-:S04]  /*37c0*/  FADD.FTZ R0, -R0, R19 ;  /* 0x0000001300007221 */ /* 0x000fc80000010100 */
[----:B------:R-:W-:-:S07]  /*37d0*/  FMUL.FTZ R0, R0, 0.5 ;  /* 0x3f00000000007820 */ /* 0x000fce0000410000 */
.L_x_4194:
[----:B------:R-:W-:Y:S05]  /*37e0*/  BSYNC B2 ;  /* 0x0000000000027941 */ /* 0x000fea0003800000 */
.L_x_4192:
        /* <DEDUP_REMOVED lines=10> */
.L_x_4196:
[----:B------:R-:W-:-:S04]  /*3890*/  FADD.FTZ R6, -R17, R6 ;  /* 0x0000000611067221 */ /* 0x000fc80000010100 */
[----:B------:R-:W-:-:S07]  /*38a0*/  FMUL.FTZ R5, R6, 0.5 ;  /* 0x3f00000006057820 */ /* 0x000fce0000410000 */
.L_x_4197:
[----:B------:R-:W-:Y:S05]  /*38b0*/  BSYNC B2 ;  /* 0x0000000000027941 */ /* 0x000fea0003800000 */
.L_x_4195:
[----:B------:R-:W-:Y:S01]  /*38c0*/  FADD.FTZ R5, R5, R0 ;  /* 0x0000000005057221 */ /* 0x000fe20000010000 */
[----:B------:R-:W-:Y:S01]  /*38d0*/  FADD.FTZ R14, R7, R14 ;  /* 0x0000000e070e7221 */ /* 0x000fe20000010000 */
[----:B------:R-:W-:-:S03]  /*38e0*/  PLOP3.LUT P0, PT, PT, PT, PT, 0x80, 0x0 ;  /* 0x000000000000781c */ /* 0x000fc60003f0f070 */
[----:B------:R-:W-:-:S04]  /*38f0*/  FMUL.FTZ R5, R14, R5 ;  /* 0x000000050e057220 */ /* 0x000fc80000410000 */
[----:B------:R1:W2:Y:S01]  /*3900*/  MUFU.SQRT R6, R5 ;  /* 0x0000000500067308 */ /* 0x0002a20000002000 */
[----:B------:R-:W-:Y:S05]  /*3910*/  BRA `(.L_x_4189) ;  /* 0x0000000000687947 */ /* 0x000fea0003800000 */
.L_x_4191:
        /* <DEDUP_REMOVED lines=8> */
[----:B------:R-:W-:-:S03]  /*39a0*/  PLOP3.LUT P0, PT, PT, PT, PT, 0x80, 0x0 ;  /* 0x000000000000781c */ /* 0x000fc60003f0f070 */
[C---:B------:R-:W-:Y:S01]  /*39b0*/  FMUL.FTZ R2, R7.reuse, R2 ;  /* 0x0000000207027220 */ /* 0x040fe20000410000 */
[----:B------:R-:W3:Y:S01]  /*39c0*/  MUFU.SQRT R0, R0 ;  /* 0x0000000000007308 */ /* 0x000ee20000002000 */
[----:B------:R-:W-:-:S07]  /*39d0*/  FMUL.FTZ R7, R7, 2.81474976710656000000e+14 ;  /* 0x5780000007077820 */ /* 0x000fce0000410000 */
[----:B---3--:R-:W4:Y:S02]  /*39e0*/  MUFU.RCP R5, R0 ;  /* 0x0000000000057308 */ /* 0x008f240000001000 */
[----:B----4-:R-:W-:Y:S01]  /*39f0*/  FMUL.FTZ R6, R2, R5 ;  /* 0x0000000502067220 */ /* 0x010fe20000410000 */
[----:B------:R-:W-:Y:S06]  /*3a00*/  BRA `(.L_x_4189) ;  /* 0x00000000002c7947 */ /* 0x000fec0003800000 */
.L_x_4190:
        /* <DEDUP_REMOVED lines=8> */
.L_x_4188:
[----:B------:R-:W-:Y:S01]  /*3a90*/  PLOP3.LUT P0, PT, PT, PT, PT, 0x80, 0x0 ;  /* 0x000000000000781c */ /* 0x000fe20003f0f070 */
[----:B------:R-:W-:Y:S01]  /*3aa0*/  FMUL.FTZ R6, R14, 16777216 ;  /* 0x4b8000000e067820 */ /* 0x000fe20000410000 */
[----:B------:R-:W-:-:S11]  /*3ab0*/  FMUL.FTZ R7, R7, 16777216 ;  /* 0x4b80000007077820 */ /* 0x000fd60000410000 */
.L_x_4189:
[----:B------:R-:W-:Y:S05]  /*3ac0*/  BSYNC B1 ;  /* 0x0000000000017941 */ /* 0x000fea0003800000 */
.L_x_4187:
        /* <DEDUP_REMOVED lines=10> */
[----:B01-3--:R-:W2:Y:S02]  /*3b70*/  MUFU.RSQ R5, R2 ;  /* 0x0000000200057308 */ /* 0x00bea40000001400 */
[----:B--2-4-:R-:W-:Y:S01]  /*3b80*/  FMUL.FTZ R6, R2, R5 ;  /* 0x0000000502067220 */ /* 0x014fe20000410000 */
        /* <DEDUP_REMOVED lines=22> */
.L_x_4200:
[----:B------:R-:W-:Y:S01]  /*3cf0*/  HFMA2.MMA R3, -RZ, RZ, 1.75, 0 ;  /* 0x3f000000ff037435 */ /* 0x000fe200000001ff */
[C---:B------:R-:W-:Y:S01]  /*3d00*/  FADD.FTZ R0, |R9|.reuse, -RZ ;  /* 0x800000ff09007221 */ /* 0x040fe20000010200 */
[C---:B------:R-:W-:Y:S02]  /*3d10*/  FSETP.GT.FTZ.AND P0, PT, |R9|.reuse, 0.56000000238418579102, PT ;  /* 0x3f0f5c290900780b */ /* 0x040fe40003f14200 */
[----:B------:R-:W-:-:S06]  /*3d20*/  FSETP.NEU.FTZ.AND P1, PT, |R9|, 1, PT ;  /* 0x3f8000000900780b */ /* 0x000fcc0003f3d200 */
[----:B------:R-:W-:-:S04]  /*3d30*/  FFMA.FTZ R2, -R0, R3, 0.5 ;  /* 0x3f00000000027423 */ /* 0x000fc80000010103 */
[----:B------:R-:W0:Y:S02]  /*3d40*/  MUFU.RSQ R3, R2 ;  /* 0x0000000200037308 */ /* 0x000e240000001400 */
[----:B01-3--:R-:W-:Y:S01]  /*3d50*/  FMUL.FTZ R5, R2, R3 ;  /* 0x0000000302057220 */ /* 0x00bfe20000410000 */
[----:B--2-4-:R-:W-:-:S04]  /*3d60*/  FMUL.FTZ R6, R3, 0.5 ;  /* 0x3f00000003067820 */ /* 0x014fc80000410000 */
        /* <DEDUP_REMOVED lines=19> */
[----:B------:R-:W-:Y:S01]  /*3ea0*/  MOV R9, R0 ;  /* 0x0000000000097202 */ /* 0x000fe20000000f00 */
[----:B------:R-:W-:Y:S06]  /*3eb0*/  BRA `(.L_x_4201) ;  /* 0x0000000400b07947 */ /* 0x000fec0003800000 */
.L_x_4199:
        /* <DEDUP_REMOVED lines=9> */
[----:B01-3--:R-:W0:Y:S08]  /*3f50*/  MUFU.RCP R5, R2 ;  /* 0x0000000200057308 */ /* 0x00be300000001000 */
        /* <DEDUP_REMOVED lines=11> */
.L_x_4204:
[----:B------:R-:W-:Y:S05]  /*4010*/  BSYNC B4 ;  /* 0x0000000000047941 */ /* 0x000fea0003800000 */
.L_x_4203:
        /* <DEDUP_REMOVED lines=18> */
.L_x_4206:
[----:B------:R-:W-:Y:S02]  /*4140*/  ISETP.GE.AND P0, PT, R7, RZ, PT ;  /* 0x000000ff0700720c */ /* 0x000fe40003f06270 */
[----:B------:R-:W-:-:S11]  /*4150*/  MOV R3, 0x3fd774eb ;  /* 0x3fd774eb00037802 */ /* 0x000fd60000000f00 */
[----:B------:R-:W-:-:S04]  /*4160*/  @P0 FFMA.FTZ R0, R3, 0.93318945169448852539, -R0 ;  /* 0x3f6ee58103000823 */ /* 0x000fc80000010800 */
[----:B------:R-:W-:-:S07]  /*4170*/  @!P0 FFMA.FTZ R0, R3, 0.93318945169448852539, R0 ;  /* 0x3f6ee58103008823 */ /* 0x000fce0000010000 */
.L_x_4207:
[----:B------:R-:W-:Y:S05]  /*4180*/  BSYNC B1 ;  /* 0x0000000000017941 */ /* 0x000fea0003800000 */
.L_x_4205:
        /* <DEDUP_REMOVED lines=11> */
.L_x_4202:
[----:B------:R-:W-:Y:S01]  /*4240*/  FADD.FTZ R0, |R7|, -RZ ;  /* 0x800000ff07007221 */ /* 0x000fe20000010200 */
[C---:B01234-:R-:W-:Y:S01]  /*4250*/  FADD.FTZ R5, |R6|.reuse, -RZ ;  /* 0x800000ff06057221 */ /* 0x05ffe20000010200 */
        /* <DEDUP_REMOVED lines=16> */
.L_x_4209:
[----:B------:R-:W-:Y:S05]  /*4360*/  BSYNC B4 ;  /* 0x0000000000047941 */ /* 0x000fea0003800000 */
.L_x_4208:
        /* <DEDUP_REMOVED lines=18> */
.L_x_4211:
[----:B------:R-:W-:Y:S02]  /*4490*/  ISETP.GE.AND P0, PT, R7, RZ, PT ;  /* 0x000000ff0700720c */ /* 0x000fe40003f06270 */
[----:B------:R-:W-:-:S11]  /*44a0*/  MOV R3, 0x3fd774eb ;  /* 0x3fd774eb00037802 */ /* 0x000fd60000000f00 */
[----:B------:R-:W-:-:S04]  /*44b0*/  @P0 FFMA.FTZ R0, R3, 0.93318945169448852539, -R0 ;  /* 0x3f6ee58103000823 */ /* 0x000fc80000010800 */
[----:B------:R-:W-:-:S07]  /*44c0*/  @!P0 FFMA.FTZ R0, R3, 0.93318945169448852539, R0 ;  /* 0x3f6ee58103008823 */ /* 0x000fce0000010000 */
.L_x_4212:
[----:B------:R-:W-:Y:S05]  /*44d0*/  BSYNC B1 ;  /* 0x0000000000017941 */ /* 0x000fea0003800000 */
.L_x_4210:
        /* <DEDUP_REMOVED lines=10> */
.L_x_4201:
[----:B------:R-:W-:Y:S05]  /*4580*/  BSYNC B3 ;  /* 0x0000000000037941 */ /* 0x000fea0003800000 */
.L_x_4198:
[----:B------:R-:W-:-:S13]  /*4590*/  ISETP.NE.AND P0, PT, R4, RZ, PT ;  /* 0x000000ff0400720c */ /* 0x000fda0003f05270 */
[----:B------:R-:W-:Y:S01]  /*45a0*/  @!P0 FADD.FTZ R8, -R8, -RZ ;  /* 0x800000ff08088221 */ /* 0x000fe20000010100 */
[----:B------:R-:W-:Y:S06]  /*45b0*/  BRA `(.L_x_4172) ;  /* 0x0000000c00787947 */ /* 0x000fec0003800000 */
.L_x_4176:
[----:B------:R-:W-:Y:S01]  /*45c0*/  FADD.FTZ R3, -R3, 6.1232342629258392722e-17 ;  /* 0x248d313203037421 */ /* 0x000fe20000010100 */
[----:B------:R-:W-:-:S03]  /*45d0*/  FADD.FTZ R8, -R2, -RZ ;  /* 0x800000ff02087221 */ /* 0x000fc60000010100 */
[----:B------:R-:W-:Y:S01]  /*45e0*/  FADD.FTZ R9, R3, 1.5707963705062866211 ;  /* 0x3fc90fdb03097421 */ /* 0x000fe20000010000 */
[----:B------:R-:W-:Y:S06]  /*45f0*/  BRA `(.L_x_4172) ;  /* 0x0000000c00687947 */ /* 0x000fec0003800000 */
.L_x_4175:
[----:B------:R-:W-:Y:S01]  /*4600*/  FADD.FTZ R8, -R2, -RZ ;  /* 0x800000ff02087221 */ /* 0x000fe20000010100 */
[----:B------:R-:W-:Y:S01]  /*4610*/  MOV R9, RZ ;  /* 0x000000ff00097202 */ /* 0x000fe20000000f00 */
[----:B------:R-:W-:Y:S06]  /*4620*/  BRA `(.L_x_4172) ;  /* 0x0000000c005c7947 */ /* 0x000fec0003800000 */
.L_x_4174:
[----:B------:R-:W-:Y:S01]  /*4630*/  FSETP.GEU.FTZ.AND P6, PT, R7, |R2|, PT ;  /* 0x400000020700720b */ /* 0x000fe20003fde000 */
[----:B------:R-:W-:Y:S03]  /*4640*/  BSSY B3, `(.L_x_4213) ;  /* 0x00000c1000037945 */ /* 0x000fe60003800000 */
[----:B-12---:R-:W-:Y:S02]  /*4650*/  FSEL R6, R5, R7, !P6 ;  /* 0x0000000705067208 */ /* 0x006fe40007000000 */
        /* <DEDUP_REMOVED lines=22> */
.L_x_4217:
[----:B------:R-:W-:Y:S05]  /*47c0*/  BSYNC B4 ;  /* 0x0000000000047941 */ /* 0x000fea0003800000 */
.L_x_4216:
        /* <DEDUP_REMOVED lines=18> */
.L_x_4219:
[----:B------:R-:W-:Y:S02]  /*48f0*/  ISETP.GE.AND P0, PT, R3, RZ, PT ;  /* 0x000000ff0300720c */ /* 0x000fe40003f06270 */
[----:B------:R-:W-:-:S11]  /*4900*/  MOV R9, 0x3fd774eb ;  /* 0x3fd774eb00097802 */ /* 0x000fd60000000f00 */
[----:B------:R-:W-:-:S04]  /*4910*/  @P0 FFMA.FTZ R8, R9, 0.93318945169448852539, -R8 ;  /* 0x3f6ee58109080823 */ /* 0x000fc80000010808 */
[----:B------:R-:W-:-:S07]  /*4920*/  @!P0 FFMA.FTZ R8, R9, 0.93318945169448852539, R8 ;  /* 0x3f6ee58109088823 */ /* 0x000fce0000010008 */
.L_x_4220:
[----:B------:R-:W-:Y:S05]  /*4930*/  BSYNC B1 ;  /* 0x0000000000017941 */ /* 0x000fea0003800000 */
.L_x_4218:
        /* <DEDUP_REMOVED lines=8> */
[----:B------:R-:W-:Y:S02]  /*49c0*/  FSETP.GTU.FTZ.AND P0, PT, |R0|, +INF , PT ;  /* 0x7f8000000000780b */ /* 0x000fe40003f1c200 */
[----:B------:R-:W-:Y:S01]  /*49d0*/  LOP3.LUT R3, R8, 0x80000000, R2, 0xb8, !PT ;  /* 0x8000000008037812 */ /* 0x000fe200078eb802 */
[----:B0-----:R-:W-:-:S03]  /*49e0*/  FMUL.FTZ.D2 R8, R5, 0.69314718246459960938 ;  /* 0x3f31721805087820 */ /* 0x001fc60000310000 */
[----:B------:R-:W-:Y:S01]  /*49f0*/  FSEL R0, R0, R3, P0 ;  /* 0x0000000300007208 */ /* 0x000fe20000000000 */
[----:B------:R-:W-:Y:S06]  /*4a00*/  BRA `(.L_x_4221) ;  /* 0x0000000800107947 */ /* 0x000fec0003800000 */
.L_x_4215:
        /* <DEDUP_REMOVED lines=13> */
.L_x_4223:
[----:B------:R-:W-:Y:S05]  /*4ae0*/  BSYNC B4 ;  /* 0x0000000000047941 */ /* 0x000fea0003800000 */
.L_x_4222:
        /* <DEDUP_REMOVED lines=18> */
.L_x_4225:
[----:B------:R-:W-:Y:S02]  /*4c10*/  ISETP.GE.AND P0, PT, R3, RZ, PT ;  /* 0x000000ff0300720c */ /* 0x000fe40003f06270 */
[----:B------:R-:W-:-:S11]  /*4c20*/  MOV R9, 0x3fd774eb ;  /* 0x3fd774eb00097802 */ /* 0x000fd60000000f00 */
[----:B------:R-:W-:-:S04]  /*4c30*/  @P0 FFMA.FTZ R8, R9, 0.93318945169448852539, -R8 ;  /* 0x3f6ee58109080823 */ /* 0x000fc80000010808 */
[----:B------:R-:W-:-:S07]  /*4c40*/  @!P0 FFMA.FTZ R8, R9, 0.93318945169448852539, R8 ;  /* 0x3f6ee58109088823 */ /* 0x000fce0000010008 */
.L_x_4226:
[----:B------:R-:W-:Y:S05]  /*4c50*/  BSYNC B1 ;  /* 0x0000000000017941 */ /* 0x000fea0003800000 */
.L_x_4224:
        /* <DEDUP_REMOVED lines=12> */
[----:B------:R-:W-:-:S04]  /*4d20*/  FFMA.FTZ R17, R14, R14, R17 ;  /* 0x0000000e0e117223 */ /* 0x000fc80000010011 */
[----:B------:R-:W0:Y:S02]  /*4d30*/  MUFU.SQRT R14, R17 ;  /* 0x00000011000e7308 */ /* 0x000e240000002000 */
[----:B0-----:R-:W-:Y:S01]  /*4d40*/  @P0 FMUL.FTZ R0, R9, R14 ;  /* 0x0000000e09000220 */ /* 0x001fe20000410000 */
[----:B------:R-:W-:-:S04]  /*4d50*/  FSETP.NEU.FTZ.AND P0, PT, R5, +INF , PT ;  /* 0x7f8000000500780b */ /* 0x000fc80003f1d000 */
        /* <DEDUP_REMOVED lines=11> */
.L_x_4214:
        /* <DEDUP_REMOVED lines=21> */
[----:B------:R-:W-:Y:S02]  /*4f60*/  MOV R8, 0x3f800000 ;  /* 0x3f80000000087802 */ /* 0x000fe40000000f00 */
        /* <DEDUP_REMOVED lines=8> */
[----:B------:R-:W-:Y:S02]  /*4ff0*/  MOV R21, R6 ;  /* 0x0000000600157202 */ /* 0x000fe40000000f00 */
[----:B------:R-:W-:-:S07]  /*5000*/  MOV R16, 0x5020 ;  /* 0x0000502000107802 */ /* 0x000fce0000000f00 */
[----:B------:R-:W-:Y:S05]  /*5010*/  CALL.REL.NOINC `($__internal_3_$__cuda_sm3x_div_rn_ftz_f32_slowpath) ;  /* 0x0000005400b07944 */ /* 0x000fea0003c00000 */
[----:B------:R-:W-:-:S07]  /*5020*/  MOV R5, R0 ;  /* 0x0000000000057202 */ /* 0x000fce0000000f00 */
.L_x_4228:
[----:B------:R-:W-:Y:S05]  /*5030*/  BSYNC B4 ;  /* 0x0000000000047941 */ /* 0x000fea0003800000 */
.L_x_4227:
        /* <DEDUP_REMOVED lines=18> */
.L_x_4230:
[----:B------:R-:W-:Y:S02]  /*5160*/  ISETP.GE.AND P0, PT, R3, RZ, PT ;  /* 0x000000ff0300720c */ /* 0x000fe40003f06270 */
[----:B------:R-:W-:-:S11]  /*5170*/  MOV R5, 0x3fd774eb ;  /* 0x3fd774eb00057802 */ /* 0x000fd60000000f00 */
[----:B------:R-:W-:-:S04]  /*5180*/  @P0 FFMA.FTZ R0, R5, 0.93318945169448852539, -R0 ;  /* 0x3f6ee58105000823 */ /* 0x000fc80000010800 */
[----:B------:R-:W-:-:S07]  /*5190*/  @!P0 FFMA.FTZ R0, R5, 0.93318945169448852539, R0 ;  /* 0x3f6ee58105008823 */ /* 0x000fce0000010000 */
.L_x_4231:
[----:B------:R-:W-:Y:S05]  /*51a0*/  BSYNC B1 ;  /* 0x0000000000017941 */ /* 0x000fea0003800000 */
.L_x_4229:
        /* <DEDUP_REMOVED lines=10> */
.L_x_4221:
[----:B------:R-:W-:Y:S05]  /*5250*/  BSYNC B3 ;  /* 0x0000000000037941 */ /* 0x000fea0003800000 */
.L_x_4213:
[----:B------:R-:W-:Y:S01]  /*5260*/  ISETP.NE.AND P0, PT, R4, RZ, PT ;  /* 0x000000ff0400720c */ /* 0x000fe20003f05270 */
[----:B------:R-:W-:Y:S01]  /*5270*/  FADD.FTZ R8, R8, 0.69314718246459960938 ;  /* 0x3f31721808087421 */ /* 0x000fe20000010000 */
[----:B------:R-:W-:-:S11]  /*5280*/  FADD.FTZ R9, |R0|, -RZ ;  /* 0x800000ff00097221 */ /* 0x000fd60000010200 */
[----:B------:R-:W-:Y:S01]  /*5290*/  @!P0 FADD.FTZ R8, -R8, -RZ ;  /* 0x800000ff08088221 */ /* 0x000fe20000010100 */
[----:B------:R-:W-:Y:S06]  /*52a0*/  BRA `(.L_x_4172) ;  /* 0x00000000003c7947 */ /* 0x000fec0003800000 */
.L_x_4173:
        /* <DEDUP_REMOVED lines=15> */
.L_x_4172:
[----:B------:R-:W-:Y:S05]  /*53a0*/  BSYNC B0 ;  /* 0x0000000000007941 */ /* 0x000fea0003800000 */
.L_x_4171:
[----:B------:R-:W-:Y:S01]  /*53b0*/  IADD3 R0, R10, 0x100, RZ ;  /* 0x000001000a007810 */ /* 0x000fe20007ffe0ff */
[----:B------:R-:W-:Y:S03]  /*53c0*/  BSSY B0, `(.L_x_4232) ;  /* 0x0000285000007945 */ /* 0x000fe60003800000 */
        /* <DEDUP_REMOVED lines=38> */
[C---:B------:R-:W-:Y:S01]  /*5630*/  FMUL.FTZ R25, R21.reuse, R24 ;  /* 0x0000001815197220 */ /* 0x040fe20000410000 */
        /* <DEDUP_REMOVED lines=72> */
.L_x_4241:
        /* <DEDUP_REMOVED lines=10> */
.L_x_4243:
[----:B------:R-:W-:-:S04]  /*5b60*/  FADD.FTZ R6, -R0, R19 ;  /* 0x0000001300067221 */ /* 0x000fc80000010100 */
[----:B------:R-:W-:-:S07]  /*5b70*/  FMUL.FTZ R6, R6, 0.5 ;  /* 0x3f00000006067820 */ /* 0x000fce0000410000 */
.L_x_4244:
[----:B------:R-:W-:Y:S05]  /*5b80*/  BSYNC B2 ;  /* 0x0000000000027941 */ /* 0x000fea0003800000 */
.L_x_4242:
        /* <DEDUP_REMOVED lines=11> */
.L_x_4246:
[----:B------:R-:W-:-:S04]  /*5c40*/  FADD.FTZ R16, R14, -R21 ;  /* 0x800000150e107221 */ /* 0x000fc80000010000 */
[----:B------:R-:W-:-:S07]  /*5c50*/  FMUL.FTZ R21, R16, 0.5 ;  /* 0x3f00000010157820 */ /* 0x000fce0000410000 */
.L_x_4247:
[----:B------:R-:W-:Y:S05]  /*5c60*/  BSYNC B2 ;  /* 0x0000000000027941 */ /* 0x000fea0003800000 */
.L_x_4245:
        /* <DEDUP_REMOVED lines=35> */
.L_x_4240:
[----:B------:R0:W1:Y:S02]  /*5ea0*/  MUFU.SQRT R16, R5 ;  /* 0x0000000500107308 */ /* 0x0000640000002000 */
.L_x_4239:
[----:B------:R-:W-:Y:S05]  /*5eb0*/  BSYNC B1 ;  /* 0x0000000000017941 */ /* 0x000fea0003800000 */
.L_x_4238:
        /* <DEDUP_REMOVED lines=25> */
.L_x_4254:
[----:B------:R-:W-:-:S04]  /*6050*/  FADD.FTZ R0, -R0, R19 ;  /* 0x0000001300007221 */ /* 0x000fc80000010100 */
[----:B------:R-:W-:-:S07]  /*6060*/  FMUL.FTZ R0, R0, 0.5 ;  /* 0x3f00000000007820 */ /* 0x000fce0000410000 */
.L_x_4255:
[----:B------:R-:W-:Y:S05]  /*6070*/  BSYNC B2 ;  /* 0x0000000000027941 */ /* 0x000fea0003800000 */
.L_x_4253:
        /* <DEDUP_REMOVED lines=10> */
.L_x_4257:
[----:B------:R-:W-:-:S04]  /*6120*/  FADD.FTZ R14, -R17, R14 ;  /* 0x0000000e110e7221 */ /* 0x000fc80000010100 */
[----:B------:R-:W-:-:S07]  /*6130*/  FMUL.FTZ R5, R14, 0.5 ;  /* 0x3f0000000e057820 */ /* 0x000fce0000410000 */
.L_x_4258:
[----:B------:R-:W-:Y:S05]  /*6140*/  BSYNC B2 ;  /* 0x0000000000027941 */ /* 0x000fea0003800000 */
.L_x_4256:
[----:B------:R-:W-:Y:S01]  /*6150*/  FADD.FTZ R5, R5, R0 ;  /* 0x0000000005057221 */ /* 0x000fe20000010000 */
[----:B------:R-:W-:Y:S01]  /*6160*/  FADD.FTZ R18, R7, R18 ;  /* 0x0000001207127221 */ /* 0x000fe20000010000 */
[----:B------:R-:W-:-:S03]  /*6170*/  PLOP3.LUT P0, PT, PT, PT, PT, 0x80, 0x0 ;  /* 0x000000000000781c */ /* 0x000fc60003f0f070 */
[----:B------:R-:W-:-:S06]  /*6180*/  FMUL.FTZ R18, R18, R5 ;  /* 0x0000000512127220 */ /* 0x000fcc0000410000 */
[----:B------:R-:W3:Y:S01]  /*6190*/  MUFU.SQRT R18, R18 ;  /* 0x0000001200127308 */ /* 0x000ee20000002000 */
[----:B------:R-:W-:Y:S05]  /*61a0*/  BRA `(.L_x_4250) ;  /* 0x0000000000687947 */ /* 0x000fea0003800000 */
.L_x_4252:
[----:B------:R-:W-:-:S13]  /*61b0*/  FSETP.GT.FTZ.AND P1, PT, R7, 1, PT ;  /* 0x3f8000000700780b */ /* 0x000fda0003f34000 */
[----:B------:R-:W-:Y:S01]  /*61c0*/  @!P1 FADD.FTZ R5, -R7, 1 ;  /* 0x3f80000007059421 */ /* 0x000fe20000010100 */
[----:B------:R-:W-:-:S03]  /*61d0*/  @!P1 PLOP3.LUT P0, PT, PT, PT, PT, 0x80, 0x0 ;  /* 0x000000000000981c */ /* 0x000fc60003f0f070 */
[----:B------:R-:W-:-:S04]  /*61e0*/  @!P1 FMUL.FTZ R5, R0, R5 ;  /* 0x0000000500059220 */ /* 0x000fc80000410000 */
[----:B------:R1:W2:Y:S01]  /*61f0*/  @!P1 MUFU.SQRT R18, R5 ;  /* 0x0000000500129308 */ /* 0x0002a20000002000 */
[----:B------:R-:W-:Y:S05]  /*6200*/  @!P1 BRA `(.L_x_4250) ;  /* 0x0000000000509947 */ /* 0x000fea0003800000 */
[----:B------:R-:W-:Y:S01]  /*6210*/  FMUL.FTZ R0, R0, R17 ;  /* 0x0000001100007220 */ /* 0x000fe20000410000 */
[----:B------:R-:W-:Y:S01]  /*6220*/  FMUL.FTZ R2, |R2|, 2.81474976710656000000e+14 ;  /* 0x5780000002027820 */ /* 0x000fe20000410200 */
[----:B------:R-:W-:-:S03]  /*6230*/  PLOP3.LUT P0, PT, PT, PT, PT, 0x80, 0x0 ;  /* 0x000000000000781c */ /* 0x000fc60003f0f070 */
[C---:B------:R-:W-:Y:S01]  /*6240*/  FMUL.FTZ R2, R7.reuse, R2 ;  /* 0x0000000207027220 */ /* 0x040fe20000410000 */
[----:B------:R-:W1:Y:S01]  /*6250*/  MUFU.SQRT R0, R0 ;  /* 0x0000000000007308 */ /* 0x000e620000002000 */
[----:B------:R-:W-:-:S07]  /*6260*/  FMUL.FTZ R7, R7, 2.81474976710656000000e+14 ;  /* 0x5780000007077820 */ /* 0x000fce0000410000 */
[----:B-1----:R-:W2:Y:S02]  /*6270*/  MUFU.RCP R5, R0 ;  /* 0x0000000000057308 */ /* 0x002ea40000001000 */
[----:B--2---:R-:W-:Y:S01]  /*6280*/  FMUL.FTZ R18, R2, R5 ;  /* 0x0000000502127220 */ /* 0x004fe20000410000 */
[----:B------:R-:W-:Y:S06]  /*6290*/  BRA `(.L_x_4250) ;  /* 0x00000000002c7947 */ /* 0x000fec0003800000 */
.L_x_4251:
        /* <DEDUP_REMOVED lines=8> */
.L_x_4249:
[----:B------:R-:W-:Y:S01]  /*6320*/  PLOP3.LUT P0, PT, PT, PT, PT, 0x80, 0x0 ;  /* 0x000000000000781c */ /* 0x000fe20003f0f070 */
[----:B------:R-:W-:Y:S01]  /*6330*/  FMUL.FTZ R18, R18, 16777216 ;  /* 0x4b80000012127820 */ /* 0x000fe20000410000 */
[----:B------:R-:W-:-:S11]  /*6340*/  FMUL.FTZ R7, R7, 16777216 ;  /* 0x4b80000007077820 */ /* 0x000fd60000410000 */
.L_x_4250:
[----:B------:R-:W-:Y:S05]  /*6350*/  BSYNC B1 ;  /* 0x0000000000017941 */ /* 0x000fea0003800000 */
.L_x_4248:
        /* <DEDUP_REMOVED lines=10> */
[----:B01----:R-:W0:Y:S02]  /*6400*/  MUFU.RSQ R5, R2 ;  /* 0x0000000200057308 */ /* 0x003e240000001400 */
[----:B0-----:R-:W-:Y:S01]  /*6410*/  FMUL.FTZ R7, R2, R5 ;  /* 0x0000000502077220 */ /* 0x001fe20000410000 */
[----:B------:R-:W-:-:S04]  /*6420*/  FMUL.FTZ R14, R5, 0.5 ;  /* 0x3f000000050e7820 */ /* 0x000fc80000410000 */
[----:B------:R-:W-:-:S04]  /*6430*/  FFMA.FTZ R14, -R7, R14, 0.5 ;  /* 0x3f000000070e7423 */ /* 0x000fc8000001010e */
[----:B------:R-:W-:-:S05]  /*6440*/  FFMA.FTZ R14, R7, R14, R7 ;  /* 0x0000000e070e7223 */ /* 0x000fca0000010007 */
[----:B------:R-:W-:Y:S02]  /*6450*/  @P0 FSEL R3, R14, RZ, P1 ;  /* 0x000000ff0e030208 */ /* 0x000fe40000800000 */
[----:B------:R-:W-:Y:S02]  /*6460*/  MOV R14, 0x3d10ecef ;  /* 0x3d10ecef000e7802 */ /* 0x000fe40000000f00 */
[----:B------:R-:W-:Y:S02]  /*6470*/  LOP3.LUT R0, R3, 0x80000000, R0, 0xb8, !PT ;  /* 0x8000000003007812 */ /* 0x000fe400078eb800 */
[----:B------:R-:W-:-:S03]  /*6480*/  FSETP.GEU.FTZ.AND P1, PT, R16, -0.56000000238418579102, PT ;  /* 0xbf0f5c291000780b */ /* 0x000fc60003f3e000 */
        /* <DEDUP_REMOVED lines=14> */
.L_x_4261:
[----:B------:R-:W-:Y:S01]  /*6570*/  MOV R0, 0x3f000000 ;  /* 0x3f00000000007802 */ /* 0x000fe20000000f00 */
[C---:B------:R-:W-:Y:S01]  /*6580*/  FADD.FTZ R3, |R16|.reuse, -RZ ;  /* 0x800000ff10037221 */ /* 0x040fe20000010200 */
[C---:B------:R-:W-:Y:S02]  /*6590*/  FSETP.GT.FTZ.AND P0, PT, |R16|.reuse, 0.56000000238418579102, PT ;  /* 0x3f0f5c291000780b */ /* 0x040fe40003f14200 */
[----:B------:R-:W-:Y:S01]  /*65a0*/  FSETP.NEU.FTZ.AND P1, PT, |R16|, 1, PT ;  /* 0x3f8000001000780b */ /* 0x000fe20003f3d200 */
[----:B------:R-:W-:-:S04]  /*65b0*/  FFMA.FTZ R0, -R3, R0, 0.5 ;  /* 0x3f00000003007423 */ /* 0x000fc80000010100 */
[----:B01----:R-:W0:Y:S02]  /*65c0*/  MUFU.RSQ R5, R0 ;  /* 0x0000000000057308 */ /* 0x003e240000001400 */
        /* <DEDUP_REMOVED lines=22> */
.L_x_4260:
[----:B------:R-:W-:-:S13]  /*6730*/  ISETP.GT.AND P0, PT, R3, -0x1, PT ;  /* 0xffffffff0300780c */ /* 0x000fda0003f04270 */
[----:B------:R-:W-:Y:S05]  /*6740*/  @P0 BRA `(.L_x_4263) ;  /* 0x0000000000d80947 */ /* 0x000fea0003800000 */
[----:B------:R-:W-:Y:S01]  /*6750*/  FADD.FTZ R7, -R7, -RZ ;  /* 0x800000ff07077221 */ /* 0x000fe20000010100 */
[C---:B--23--:R-:W-:Y:S01]  /*6760*/  FADD.FTZ R3, |R18|.reuse, -RZ ;  /* 0x800000ff12037221 */ /* 0x04cfe20000010200 */
[----:B------:R-:W-:Y:S02]  /*6770*/  BSSY B4, `(.L_x_4264) ;  /* 0x0000011000047945 */ /* 0x000fe40003800000 */
[----:B------:R-:W-:Y:S01]  /*6780*/  FADD.FTZ R0, |R7|, -RZ ;  /* 0x800000ff07007221 */ /* 0x000fe20000010200 */
[----:B------:R-:W-:-:S04]  /*6790*/  FSETP.GT.FTZ.AND P6, PT, |R18|, |R7|, PT ;  /* 0x400000071200720b */ /* 0x000fc80003fd4200 */
[----:B------:R-:W-:Y:S02]  /*67a0*/  FSEL R2, R3, R0, P6 ;  /* 0x0000000003027208 */ /* 0x000fe40003000000 */
[----:B------:R-:W-:Y:S02]  /*67b0*/  FSEL R0, R0, R3, P6 ;  /* 0x0000000300007208 */ /* 0x000fe40003000000 */
[----:B01----:R-:W0:Y:S08]  /*67c0*/  MUFU.RCP R5, R2 ;  /* 0x0000000200057308 */ /* 0x003e300000001000 */
        /* <DEDUP_REMOVED lines=11> */
.L_x_4265:
[----:B------:R-:W-:Y:S05]  /*6880*/  BSYNC B4 ;  /* 0x0000000000047941 */ /* 0x000fea0003800000 */
.L_x_4264:
        /* <DEDUP_REMOVED lines=18> */
.L_x_4267:
[----:B------:R-:W-:Y:S02]  /*69b0*/  ISETP.GE.AND P0, PT, R7, RZ, PT ;  /* 0x000000ff0700720c */ /* 0x000fe40003f06270 */
[----:B------:R-:W-:-:S11]  /*69c0*/  MOV R3, 0x3fd774eb ;  /* 0x3fd774eb00037802 */ /* 0x000fd60000000f00 */
[----:B------:R-:W-:-:S04]  /*69d0*/  @P0 FFMA.FTZ R0, R3, 0.93318945169448852539, -R0 ;  /* 0x3f6ee58103000823 */ /* 0x000fc80000010800 */
[----:B------:R-:W-:-:S07]  /*69e0*/  @!P0 FFMA.FTZ R0, R3, 0.93318945169448852539, R0 ;  /* 0x3f6ee58103008823 */ /* 0x000fce0000010000 */
.L_x_4268:
[----:B------:R-:W-:Y:S05]  /*69f0*/  BSYNC B1 ;  /* 0x0000000000017941 */ /* 0x000fea0003800000 */
.L_x_4266:
        /* <DEDUP_REMOVED lines=11> */
.L_x_4263:
[----:B------:R-:W-:Y:S01]  /*6ab0*/  FADD.FTZ R0, |R7|, -RZ ;  /* 0x800000ff07007221 */ /* 0x000fe20000010200 */
[C---:B0123--:R-:W-:Y:S01]  /*6ac0*/  FADD.FTZ R5, |R18|.reuse, -RZ ;  /* 0x800000ff12057221 */ /* 0x04ffe20000010200 */
        /* <DEDUP_REMOVED lines=16> */
.L_x_4270:
[----:B------:R-:W-:Y:S05]  /*6bd0*/  BSYNC B4 ;  /* 0x0000000000047941 */ /* 0x000fea0003800000 */
.L_x_4269:
        /* <DEDUP_REMOVED lines=18> */
.L_x_4272:
[----:B------:R-:W-:Y:S02]  /*6d00*/  ISETP.GE.AND P0, PT, R7, RZ, PT ;  /* 0x000000ff0700720c */ /* 0x000fe40003f06270 */
[----:B------:R-:W-:-:S11]  /*6d10*/  MOV R3, 0x3fd774eb ;  /* 0x3fd774eb00037802 */ /* 0x000fd60000000f00 */
[----:B------:R-:W-:-:S04]  /*6d20*/  @P0 FFMA.FTZ R0, R3, 0.93318945169448852539, -R0 ;  /* 0x3f6ee58103000823 */ /* 0x000fc80000010800 */
[----:B------:R-:W-:-:S07]  /*6d30*/  @!P0 FFMA.FTZ R0, R3, 0.93318945169448852539, R0 ;  /* 0x3f6ee58103008823 */ /* 0x000fce0000010000 */
.L_x_4273:
[----:B------:R-:W-:Y:S05]  /*6d40*/  BSYNC B1 ;  /* 0x0000000000017941 */ /* 0x000fea0003800000 */
.L_x_4271:
        /* <DEDUP_REMOVED lines=10> */
.L_x_4262:
[----:B------:R-:W-:Y:S05]  /*6df0*/  BSYNC B3 ;  /* 0x0000000000037941 */ /* 0x000fea0003800000 */
.L_x_4259:
[----:B------:R-:W-:-:S13]  /*6e00*/  ISETP.NE.AND P0, PT, R4, RZ, PT ;  /* 0x000000ff0400720c */ /* 0x000fda0003f05270 */
[----:B------:R-:W-:Y:S01]  /*6e10*/  @!P0 FADD.FTZ R6, -R6, -RZ ;  /* 0x800000ff06068221 */ /* 0x000fe20000010100 */
[----:B------:R-:W-:Y:S06]  /*6e20*/  BRA `(.L_x_4233) ;  /* 0x0000000c00787947 */ /* 0x000fec0003800000 */
.L_x_4237:
[----:B------:R-:W-:Y:S01]  /*6e30*/  FADD.FTZ R3, -R3, 6.1232342629258392722e-17 ;  /* 0x248d313203037421 */ /* 0x000fe20000010100 */
[----:B-12---:R-:W-:-:S03]  /*6e40*/  FADD.FTZ R6, -R2, -RZ ;  /* 0x800000ff02067221 */ /* 0x006fc60000010100 */
[----:B------:R-:W-:Y:S01]  /*6e50*/  FADD.FTZ R7, R3, 1.5707963705062866211 ;  /* 0x3fc90fdb03077421 */ /* 0x000fe20000010000 */
[----:B------:R-:W-:Y:S06]  /*6e60*/  BRA `(.L_x_4233) ;  /* 0x0000000c00687947 */ /* 0x000fec0003800000 */
.L_x_4236:
[----:B-12---:R-:W-:Y:S01]  /*6e70*/  FADD.FTZ R6, -R2, -RZ ;  /* 0x800000ff02067221 */ /* 0x006fe20000010100 */
[----:B------:R-:W-:Y:S01]  /*6e80*/  MOV R7, RZ ;  /* 0x000000ff00077202 */ /* 0x000fe20000000f00 */
[----:B------:R-:W-:Y:S06]  /*6e90*/  BRA `(.L_x_4233) ;  /* 0x0000000c005c7947 */ /* 0x000fec0003800000 */
.L_x_4235:
        /* <DEDUP_REMOVED lines=25> */
.L_x_4278:
[----:B------:R-:W-:Y:S05]  /*7030*/  BSYNC B4 ;  /* 0x0000000000047941 */ /* 0x000fea0003800000 */
.L_x_4277:
        /* <DEDUP_REMOVED lines=18> */
.L_x_4280:
[----:B------:R-:W-:Y:S02]  /*7160*/  ISETP.GE.AND P0, PT, R3, RZ, PT ;  /* 0x000000ff0300720c */ /* 0x000fe40003f06270 */
[----:B------:R-:W-:-:S11]  /*7170*/  MOV R17, 0x3fd774eb ;  /* 0x3fd774eb00117802 */ /* 0x000fd60000000f00 */
[----:B------:R-:W-:-:S04]  /*7180*/  @P0 FFMA.FTZ R14, R17, 0.93318945169448852539, -R14 ;  /* 0x3f6ee581110e0823 */ /* 0x000fc8000001080e */
[----:B------:R-:W-:-:S07]  /*7190*/  @!P0 FFMA.FTZ R14, R17, 0.93318945169448852539, R14 ;  /* 0x3f6ee581110e8823 */ /* 0x000fce000001000e */
.L_x_4281:
[----:B------:R-:W-:Y:S05]  /*71a0*/  BSYNC B1 ;  /* 0x0000000000017941 */ /* 0x000fea0003800000 */
.L_x_4279:
        /* <DEDUP_REMOVED lines=13> */
.L_x_4276:
        /* <DEDUP_REMOVED lines=13> */
.L_x_4284:
[----:B------:R-:W-:Y:S05]  /*7350*/  BSYNC B4 ;  /* 0x0000000000047941 */ /* 0x000fea0003800000 */
.L_x_4283:
        /* <DEDUP_REMOVED lines=18> */
.L_x_4286:
[----:B------:R-:W-:Y:S02]  /*7480*/  ISETP.GE.AND P0, PT, R3, RZ, PT ;  /* 0x000000ff0300720c */ /* 0x000fe40003f06270 */
[----:B------:R-:W-:-:S11]  /*7490*/  MOV R17, 0x3fd774eb ;  /* 0x3fd774eb00117802 */ /* 0x000fd60000000f00 */
[----:B------:R-:W-:-:S04]  /*74a0*/  @P0 FFMA.FTZ R14, R17, 0.93318945169448852539, -R14 ;  /* 0x3f6ee581110e0823 */ /* 0x000fc8000001080e */
[----:B------:R-:W-:-:S07]  /*74b0*/  @!P0 FFMA.FTZ R14, R17, 0.93318945169448852539, R14 ;  /* 0x3f6ee581110e8823 */ /* 0x000fce000001000e */
.L_x_4287:
[----:B------:R-:W-:Y:S05]  /*74c0*/  BSYNC B1 ;  /* 0x0000000000017941 */ /* 0x000fea0003800000 */
.L_x_4285:
        /* <DEDUP_REMOVED lines=27> */
.L_x_4275:
        /* <DEDUP_REMOVED lines=15> */
[----:B------:R-:W-:Y:S02]  /*7770*/  LOP3.LUT R14, R17, 0x800000, RZ, 0xfc, !PT ;  /* 0x00800000110e7812 */ /* 0x000fe400078efcff */
[----:B------:R-:W-:-:S03]  /*7780*/  MOV R17, 0x3f800000 ;  /* 0x3f80000000117802 */ /* 0x000fc60000000f00 */
        /* <DEDUP_REMOVED lines=17> */
.L_x_4289:
[----:B------:R-:W-:Y:S05]  /*78a0*/  BSYNC B4 ;  /* 0x0000000000047941 */ /* 0x000fea0003800000 */
.L_x_4288:
        /* <DEDUP_REMOVED lines=18> */
.L_x_4291:
[----:B------:R-:W-:Y:S02]  /*79d0*/  ISETP.GE.AND P0, PT, R3, RZ, PT ;  /* 0x000000ff0300720c */ /* 0x000fe40003f06270 */
[----:B------:R-:W-:-:S11]  /*79e0*/  MOV R5, 0x3fd774eb ;  /* 0x3fd774eb00057802 */ /* 0x000fd60000000f00 */
[----:B------:R-:W-:-:S04]  /*79f0*/  @P0 FFMA.FTZ R0, R5, 0.93318945169448852539, -R0 ;  /* 0x3f6ee58105000823 */ /* 0x000fc80000010800 */
[----:B------:R-:W-:-:S07]  /*7a00*/  @!P0 FFMA.FTZ R0, R5, 0.93318945169448852539, R0 ;  /* 0x3f6ee58105008823 */ /* 0x000fce0000010000 */
.L_x_4292:
[----:B------:R-:W-:Y:S05]  /*7a10*/  BSYNC B1 ;  /* 0x0000000000017941 */ /* 0x000fea0003800000 */
.L_x_4290:
        /* <DEDUP_REMOVED lines=10> */
.L_x_4282:
[----:B------:R-:W-:Y:S05]  /*7ac0*/  BSYNC B3 ;  /* 0x0000000000037941 */ /* 0x000fea0003800000 */
.L_x_4274:
[----:B------:R-:W-:Y:S01]  /*7ad0*/  ISETP.NE.AND P0, PT, R4, RZ, PT ;  /* 0x000000ff0400720c */ /* 0x000fe20003f05270 */
[----:B------:R-:W-:Y:S01]  /*7ae0*/  FADD.FTZ R6, R18, 0.69314718246459960938 ;  /* 0x3f31721812067421 */ /* 0x000fe20000010000 */
[----:B------:R-:W-:-:S11]  /*7af0*/  FADD.FTZ R7, |R0|, -RZ ;  /* 0x800000ff00077221 */ /* 0x000fd60000010200 */
[----:B------:R-:W-:Y:S01]  /*7b00*/  @!P0 FADD.FTZ R6, -R6, -RZ ;  /* 0x800000ff06068221 */ /* 0x000fe20000010100 */
[----:B------:R-:W-:Y:S06]  /*7b10*/  BRA `(.L_x_4233) ;  /* 0x00000000003c7947 */ /* 0x000fec0003800000 */
.L_x_4234:
[----:B------:R-:W-:-:S13]  /*7b20*/  FSETP.NEU.FTZ.AND P0, PT, R7, +INF , PT ;  /* 0x7f8000000700780b */ /* 0x000fda0003f1d000 */
[----:B------:R-:W-:Y:S01]  /*7b30*/  @!P0 FADD.FTZ R7, R2, R2 ;  /* 0x0000000202078221 */ /* 0x000fe20000010000 */
[----:B-12---:R-:W-:Y:S01]  /*7b40*/  @!P0 MOV R6, 0xff800000 ;  /* 0xff80000000068802 */ /* 0x006fe20000000f00 */
        /* <DEDUP_REMOVED lines=12> */
.L_x_4233:
[----:B------:R-:W-:Y:S05]  /*7c10*/  BSYNC B0 ;  /* 0x0000000000007941 */ /* 0x000fea0003800000 */
.L_x_4232:
        /* <DEDUP_REMOVED lines=30> */
[----:B------:R-:W-:Y:S02]  /*7e00*/  VIMNMX R19, R19, R22, PT ;  /* 0x0000001613137248 */ /* 0x000fe40003fe0100 */
[----:B--23--:R-:W-:Y:S02]  /*7e10*/  LOP3.LUT R18, R16, 0xfe000000, RZ, 0xc0, !PT ;  /* 0xfe00000010127812 */ /* 0x00cfe400078ec0ff */
[-C--:B------:R-:W-:Y:S02]  /*7e20*/  VIMNMX R14, R22, R21.reuse, !PT ;  /* 0x00000015160e7248 */ /* 0x080fe40007fe0100 */
[----:B------:R-:W-:Y:S02]  /*7e30*/  IADD3 R23, -R18, 0x7e800000, RZ ;  /* 0x7e80000012177810 */ /* 0x000fe40007ffe1ff */
[----:B------:R-:W-:-:S02]  /*7e40*/  VIMNMX R21, R22, R21, PT ;  /* 0x0000001516157248 */ /* 0x000fc40003fe0100 */
[----:B------:R-:W-:Y:S01]  /*7e50*/  LOP3.LUT R22, R14, 0xfe000000, RZ, 0xc0, !PT ;  /* 0xfe0000000e167812 */ /* 0x000fe200078ec0ff */
[CC--:B------:R-:W-:Y:S01]  /*7e60*/  FMUL.FTZ R24, R19.reuse, R23.reuse ;  /* 0x0000001713187220 */ /* 0x0c0fe20000410000 */
[----:B------:R-:W-:Y:S01]  /*7e70*/  FMUL.FTZ R23, R16, R23 ;  /* 0x0000001710177220 */ /* 0x000fe20000410000 */
[----:B------:R-:W-:Y:S02]  /*7e80*/  FSETP.NEU.FTZ.AND P0, PT, R19, RZ, PT ;  /* 0x000000ff1300720b */ /* 0x000fe40003f1d000 */
[----:B------:R-:W-:Y:S01]  /*7e90*/  FMUL.FTZ R24, R24, R24 ;  /* 0x0000001818187220 */ /* 0x000fe20000410000 */
[----:B------:R-:W-:Y:S02]  /*7ea0*/  IADD3 R25, -R22, 0x7e800000, RZ ;  /* 0x7e80000016197810 */ /* 0x000fe40007ffe1ff */
[----:B------:R-:W-:Y:S01]  /*7eb0*/  FSETP.NEU.FTZ.AND P2, PT, R21, RZ, PT ;  /* 0x000000ff1500720b */ /* 0x000fe20003f5d000 */
[----:B------:R-:W-:Y:S01]  /*7ec0*/  FFMA.FTZ R24, R23, R23, R24 ;  /* 0x0000001717187223 */ /* 0x000fe20000010018 */
[----:B------:R-:W-:Y:S01]  /*7ed0*/  FSETP.NEU.FTZ.AND P1, PT, R19, +INF , PT ;  /* 0x7f8000001300780b */ /* 0x000fe20003f3d000 */
[-C--:B------:R-:W-:Y:S01]  /*7ee0*/  FMUL.FTZ R23, R21, R25.reuse ;  /* 0x0000001915177220 */ /* 0x080fe20000410000 */
[----:B------:R-:W-:-:S03]  /*7ef0*/  FMUL.FTZ R25, R14, R25 ;  /* 0x000000190e197220 */ /* 0x000fc60000410000 */
[----:B------:R-:W-:Y:S01]  /*7f00*/  FMUL.FTZ R26, R23, R23 ;  /* 0x00000017171a7220 */ /* 0x000fe20000410000 */
[----:B------:R-:W0:Y:S01]  /*7f10*/  MUFU.SQRT R24, R24 ;  /* 0x0000001800187308 */ /* 0x000e220000002000 */
[----:B------:R-:W-:Y:S02]  /*7f20*/  LOP3.LUT R23, R18, 0x800000, RZ, 0xfc, !PT ;  /* 0x0080000012177812 */ /* 0x000fe400078efcff */
[----:B------:R-:W-:Y:S01]  /*7f30*/  FFMA.FTZ R26, R25, R25, R26 ;  /* 0x00000019191a7223 */ /* 0x000fe2000001001a */
[----:B------:R-:W-:-:S05]  /*7f40*/  LOP3.LUT R25, R22, 0x800000, RZ, 0xfc, !PT ;  /* 0x0080000016197812 */ /* 0x000fca00078efcff */
[----:B------:R-:W2:Y:S01]  /*7f50*/  MUFU.SQRT R26, R26 ;  /* 0x0000001a001a7308 */ /* 0x000ea20000002000 */
[----:B0-----:R-:W-:Y:S01]  /*7f60*/  @P0 FMUL.FTZ R16, R24, R23 ;  /* 0x0000001718100220 */ /* 0x001fe20000410000 */
[----:B------:R-:W-:-:S04]  /*7f70*/  FSETP.NEU.FTZ.AND P0, PT, R21, +INF , PT ;  /* 0x7f8000001500780b */ /* 0x000fc80003f1d000 */
[----:B------:R-:W-:Y:S01]  /*7f80*/  FSEL R19, R16, +INF , P1 ;  /* 0x7f80000010137808 */ /* 0x000fe20000800000 */
[----:B--2---:R-:W-:-:S05]  /*7f90*/  @P2 FMUL.FTZ R14, R26, R25 ;  /* 0x000000191a0e2220 */ /* 0x004fca0000410000 */
        /* <DEDUP_REMOVED lines=57> */
.L_x_4302:
        /* <DEDUP_REMOVED lines=10> */
.L_x_4304:
[----:B------:R-:W-:-:S04]  /*83d0*/  FADD.FTZ R16, -R0, R19 ;  /* 0x0000001300107221 */ /* 0x000fc80000010100 */
[----:B------:R-:W-:-:S07]  /*83e0*/  FMUL.FTZ R16, R16, 0.5 ;  /* 0x3f00000010107820 */ /* 0x000fce0000410000 */
.L_x_4305:
[----:B------:R-:W-:Y:S05]  /*83f0*/  BSYNC B2 ;  /* 0x0000000000027941 */ /* 0x000fea0003800000 */
.L_x_4303:
        /* <DEDUP_REMOVED lines=11> */
.L_x_4307:
[----:B------:R-:W-:-:S04]  /*84b0*/  FADD.FTZ R18, R14, -R21 ;  /* 0x800000150e127221 */ /* 0x000fc80000010000 */
[----:B------:R-:W-:-:S07]  /*84c0*/  FMUL.FTZ R21, R18, 0.5 ;  /* 0x3f00000012157820 */ /* 0x000fce0000410000 */
.L_x_4308:
[----:B------:R-:W-:Y:S05]  /*84d0*/  BSYNC B2 ;  /* 0x0000000000027941 */ /* 0x000fea0003800000 */
.L_x_4306:
        /* <DEDUP_REMOVED lines=35> */
.L_x_4301:
[----:B------:R0:W2:Y:S02]  /*8710*/  MUFU.SQRT R18, R20 ;  /* 0x0000001400127308 */ /* 0x0000a40000002000 */
.L_x_4300:
[----:B------:R-:W-:Y:S05]  /*8720*/  BSYNC B1 ;  /* 0x0000000000017941 */ /* 0x000fea0003800000 */
.L_x_4299:
[----:B------:R-:W-:Y:S01]  /*8730*/  FSETP.GEU.FTZ.AND P0, PT, R3, 4.336808689942017736e-19, PT ;  /* 0x210000000300780b */ /* 0x000fe20003f1e000 */
[----:B------:R-:W-:-:S12]  /*8740*/  BSSY B1, `(.L_x_4309) ;  /* 0x0000047000017945 */ /* 0x000fd80003800000 */
[----:B------:R-:W-:Y:S05]  /*8750*/  @!P0 BRA `(.L_x_4310) ;  /* 0x0000000400088947 */ /* 0x000fea0003800000 */
[----:B------:R-:W3:Y:S01]  /*8760*/  MUFU.RCP R16, R24 ;  /* 0x0000001800107308 */ /* 0x000ee20000001000 */
[----:B------:R-:W-:Y:S01]  /*8770*/  PLOP3.LUT P0, PT, PT, PT, PT, 0x8, 0x0 ;  /* 0x000000000000781c */ /* 0x000fe20003f0e170 */
[----:B---3--:R-:W-:-:S05]  /*8780*/  FMUL.FTZ R16, R3, R16 ;  /* 0x0000001003107220 */ /* 0x008fca0000410000 */
        /* <DEDUP_REMOVED lines=14> */
[----:B------:R-:W3:Y:S02]  /*8870*/  @P0 MUFU.RCP R19, R19 ;  /* 0x0000001300130308 */ /* 0x000ee40000001000 */
[----:B---3--:R-:W-:Y:S01]  /*8880*/  @P0 FMUL.FTZ.D2 R0, R0, R19 ;  /* 0x0000001300000220 */ /* 0x008fe20000310000 */
[----:B------:R-:W-:Y:S01]  /*8890*/  @!P0 FMUL.FTZ R0, |R4|, 0.5 ;  /* 0x3f00000004008820 */ /* 0x000fe20000410200 */
[----:B------:R-:W-:Y:S06]  /*88a0*/  BRA `(.L_x_4316) ;  /* 0x0000000000087947 */ /* 0x000fec0003800000 */
.L_x_4315:
[----:B------:R-:W-:-:S04]  /*88b0*/  FADD.FTZ R0, -R0, R19 ;  /* 0x0000001300007221 */ /* 0x000fc80000010100 */
[----:B------:R-:W-:-:S07]  /*88c0*/  FMUL.FTZ R0, R0, 0.5 ;  /* 0x3f00000000007820 */ /* 0x000fce0000410000 */
.L_x_4316:
[----:B------:R-:W-:Y:S05]  /*88d0*/  BSYNC B2 ;  /* 0x0000000000027941 */ /* 0x000fea0003800000 */
.L_x_4314:
        /* <DEDUP_REMOVED lines=10> */
.L_x_4318:
[----:B------:R-:W-:-:S04]  /*8980*/  FADD.FTZ R14, -R17, R14 ;  /* 0x0000000e110e7221 */ /* 0x000fc80000010100 */
[----:B------:R-:W-:-:S07]  /*8990*/  FMUL.FTZ R17, R14, 0.5 ;  /* 0x3f0000000e117820 */ /* 0x000fce0000410000 */
.L_x_4319:
[----:B------:R-:W-:Y:S05]  /*89a0*/  BSYNC B2 ;  /* 0x0000000000027941 */ /* 0x000fea0003800000 */
.L_x_4317:
[----:B------:R-:W-:Y:S01]  /*89b0*/  FADD.FTZ R17, R17, R0 ;  /* 0x0000000011117221 */ /* 0x000fe20000010000 */
[----:B------:R-:W-:Y:S01]  /*89c0*/  FADD.FTZ R24, R3, R24 ;  /* 0x0000001803187221 */ /* 0x000fe20000010000 */
[----:B------:R-:W-:-:S03]  /*89d0*/  PLOP3.LUT P0, PT, PT, PT, PT, 0x80, 0x0 ;  /* 0x000000000000781c */ /* 0x000fc60003f0f070 */
[----:B------:R-:W-:-:S06]  /*89e0*/  FMUL.FTZ R24, R24, R17 ;  /* 0x0000001118187220 */ /* 0x000fcc0000410000 */
[----:B------:R-:W3:Y:S01]  /*89f0*/  MUFU.SQRT R24, R24 ;  /* 0x0000001800187308 */ /* 0x000ee20000002000 */
[----:B------:R-:W-:Y:S05]  /*8a00*/  BRA `(.L_x_4311) ;  /* 0x0000000000687947 */ /* 0x000fea0003800000 */
.L_x_4313:
        /* <DEDUP_REMOVED lines=10> */
[----:B------:R-:W5:Y:S01]  /*8ab0*/  MUFU.SQRT R0, R0 ;  /* 0x0000000000007308 */ /* 0x000f620000002000 */
[----:B------:R-:W-:-:S07]  /*8ac0*/  FMUL.FTZ R3, R3, 2.81474976710656000000e+14 ;  /* 0x5780000003037820 */ /* 0x000fce0000410000 */
[----:B-----5:R-:W4:Y:S02]  /*8ad0*/  MUFU.RCP R17, R0 ;  /* 0x0000000000117308 */ /* 0x020f240000001000 */
[----:B----4-:R-:W-:Y:S01]  /*8ae0*/  FMUL.FTZ R24, R4, R17 ;  /* 0x0000001104187220 */ /* 0x010fe20000410000 */
[----:B------:R-:W-:Y:S06]  /*8af0*/  BRA `(.L_x_4311) ;  /* 0x00000000002c7947 */ /* 0x000fec0003800000 */
.L_x_4312:
[----:B------:R-:W-:Y:S01]  /*8b00*/  FADD.FTZ R0, R24, 1 ;  /* 0x3f80000018007421 */ /* 0x000fe20000010000 */
[----:B------:R-:W-:Y:S01]  /*8b10*/  MUFU.SQRT R17, R20 ;  /* 0x0000001400117308 */ /* 0x000fe20000002000 */
[----:B------:R-:W-:Y:S01]  /*8b20*/  HFMA2.MMA R3, -RZ, RZ, 1.875, 0 ;  /* 0x3f800000ff037435 */ /* 0x000fe200000001ff */
[----:B------:R-:W-:Y:S01]  /*8b30*/  PLOP3.LUT P0, PT, PT, PT, PT, 0x80, 0x0 ;  /* 0x000000000000781c */ /* 0x000fe20003f0f070 */
[----:B------:R-:W-:-:S06]  /*8b40*/  FMUL.FTZ R0, R0, 0.5 ;  /* 0x3f00000000007820 */ /* 0x000fcc0000410000 */
[----:B------:R-:W3:Y:S02]  /*8b50*/  MUFU.SQRT R0, R0 ;  /* 0x0000000000007308 */ /* 0x000ee40000002000 */
[----:B---3--:R-:W-:Y:S01]  /*8b60*/  FMUL.FTZ R24, R17, R0 ;  /* 0x0000000011187220 */ /* 0x008fe20000410000 */
[----:B------:R-:W-:Y:S06]  /*8b70*/  BRA `(.L_x_4311) ;  /* 0x00000000000c7947 */ /* 0x000fec0003800000 */
.L_x_4310:
[----:B------:R-:W-:Y:S01]  /*8b80*/  PLOP3.LUT P0, PT, PT, PT, PT, 0x80, 0x0 ;  /* 0x000000000000781c */ /* 0x000fe20003f0f070 */
[----:B------:R-:W-:Y:S01]  /*8b90*/  FMUL.FTZ R24, R24, 16777216 ;  /* 0x4b80000018187820 */ /* 0x000fe20000410000 */
[----:B------:R-:W-:-:S11]  /*8ba0*/  FMUL.FTZ R3, R3, 16777216 ;  /* 0x4b80000003037820 */ /* 0x000fd60000410000 */
.L_x_4311:
[----:B------:R-:W-:Y:S05]  /*8bb0*/  BSYNC B1 ;  /* 0x0000000000017941 */ /* 0x000fea0003800000 */
.L_x_4309:
        /* <DEDUP_REMOVED lines=33> */
.L_x_4322:
        /* <DEDUP_REMOVED lines=28> */
.L_x_4321:
        /* <DEDUP_REMOVED lines=17> */
[----:B------:R-:W-:Y:S02]  /*90a0*/  MOV R21, R3 ;  /* 0x0000000300157202 */ /* 0x000fe40000000f00 */
[----:B------:R-:W-:-:S07]  /*90b0*/  MOV R16, 0x90d0 ;  /* 0x000090d000107802 */ /* 0x000fce0000000f00 */
[----:B012---:R-:W-:Y:S05]  /*90c0*/  CALL.REL.NOINC `($__internal_3_$__cuda_sm3x_div_rn_ftz_f32_slowpath) ;  /* 0x0000001400847944 */ /* 0x007fea0003c00000 */
[----:B------:R-:W-:-:S07]  /*90d0*/  MOV R4, R0 ;  /* 0x0000000000047202 */ /* 0x000fce0000000f00 */
.L_x_4326:
[----:B------:R-:W-:Y:S05]  /*90e0*/  BSYNC B4 ;  /* 0x0000000000047941 */ /* 0x000fea0003800000 */
.L_x_4325:
        /* <DEDUP_REMOVED lines=18> */
.L_x_4328:
[----:B------:R-:W-:Y:S02]  /*9210*/  ISETP.GE.AND P0, PT, R5, RZ, PT ;  /* 0x000000ff0500720c */ /* 0x000fe40003f06270 */
[----:B------:R-:W-:-:S11]  /*9220*/  MOV R17, 0x3fd774eb ;  /* 0x3fd774eb00117802 */ /* 0x000fd60000000f00 */
[----:B------:R-:W-:-:S04]  /*9230*/  @P0 FFMA.FTZ R4, R17, 0.93318945169448852539, -R4 ;  /* 0x3f6ee58111040823 */ /* 0x000fc80000010804 */
[----:B------:R-:W-:-:S07]  /*9240*/  @!P0 FFMA.FTZ R4, R17, 0.93318945169448852539, R4 ;  /* 0x3f6ee58111048823 */ /* 0x000fce0000010004 */
.L_x_4329:
[----:B------:R-:W-:Y:S05]  /*9250*/  BSYNC B1 ;  /* 0x0000000000017941 */ /* 0x000fea0003800000 */
.L_x_4327:
[----:B------:R-:W-:Y:S01]  /*9260*/  FSETP.NEU.FTZ.AND P0, PT, |R5|, |R24|, PT ;  /* 0x400000180500720b */ /* 0x000fe20003f1d200 */
[----:B------:R-:W-:Y:S01]  /*9270*/  HFMA2.MMA R0, -RZ, RZ, 2.04296875, -15.78125 ;  /* 0x4016cbe4ff007435 */ /* 0x000fe200000001ff */
        /* <DEDUP_REMOVED lines=9> */
.L_x_4324:
        /* <DEDUP_REMOVED lines=18> */
.L_x_4331:
[----:B------:R-:W-:Y:S05]  /*9430*/  BSYNC B4 ;  /* 0x0000000000047941 */ /* 0x000fea0003800000 */
.L_x_4330:
        /* <DEDUP_REMOVED lines=18> */
.L_x_4333:
[----:B------:R-:W-:Y:S02]  /*9560*/  ISETP.GE.AND P0, PT, R3, RZ, PT ;  /* 0x000000ff0300720c */ /* 0x000fe40003f06270 */
[----:B------:R-:W-:-:S11]  /*9570*/  MOV R5, 0x3fd774eb ;  /* 0x3fd774eb00057802 */ /* 0x000fd60000000f00 */
[----:B------:R-:W-:-:S04]  /*9580*/  @P0 FFMA.FTZ R0, R5, 0.93318945169448852539, -R0 ;  /* 0x3f6ee58105000823 */ /* 0x000fc80000010800 */
[----:B------:R-:W-:-:S07]  /*9590*/  @!P0 FFMA.FTZ R0, R5, 0.93318945169448852539, R0 ;  /* 0x3f6ee58105008823 */ /* 0x000fce0000010000 */
.L_x_4334:
[----:B------:R-:W-:Y:S05]  /*95a0*/  BSYNC B1 ;  /* 0x0000000000017941 */ /* 0x000fea0003800000 */
.L_x_4332:
        /* <DEDUP_REMOVED lines=10> */
.L_x_4323:
[----:B------:R-:W-:Y:S05]  /*9650*/  BSYNC B3 ;  /* 0x0000000000037941 */ /* 0x000fea0003800000 */
.L_x_4320:
[----:B------:R-:W-:-:S13]  /*9660*/  ISETP.NE.AND P0, PT, R2, RZ, PT ;  /* 0x000000ff0200720c */ /* 0x000fda0003f05270 */
[----:B--2---:R-:W-:Y:S01]  /*9670*/  @!P0 FADD.FTZ R18, -R18, -RZ ;  /* 0x800000ff12128221 */ /* 0x004fe20000010100 */
[----:B------:R-:W-:Y:S06]  /*9680*/  BRA `(.L_x_4294) ;  /* 0x0000000c00787947 */ /* 0x000fec0003800000 */
.L_x_4298:
[----:B------:R-:W-:Y:S01]  /*9690*/  FADD.FTZ R3, -R5, 6.1232342629258392722e-17 ;  /* 0x248d313205037421 */ /* 0x000fe20000010100 */
[----:B--23--:R-:W-:-:S03]  /*96a0*/  FADD.FTZ R18, -R4, -RZ ;  /* 0x800000ff04127221 */ /* 0x00cfc60000010100 */
[----:B------:R-:W-:Y:S01]  /*96b0*/  FADD.FTZ R3, R3, 1.5707963705062866211 ;  /* 0x3fc90fdb03037421 */ /* 0x000fe20000010000 */
[----:B------:R-:W-:Y:S06]  /*96c0*/  BRA `(.L_x_4294) ;  /* 0x0000000c00687947 */ /* 0x000fec0003800000 */
.L_x_4297:
[----:B--23--:R-:W-:Y:S01]  /*96d0*/  FADD.FTZ R18, -R4, -RZ ;  /* 0x800000ff04127221 */ /* 0x00cfe20000010100 */
[----:B------:R-:W-:Y:S01]  /*96e0*/  MOV R3, RZ ;  /* 0x000000ff00037202 */ /* 0x000fe20000000f00 */
[----:B------:R-:W-:Y:S06]  /*96f0*/  BRA `(.L_x_4294) ;  /* 0x0000000c005c7947 */ /* 0x000fec0003800000 */
.L_x_4296:
[C---:B------:R-:W-:Y:S01]  /*9700*/  FSETP.GEU.FTZ.AND P6, PT, R3.reuse, |R4|, PT ;  /* 0x400000040300720b */ /* 0x040fe20003fde000 */
[----:B------:R-:W-:Y:S03]  /*9710*/  BSSY B3, `(.L_x_4335) ;  /* 0x00000c1000037945 */ /* 0x000fe60003800000 */
[----:B--23--:R-:W-:Y:S02]  /*9720*/  FSEL R18, R20, R3, !P6 ;  /* 0x0000000314127208 */ /* 0x00cfe40007000000 */
        /* <DEDUP_REMOVED lines=9> */
[----:B------:R-:W2:Y:S01]  /*97c0*/  FCHK P0, R0, R18 ;  /* 0x0000001200007302 */ /* 0x000ea20000000000 */
[----:B0-----:R-:W-:-:S04]  /*97d0*/  FFMA R14, -R18, R17, 1 ;  /* 0x3f800000120e7423 */ /* 0x001fc80000000111 */
[----:B------:R-:W-:Y:S01]  /*97e0*/  FFMA R19, R17, R14, R17 ;  /* 0x0000000e11137223 */ /* 0x000fe20000000011 */
[----:B------:R-:W-:-:S03]  /*97f0*/  FMUL.FTZ R17, R0, R0 ;  /* 0x0000000000117220 */ /* 0x000fc60000410000 */
[----:B------:R-:W-:Y:S01]  /*9800*/  FFMA R14, R0, R19, RZ ;  /* 0x00000013000e7223 */ /* 0x000fe200000000ff */
[----:B------:R-:W-:-:S03]  /*9810*/  FFMA.FTZ R20, R18, R18, R17 ;  /* 0x0000001212147223 */ /* 0x000fc60000010011 */
[----:B------:R-:W-:-:S04]  /*9820*/  FFMA R16, -R18, R14, R0 ;  /* 0x0000000e12107223 */ /* 0x000fc80000000100 */
[----:B------:R-:W-:Y:S01]  /*9830*/  FFMA R14, R19, R16, R14 ;  /* 0x00000010130e7223 */ /* 0x000fe2000000000e */
[----:B--2---:R-:W-:Y:S06]  /*9840*/  @!P0 BRA `(.L_x_4339) ;  /* 0x0000000000108947 */ /* 0x004fec0003800000 */
[----:B------:R-:W-:Y:S02]  /*9850*/  MOV R21, R18 ;  /* 0x0000001200157202 */ /* 0x000fe40000000f00 */
[----:B------:R-:W-:-:S07]  /*9860*/  MOV R16, 0x9880 ;  /* 0x0000988000107802 */ /* 0x000fce0000000f00 */
[----:B-1----:R-:W-:Y:S05]  /*9870*/  CALL.REL.NOINC `($__internal_3_$__cuda_sm3x_div_rn_ftz_f32_slowpath) ;  /* 0x0000000c00987944 */ /* 0x002fea0003c00000 */
[----:B------:R-:W-:-:S07]  /*9880*/  MOV R14, R0 ;  /* 0x00000000000e7202 */ /* 0x000fce0000000f00 */
.L_x_4339:
[----:B------:R-:W-:Y:S05]  /*9890*/  BSYNC B4 ;  /* 0x0000000000047941 */ /* 0x000fea0003800000 */
.L_x_4338:
        /* <DEDUP_REMOVED lines=18> */
.L_x_4341:
[----:B------:R-:W-:Y:S02]  /*99c0*/  ISETP.GE.AND P0, PT, R5, RZ, PT ;  /* 0x000000ff0500720c */ /* 0x000fe40003f06270 */
[----:B------:R-:W-:-:S11]  /*99d0*/  MOV R17, 0x3fd774eb ;  /* 0x3fd774eb00117802 */ /* 0x000fd60000000f00 */
[----:B------:R-:W-:-:S04]  /*99e0*/  @P0 FFMA.FTZ R14, R17, 0.93318945169448852539, -R14 ;  /* 0x3f6ee581110e0823 */ /* 0x000fc8000001080e */
[----:B------:R-:W-:-:S07]  /*99f0*/  @!P0 FFMA.FTZ R14, R17, 0.93318945169448852539, R14 ;  /* 0x3f6ee581110e8823 */ /* 0x000fce000001000e */
.L_x_4342:
[----:B------:R-:W-:Y:S05]  /*9a00*/  BSYNC B1 ;  /* 0x0000000000017941 */ /* 0x000fea0003800000 */
.L_x_4340:
        /* <DEDUP_REMOVED lines=13> */
.L_x_4337:
[----:B------:R-:W0:Y:S01]  /*9ae0*/  MUFU.RCP R17, R18 ;  /* 0x0000001200117308 */ /* 0x000e220000001000 */
[----:B------:R-:W-:Y:S07]  /*9af0*/  BSSY B4, `(.L_x_4344) ;  /* 0x000000c000047945 */ /* 0x000fee0003800000 */
[----:B------:R-:W2:Y:S01]  /*9b00*/  FCHK P0, R0, R18 ;  /* 0x0000001200007302 */ /* 0x000ea20000000000 */
[----:B0-----:R-:W-:-:S04]  /*9b10*/  FFMA R14, -R18, R17, 1 ;  /* 0x3f800000120e7423 */ /* 0x001fc80000000111 */
[----:B------:R-:W-:-:S04]  /*9b20*/  FFMA R17, R17, R14, R17 ;  /* 0x0000000e11117223 */ /* 0x000fc80000000011 */
[----:B------:R-:W-:-:S04]  /*9b30*/  FFMA R14, R0, R17, RZ ;  /* 0x00000011000e7223 */ /* 0x000fc800000000ff */
[----:B------:R-:W-:-:S04]  /*9b40*/  FFMA R16, -R18, R14, R0 ;  /* 0x0000000e12107223 */ /* 0x000fc80000000100 */
[----:B------:R-:W-:Y:S01]  /*9b50*/  FFMA R14, R17, R16, R14 ;  /* 0x00000010110e7223 */ /* 0x000fe2000000000e */
[----:B--2---:R-:W-:Y:S06]  /*9b60*/  @!P0 BRA `(.L_x_4345) ;  /* 0x0000000000108947 */ /* 0x004fec0003800000 */
[----:B------:R-:W-:Y:S02]  /*9b70*/  MOV R21, R18 ;  /* 0x0000001200157202 */ /* 0x000fe40000000f00 */
[----:B------:R-:W-:-:S07]  /*9b80*/  MOV R16, 0x9ba0 ;  /* 0x00009ba000107802 */ /* 0x000fce0000000f00 */
[----:B-1----:R-:W-:Y:S05]  /*9b90*/  CALL.REL.NOINC `($__internal_3_$__cuda_sm3x_div_rn_ftz_f32_slowpath) ;  /* 0x0000000800d07944 */ /* 0x002fea0003c00000 */
[----:B------:R-:W-:-:S07]  /*9ba0*/  MOV R14, R0 ;  /* 0x00000000000e7202 */ /* 0x000fce0000000f00 */
.L_x_4345:
[----:B------:R-:W-:Y:S05]  /*9bb0*/  BSYNC B4 ;  /* 0x0000000000047941 */ /* 0x000fea0003800000 */
.L_x_4344:
        /* <DEDUP_REMOVED lines=18> */
.L_x_4347:
[----:B------:R-:W-:Y:S02]  /*9ce0*/  ISETP.GE.AND P0, PT, R5, RZ, PT ;  /* 0x000000ff0500720c */ /* 0x000fe40003f06270 */
[----:B------:R-:W-:-:S11]  /*9cf0*/  MOV R17, 0x3fd774eb ;  /* 0x3fd774eb00117802 */ /* 0x000fd60000000f00 */
[----:B------:R-:W-:-:S04]  /*9d00*/  @P0 FFMA.FTZ R14, R17, 0.93318945169448852539, -R14 ;  /* 0x3f6ee581110e0823 */ /* 0x000fc8000001080e */
[----:B------:R-:W-:-:S07]  /*9d10*/  @!P0 FFMA.FTZ R14, R17, 0.93318945169448852539, R14 ;  /* 0x3f6ee581110e8823 */ /* 0x000fce000001000e */
.L_x_4348:
[----:B------:R-:W-:Y:S05]  /*9d20*/  BSYNC B1 ;  /* 0x0000000000017941 */ /* 0x000fea0003800000 */
.L_x_4346:
        /* <DEDUP_REMOVED lines=27> */
.L_x_4336:
[----:B------:R-:W-:Y:S01]  /*9ee0*/  FMUL.FTZ R14, R5, 0.36787945032119750977 ;  /* 0x3ebc5ab2050e7820 */ /* 0x000fe20000410000 */
[----:B------:R-:W-:Y:S01]  /*9ef0*/  FMUL.FTZ R16, R4, 0.36787945032119750977 ;  /* 0x3ebc5ab204107820 */ /* 0x000fe20000410000 */
[----:B------:R-:W-:Y:S02]  /*9f00*/  BSSY B4, `(.L_x_4349) ;  /* 0x0000020000047945 */ /* 0x000fe40003800000 */
        /* <DEDUP_REMOVED lines=11> */
[----:B------:R-:W-:Y:S02]  /*9fc0*/  FFMA.FTZ R20, R17, R17, R20 ;  /* 0x0000001111147223 */ /* 0x000fe40000010014 */
[----:B------:R-:W-:Y:S08]  /*9fd0*/  MUFU.RCP R17, R18 ;  /* 0x0000001200117308 */ /* 0x000ff00000001000 */
        /* <DEDUP_REMOVED lines=11> */
[----:B------:R-:W2:Y:S01]  /*a090*/  FCHK P0, R0, R18 ;  /* 0x0000001200007302 */ /* 0x000ea20000000000 */
[----:B0-----:R-:W-:Y:S01]  /*a0a0*/  FFMA.FTZ R24, R16, 0.69314718246459960938, R17 ;  /* 0x3f31721810187823 */ /* 0x001fe20000010011 */
[----:B--2---:R-:W-:Y:S06]  /*a0b0*/  @!P0 BRA `(.L_x_4350) ;  /* 0x0000000000108947 */ /* 0x004fec0003800000 */
[----:B------:R-:W-:Y:S02]  /*a0c0*/  MOV R21, R18 ;  /* 0x0000001200157202 */ /* 0x000fe40000000f00 */
[----:B------:R-:W-:-:S07]  /*a0d0*/  MOV R16, 0xa0f0 ;  /* 0x0000a0f000107802 */ /* 0x000fce0000000f00 */
[----:B-1----:R-:W-:Y:S05]  /*a0e0*/  CALL.REL.NOINC `($__internal_3_$__cuda_sm3x_div_rn_ftz_f32_slowpath) ;  /* 0x00000004007c7944 */ /* 0x002fea0003c00000 */
[----:B------:R-:W-:-:S07]  /*a0f0*/  MOV R14, R0 ;  /* 0x00000000000e7202 */ /* 0x000fce0000000f00 */
.L_x_4350:
[----:B------:R-:W-:Y:S05]  /*a100*/  BSYNC B4 ;  /* 0x0000000000047941 */ /* 0x000fea0003800000 */
.L_x_4349:
        /* <DEDUP_REMOVED lines=18> */
.L_x_4352:
[----:B------:R-:W-:Y:S02]  /*a230*/  ISETP.GE.AND P0, PT, R5, RZ, PT ;  /* 0x000000ff0500720c */ /* 0x000fe40003f06270 */
[----:B------:R-:W-:-:S11]  /*a240*/  MOV R17, 0x3fd774eb ;  /* 0x3fd774eb00117802 */ /* 0x000fd60000000f00 */
[----:B------:R-:W-:-:S04]  /*a250*/  @P0 FFMA.FTZ R14, R17, 0.93318945169448852539, -R14 ;  /* 0x3f6ee581110e0823 */ /* 0x000fc8000001080e */
[----:B------:R-:W-:-:S07]  /*a260*/  @!P0 FFMA.FTZ R14, R17, 0.93318945169448852539, R14 ;  /* 0x3f6ee581110e8823 */ /* 0x000fce000001000e */
.L_x_4353:
[----:B------:R-:W-:Y:S05]  /*a270*/  BSYNC B1 ;  /* 0x0000000000017941 */ /* 0x000fea0003800000 */
.L_x_4351:
        /* <DEDUP_REMOVED lines=10> */
.L_x_4343:
[----:B------:R-:W-:Y:S05]  /*a320*/  BSYNC B3 ;  /* 0x0000000000037941 */ /* 0x000fea0003800000 */
.L_x_4335:
[----:B------:R-:W-:Y:S01]  /*a330*/  ISETP.NE.AND P0, PT, R2, RZ, PT ;  /* 0x000000ff0200720c */ /* 0x000fe20003f05270 */
[----:B------:R-:W-:Y:S01]  /*a340*/  FADD.FTZ R18, R24, 0.69314718246459960938 ;  /* 0x3f31721818127421 */ /* 0x000fe20000010000 */
[----:B------:R-:W-:-:S11]  /*a350*/  FADD.FTZ R3, |R3|, -RZ ;  /* 0x800000ff03037221 */ /* 0x000fd60000010200 */
[----:B------:R-:W-:Y:S01]  /*a360*/  @!P0 FADD.FTZ R18, -R18, -RZ ;  /* 0x800000ff12128221 */ /* 0x000fe20000010100 */
[----:B------:R-:W-:Y:S06]  /*a370*/  BRA `(.L_x_4294) ;  /* 0x00000000003c7947 */ /* 0x000fec0003800000 */
.L_x_4295:
[----:B------:R-:W-:-:S13]  /*a380*/  FSETP.NEU.FTZ.AND P0, PT, R3, +INF , PT ;  /* 0x7f8000000300780b */ /* 0x000fda0003f1d000 */
[----:B------:R-:W-:Y:S01]  /*a390*/  @!P0 FADD.FTZ R3, R4, R4 ;  /* 0x0000000404038221 */ /* 0x000fe20000010000 */
[----:B--23--:R-:W-:Y:S01]  /*a3a0*/  @!P0 MOV R18, 0xff800000 ;  /* 0xff80000000128802 */ /* 0x00cfe20000000f00 */
        /* <DEDUP_REMOVED lines=12> */
.L_x_4294:
[----:B------:R-:W-:Y:S05]  /*a470*/  BSYNC B0 ;  /* 0x0000000000007941 */ /* 0x000fea0003800000 */
.L_x_4293:
[----:B------:R-:W-:Y:S01]  /*a480*/  ISETP.GE.AND P0, PT, R10, R13, PT ;  /* 0x0000000d0a00720c */ /* 0x000fe20003f06270 */
[----:B------:R-:W-:Y:S04]  /*a490*/  BSSY B0, `(.L_x_4354) ;  /* 0x000001b000007945 */ /* 0x000fe80003800000 */
[----:B------:R-:W-:Y:S08]  /*a4a0*/  BSSY B1, `(.L_x_4355) ;  /* 0x0000012000017945 */ /* 0x000ff00003800000 */
[----:B------:R-:W-:Y:S05]  /*a4b0*/  @P0 BRA `(.L_x_4356) ;  /* 0x0000000000400947 */ /* 0x000fea0003800000 */
[----:B------:R-:W5:Y:S01]  /*a4c0*/  S2R R10, SR_TID.X ;  /* 0x00000000000a7919 */ /* 0x000f620000002100 */
[----:B------:R-:W0:Y:S01]  /*a4d0*/  LDC.64 R4, c[0x0][0x218] ;  /* 0x00008600ff047b82 */ /* 0x000e220000000a00 */
[----:B------:R-:W-:Y:S02]  /*a4e0*/  F2FP.F16.F32.PACK_AB R11, R11, R12 ;  /* 0x0000000c0b0b723e */ /* 0x000fe400000000ff */
[----:B-----5:R-:W-:Y:S02]  /*a4f0*/  LEA R17, R15, R10, 0x9 ;  /* 0x0000000a0f117211 */ /* 0x020fe400078e48ff */
[----:B------:R-:W-:-:S03]  /*a500*/  IADD3 R10, R10, 0x80, RZ ;  /* 0x000000800a0a7810 */ /* 0x000fc60007ffe0ff */
[----:B0-----:R-:W-:Y:S01]  /*a510*/  IMAD.WIDE.U32 R4, R17, 0x4, R4 ;  /* 0x0000000411047825 */ /* 0x001fe200078e0004 */
[----:B------:R-:W-:-:S04]  /*a520*/  ISETP.GE.AND P0, PT, R10, R13, PT ;  /* 0x0000000d0a00720c */ /* 0x000fc80003f06270 */
[----:B------:R0:W-:Y:S09]  /*a530*/  STG.E desc[UR4][R4.64], R11 ;  /* 0x0000000b04007986 */ /* 0x0001f2000c101904 */
[----:B------:R-:W-:Y:S05]  /*a540*/  @P0 BREAK B1 ;  /* 0x0000000000010942 */ /* 0x000fea0003800000 */
[----:B------:R-:W-:Y:S05]  /*a550*/  @P0 BRA `(.L_x_4357) ;  /* 0x0000000000380947 */ /* 0x000fea0003800000 */
[----:B0-----:R-:W0:Y:S01]  /*a560*/  LDC.64 R4, c[0x0][0x218] ;  /* 0x00008600ff047b82 */ /* 0x001e220000000a00 */
[----:B------:R-:W-:Y:S02]  /*a570*/  LEA R11, R15, R10, 0x9 ;  /* 0x0000000a0f0b7211 */ /* 0x000fe400078e48ff */
[----:B------:R-:W-:Y:S02]  /*a580*/  F2FP.F16.F32.PACK_AB R9, R8, R9 ;  /* 0x000000090809723e */ /* 0x000fe400000000ff */
[----:B------:R-:W-:Y:S01]  /*a590*/  IADD3 R10, R10, 0x80, RZ ;  /* 0x000000800a0a7810 */ /* 0x000fe20007ffe0ff */
[----:B0-----:R-:W-:-:S05]  /*a5a0*/  IMAD.WIDE.U32 R4, R11, 0x4, R4 ;  /* 0x000000040b047825 */ /* 0x001fca00078e0004 */
[----:B------:R0:W-:Y:S02]  /*a5b0*/  STG.E desc[UR4][R4.64], R9 ;  /* 0x0000000904007986 */ /* 0x0001e4000c101904 */
.L_x_4356:
[----:B------:R-:W-:Y:S05]  /*a5c0*/  BSYNC B1 ;  /* 0x0000000000017941 */ /* 0x000fea0003800000 */
.L_x_4355:
[----:B------:R-:W-:-:S13]  /*a5d0*/  ISETP.GE.AND P0, PT, R10, R13, PT ;  /* 0x0000000d0a00720c */ /* 0x000fda0003f06270 */
[----:B0-----:R-:W0:Y:S01]  /*a5e0*/  @!P0 LDC.64 R4, c[0x0][0x218] ;  /* 0x00008600ff048b82 */ /* 0x001e220000000a00 */
[----:B------:R-:W-:Y:S02]  /*a5f0*/  @!P0 LEA R9, R15, R10, 0x9 ;  /* 0x0000000a0f098211 */ /* 0x000fe400078e48ff */
[----:B-12---:R-:W-:Y:S02]  /*a600*/  @!P0 F2FP.F16.F32.PACK_AB R7, R6, R7 ;  /* 0x000000070607823e */ /* 0x006fe400000000ff */
[----:B------:R-:W-:Y:S01]  /*a610*/  @!P0 IADD3 R10, R10, 0x80, RZ ;  /* 0x000000800a0a8810 */ /* 0x000fe20007ffe0ff */
[----:B0-----:R-:W-:-:S05]  /*a620*/  @!P0 IMAD.WIDE.U32 R4, R9, 0x4, R4 ;  /* 0x0000000409048825 */ /* 0x001fca00078e0004 */
[----:B------:R0:W-:Y:S02]  /*a630*/  @!P0 STG.E desc[UR4][R4.64], R7 ;  /* 0x0000000704008986 */ /* 0x0001e4000c101904 */
.L_x_4357:
[----:B------:R-:W-:Y:S05]  /*a640*/  BSYNC B0 ;  /* 0x0000000000007941 */ /* 0x000fea0003800000 */
.L_x_4354:
[----:B------:R-:W-:Y:S05]  /*a650*/  WARPSYNC.ALL ;  /* 0x0000000000007948 */ /* 0x000fea0003800000 */
[----:B------:R-:W-:-:S13]  /*a660*/  ISETP.GE.AND P0, PT, R10, R13, PT ;  /* 0x0000000d0a00720c */ /* 0x000fda0003f06270 */
[----:B------:R-:W-:Y:S05]  /*a670*/  @P0 EXIT ;  /* 0x000000000000094d */ /* 0x000fea0003800000 */
[----:B0-----:R-:W0:Y:S01]  /*a680*/  LDC.64 R4, c[0x0][0x218] ;  /* 0x00008600ff047b82 */ /* 0x001e220000000a00 */
[----:B------:R-:W-:Y:S02]  /*a690*/  LEA R15, R15, R10, 0x9 ;  /* 0x0000000a0f0f7211 */ /* 0x000fe400078e48ff */
[----:B--23--:R-:W-:-:S03]  /*a6a0*/  F2FP.F16.F32.PACK_AB R7, R18, R3 ;  /* 0x000000031207723e */ /* 0x00cfc600000000ff */
[----:B0-----:R-:W-:-:S05]  /*a6b0*/  IMAD.WIDE.U32 R2, R15, 0x4, R4 ;  /* 0x000000040f027825 */ /* 0x001fca00078e0004 */
[----:B------:R-:W-:Y:S01]  /*a6c0*/  STG.E desc[UR4][R2.64], R7 ;  /* 0x0000000702007986 */ /* 0x000fe2000c101904 */
[----:B------:R-:W-:Y:S05]  /*a6d0*/  EXIT ;  /* 0x000000000000794d */ /* 0x000fea0003800000 */
        .weak           $__internal_3_$__cuda_sm3x_div_rn_ftz_f32_slowpath
        .type           $__internal_3_$__cuda_sm3x_div_rn_ftz_f32_slowpath,@function
        .size           $__internal_3_$__cuda_sm3x_div_rn_ftz_f32_slowpath,(.L_x_20070 - $__internal_3_$__cuda_sm3x_div_rn_ftz_f32_slowpath)
$__internal_3_$__cuda_sm3x_div_rn_ftz_f32_slowpath:
[----:B------:R-:W-:Y:S01]  /*a6e0*/  SHF.R.U32.HI R14, RZ, 0x17, R21 ;  /* 0x00000017ff0e7819 */ /* 0x000fe20000011615 */
[----:B------:R-:W-:Y:S01]  /*a6f0*/  BSSY B1, `(.L_x_4358) ;  /* 0x0000046000017945 */ /* 0x000fe20003800000 */
[----:B------:R-:W-:-:S03]  /*a700*/  SHF.R.U32.HI R19, RZ, 0x17, R0 ;  /* 0x00000017ff137819 */ /* 0x000fc60000011600 */
[----:B------:R-:W-:Y:S01]  /*a710*/  BSSY B2, `(.L_x_4359) ;  /* 0x000001d000027945 */ /* 0x000fe20003800000 */
[----:B------:R-:W-:Y:S02]  /*a720*/  LOP3.LUT R14, R14, 0xff, RZ, 0xc0, !PT ;  /* 0x000000ff0e0e7812 */ /* 0x000fe400078ec0ff */
[----:B------:R-:W-:Y:S02]  /*a730*/  LOP3.LUT R19, R19, 0xff, RZ, 0xc0, !PT ;  /* 0x000000ff13137812 */ /* 0x000fe400078ec0ff */
[----:B------:R-:W-:-:S04]  /*a740*/  IADD3 R17, R14, -0x1, RZ ;  /* 0xffffffff0e117810 */ /* 0x000fc80007ffe0ff */
[----:B------:R-:W-:Y:S02]  /*a750*/  ISETP.GT.U32.AND P0, PT, R17, 0xfd, PT ;  /* 0x000000fd1100780c */ /* 0x000fe40003f04070 */
[----:B------:R-:W-:-:S04]  /*a760*/  IADD3 R17, R19, -0x1, RZ ;  /* 0xffffffff13117810 */ /* 0x000fc80007ffe0ff */
        /* <DEDUP_REMOVED lines=23> */
.L_x_4360:
[----:B------:R-:W-:Y:S05]  /*a8e0*/  BSYNC B2 ;  /* 0x0000000000027941 */ /* 0x000fea0003800000 */
.L_x_4359:
        /* <DEDUP_REMOVED lines=27> */
.L_x_4366:
[----:B------:R-:W-:-:S07]  /*aaa0*/  LEA R0, R19, R0, 0x17 ;  /* 0x0000000013007211 */ /* 0x000fce00078eb8ff */
.L_x_4367:
[----:B------:R-:W-:Y:S05]  /*aab0*/  BSYNC B2 ;  /* 0x0000000000027941 */ /* 0x000fea0003800000 */
.L_x_4365:
[----:B------:R-:W-:Y:S05]  /*aac0*/  BRA `(.L_x_4368) ;  /* 0x0000000000207947 */ /* 0x000fea0003800000 */
.L_x_4364:
[----:B------:R-:W-:-:S04]  /*aad0*/  LOP3.LUT R0, R21, 0x80000000, R0, 0x48, !PT ;  /* 0x8000000015007812 */ /* 0x000fc800078e4800 */
[----:B------:R-:W-:Y:S01]  /*aae0*/  LOP3.LUT R0, R0, 0x7f800000, RZ, 0xfc, !PT ;  /* 0x7f80000000007812 */ /* 0x000fe200078efcff */
[----:B------:R-:W-:Y:S06]  /*aaf0*/  BRA `(.L_x_4368) ;  /* 0x0000000000147947 */ /* 0x000fec0003800000 */
.L_x_4363:
[----:B------:R-:W-:Y:S01]  /*ab00*/  LOP3.LUT R0, R21, 0x80000000, R0, 0x48, !PT ;  /* 0x8000000015007812 */ /* 0x000fe200078e4800 */
[----:B------:R-:W-:Y:S06]  /*ab10*/  BRA `(.L_x_4368) ;  /* 0x00000000000c7947 */ /* 0x000fec0003800000 */
.L_x_4362:
[----:B------:R-:W0:Y:S01]  /*ab20*/  MUFU.RSQ R0, -QNAN ;  /* 0xffc0000000007908 */ /* 0x000e220000001400 */
[----:B------:R-:W-:Y:S05]  /*ab30*/  BRA `(.L_x_4368) ;  /* 0x0000000000047947 */ /* 0x000fea0003800000 */
.L_x_4361:
[----:B------:R-:W-:-:S07]  /*ab40*/  FADD.FTZ R0, R0, R21 ;  /* 0x0000001500007221 */ /* 0x000fce0000010000 */
.L_x_4368:
[----:B------:R-:W-:Y:S05]  /*ab50*/  BSYNC B1 ;  /* 0x0000000000017941 */ /* 0x000fea0003800000 */
.L_x_4358:
[----:B------:R-:W-:Y:S01]  /*ab60*/  HFMA2.MMA R23, -RZ, RZ, 0, 0 ;  /* 0x00000000ff177435 */ /* 0x000fe200000001ff */
[----:B------:R-:W-:-:S05]  /*ab70*/  MOV R22, R16 ;  /* 0x0000001000167202 */ /* 0x000fca0000000f00 */
[----:B0-----:R-:W-:Y:S05]  /*ab80*/  RET.REL.NODEC R22 `(_ZN2at6native27unrolled_elementwise_kernelIZZZNS0_16acos_kernel_cudaERNS_18TensorIteratorBaseEENKUlvE_clEvENKUlvE1_clEvEUlN3c107complexINS6_4HalfEEEE_St5arrayIPcLm2EELi4E23TrivialOffsetCalculatorILi1EjESF_NS0_6memory15LoadWithoutCastENSG_16StoreWithoutCastEEEviT_T0_T2_T3_T4_T5_) ;  /* 0xffffff54161c7950 */ /* 0x001fea0003c3ffff */
.L_x_4369:
        /* <DEDUP_REMOVED lines=15> */
.L_x_20070:


//--------------------- .text._ZN2at6native29vectorized_elementwise_kernelILi2EZZZNS0_16acos_kernel_cudaERNS_18TensorIteratorBaseEENKUlvE_clEvENKUlvE1_clEvEUlN3c107complexINS6_4HalfEEEE_St5arrayIPcLm2EEEEviT0_T1_ --------------------------
	.section	.text._ZN2at6native29vectorized_elementwise_kernelILi2EZZZNS0_16acos_kernel_cudaERNS_18TensorIteratorBaseEENKUlvE_clEvENKUlvE1_clEvEUlN3c107complexINS6_4HalfEEEE_St5arrayIPcLm2EEEEviT0_T1_,"ax",@progbits
	.align	128
        .global         _ZN2at6native29vectorized_elementwise_kernelILi2EZZZNS0_16acos_kernel_cudaERNS_18TensorIteratorBaseEENKUlvE_clEvENKUlvE1_clEvEUlN3c107complexINS6_4HalfEEEE_St5arrayIPcLm2EEEEviT0_T1_
        .type           _ZN2at6native29vectorized_elementwise_kernelILi2EZZZNS0_16acos_kernel_cudaERNS_18TensorIteratorBaseEENKUlvE_clEvENKUlvE1_clEvEUlN3c107complexINS6_4HalfEEEE_St5arrayIPcLm2EEEEviT0_T1_,@function
        .size           _ZN2at6native29vectorized_elementwise_kernelILi2EZZZNS0_16acos_kernel_cudaERNS_18TensorIteratorBaseEENKUlvE_clEvENKUlvE1_clEvEUlN3c107complexINS6_4HalfEEEE_St5arrayIPcLm2EEEEviT0_T1_,(.L_x_20071 - _ZN2at6native29vectorized_elementwise_kernelILi2EZZZNS0_16acos_kernel_cudaERNS_18TensorIteratorBaseEENKUlvE_clEvENKUlvE1_clEvEUlN3c107complexINS6_4HalfEEEE_St5arrayIPcLm2EEEEviT0_T1_)
        .other          _ZN2at6native29vectorized_elementwise_kernelILi2EZZZNS0_16acos_kernel_cudaERNS_18TensorIteratorBaseEENKUlvE_clEvENKUlvE1_clEvEUlN3c107complexINS6_4HalfEEEE_St5arrayIPcLm2EEEEviT0_T1_,@"STO_CUDA_ENTRY STV_DEFAULT"
_ZN2at6native29vectorized_elementwise_kernelILi2EZZZNS0_16acos_kernel_cudaERNS_18TensorIteratorBaseEENKUlvE_clEvENKUlvE1_clEvEUlN3c107complexINS6_4HalfEEEE_St5arrayIPcLm2EEEEviT0_T1_:
.text._ZN2at6native29vectorized_elementwise_kernelILi2EZZZNS0_16acos_kernel_cudaERNS_18TensorIteratorBaseEENKUlvE_clEvENKUlvE1_clEvEUlN3c107complexINS6_4HalfEEEE_St5arrayIPcLm2EEEEviT0_T1_:
        /* <DEDUP_REMOVED lines=13> */
[----:B------:R0:W5:Y:S04]  /*00d0*/  LDG.E.64 R6, desc[UR4][R12.64+0x400] ;  /* 0x000400040c067981 */ /* 0x000168000c1e1b00 */
[----:B------:R0:W5:Y:S04]  /*00e0*/  LDG.E.64 R8, desc[UR4][R12.64+0x800] ;  /* 0x000800040c087981 */ /* 0x000168000c1e1b00 */
[----:B------:R0:W5:Y:S01]  /*00f0*/  LDG.E.64 R10, desc[UR4][R12.64+0xc00] ;  /* 0x000c00040c0a7981 */ /* 0x000162000c1e1b00 */
[----:B------:R-:W-:Y:S01]  /*0100*/  BSSY B2, `(.L_x_4371) ;  /* 0x0000282000027945 */ /* 0x000fe20003800000 */
[----:B--2---:R-:W-:-:S02]  /*0110*/  HADD2.F32 R14, -RZ, R4.H0_H0 ;  /* 0x20000004ff0e7230 */ /* 0x004fc40000004100 */
[----:B------:R-:W-:-:S03]  /*0120*/  HADD2.F32 R15, -RZ, R4.H1_H1 ;  /* 0x30000004ff0f7230 */ /* 0x000fc60000004100 */
[C---:B------:R-:W-:Y:S01]  /*0130*/  FSETP.GTU.FTZ.AND P0, PT, |R14|.reuse, +INF , PT ;  /* 0x7f8000000e00780b */ /* 0x040fe20003f1c200 */
[----:B------:R-:W-:Y:S01]  /*0140*/  FADD.FTZ R18, |R14|, -RZ ;  /* 0x800000ff0e127221 */ /* 0x000fe20000010200 */
[----:B------:R-:W-:-:S04]  /*0150*/  FSETP.GTU.FTZ.AND P1, PT, |R15|, +INF , PT ;  /* 0x7f8000000f00780b */ /* 0x000fc80003f3c200 */
[----:B------:R-:W-:-:S13]  /*0160*/  PLOP3.LUT P0, PT, P0, P1, PT, 0xa8, 0x0 ;  /* 0x000000000000781c */ /* 0x000fda0000703570 */
[----:B0-----:R-:W-:Y:S05]  /*0170*/  @P0 BRA `(.L_x_4372) ;  /* 0x0000002400ac0947 */ /* 0x001fea0003800000 */
        /* <DEDUP_REMOVED lines=102> */
.L_x_4379:
        /* <DEDUP_REMOVED lines=10> */
.L_x_4381:
[----:B------:R-:W-:-:S04]  /*0880*/  FADD.FTZ R12, -R0, R17 ;  /* 0x00000011000c7221 */ /* 0x000fc80000010100 */
[----:B------:R-:W-:-:S07]  /*0890*/  FMUL.FTZ R12, R12, 0.5 ;  /* 0x3f0000000c0c7820 */ /* 0x000fce0000410000 */
.L_x_4382:
[----:B------:R-:W-:Y:S05]  /*08a0*/  BSYNC B1 ;  /* 0x0000000000017941 */ /* 0x000fea0003800000 */
.L_x_4380:
        /* <DEDUP_REMOVED lines=11> */
.L_x_4384:
[----:B------:R-:W-:-:S04]  /*0960*/  FADD.FTZ R20, R4, -R23 ;  /* 0x8000001704147221 */ /* 0x000fc80000010000 */
[----:B------:R-:W-:-:S07]  /*0970*/  FMUL.FTZ R23, R20, 0.5 ;  /* 0x3f00000014177820 */ /* 0x000fce0000410000 */
.L_x_4385:
[----:B------:R-:W-:Y:S05]  /*0980*/  BSYNC B1 ;  /* 0x0000000000017941 */ /* 0x000fea0003800000 */
.L_x_4383:
[----:B------:R-:W-:Y:S01]  /*0990*/  FADD.FTZ R23, R23, R12 ;  /* 0x0000000c17177221 */ /* 0x000fe20000010000 */
[----:B------:R-:W-:Y:S01]  /*09a0*/  FADD.FTZ R12, R21, 1 ;  /* 0x3f800000150c7421 */ /* 0x000fe20000010000 */
[----:B------:R-:W-:Y:S01]  /*09b0*/  HFMA2.MMA R24, -RZ, RZ, 1.625, 0 ;  /* 0x3e800000ff187435 */ /* 0x000fe200000001ff */
        /* <DEDUP_REMOVED lines=32> */
.L_x_4378:
[----:B------:R0:W1:Y:S02]  /*0bc0*/  MUFU.SQRT R12, R13 ;  /* 0x0000000d000c7308 */ /* 0x0000640000002000 */
.L_x_4377:
[----:B------:R-:W-:Y:S05]  /*0bd0*/  BSYNC B0 ;  /* 0x0000000000007941 */ /* 0x000fea0003800000 */
.L_x_4376:
        /* <DEDUP_REMOVED lines=24> */
.L_x_4392:
[----:B------:R-:W-:-:S04]  /*0d60*/  FADD.FTZ R0, -R0, R17 ;  /* 0x0000001100007221 */ /* 0x000fc80000010100 */
[----:B------:R-:W-:-:S07]  /*0d70*/  FMUL.FTZ R0, R0, 0.5 ;  /* 0x3f00000000007820 */ /* 0x000fce0000410000 */
.L_x_4393:
[----:B------:R-:W-:Y:S05]  /*0d80*/  BSYNC B1 ;  /* 0x0000000000017941 */ /* 0x000fea0003800000 */
.L_x_4391:
[----:B------:R-:W-:Y:S01]  /*0d90*/  FSETP.GEU.FTZ.AND P0, PT, R19, RZ, PT ;  /* 0x000000ff1300720b */ /* 0x000fe20003f1e000 */
[----:B------:R-:W-:-:S12]  /*0da0*/  BSSY B1, `(.L_x_4394) ;  /* 0x000000b000017945 */ /* 0x000fd80003800000 */
[----:B------:R-:W-:Y:S05]  /*0db0*/  @!P0 BRA `(.L_x_4395) ;  /* 0x00000000001c8947 */ /* 0x000fea0003800000 */
[----:B------:R-:W-:-:S13]  /*0dc0*/  FSETP.NEU.FTZ.AND P0, PT, R19, RZ, PT ;  /* 0x000000ff1300720b */ /* 0x000fda0003f1d000 */
[----:B------:R-:W-:Y:S01]  /*0dd0*/  @P0 FADD.FTZ R4, R19, R4 ;  /* 0x0000000413040221 */ /* 0x000fe20000010000 */
[----:B0-----:R-:W-:-:S05]  /*0de0*/  @P0 FMUL.FTZ R13, R15, R15 ;  /* 0x0000000f0f0d0220 */ /* 0x001fca0000410000 */
[----:B------:R-:W0:Y:S02]  /*0df0*/  @P0 MUFU.RCP R4, R4 ;  /* 0x0000000400040308 */ /* 0x000e240000001000 */
[----:B0-----:R-:W-:Y:S01]  /*0e00*/  @P0 FMUL.FTZ.D2 R13, R13, R4 ;  /* 0x000000040d0d0220 */ /* 0x001fe20000310000 */
[----:B------:R-:W-:Y:S01]  /*0e10*/  @!P0 FMUL.FTZ R13, |R15|, 0.5 ;  /* 0x3f0000000f0d8820 */ /* 0x000fe20000410200 */
[----:B------:R-:W-:Y:S06]  /*0e20*/  BRA `(.L_x_4396) ;  /* 0x0000000000087947 */ /* 0x000fec0003800000 */
.L_x_4395:
[----:B------:R-:W-:-:S04]  /*0e30*/  FADD.FTZ R4, -R19, R4 ;  /* 0x0000000413047221 */ /* 0x000fc80000010100 */
[----:B0-----:R-:W-:-:S07]  /*0e40*/  FMUL.FTZ R13, R4, 0.5 ;  /* 0x3f000000040d7820 */ /* 0x001fce0000410000 */
.L_x_4396:
[----:B------:R-:W-:Y:S05]  /*0e50*/  BSYNC B1 ;  /* 0x0000000000017941 */ /* 0x000fea0003800000 */
.L_x_4394:
[----:B------:R-:W-:Y:S01]  /*0e60*/  FADD.FTZ R0, R13, R0 ;  /* 0x000000000d007221 */ /* 0x000fe20000010000 */
[----:B------:R-:W-:Y:S01]  /*0e70*/  FADD.FTZ R21, R18, R21 ;  /* 0x0000001512157221 */ /* 0x000fe20000010000 */
[----:B------:R-:W-:-:S03]  /*0e80*/  PLOP3.LUT P0, PT, PT, PT, PT, 0x80, 0x0 ;  /* 0x000000000000781c */ /* 0x000fc60003f0f070 */
[----:B------:R-:W-:-:S04]  /*0e90*/  FMUL.FTZ R0, R21, R0 ;  /* 0x0000000015007220 */ /* 0x000fc80000410000 */
[----:B------:R2:W3:Y:S01]  /*0ea0*/  MUFU.SQRT R17, R0 ;  /* 0x0000000000117308 */ /* 0x0004e20000002000 */
[----:B------:R-:W-:Y:S05]  /*0eb0*/  BRA `(.L_x_4388) ;  /* 0x0000000000687947 */ /* 0x000fea0003800000 */
.L_x_4390:
[----:B------:R-:W-:-:S13]  /*0ec0*/  FSETP.GT.FTZ.AND P1, PT, R18, 1, PT ;  /* 0x3f8000001200780b */ /* 0x000fda0003f34000 */
[----:B0-----:R-:W-:Y:S01]  /*0ed0*/  @!P1 FADD.FTZ R13, -R18, 1 ;  /* 0x3f800000120d9421 */ /* 0x001fe20000010100 */
[----:B------:R-:W-:-:S03]  /*0ee0*/  @!P1 PLOP3.LUT P0, PT, PT, PT, PT, 0x80, 0x0 ;  /* 0x000000000000981c */ /* 0x000fc60003f0f070 */
[----:B------:R-:W-:-:S04]  /*0ef0*/  @!P1 FMUL.FTZ R13, R0, R13 ;  /* 0x0000000d000d9220 */ /* 0x000fc80000410000 */
[----:B------:R4:W0:Y:S01]  /*0f00*/  @!P1 MUFU.SQRT R17, R13 ;  /* 0x0000000d00119308 */ /* 0x0008220000002000 */
[----:B------:R-:W-:Y:S05]  /*0f10*/  @!P1 BRA `(.L_x_4388) ;  /* 0x0000000000509947 */ /* 0x000fea0003800000 */
[----:B------:R-:W-:Y:S01]  /*0f20*/  FMUL.FTZ R19, R0, R19 ;  /* 0x0000001300137220 */ /* 0x000fe20000410000 */
[----:B------:R-:W-:Y:S01]  /*0f30*/  FMUL.FTZ R15, |R15|, 2.81474976710656000000e+14 ;  /* 0x578000000f0f7820 */ /* 0x000fe20000410200 */
[----:B------:R-:W-:Y:S02]  /*0f40*/  PLOP3.LUT P0, PT, PT, PT, PT, 0x80, 0x0 ;  /* 0x000000000000781c */ /* 0x000fe40003f0f070 */
[----:B------:R-:W2:Y:S01]  /*0f50*/  MUFU.SQRT R0, R19 ;  /* 0x0000001300007308 */ /* 0x000ea20000002000 */
[C---:B------:R-:W-:Y:S01]  /*0f60*/  FMUL.FTZ R15, R18.reuse, R15 ;  /* 0x0000000f120f7220 */ /* 0x040fe20000410000 */
[----:B------:R-:W-:-:S06]  /*0f70*/  FMUL.FTZ R18, R18, 2.81474976710656000000e+14 ;  /* 0x5780000012127820 */ /* 0x000fcc0000410000 */
[----:B--2---:R-:W0:Y:S02]  /*0f80*/  MUFU.RCP R0, R0 ;  /* 0x0000000000007308 */ /* 0x004e240000001000 */
[----:B0-----:R-:W-:Y:S01]  /*0f90*/  FMUL.FTZ R17, R15, R0 ;  /* 0x000000000f117220 */ /* 0x001fe20000410000 */
[----:B------:R-:W-:Y:S06]  /*0fa0*/  BRA `(.L_x_4388) ;  /* 0x00000000002c7947 */ /* 0x000fec0003800000 */
.L_x_4389:
        /* <DEDUP_REMOVED lines=8> */
.L_x_4387:
[----:B------:R-:W-:Y:S01]  /*1030*/  PLOP3.LUT P0, PT, PT, PT, PT, 0x80, 0x0 ;  /* 0x000000000000781c */ /* 0x000fe20003f0f070 */
[----:B------:R-:W-:Y:S01]  /*1040*/  FMUL.FTZ R17, R21, 16777216 ;  /* 0x4b80000015117820 */ /* 0x000fe20000410000 */
[----:B------:R-:W-:-:S11]  /*1050*/  FMUL.FTZ R18, R18, 16777216 ;  /* 0x4b80000012127820 */ /* 0x000fd60000410000 */
.L_x_4388:
[----:B------:R-:W-:Y:S05]  /*1060*/  BSYNC B0 ;  /* 0x0000000000007941 */ /* 0x000fea0003800000 */
.L_x_4386:
[----:B------:R-:W-:Y:S04]  /*1070*/  BSSY B3, `(.L_x_4397) ;  /* 0x00000a9000037945 */ /* 0x000fe80003800000 */
[----:B------:R-:W-:Y:S05]  /*1080*/  @P0 BRA `(.L_x_4398) ;  /* 0x0000000000ec0947 */ /* 0x000fea0003800000 */
[----:B------:R-:W-:-:S13]  /*1090*/  ISETP.GT.AND P0, PT, R14, -0x1, PT ;  /* 0xffffffff0e00780c */ /* 0x000fda0003f04270 */
[----:B------:R-:W-:Y:S05]  /*10a0*/  @P0 BRA `(.L_x_4399) ;  /* 0x0000000000740947 */ /* 0x000fea0003800000 */
[----:B------:R-:W-:Y:S01]  /*10b0*/  HFMA2.MMA R4, -RZ, RZ, 1.75, 0 ;  /* 0x3f000000ff047435 */ /* 0x000fe200000001ff */
[----:B--2---:R-:W-:-:S04]  /*10c0*/  FADD.FTZ R0, -R20, -RZ ;  /* 0x800000ff14007221 */ /* 0x004fc80000010100 */
[C---:B0---4-:R-:W-:Y:S01]  /*10d0*/  FADD.FTZ R13, |R0|.reuse, -RZ ;  /* 0x800000ff000d7221 */ /* 0x051fe20000010200 */
[C---:B------:R-:W-:Y:S02]  /*10e0*/  FSETP.GT.FTZ.AND P0, PT, |R0|.reuse, 0.56000000238418579102, PT ;  /* 0x3f0f5c290000780b */ /* 0x040fe40003f14200 */
[----:B------:R-:W-:Y:S02]  /*10f0*/  FSETP.NEU.FTZ.AND P1, PT, |R0|, 1, PT ;  /* 0x3f8000000000780b */ /* 0x000fe40003f3d200 */
[----:B------:R-:W-:-:S04]  /*1100*/  FFMA.FTZ R4, -R13, R4, 0.5 ;  /* 0x3f0000000d047423 */ /* 0x000fc80000010104 */
[----:B------:R-:W0:Y:S02]  /*1110*/  MUFU.RSQ R15, R4 ;  /* 0x00000004000f7308 */ /* 0x000e240000001400 */
[----:B0-----:R-:W-:Y:S01]  /*1120*/  FMUL.FTZ R14, R4, R15 ;  /* 0x0000000f040e7220 */ /* 0x001fe20000410000 */
        /* <DEDUP_REMOVED lines=21> */
.L_x_4399:
[----:B--2---:R-:W-:Y:S01]  /*1280*/  MOV R0, 0x3f000000 ;  /* 0x3f00000000007802 */ /* 0x004fe20000000f00 */
[C---:B0---4-:R-:W-:Y:S01]  /*1290*/  FADD.FTZ R13, |R20|.reuse, -RZ ;  /* 0x800000ff140d7221 */ /* 0x051fe20000010200 */
        /* <DEDUP_REMOVED lines=26> */
.L_x_4398:
[----:B------:R-:W-:-:S13]  /*1440*/  ISETP.GT.AND P0, PT, R14, -0x1, PT ;  /* 0xffffffff0e00780c */ /* 0x000fda0003f04270 */
[----:B------:R-:W-:Y:S05]  /*1450*/  @P0 BRA `(.L_x_4401) ;  /* 0x0000000000d80947 */ /* 0x000fea0003800000 */
[----:B------:R-:W-:Y:S01]  /*1460*/  FADD.FTZ R18, -R18, -RZ ;  /* 0x800000ff12127221 */ /* 0x000fe20000010100 */
[C---:B0--3--:R-:W-:Y:S01]  /*1470*/  FADD.FTZ R15, |R17|.reuse, -RZ ;  /* 0x800000ff110f7221 */ /* 0x049fe20000010200 */
[----:B------:R-:W-:Y:S02]  /*1480*/  BSSY B4, `(.L_x_4402) ;  /* 0x0000011000047945 */ /* 0x000fe40003800000 */
[----:B--2---:R-:W-:Y:S01]  /*1490*/  FADD.FTZ R0, |R18|, -RZ ;  /* 0x800000ff12007221 */ /* 0x004fe20000010200 */
[----:B------:R-:W-:-:S04]  /*14a0*/  FSETP.GT.FTZ.AND P6, PT, |R17|, |R18|, PT ;  /* 0x400000121100720b */ /* 0x000fc80003fd4200 */
[----:B----4-:R-:W-:Y:S02]  /*14b0*/  FSEL R13, R15, R0, P6 ;  /* 0x000000000f0d7208 */ /* 0x010fe40003000000 */
[----:B------:R-:W-:Y:S02]  /*14c0*/  FSEL R0, R0, R15, P6 ;  /* 0x0000000f00007208 */ /* 0x000fe40003000000 */
[----:B------:R-:W0:Y:S08]  /*14d0*/  MUFU.RCP R4, R13 ;  /* 0x0000000d00047308 */ /* 0x000e300000001000 */
        /* <DEDUP_REMOVED lines=9> */
[----:B-1---5:R-:W-:Y:S05]  /*1570*/  CALL.REL.NOINC `($__internal_4_$__cuda_sm3x_div_rn_ftz_f32_slowpath) ;  /* 0x0000027800907944 */ /* 0x022fea0003c00000 */
[----:B------:R-:W-:-:S07]  /*1580*/  MOV R4, R0 ;  /* 0x0000000000047202 */ /* 0x000fce0000000f00 */
.L_x_4403:
[----:B------:R-:W-:Y:S05]  /*1590*/  BSYNC B4 ;  /* 0x0000000000047941 */ /* 0x000fea0003800000 */
.L_x_4402:
        /* <DEDUP_REMOVED lines=18> */
.L_x_4405:
[----:B------:R-:W-:Y:S02]  /*16c0*/  ISETP.GE.AND P0, PT, R18, RZ, PT ;  /* 0x000000ff1200720c */ /* 0x000fe40003f06270 */
[----:B------:R-:W-:-:S11]  /*16d0*/  MOV R15, 0x3fd774eb ;  /* 0x3fd774eb000f7802 */ /* 0x000fd60000000f00 */
[----:B------:R-:W-:-:S04]  /*16e0*/  @P0 FFMA.FTZ R4, R15, 0.93318945169448852539, -R4 ;  /* 0x3f6ee5810f040823 */ /* 0x000fc80000010804 */
[----:B------:R-:W-:-:S07]  /*16f0*/  @!P0 FFMA.FTZ R4, R15, 0.93318945169448852539, R4 ;  /* 0x3f6ee5810f048823 */ /* 0x000fce0000010004 */
.L_x_4406:
[----:B------:R-:W-:Y:S05]  /*1700*/  BSYNC B0 ;  /* 0x0000000000007941 */ /* 0x000fea0003800000 */
.L_x_4404:
[C---:B------:R-:W-:Y:S01]  /*1710*/  FSETP.NEU.FTZ.AND P0, PT, |R18|.reuse, |R17|, PT ;  /* 0x400000111200720b */ /* 0x040fe20003f1d200 */
        /* <DEDUP_REMOVED lines=10> */
.L_x_4401:
[----:B--2---:R-:W-:Y:S01]  /*17c0*/  FADD.FTZ R0, |R18|, -RZ ;  /* 0x800000ff12007221 */ /* 0x004fe20000010200 */
[C---:B0--3--:R-:W-:Y:S01]  /*17d0*/  FADD.FTZ R19, |R17|.reuse, -RZ ;  /* 0x800000ff11137221 */ /* 0x049fe20000010200 */
[----:B------:R-:W-:Y:S01]  /*17e0*/  FSETP.GT.FTZ.AND P6, PT, |R17|, |R18|, PT ;  /* 0x400000121100720b */ /* 0x000fe20003fd4200 */
[----:B------:R-:W-:Y:S03]  /*17f0*/  BSSY B4, `(.L_x_4407) ;  /* 0x000000f000047945 */ /* 0x000fe60003800000 */
        /* <DEDUP_REMOVED lines=14> */
.L_x_4408:
[----:B------:R-:W-:Y:S05]  /*18e0*/  BSYNC B4 ;  /* 0x0000000000047941 */ /* 0x000fea0003800000 */
.L_x_4407:
        /* <DEDUP_REMOVED lines=18> */
.L_x_4410:
[----:B------:R-:W-:Y:S02]  /*1a10*/  ISETP.GE.AND P0, PT, R18, RZ, PT ;  /* 0x000000ff1200720c */ /* 0x000fe40003f06270 */
[----:B------:R-:W-:-:S11]  /*1a20*/  MOV R15, 0x3fd774eb ;  /* 0x3fd774eb000f7802 */ /* 0x000fd60000000f00 */
[----:B------:R-:W-:-:S04]  /*1a30*/  @P0 FFMA.FTZ R4, R15, 0.93318945169448852539, -R4 ;  /* 0x3f6ee5810f040823 */ /* 0x000fc80000010804 */
[----:B------:R-:W-:-:S07]  /*1a40*/  @!P0 FFMA.FTZ R4, R15, 0.93318945169448852539, R4 ;  /* 0x3f6ee5810f048823 */ /* 0x000fce0000010004 */
.L_x_4411:
[----:B------:R-:W-:Y:S05]  /*1a50*/  BSYNC B0 ;  /* 0x0000000000007941 */ /* 0x000fea0003800000 */
.L_x_4409:
        /* <DEDUP_REMOVED lines=10> */
.L_x_4400:
[----:B------:R-:W-:Y:S05]  /*1b00*/  BSYNC B3 ;  /* 0x0000000000037941 */ /* 0x000fea0003800000 */
.L_x_4397:
[----:B------:R-:W-:-:S13]  /*1b10*/  ISETP.NE.AND P0, PT, R16, RZ, PT ;  /* 0x000000ff1000720c */ /* 0x000fda0003f05270 */
[----:B-1----:R-:W-:Y:S01]  /*1b20*/  @!P0 FADD.FTZ R12, -R12, -RZ ;  /* 0x800000ff0c0c8221 */ /* 0x002fe20000010100 */
[----:B------:R-:W-:Y:S06]  /*1b30*/  BRA `(.L_x_4412) ;  /* 0x0000000c00787947 */ /* 0x000fec0003800000 */
.L_x_4375:
[----:B------:R-:W-:Y:S01]  /*1b40*/  FADD.FTZ R13, -R14, 6.1232342629258392722e-17 ;  /* 0x248d31320e0d7421 */ /* 0x000fe20000010100 */
[----:B------:R-:W-:-:S03]  /*1b50*/  FADD.FTZ R12, -R15, -RZ ;  /* 0x800000ff0f0c7221 */ /* 0x000fc60000010100 */
[----:B------:R-:W-:Y:S01]  /*1b60*/  FADD.FTZ R13, R13, 1.5707963705062866211 ;  /* 0x3fc90fdb0d0d7421 */ /* 0x000fe20000010000 */
[----:B------:R-:W-:Y:S06]  /*1b70*/  BRA `(.L_x_4412) ;  /* 0x0000000c00687947 */ /* 0x000fec0003800000 */
.L_x_4374:
[----:B------:R-:W-:Y:S01]  /*1b80*/  FADD.FTZ R12, -R15, -RZ ;  /* 0x800000ff0f0c7221 */ /* 0x000fe20000010100 */
[----:B------:R-:W-:Y:S01]  /*1b90*/  MOV R13, RZ ;  /* 0x000000ff000d7202 */ /* 0x000fe20000000f00 */
[----:B------:R-:W-:Y:S06]  /*1ba0*/  BRA `(.L_x_4412) ;  /* 0x0000000c005c7947 */ /* 0x000fec0003800000 */
.L_x_4373:
        /* <DEDUP_REMOVED lines=23> */
[----:B-----5:R-:W-:Y:S05]  /*1d20*/  CALL.REL.NOINC `($__internal_4_$__cuda_sm3x_div_rn_ftz_f32_slowpath) ;  /* 0x0000027000a47944 */ /* 0x020fea0003c00000 */
[----:B------:R-:W-:-:S07]  /*1d30*/  MOV R12, R0 ;  /* 0x00000000000c7202 */ /* 0x000fce0000000f00 */
.L_x_4417:
[----:B------:R-:W-:Y:S05]  /*1d40*/  BSYNC B4 ;  /* 0x0000000000047941 */ /* 0x000fea0003800000 */
.L_x_4416:
        /* <DEDUP_REMOVED lines=18> */
.L_x_4419:
[----:B------:R-:W-:Y:S02]  /*1e70*/  ISETP.GE.AND P0, PT, R14, RZ, PT ;  /* 0x000000ff0e00720c */ /* 0x000fe40003f06270 */
[----:B------:R-:W-:-:S11]  /*1e80*/  MOV R19, 0x3fd774eb ;  /* 0x3fd774eb00137802 */ /* 0x000fd60000000f00 */
[----:B------:R-:W-:-:S04]  /*1e90*/  @P0 FFMA.FTZ R12, R19, 0.93318945169448852539, -R12 ;  /* 0x3f6ee581130c0823 */ /* 0x000fc8000001080c */
[----:B------:R-:W-:-:S07]  /*1ea0*/  @!P0 FFMA.FTZ R12, R19, 0.93318945169448852539, R12 ;  /* 0x3f6ee581130c8823 */ /* 0x000fce000001000c */
.L_x_4420:
[----:B------:R-:W-:Y:S05]  /*1eb0*/  BSYNC B0 ;  /* 0x0000000000007941 */ /* 0x000fea0003800000 */
.L_x_4418:
        /* <DEDUP_REMOVED lines=13> */
.L_x_4415:
        /* <DEDUP_REMOVED lines=11> */
[----:B-----5:R-:W-:Y:S05]  /*2040*/  CALL.REL.NOINC `($__internal_4_$__cuda_sm3x_div_rn_ftz_f32_slowpath) ;  /* 0x0000026c00dc7944 */ /* 0x020fea0003c00000 */
[----:B------:R-:W-:-:S07]  /*2050*/  MOV R4, R0 ;  /* 0x0000000000047202 */ /* 0x000fce0000000f00 */
.L_x_4423:
[----:B------:R-:W-:Y:S05]  /*2060*/  BSYNC B4 ;  /* 0x0000000000047941 */ /* 0x000fea0003800000 */
.L_x_4422:
        /* <DEDUP_REMOVED lines=18> */
.L_x_4425:
[----:B------:R-:W-:Y:S02]  /*2190*/  ISETP.GE.AND P0, PT, R14, RZ, PT ;  /* 0x000000ff0e00720c */ /* 0x000fe40003f06270 */
[----:B------:R-:W-:-:S11]  /*21a0*/  MOV R19, 0x3fd774eb ;  /* 0x3fd774eb00137802 */ /* 0x000fd60000000f00 */
[----:B------:R-:W-:-:S04]  /*21b0*/  @P0 FFMA.FTZ R4, R19, 0.93318945169448852539, -R4 ;  /* 0x3f6ee58113040823 */ /* 0x000fc80000010804 */
[----:B------:R-:W-:-:S07]  /*21c0*/  @!P0 FFMA.FTZ R4, R19, 0.93318945169448852539, R4 ;  /* 0x3f6ee58113048823 */ /* 0x000fce0000010004 */
.L_x_4426:
[----:B------:R-:W-:Y:S05]  /*21d0*/  BSYNC B0 ;  /* 0x0000000000007941 */ /* 0x000fea0003800000 */
.L_x_4424:
        /* <DEDUP_REMOVED lines=27> */
.L_x_4414:
        /* <DEDUP_REMOVED lines=20> */
[----:B------:R-:W-:Y:S02]  /*24d0*/  FSETP.NEU.FTZ.AND P0, PT, R4, +INF , PT ;  /* 0x7f8000000400780b */ /* 0x000fe40003f1d000 */
        /* <DEDUP_REMOVED lines=11> */
[----:B-----5:R-:W-:Y:S05]  /*2590*/  CALL.REL.NOINC `($__internal_4_$__cuda_sm3x_div_rn_ftz_f32_slowpath) ;  /* 0x0000026800887944 */ /* 0x020fea0003c00000 */
[----:B------:R-:W-:-:S07]  /*25a0*/  MOV R13, R0 ;  /* 0x00000000000d7202 */ /* 0x000fce0000000f00 */
.L_x_4428:
[----:B------:R-:W-:Y:S05]  /*25b0*/  BSYNC B4 ;  /* 0x0000000000047941 */ /* 0x000fea0003800000 */
.L_x_4427:
        /* <DEDUP_REMOVED lines=18> */
.L_x_4430:
[----:B------:R-:W-:Y:S02]  /*26e0*/  ISETP.GE.AND P0, PT, R14, RZ, PT ;  /* 0x000000ff0e00720c */ /* 0x000fe40003f06270 */
[----:B------:R-:W-:-:S11]  /*26f0*/  MOV R13, 0x3fd774eb ;  /* 0x3fd774eb000d7802 */ /* 0x000fd60000000f00 */
[----:B------:R-:W-:-:S04]  /*2700*/  @P0 FFMA.FTZ R0, R13, 0.93318945169448852539, -R0 ;  /* 0x3f6ee5810d000823 */ /* 0x000fc80000010800 */
[----:B------:R-:W-:-:S07]  /*2710*/  @!P0 FFMA.FTZ R0, R13, 0.93318945169448852539, R0 ;  /* 0x3f6ee5810d008823 */ /* 0x000fce0000010000 */
.L_x_4431:
[----:B------:R-:W-:Y:S05]  /*2720*/  BSYNC B0 ;  /* 0x0000000000007941 */ /* 0x000fea0003800000 */
.L_x_4429:
        /* <DEDUP_REMOVED lines=10> */
.L_x_4421:
[----:B------:R-:W-:Y:S05]  /*27d0*/  BSYNC B3 ;  /* 0x0000000000037941 */ /* 0x000fea0003800000 */
.L_x_4413:
[----:B------:R-:W-:Y:S01]  /*27e0*/  ISETP.NE.AND P0, PT, R16, RZ, PT ;  /* 0x000000ff1000720c */ /* 0x000fe20003f05270 */
[----:B------:R-:W-:Y:S01]  /*27f0*/  FADD.FTZ R12, R12, 0.69314718246459960938 ;  /* 0x3f3172180c0c7421 */ /* 0x000fe20000010000 */
[----:B------:R-:W-:-:S11]  /*2800*/  FADD.FTZ R13, |R0|, -RZ ;  /* 0x800000ff000d7221 */ /* 0x000fd60000010200 */
[----:B------:R-:W-:Y:S01]  /*2810*/  @!P0 FADD.FTZ R12, -R12, -RZ ;  /* 0x800000ff0c0c8221 */ /* 0x000fe20000010100 */
[----:B------:R-:W-:Y:S06]  /*2820*/  BRA `(.L_x_4412) ;  /* 0x00000000003c7947 */ /* 0x000fec0003800000 */
.L_x_4372:
        /* <DEDUP_REMOVED lines=15> */
.L_x_4412:
[----:B------:R-:W-:Y:S05]  /*2920*/  BSYNC B2 ;  /* 0x0000000000027941 */ /* 0x000fea0003800000 */
.L_x_4371:
[--C-:B------:R-:W-:Y:S01]  /*2930*/  HADD2.F32 R15, -RZ, R5.reuse.H0_H0 ;  /* 0x20000005ff0f7230 */ /* 0x100fe20000004100 */
[----:B------:R-:W-:Y:S01]  /*2940*/  BSSY B2, `(.L_x_4432) ;  /* 0x0000281000027945 */ /* 0x000fe20003800000 */
        /* <DEDUP_REMOVED lines=9> */
[----:B---3--:R-:W-:Y:S02]  /*29e0*/  SHF.R.U32.HI R17, RZ, 0x1f, R16 ;  /* 0x0000001fff117819 */ /* 0x008fe40000011610 */
        /* <DEDUP_REMOVED lines=16> */
[----:B------:R-:W-:Y:S02]  /*2af0*/  LOP3.LUT R14, R23, 0xfe000000, RZ, 0xc0, !PT ;  /* 0xfe000000170e7812 */ /* 0x000fe400078ec0ff */
[----:B------:R-:W-:Y:S02]  /*2b00*/  LOP3.LUT R25, R24, 0xfe000000, RZ, 0xc0, !PT ;  /* 0xfe00000018197812 */ /* 0x000fe400078ec0ff */
[----:B------:R-:W-:Y:S02]  /*2b10*/  VIMNMX R4, R4, R5, PT ;  /* 0x0000000504047248 */ /* 0x000fe40003fe0100 */
[----:B------:R-:W-:-:S02]  /*2b20*/  IADD3 R20, -R14, 0x7e800000, RZ ;  /* 0x7e8000000e147810 */ /* 0x000fc40007ffe1ff */
[----:B------:R-:W-:Y:S02]  /*2b30*/  VIMNMX R22, R5, R22, PT ;  /* 0x0000001605167248 */ /* 0x000fe40003fe0100 */
[----:B------:R-:W-:Y:S01]  /*2b40*/  IADD3 R27, -R25, 0x7e800000, RZ ;  /* 0x7e800000191b7810 */ /* 0x000fe20007ffe1ff */
        /* <DEDUP_REMOVED lines=76> */
.L_x_4440:
        /* <DEDUP_REMOVED lines=10> */
.L_x_4442:
[----:B------:R-:W-:-:S04]  /*30b0*/  FADD.FTZ R4, -R0, R23 ;  /* 0x0000001700047221 */ /* 0x000fc80000010100 */
[----:B------:R-:W-:-:S07]  /*30c0*/  FMUL.FTZ R4, R4, 0.5 ;  /* 0x3f00000004047820 */ /* 0x000fce0000410000 */
.L_x_4443:
[----:B------:R-:W-:Y:S05]  /*30d0*/  BSYNC B1 ;  /* 0x0000000000017941 */ /* 0x000fea0003800000 */
.L_x_4441:
        /* <DEDUP_REMOVED lines=11> */
.L_x_4445:
[----:B------:R-:W-:-:S04]  /*3190*/  FADD.FTZ R5, R14, -R5 ;  /* 0x800000050e057221 */ /* 0x000fc80000010000 */
[----:B------:R-:W-:-:S07]  /*31a0*/  FMUL.FTZ R5, R5, 0.5 ;  /* 0x3f00000005057820 */ /* 0x000fce0000410000 */
.L_x_4446:
[----:B------:R-:W-:Y:S05]  /*31b0*/  BSYNC B1 ;  /* 0x0000000000017941 */ /* 0x000fea0003800000 */
.L_x_4444:
        /* <DEDUP_REMOVED lines=35> */
.L_x_4439:
[----:B------:R0:W1:Y:S02]  /*33f0*/  MUFU.SQRT R5, R18 ;  /* 0x0000001200057308 */ /* 0x0000640000002000 */
.L_x_4438:
[----:B------:R-:W-:Y:S05]  /*3400*/  BSYNC B0 ;  /* 0x0000000000007941 */ /* 0x000fea0003800000 */
.L_x_4437:
        /* <DEDUP_REMOVED lines=24> */
.L_x_4453:
[----:B------:R-:W-:-:S04]  /*3590*/  FADD.FTZ R0, -R0, R23 ;  /* 0x0000001700007221 */ /* 0x000fc80000010100 */
[----:B------:R-:W-:-:S07]  /*35a0*/  FMUL.FTZ R0, R0, 0.5 ;  /* 0x3f00000000007820 */ /* 0x000fce0000410000 */
.L_x_4454:
[----:B------:R-:W-:Y:S05]  /*35b0*/  BSYNC B1 ;  /* 0x0000000000017941 */ /* 0x000fea0003800000 */
.L_x_4452:
        /* <DEDUP_REMOVED lines=10> */
.L_x_4456:
[----:B------:R-:W-:-:S04]  /*3660*/  FADD.FTZ R14, -R21, R14 ;  /* 0x0000000e150e7221 */ /* 0x000fc80000010100 */
[----:B------:R-:W-:-:S07]  /*3670*/  FMUL.FTZ R21, R14, 0.5 ;  /* 0x3f0000000e157820 */ /* 0x000fce0000410000 */
.L_x_4457:
[----:B------:R-:W-:Y:S05]  /*3680*/  BSYNC B1 ;  /* 0x0000000000017941 */ /* 0x000fea0003800000 */
.L_x_4455:
[----:B------:R-:W-:Y:S01]  /*3690*/  FADD.FTZ R21, R21, R0 ;  /* 0x0000000015157221 */ /* 0x000fe20000010000 */
[----:B------:R-:W-:Y:S01]  /*36a0*/  FADD.FTZ R20, R19, R20 ;  /* 0x0000001413147221 */ /* 0x000fe20000010000 */
[----:B------:R-:W-:-:S03]  /*36b0*/  PLOP3.LUT P0, PT, PT, PT, PT, 0x80, 0x0 ;  /* 0x000000000000781c */ /* 0x000fc60003f0f070 */
[----:B------:R-:W-:-:S04]  /*36c0*/  FMUL.FTZ R20, R20, R21 ;  /* 0x0000001514147220 */ /* 0x000fc80000410000 */
[----:B------:R2:W3:Y:S01]  /*36d0*/  MUFU.SQRT R14, R20 ;  /* 0x00000014000e7308 */ /* 0x0004e20000002000 */
[----:B------:R-:W-:Y:S05]  /*36e0*/  BRA `(.L_x_4449) ;  /* 0x0000000000687947 */ /* 0x000fea0003800000 */
.L_x_4451:
        /* <DEDUP_REMOVED lines=10> */
[----:B------:R-:W3:Y:S01]  /*3790*/  MUFU.SQRT R0, R0 ;  /* 0x0000000000007308 */ /* 0x000ee20000002000 */
[----:B------:R-:W-:-:S07]  /*37a0*/  FMUL.FTZ R19, R19, 2.81474976710656000000e+14 ;  /* 0x5780000013137820 */ /* 0x000fce0000410000 */
[----:B---3--:R-:W2:Y:S02]  /*37b0*/  MUFU.RCP R21, R0 ;  /* 0x0000000000157308 */ /* 0x008ea40000001000 */
[----:B--2---:R-:W-:Y:S01]  /*37c0*/  FMUL.FTZ R14, R16, R21 ;  /* 0x00000015100e7220 */ /* 0x004fe20000410000 */
[----:B------:R-:W-:Y:S06]  /*37d0*/  BRA `(.L_x_4449) ;  /* 0x00000000002c7947 */ /* 0x000fec0003800000 */
.L_x_4450:
        /* <DEDUP_REMOVED lines=8> */
.L_x_4448:
[----:B------:R-:W-:Y:S01]  /*3860*/  PLOP3.LUT P0, PT, PT, PT, PT, 0x80, 0x0 ;  /* 0x000000000000781c */ /* 0x000fe20003f0f070 */
[----:B------:R-:W-:Y:S01]  /*3870*/  FMUL.FTZ R14, R20, 16777216 ;  /* 0x4b800000140e7820 */ /* 0x000fe20000410000 */
[----:B------:R-:W-:-:S11]  /*3880*/  FMUL.FTZ R19, R19, 16777216 ;  /* 0x4b80000013137820 */ /* 0x000fd60000410000 */
.L_x_4449:
[----:B------:R-:W-:Y:S05]  /*3890*/  BSYNC B0 ;  /* 0x0000000000007941 */ /* 0x000fea0003800000 */
.L_x_4447:
[----:B------:R-:W-:Y:S04]  /*38a0*/  BSSY B3, `(.L_x_4458) ;  /* 0x00000a9000037945 */ /* 0x000fe80003800000 */
[----:B------:R-:W-:Y:S05]  /*38b0*/  @P0 BRA `(.L_x_4459) ;  /* 0x0000000000ec0947 */ /* 0x000fea0003800000 */
[----:B------:R-:W-:-:S13]  /*38c0*/  ISETP.GT.AND P0, PT, R15, -0x1, PT ;  /* 0xffffffff0f00780c */ /* 0x000fda0003f04270 */
[----:B------:R-:W-:Y:S05]  /*38d0*/  @P0 BRA `(.L_x_4460) ;  /* 0x0000000000740947 */ /* 0x000fea0003800000 */
[----:B--23--:R-:W-:Y:S01]  /*38e0*/  HFMA2.MMA R14, -RZ, RZ, 1.75, 0 ;  /* 0x3f000000ff0e7435 */ /* 0x00cfe200000001ff */
        /* <DEDUP_REMOVED lines=28> */
.L_x_4460:
[----:B------:R-:W-:Y:S01]  /*3ab0*/  MOV R0, 0x3f000000 ;  /* 0x3f00000000007802 */ /* 0x000fe20000000f00 */
[C---:B------:R-:W-:Y:S01]  /*3ac0*/  FADD.FTZ R15, |R4|.reuse, -RZ ;  /* 0x800000ff040f7221 */ /* 0x040fe20000010200 */
[C---:B------:R-:W-:Y:S02]  /*3ad0*/  FSETP.GT.FTZ.AND P0, PT, |R4|.reuse, 0.56000000238418579102, PT ;  /* 0x3f0f5c290400780b */ /* 0x040fe40003f14200 */
[----:B------:R-:W-:Y:S01]  /*3ae0*/  FSETP.NEU.FTZ.AND P1, PT, |R4|, 1, PT ;  /* 0x3f8000000400780b */ /* 0x000fe20003f3d200 */
[----:B------:R-:W-:-:S04]  /*3af0*/  FFMA.FTZ R0, -R15, R0, 0.5 ;  /* 0x3f0000000f007423 */ /* 0x000fc80000010100 */
[----:B------:R-:W2:Y:S02]  /*3b00*/  MUFU.RSQ R19, R0 ;  /* 0x0000000000137308 */ /* 0x000ea40000001400 */
[----:B--23--:R-:W-:Y:S01]  /*3b10*/  FMUL.FTZ R14, R0, R19 ;  /* 0x00000013000e7220 */ /* 0x00cfe20000410000 */
        /* <DEDUP_REMOVED lines=21> */
.L_x_4459:
        /* <DEDUP_REMOVED lines=9> */
[----:B------:R-:W4:Y:S08]  /*3d00*/  MUFU.RCP R4, R15 ;  /* 0x0000000f00047308 */ /* 0x000f300000001000 */
[----:B------:R-:W2:Y:S01]  /*3d10*/  FCHK P0, R0, R15 ;  /* 0x0000000f00007302 */ /* 0x000ea20000000000 */
[----:B----4-:R-:W-:-:S04]  /*3d20*/  FFMA R23, -R15, R4, 1 ;  /* 0x3f8000000f177423 */ /* 0x010fc80000000104 */
[----:B------:R-:W-:-:S04]  /*3d30*/  FFMA R23, R4, R23, R4 ;  /* 0x0000001704177223 */ /* 0x000fc80000000004 */
[----:B------:R-:W-:-:S04]  /*3d40*/  FFMA R4, R0, R23, RZ ;  /* 0x0000001700047223 */ /* 0x000fc800000000ff */
[----:B------:R-:W-:-:S04]  /*3d50*/  FFMA R16, -R15, R4, R0 ;  /* 0x000000040f107223 */ /* 0x000fc80000000100 */
[----:B------:R-:W-:Y:S01]  /*3d60*/  FFMA R4, R23, R16, R4 ;  /* 0x0000001017047223 */ /* 0x000fe20000000004 */
[----:B--2---:R-:W-:Y:S06]  /*3d70*/  @!P0 BRA `(.L_x_4464) ;  /* 0x0000000000108947 */ /* 0x004fec0003800000 */
[----:B------:R-:W-:Y:S02]  /*3d80*/  MOV R31, R15 ;  /* 0x0000000f001f7202 */ /* 0x000fe40000000f00 */
[----:B------:R-:W-:-:S07]  /*3d90*/  MOV R4, 0x3db0 ;  /* 0x00003db000047802 */ /* 0x000fce0000000f00 */
[----:B01---5:R-:W-:Y:S05]  /*3da0*/  CALL.REL.NOINC `($__internal_4_$__cuda_sm3x_div_rn_ftz_f32_slowpath) ;  /* 0x0000025000847944 */ /* 0x023fea0003c00000 */
[----:B------:R-:W-:-:S07]  /*3db0*/  MOV R4, R0 ;  /* 0x0000000000047202 */ /* 0x000fce0000000f00 */
.L_x_4464:
[----:B------:R-:W-:Y:S05]  /*3dc0*/  BSYNC B4 ;  /* 0x0000000000047941 */ /* 0x000fea0003800000 */
.L_x_4463:
        /* <DEDUP_REMOVED lines=18> */
.L_x_4466:
[----:B------:R-:W-:Y:S02]  /*3ef0*/  ISETP.GE.AND P0, PT, R19, RZ, PT ;  /* 0x000000ff1300720c */ /* 0x000fe40003f06270 */
[----:B------:R-:W-:-:S11]  /*3f00*/  MOV R21, 0x3fd774eb ;  /* 0x3fd774eb00157802 */ /* 0x000fd60000000f00 */
[----:B------:R-:W-:-:S04]  /*3f10*/  @P0 FFMA.FTZ R4, R21, 0.93318945169448852539, -R4 ;  /* 0x3f6ee58115040823 */ /* 0x000fc80000010804 */
[----:B------:R-:W-:-:S07]  /*3f20*/  @!P0 FFMA.FTZ R4, R21, 0.93318945169448852539, R4 ;  /* 0x3f6ee58115048823 */ /* 0x000fce0000010004 */
.L_x_4467:
[----:B------:R-:W-:Y:S05]  /*3f30*/  BSYNC B0 ;  /* 0x0000000000007941 */ /* 0x000fea0003800000 */
.L_x_4465:
        /* <DEDUP_REMOVED lines=11> */
.L_x_4462:
        /* <DEDUP_REMOVED lines=16> */
[----:B01---5:R-:W-:Y:S05]  /*40f0*/  CALL.REL.NOINC `($__internal_4_$__cuda_sm3x_div_rn_ftz_f32_slowpath) ;  /* 0x0000024c00b07944 */ /* 0x023fea0003c00000 */
[----:B------:R-:W-:-:S07]  /*4100*/  MOV R4, R0 ;  /* 0x0000000000047202 */ /* 0x000fce0000000f00 */
.L_x_4469:
[----:B------:R-:W-:Y:S05]  /*4110*/  BSYNC B4 ;  /* 0x0000000000047941 */ /* 0x000fea0003800000 */
.L_x_4468:
        /* <DEDUP_REMOVED lines=18> */
.L_x_4471:
[----:B------:R-:W-:Y:S02]  /*4240*/  ISETP.GE.AND P0, PT, R19, RZ, PT ;  /* 0x000000ff1300720c */ /* 0x000fe40003f06270 */
[----:B------:R-:W-:-:S11]  /*4250*/  MOV R21, 0x3fd774eb ;  /* 0x3fd774eb00157802 */ /* 0x000fd60000000f00 */
[----:B------:R-:W-:-:S04]  /*4260*/  @P0 FFMA.FTZ R4, R21, 0.93318945169448852539, -R4 ;  /* 0x3f6ee58115040823 */ /* 0x000fc80000010804 */
[----:B------:R-:W-:-:S07]  /*4270*/  @!P0 FFMA.FTZ R4, R21, 0.93318945169448852539, R4 ;  /* 0x3f6ee58115048823 */ /* 0x000fce0000010004 */
.L_x_4472:
[----:B------:R-:W-:Y:S05]  /*4280*/  BSYNC B0 ;  /* 0x0000000000007941 */ /* 0x000fea0003800000 */
.L_x_4470:
        /* <DEDUP_REMOVED lines=10> */
.L_x_4461:
[----:B------:R-:W-:Y:S05]  /*4330*/  BSYNC B3 ;  /* 0x0000000000037941 */ /* 0x000fea0003800000 */
.L_x_4458:
[----:B------:R-:W-:-:S13]  /*4340*/  ISETP.NE.AND P0, PT, R17, RZ, PT ;  /* 0x000000ff1100720c */ /* 0x000fda0003f05270 */
[----:B-1----:R-:W-:Y:S01]  /*4350*/  @!P0 FADD.FTZ R5, -R5, -RZ ;  /* 0x800000ff05058221 */ /* 0x002fe20000010100 */
[----:B------:R-:W-:Y:S06]  /*4360*/  BRA `(.L_x_4473) ;  /* 0x0000000c00787947 */ /* 0x000fec0003800000 */
.L_x_4436:
[----:B------:R-:W-:Y:S01]  /*4370*/  FADD.FTZ R14, -R15, 6.1232342629258392722e-17 ;  /* 0x248d31320f0e7421 */ /* 0x000fe20000010100 */
[----:B------:R-:W-:-:S03]  /*4380*/  FADD.FTZ R5, -R16, -RZ ;  /* 0x800000ff10057221 */ /* 0x000fc60000010100 */
[----:B------:R-:W-:Y:S01]  /*4390*/  FADD.FTZ R14, R14, 1.5707963705062866211 ;  /* 0x3fc90fdb0e0e7421 */ /* 0x000fe20000010000 */
[----:B------:R-:W-:Y:S06]  /*43a0*/  BRA `(.L_x_4473) ;  /* 0x0000000c00687947 */ /* 0x000fec0003800000 */
.L_x_4435:
[----:B------:R-:W-:Y:S01]  /*43b0*/  FADD.FTZ R5, -R16, -RZ ;  /* 0x800000ff10057221 */ /* 0x000fe20000010100 */
[----:B------:R-:W-:Y:S01]  /*43c0*/  MOV R14, RZ ;  /* 0x000000ff000e7202 */ /* 0x000fe20000000f00 */
[----:B------:R-:W-:Y:S06]  /*43d0*/  BRA `(.L_x_4473) ;  /* 0x0000000c005c7947 */ /* 0x000fec0003800000 */
.L_x_4434:
        /* <DEDUP_REMOVED lines=25> */
.L_x_4478:
[----:B------:R-:W-:Y:S05]  /*4570*/  BSYNC B4 ;  /* 0x0000000000047941 */ /* 0x000fea0003800000 */
.L_x_4477:
        /* <DEDUP_REMOVED lines=18> */
.L_x_4480:
[----:B------:R-:W-:Y:S02]  /*46a0*/  ISETP.GE.AND P0, PT, R15, RZ, PT ;  /* 0x000000ff0f00720c */ /* 0x000fe40003f06270 */
[----:B------:R-:W-:-:S11]  /*46b0*/  MOV R21, 0x3fd774eb ;  /* 0x3fd774eb00157802 */ /* 0x000fd60000000f00 */
[----:B------:R-:W-:-:S04]  /*46c0*/  @P0 FFMA.FTZ R4, R21, 0.93318945169448852539, -R4 ;  /* 0x3f6ee58115040823 */ /* 0x000fc80000010804 */
[----:B------:R-:W-:-:S07]  /*46d0*/  @!P0 FFMA.FTZ R4, R21, 0.93318945169448852539, R4 ;  /* 0x3f6ee58115048823 */ /* 0x000fce0000010004 */
.L_x_4481:
[----:B------:R-:W-:Y:S05]  /*46e0*/  BSYNC B0 ;  /* 0x0000000000007941 */ /* 0x000fea0003800000 */
.L_x_4479:
        /* <DEDUP_REMOVED lines=13> */
.L_x_4476:
        /* <DEDUP_REMOVED lines=13> */
.L_x_4484:
[----:B------:R-:W-:Y:S05]  /*4890*/  BSYNC B4 ;  /* 0x0000000000047941 */ /* 0x000fea0003800000 */
.L_x_4483:
        /* <DEDUP_REMOVED lines=18> */
.L_x_4486:
[----:B------:R-:W-:Y:S02]  /*49c0*/  ISETP.GE.AND P0, PT, R15, RZ, PT ;  /* 0x000000ff0f00720c */ /* 0x000fe40003f06270 */
[----:B------:R-:W-:-:S11]  /*49d0*/  MOV R21, 0x3fd774eb ;  /* 0x3fd774eb00157802 */ /* 0x000fd60000000f00 */
[----:B------:R-:W-:-:S04]  /*49e0*/  @P0 FFMA.FTZ R4, R21, 0.93318945169448852539, -R4 ;  /* 0x3f6ee58115040823 */ /* 0x000fc80000010804 */
[----:B------:R-:W-:-:S07]  /*49f0*/  @!P0 FFMA.FTZ R4, R21, 0.93318945169448852539, R4 ;  /* 0x3f6ee58115048823 */ /* 0x000fce0000010004 */
.L_x_4487:
[----:B------:R-:W-:Y:S05]  /*4a00*/  BSYNC B0 ;  /* 0x0000000000007941 */ /* 0x000fea0003800000 */
.L_x_4485:
        /* <DEDUP_REMOVED lines=9> */
[----:B------:R-:W-:Y:S01]  /*4aa0*/  FSETP.NEU.FTZ.AND P1, PT, R19, |R16|, PT ;  /* 0x400000101300720b */ /* 0x000fe20003f3d000 */
        /* <DEDUP_REMOVED lines=17> */
.L_x_4475:
        /* <DEDUP_REMOVED lines=32> */
[----:B-----5:R-:W-:Y:S05]  /*4dc0*/  CALL.REL.NOINC `($__internal_4_$__cuda_sm3x_div_rn_ftz_f32_slowpath) ;  /* 0x00000240007c7944 */ /* 0x020fea0003c00000 */
[----:B------:R-:W-:-:S07]  /*4dd0*/  MOV R18, R0 ;  /* 0x0000000000127202 */ /* 0x000fce0000000f00 */
.L_x_4489:
[----:B------:R-:W-:Y:S05]  /*4de0*/  BSYNC B4 ;  /* 0x0000000000047941 */ /* 0x000fea0003800000 */
.L_x_4488:
        /* <DEDUP_REMOVED lines=18> */
.L_x_4491:
[----:B------:R-:W-:Y:S02]  /*4f10*/  ISETP.GE.AND P0, PT, R15, RZ, PT ;  /* 0x000000ff0f00720c */ /* 0x000fe40003f06270 */
[----:B------:R-:W-:-:S11]  /*4f20*/  MOV R21, 0x3fd774eb ;  /* 0x3fd774eb00157802 */ /* 0x000fd60000000f00 */
[----:B------:R-:W-:-:S04]  /*4f30*/  @P0 FFMA.FTZ R18, R21, 0.93318945169448852539, -R18 ;  /* 0x3f6ee58115120823 */ /* 0x000fc80000010812 */
[----:B------:R-:W-:-:S07]  /*4f40*/  @!P0 FFMA.FTZ R18, R21, 0.93318945169448852539, R18 ;  /* 0x3f6ee58115128823 */ /* 0x000fce0000010012 */
.L_x_4492:
[----:B------:R-:W-:Y:S05]  /*4f50*/  BSYNC B0 ;  /* 0x0000000000007941 */ /* 0x000fea0003800000 */
.L_x_4490:
        /* <DEDUP_REMOVED lines=10> */
.L_x_4482:
[----:B------:R-:W-:Y:S05]  /*5000*/  BSYNC B3 ;  /* 0x0000000000037941 */ /* 0x000fea0003800000 */
.L_x_4474:
[----:B------:R-:W-:Y:S01]  /*5010*/  ISETP.NE.AND P0, PT, R17, RZ, PT ;  /* 0x000000ff1100720c */ /* 0x000fe20003f05270 */
[----:B------:R-:W-:Y:S01]  /*5020*/  FADD.FTZ R5, R14, 0.69314718246459960938 ;  /* 0x3f3172180e057421 */ /* 0x000fe20000010000 */
[----:B------:R-:W-:-:S11]  /*5030*/  FADD.FTZ R14, |R0|, -RZ ;  /* 0x800000ff000e7221 */ /* 0x000fd60000010200 */
[----:B------:R-:W-:Y:S01]  /*5040*/  @!P0 FADD.FTZ R5, -R5, -RZ ;  /* 0x800000ff05058221 */ /* 0x000fe20000010100 */
[----:B------:R-:W-:Y:S06]  /*5050*/  BRA `(.L_x_4473) ;  /* 0x00000000003c7947 */ /* 0x000fec0003800000 */
.L_x_4433:
        /* <DEDUP_REMOVED lines=15> */
.L_x_4473:
[----:B------:R-:W-:Y:S05]  /*5150*/  BSYNC B2 ;  /* 0x0000000000027941 */ /* 0x000fea0003800000 */
.L_x_4432:
[--C-:B-----5:R-:W-:Y:S01]  /*5160*/  HADD2.F32 R16, -RZ, R6.reuse.H0_H0 ;  /* 0x20000006ff107230 */ /* 0x120fe20000004100 */
[----:B------:R-:W-:Y:S01]  /*5170*/  BSSY B2, `(.L_x_4493) ;  /* 0x0000281000027945 */ /* 0x000fe20003800000 */
[----:B---3--:R-:W-:-:S03]  /*5180*/  HADD2.F32 R17, -RZ, R6.H1_H1 ;  /* 0x30000006ff117230 */ /* 0x008fc60000004100 */
        /* <DEDUP_REMOVED lines=8> */
[----:B0-----:R-:W-:Y:S02]  /*5210*/  SHF.R.U32.HI R18, RZ, 0x1f, R17 ;  /* 0x0000001fff127819 */ /* 0x001fe40000011611 */
        /* <DEDUP_REMOVED lines=18> */
[----:B----4-:R-:W-:Y:S02]  /*5340*/  IADD3 R23, -R22, 0x7e800000, RZ ;  /* 0x7e80000016177810 */ /* 0x010fe40007ffe1ff */
        /* <DEDUP_REMOVED lines=79> */
.L_x_4501:
        /* <DEDUP_REMOVED lines=10> */
.L_x_4503:
[----:B------:R-:W-:-:S04]  /*58e0*/  FADD.FTZ R4, -R0, R19 ;  /* 0x0000001300047221 */ /* 0x000fc80000010100 */
[----:B------:R-:W-:-:S07]  /*58f0*/  FMUL.FTZ R4, R4, 0.5 ;  /* 0x3f00000004047820 */ /* 0x000fce0000410000 */
.L_x_4504:
[----:B------:R-:W-:Y:S05]  /*5900*/  BSYNC B1 ;  /* 0x0000000000017941 */ /* 0x000fea0003800000 */
.L_x_4502:
        /* <DEDUP_REMOVED lines=11> */
.L_x_4506:
[----:B------:R-:W-:-:S04]  /*59c0*/  FADD.FTZ R6, R22, -R25 ;  /* 0x8000001916067221 */ /* 0x000fc80000010000 */
[----:B------:R-:W-:-:S07]  /*59d0*/  FMUL.FTZ R25, R6, 0.5 ;  /* 0x3f00000006197820 */ /* 0x000fce0000410000 */
.L_x_4507:
[----:B------:R-:W-:Y:S05]  /*59e0*/  BSYNC B1 ;  /* 0x0000000000017941 */ /* 0x000fea0003800000 */
.L_x_4505:
        /* <DEDUP_REMOVED lines=35> */
.L_x_4500:
[----:B------:R0:W1:Y:S02]  /*5c20*/  MUFU.SQRT R6, R15 ;  /* 0x0000000f00067308 */ /* 0x0000640000002000 */
.L_x_4499:
[----:B------:R-:W-:Y:S05]  /*5c30*/  BSYNC B0 ;  /* 0x0000000000007941 */ /* 0x000fea0003800000 */
.L_x_4498:
        /* <DEDUP_REMOVED lines=24> */
.L_x_4514:
[----:B------:R-:W-:-:S04]  /*5dc0*/  FADD.FTZ R0, -R0, R19 ;  /* 0x0000001300007221 */ /* 0x000fc80000010100 */
[----:B------:R-:W-:-:S07]  /*5dd0*/  FMUL.FTZ R0, R0, 0.5 ;  /* 0x3f00000000007820 */ /* 0x000fce0000410000 */
.L_x_4515:
[----:B------:R-:W-:Y:S05]  /*5de0*/  BSYNC B1 ;  /* 0x0000000000017941 */ /* 0x000fea0003800000 */
.L_x_4513:
        /* <DEDUP_REMOVED lines=10> */
.L_x_4517:
[----:B------:R-:W-:-:S04]  /*5e90*/  FADD.FTZ R21, -R21, R22 ;  /* 0x0000001615157221 */ /* 0x000fc80000010100 */
[----:B------:R-:W-:-:S07]  /*5ea0*/  FMUL.FTZ R21, R21, 0.5 ;  /* 0x3f00000015157820 */ /* 0x000fce0000410000 */
.L_x_4518:
[----:B------:R-:W-:Y:S05]  /*5eb0*/  BSYNC B1 ;  /* 0x0000000000017941 */ /* 0x000fea0003800000 */
.L_x_4516:
[----:B------:R-:W-:Y:S01]  /*5ec0*/  FADD.FTZ R0, R21, R0 ;  /* 0x0000000015007221 */ /* 0x000fe20000010000 */
[----:B------:R-:W-:Y:S01]  /*5ed0*/  FADD.FTZ R23, R20, R23 ;  /* 0x0000001714177221 */ /* 0x000fe20000010000 */
[----:B------:R-:W-:-:S03]  /*5ee0*/  PLOP3.LUT P0, PT, PT, PT, PT, 0x80, 0x0 ;  /* 0x000000000000781c */ /* 0x000fc60003f0f070 */
[----:B------:R-:W-:-:S04]  /*5ef0*/  FMUL.FTZ R0, R23, R0 ;  /* 0x0000000017007220 */ /* 0x000fc80000410000 */
[----:B------:R4:W2:Y:S01]  /*5f00*/  MUFU.SQRT R19, R0 ;  /* 0x0000000000137308 */ /* 0x0008a20000002000 */
[----:B------:R-:W-:Y:S05]  /*5f10*/  BRA `(.L_x_4510) ;  /* 0x0000000000687947 */ /* 0x000fea0003800000 */
.L_x_4512:
[----:B------:R-:W-:-:S13]  /*5f20*/  FSETP.GT.FTZ.AND P1, PT, R20, 1, PT ;  /* 0x3f8000001400780b */ /* 0x000fda0003f34000 */
[----:B0-----:R-:W-:Y:S01]  /*5f30*/  @!P1 FADD.FTZ R15, -R20, 1 ;  /* 0x3f800000140f9421 */ /* 0x001fe20000010100 */
[----:B------:R-:W-:-:S03]  /*5f40*/  @!P1 PLOP3.LUT P0, PT, PT, PT, PT, 0x80, 0x0 ;  /* 0x000000000000981c */ /* 0x000fc60003f0f070 */
[----:B------:R-:W-:-:S04]  /*5f50*/  @!P1 FMUL.FTZ R15, R0, R15 ;  /* 0x0000000f000f9220 */ /* 0x000fc80000410000 */
[----:B------:R2:W3:Y:S01]  /*5f60*/  @!P1 MUFU.SQRT R19, R15 ;  /* 0x0000000f00139308 */ /* 0x0004e20000002000 */
[----:B------:R-:W-:Y:S05]  /*5f70*/  @!P1 BRA `(.L_x_4510) ;  /* 0x0000000000509947 */ /* 0x000fea0003800000 */
[----:B------:R-:W-:Y:S01]  /*5f80*/  FMUL.FTZ R21, R0, R21 ;  /* 0x0000001500157220 */ /* 0x000fe20000410000 */
[----:B------:R-:W-:Y:S01]  /*5f90*/  FMUL.FTZ R17, |R17|, 2.81474976710656000000e+14 ;  /* 0x5780000011117820 */ /* 0x000fe20000410200 */
[----:B------:R-:W-:Y:S02]  /*5fa0*/  PLOP3.LUT P0, PT, PT, PT, PT, 0x80, 0x0 ;  /* 0x000000000000781c */ /* 0x000fe40003f0f070 */
[----:B------:R-:W0:Y:S01]  /*5fb0*/  MUFU.SQRT R0, R21 ;  /* 0x0000001500007308 */ /* 0x000e220000002000 */
[C---:B------:R-:W-:Y:S01]  /*5fc0*/  FMUL.FTZ R17, R20.reuse, R17 ;  /* 0x0000001114117220 */ /* 0x040fe20000410000 */
[----:B------:R-:W-:-:S06]  /*5fd0*/  FMUL.FTZ R20, R20, 2.81474976710656000000e+14 ;  /* 0x5780000014147820 */ /* 0x000fcc0000410000 */
[----:B0-----:R-:W3:Y:S02]  /*5fe0*/  MUFU.RCP R0, R0 ;  /* 0x0000000000007308 */ /* 0x001ee40000001000 */
[----:B---3--:R-:W-:Y:S01]  /*5ff0*/  FMUL.FTZ R19, R17, R0 ;  /* 0x0000000011137220 */ /* 0x008fe20000410000 */
[----:B------:R-:W-:Y:S06]  /*6000*/  BRA `(.L_x_4510) ;  /* 0x00000000002c7947 */ /* 0x000fec0003800000 */
.L_x_4511:
        /* <DEDUP_REMOVED lines=8> */
.L_x_4509:
[----:B------:R-:W-:Y:S01]  /*6090*/  PLOP3.LUT P0, PT, PT, PT, PT, 0x80, 0x0 ;  /* 0x000000000000781c */ /* 0x000fe20003f0f070 */
[----:B------:R-:W-:Y:S01]  /*60a0*/  FMUL.FTZ R19, R23, 16777216 ;  /* 0x4b80000017137820 */ /* 0x000fe20000410000 */
[----:B------:R-:W-:-:S11]  /*60b0*/  FMUL.FTZ R20, R20, 16777216 ;  /* 0x4b80000014147820 */ /* 0x000fd60000410000 */
.L_x_4510:
[----:B------:R-:W-:Y:S05]  /*60c0*/  BSYNC B0 ;  /* 0x0000000000007941 */ /* 0x000fea0003800000 */
.L_x_4508:
[----:B------:R-:W-:Y:S04]  /*60d0*/  BSSY B3, `(.L_x_4519) ;  /* 0x00000a9000037945 */ /* 0x000fe80003800000 */
[----:B------:R-:W-:Y:S05]  /*60e0*/  @P0 BRA `(.L_x_4520) ;  /* 0x0000000000ec0947 */ /* 0x000fea0003800000 */
[----:B------:R-:W-:-:S13]  /*60f0*/  ISETP.GT.AND P0, PT, R16, -0x1, PT ;  /* 0xffffffff1000780c */ /* 0x000fda0003f04270 */
[----:B------:R-:W-:Y:S05]  /*6100*/  @P0 BRA `(.L_x_4521) ;  /* 0x0000000000740947 */ /* 0x000fea0003800000 */
[----:B------:R-:W-:Y:S01]  /*6110*/  HFMA2.MMA R16, -RZ, RZ, 1.75, 0 ;  /* 0x3f000000ff107435 */ /* 0x000fe200000001ff */
[----:B----4-:R-:W-:-:S04]  /*6120*/  FADD.FTZ R0, -R4, -RZ ;  /* 0x800000ff04007221 */ /* 0x010fc80000010100 */
[C---:B0-2---:R-:W-:Y:S01]  /*6130*/  FADD.FTZ R15, |R0|.reuse, -RZ ;  /* 0x800000ff000f7221 */ /* 0x045fe20000010200 */
[C---:B------:R-:W-:Y:S02]  /*6140*/  FSETP.GT.FTZ.AND P0, PT, |R0|.reuse, 0.56000000238418579102, PT ;  /* 0x3f0f5c290000780b */ /* 0x040fe40003f14200 */
[----:B------:R-:W-:Y:S02]  /*6150*/  FSETP.NEU.FTZ.AND P1, PT, |R0|, 1, PT ;  /* 0x3f8000000000780b */ /* 0x000fe40003f3d200 */
[----:B------:R-:W-:-:S04]  /*6160*/  FFMA.FTZ R16, -R15, R16, 0.5 ;  /* 0x3f0000000f107423 */ /* 0x000fc80000010110 */
[----:B------:R-:W3:Y:S02]  /*6170*/  MUFU.RSQ R17, R16 ;  /* 0x0000001000117308 */ /* 0x000ee40000001400 */
[----:B---3--:R-:W-:Y:S01]  /*6180*/  FMUL.FTZ R19, R16, R17 ;  /* 0x0000001110137220 */ /* 0x008fe20000410000 */
[----:B------:R-:W-:Y:S01]  /*6190*/  FMUL.FTZ R20, R17, 0.5 ;  /* 0x3f00000011147820 */ /* 0x000fe20000410000 */
[----:B------:R-:W-:-:S03]  /*61a0*/  HFMA2.MMA R17, -RZ, RZ, 1.9599609375, 20144 ;  /* 0x3fd774ebff117435 */ /* 0x000fc600000001ff */
        /* <DEDUP_REMOVED lines=19> */
.L_x_4521:
[----:B----4-:R-:W-:Y:S01]  /*62e0*/  MOV R0, 0x3f000000 ;  /* 0x3f00000000007802 */ /* 0x010fe20000000f00 */
[C---:B0-2---:R-:W-:Y:S01]  /*62f0*/  FADD.FTZ R15, |R4|.reuse, -RZ ;  /* 0x800000ff040f7221 */ /* 0x045fe20000010200 */
        /* <DEDUP_REMOVED lines=26> */
.L_x_4520:
[----:B------:R-:W-:-:S13]  /*64a0*/  ISETP.GT.AND P0, PT, R16, -0x1, PT ;  /* 0xffffffff1000780c */ /* 0x000fda0003f04270 */
[----:B------:R-:W-:Y:S05]  /*64b0*/  @P0 BRA `(.L_x_4523) ;  /* 0x0000000000d80947 */ /* 0x000fea0003800000 */
[----:B------:R-:W-:Y:S01]  /*64c0*/  FADD.FTZ R20, -R20, -RZ ;  /* 0x800000ff14147221 */ /* 0x000fe20000010100 */
[C---:B--23--:R-:W-:Y:S01]  /*64d0*/  FADD.FTZ R17, |R19|.reuse, -RZ ;  /* 0x800000ff13117221 */ /* 0x04cfe20000010200 */
[----:B------:R-:W-:Y:S02]  /*64e0*/  BSSY B4, `(.L_x_4524) ;  /* 0x0000011000047945 */ /* 0x000fe40003800000 */
[----:B----4-:R-:W-:Y:S01]  /*64f0*/  FADD.FTZ R0, |R20|, -RZ ;  /* 0x800000ff14007221 */ /* 0x010fe20000010200 */
[----:B------:R-:W-:-:S04]  /*6500*/  FSETP.GT.FTZ.AND P6, PT, |R19|, |R20|, PT ;  /* 0x400000141300720b */ /* 0x000fc80003fd4200 */
[----:B0-----:R-:W-:Y:S02]  /*6510*/  FSEL R15, R17, R0, P6 ;  /* 0x00000000110f7208 */ /* 0x001fe40003000000 */
        /* <DEDUP_REMOVED lines=11> */
[----:B-1----:R-:W-:Y:S05]  /*65d0*/  CALL.REL.NOINC `($__internal_4_$__cuda_sm3x_div_rn_ftz_f32_slowpath) ;  /* 0x0000022800787944 */ /* 0x002fea0003c00000 */
[----:B------:R-:W-:-:S07]  /*65e0*/  MOV R4, R0 ;  /* 0x0000000000047202 */ /* 0x000fce0000000f00 */
.L_x_4525:
[----:B------:R-:W-:Y:S05]  /*65f0*/  BSYNC B4 ;  /* 0x0000000000047941 */ /* 0x000fea0003800000 */
.L_x_4524:
        /* <DEDUP_REMOVED lines=18> */
.L_x_4527:
[----:B------:R-:W-:Y:S02]  /*6720*/  ISETP.GE.AND P0, PT, R20, RZ, PT ;  /* 0x000000ff1400720c */ /* 0x000fe40003f06270 */
[----:B------:R-:W-:-:S11]  /*6730*/  MOV R17, 0x3fd774eb ;  /* 0x3fd774eb00117802 */ /* 0x000fd60000000f00 */
[----:B------:R-:W-:-:S04]  /*6740*/  @P0 FFMA.FTZ R4, R17, 0.93318945169448852539, -R4 ;  /* 0x3f6ee58111040823 */ /* 0x000fc80000010804 */
[----:B------:R-:W-:-:S07]  /*6750*/  @!P0 FFMA.FTZ R4, R17, 0.93318945169448852539, R4 ;  /* 0x3f6ee58111048823 */ /* 0x000fce0000010004 */
.L_x_4528:
[----:B------:R-:W-:Y:S05]  /*6760*/  BSYNC B0 ;  /* 0x0000000000007941 */ /* 0x000fea0003800000 */
.L_x_4526:
        /* <DEDUP_REMOVED lines=11> */
.L_x_4523:
[----:B----4-:R-:W-:Y:S01]  /*6820*/  FADD.FTZ R0, |R20|, -RZ ;  /* 0x800000ff14007221 */ /* 0x010fe20000010200 */
[C---:B--23--:R-:W-:Y:S01]  /*6830*/  FADD.FTZ R21, |R19|.reuse, -RZ ;  /* 0x800000ff13157221 */ /* 0x04cfe20000010200 */
[----:B------:R-:W-:Y:S01]  /*6840*/  FSETP.GT.FTZ.AND P6, PT, |R19|, |R20|, PT ;  /* 0x400000141300720b */ /* 0x000fe20003fd4200 */
[----:B------:R-:W-:Y:S03]  /*6850*/  BSSY B4, `(.L_x_4529) ;  /* 0x000000f000047945 */ /* 0x000fe60003800000 */
        /* <DEDUP_REMOVED lines=14> */
.L_x_4530:
[----:B------:R-:W-:Y:S05]  /*6940*/  BSYNC B4 ;  /* 0x0000000000047941 */ /* 0x000fea0003800000 */
.L_x_4529:
        /* <DEDUP_REMOVED lines=18> */
.L_x_4532:
[----:B------:R-:W-:Y:S02]  /*6a70*/  ISETP.GE.AND P0, PT, R20, RZ, PT ;  /* 0x000000ff1400720c */ /* 0x000fe40003f06270 */
[----:B------:R-:W-:-:S11]  /*6a80*/  MOV R17, 0x3fd774eb ;  /* 0x3fd774eb00117802 */ /* 0x000fd60000000f00 */
[----:B------:R-:W-:-:S04]  /*6a90*/  @P0 FFMA.FTZ R4, R17, 0.93318945169448852539, -R4 ;  /* 0x3f6ee58111040823 */ /* 0x000fc80000010804 */
[----:B------:R-:W-:-:S07]  /*6aa0*/  @!P0 FFMA.FTZ R4, R17, 0.93318945169448852539, R4 ;  /* 0x3f6ee58111048823 */ /* 0x000fce0000010004 */
.L_x_4533:
[----:B------:R-:W-:Y:S05]  /*6ab0*/  BSYNC B0 ;  /* 0x0000000000007941 */ /* 0x000fea0003800000 */
.L_x_4531:
        /* <DEDUP_REMOVED lines=10> */
.L_x_4522:
[----:B------:R-:W-:Y:S05]  /*6b60*/  BSYNC B3 ;  /* 0x0000000000037941 */ /* 0x000fea0003800000 */
.L_x_4519:
[----:B------:R-:W-:-:S13]  /*6b70*/  ISETP.NE.AND P0, PT, R18, RZ, PT ;  /* 0x000000ff1200720c */ /* 0x000fda0003f05270 */
[----:B-1----:R-:W-:Y:S01]  /*6b80*/  @!P0 FADD.FTZ R6, -R6, -RZ ;  /* 0x800000ff06068221 */ /* 0x002fe20000010100 */
[----:B------:R-:W-:Y:S06]  /*6b90*/  BRA `(.L_x_4534) ;  /* 0x0000000c00787947 */ /* 0x000fec0003800000 */
.L_x_4497:
[----:B------:R-:W-:Y:S01]  /*6ba0*/  FADD.FTZ R15, -R16, 6.1232342629258392722e-17 ;  /* 0x248d3132100f7421 */ /* 0x000fe20000010100 */
[----:B------:R-:W-:-:S03]  /*6bb0*/  FADD.FTZ R6, -R17, -RZ ;  /* 0x800000ff11067221 */ /* 0x000fc60000010100 */
[----:B------:R-:W-:Y:S01]  /*6bc0*/  FADD.FTZ R15, R15, 1.5707963705062866211 ;  /* 0x3fc90fdb0f0f7421 */ /* 0x000fe20000010000 */
[----:B------:R-:W-:Y:S06]  /*6bd0*/  BRA `(.L_x_4534) ;  /* 0x0000000c00687947 */ /* 0x000fec0003800000 */
.L_x_4496:
[----:B------:R-:W-:Y:S01]  /*6be0*/  FADD.FTZ R6, -R17, -RZ ;  /* 0x800000ff11067221 */ /* 0x000fe20000010100 */
[----:B------:R-:W-:Y:S01]  /*6bf0*/  MOV R15, RZ ;  /* 0x000000ff000f7202 */ /* 0x000fe20000000f00 */
[----:B------:R-:W-:Y:S06]  /*6c00*/  BRA `(.L_x_4534) ;  /* 0x0000000c005c7947 */ /* 0x000fec0003800000 */
.L_x_4495:
        /* <DEDUP_REMOVED lines=23> */
[----:B----4-:R-:W-:Y:S05]  /*6d80*/  CALL.REL.NOINC `($__internal_4_$__cuda_sm3x_div_rn_ftz_f32_slowpath) ;  /* 0x00000220008c7944 */ /* 0x010fea0003c00000 */
[----:B------:R-:W-:-:S07]  /*6d90*/  MOV R4, R0 ;  /* 0x0000000000047202 */ /* 0x000fce0000000f00 */
.L_x_4539:
[----:B------:R-:W-:Y:S05]  /*6da0*/  BSYNC B4 ;  /* 0x0000000000047941 */ /* 0x000fea0003800000 */
.L_x_4538:
        /* <DEDUP_REMOVED lines=18> */
.L_x_4541:
[----:B------:R-:W-:Y:S02]  /*6ed0*/  ISETP.GE.AND P0, PT, R16, RZ, PT ;  /* 0x000000ff1000720c */ /* 0x000fe40003f06270 */
[----:B------:R-:W-:-:S11]  /*6ee0*/  MOV R19, 0x3fd774eb ;  /* 0x3fd774eb00137802 */ /* 0x000fd60000000f00 */
[----:B------:R-:W-:-:S04]  /*6ef0*/  @P0 FFMA.FTZ R4, R19, 0.93318945169448852539, -R4 ;  /* 0x3f6ee58113040823 */ /* 0x000fc80000010804 */
[----:B------:R-:W-:-:S07]  /*6f00*/  @!P0 FFMA.FTZ R4, R19, 0.93318945169448852539, R4 ;  /* 0x3f6ee58113048823 */ /* 0x000fce0000010004 */
.L_x_4542:
[----:B------:R-:W-:Y:S05]  /*6f10*/  BSYNC B0 ;  /* 0x0000000000007941 */ /* 0x000fea0003800000 */
.L_x_4540:
        /* <DEDUP_REMOVED lines=13> */
.L_x_4537:
        /* <DEDUP_REMOVED lines=11> */
[----:B----4-:R-:W-:Y:S05]  /*70a0*/  CALL.REL.NOINC `($__internal_4_$__cuda_sm3x_div_rn_ftz_f32_slowpath) ;  /* 0x0000021c00c47944 */ /* 0x010fea0003c00000 */
[----:B------:R-:W-:-:S07]  /*70b0*/  MOV R4, R0 ;  /* 0x0000000000047202 */ /* 0x000fce0000000f00 */
.L_x_4545:
[----:B------:R-:W-:Y:S05]  /*70c0*/  BSYNC B4 ;  /* 0x0000000000047941 */ /* 0x000fea0003800000 */
.L_x_4544:
        /* <DEDUP_REMOVED lines=18> */
.L_x_4547:
[----:B------:R-:W-:Y:S02]  /*71f0*/  ISETP.GE.AND P0, PT, R16, RZ, PT ;  /* 0x000000ff1000720c */ /* 0x000fe40003f06270 */
[----:B------:R-:W-:-:S11]  /*7200*/  MOV R19, 0x3fd774eb ;  /* 0x3fd774eb00137802 */ /* 0x000fd60000000f00 */
[----:B------:R-:W-:-:S04]  /*7210*/  @P0 FFMA.FTZ R4, R19, 0.93318945169448852539, -R4 ;  /* 0x3f6ee58113040823 */ /* 0x000fc80000010804 */
[----:B------:R-:W-:-:S07]  /*7220*/  @!P0 FFMA.FTZ R4, R19, 0.93318945169448852539, R4 ;  /* 0x3f6ee58113048823 */ /* 0x000fce0000010004 */
.L_x_4548:
[----:B------:R-:W-:Y:S05]  /*7230*/  BSYNC B0 ;  /* 0x0000000000007941 */ /* 0x000fea0003800000 */
.L_x_4546:
        /* <DEDUP_REMOVED lines=11> */
[----:B------:R-:W-:-:S06]  /*72f0*/  FFMA.FTZ R22, R21, R21, R22 ;  /* 0x0000001515167223 */ /* 0x000fcc0000010016 */
        /* <DEDUP_REMOVED lines=15> */
.L_x_4536:
        /* <DEDUP_REMOVED lines=15> */
[----:B------:R-:W0:Y:S08]  /*74e0*/  MUFU.RCP R15, R6 ;  /* 0x00000006000f7308 */ /* 0x000e300000001000 */
[----:B------:R-:W1:Y:S01]  /*74f0*/  MUFU.SQRT R22, R22 ;  /* 0x0000001600167308 */ /* 0x000e620000002000 */
[----:B0-----:R-:W-:-:S04]  /*7500*/  FFMA R24, -R6, R15, 1 ;  /* 0x3f80000006187423 */ /* 0x001fc8000000010f */
[----:B------:R-:W-:Y:S01]  /*7510*/  FFMA R15, R15, R24, R15 ;  /* 0x000000180f0f7223 */ /* 0x000fe2000000000f */
[----:B-1----:R-:W-:Y:S01]  /*7520*/  @P0 FMUL.FTZ R19, R22, R21 ;  /* 0x0000001516130220 */ /* 0x002fe20000410000 */
[----:B------:R-:W-:Y:S02]  /*7530*/  FSETP.NEU.FTZ.AND P0, PT, R4, +INF , PT ;  /* 0x7f8000000400780b */ /* 0x000fe40003f1d000 */
[----:B------:R-:W-:Y:S02]  /*7540*/  FFMA R24, R0, R15, RZ ;  /* 0x0000000f00187223 */ /* 0x000fe400000000ff */
[----:B------:R-:W-:Y:S02]  /*7550*/  FSEL R4, R19, +INF , P0 ;  /* 0x7f80000013047808 */ /* 0x000fe40000000000 */
[----:B------:R-:W-:Y:S01]  /*7560*/  FFMA R21, -R6, R24, R0 ;  /* 0x0000001806157223 */ /* 0x000fe20000000100 */
[----:B------:R-:W-:-:S03]  /*7570*/  MOV R19, 0x3f800000 ;  /* 0x3f80000000137802 */ /* 0x000fc60000000f00 */
[----:B------:R-:W-:Y:S01]  /*7580*/  FFMA R15, R15, R21, R24 ;  /* 0x000000150f0f7223 */ /* 0x000fe20000000018 */
[----:B------:R-:W0:Y:S08]  /*7590*/  MUFU.LG2 R4, R4 ;  /* 0x0000000400047308 */ /* 0x000e300000000c00 */
[----:B------:R-:W1:Y:S01]  /*75a0*/  FCHK P0, R0, R6 ;  /* 0x0000000600007302 */ /* 0x000e620000000000 */
[----:B0-----:R-:W-:Y:S01]  /*75b0*/  FFMA.FTZ R19, R4, 0.69314718246459960938, R19 ;  /* 0x3f31721804137823 */ /* 0x001fe20000010013 */
[----:B-1----:R-:W-:Y:S06]  /*75c0*/  @!P0 BRA `(.L_x_4550) ;  /* 0x0000000000108947 */ /* 0x002fec0003800000 */
[----:B------:R-:W-:Y:S02]  /*75d0*/  MOV R31, R6 ;  /* 0x00000006001f7202 */ /* 0x000fe40000000f00 */
[----:B------:R-:W-:-:S07]  /*75e0*/  MOV R4, 0x7600 ;  /* 0x0000760000047802 */ /* 0x000fce0000000f00 */
[----:B----4-:R-:W-:Y:S05]  /*75f0*/  CALL.REL.NOINC `($__internal_4_$__cuda_sm3x_div_rn_ftz_f32_slowpath) ;  /* 0x0000021800707944 */ /* 0x010fea0003c00000 */
[----:B------:R-:W-:-:S07]  /*7600*/  MOV R15, R0 ;  /* 0x00000000000f7202 */ /* 0x000fce0000000f00 */
.L_x_4550:
[----:B------:R-:W-:Y:S05]  /*7610*/  BSYNC B4 ;  /* 0x0000000000047941 */ /* 0x000fea0003800000 */
.L_x_4549:
        /* <DEDUP_REMOVED lines=18> */
.L_x_4552:
[----:B------:R-:W-:Y:S02]  /*7740*/  ISETP.GE.AND P0, PT, R16, RZ, PT ;  /* 0x000000ff1000720c */ /* 0x000fe40003f06270 */
[----:B------:R-:W-:-:S11]  /*7750*/  MOV R15, 0x3fd774eb ;  /* 0x3fd774eb000f7802 */ /* 0x000fd60000000f00 */
[----:B------:R-:W-:-:S04]  /*7760*/  @P0 FFMA.FTZ R0, R15, 0.93318945169448852539, -R0 ;  /* 0x3f6ee5810f000823 */ /* 0x000fc80000010800 */
[----:B------:R-:W-:-:S07]  /*7770*/  @!P0 FFMA.FTZ R0, R15, 0.93318945169448852539, R0 ;  /* 0x3f6ee5810f008823 */ /* 0x000fce0000010000 */
.L_x_4553:
[----:B------:R-:W-:Y:S05]  /*7780*/  BSYNC B0 ;  /* 0x0000000000007941 */ /* 0x000fea0003800000 */
.L_x_4551:
        /* <DEDUP_REMOVED lines=10> */
.L_x_4543:
[----:B------:R-:W-:Y:S05]  /*7830*/  BSYNC B3 ;  /* 0x0000000000037941 */ /* 0x000fea0003800000 */
.L_x_4535:
[----:B------:R-:W-:Y:S01]  /*7840*/  ISETP.NE.AND P0, PT, R18, RZ, PT ;  /* 0x000000ff1200720c */ /* 0x000fe20003f05270 */
[----:B------:R-:W-:Y:S01]  /*7850*/  FADD.FTZ R6, R19, 0.69314718246459960938 ;  /* 0x3f31721813067421 */ /* 0x000fe20000010000 */
[----:B------:R-:W-:-:S11]  /*7860*/  FADD.FTZ R15, |R0|, -RZ ;  /* 0x800000ff000f7221 */ /* 0x000fd60000010200 */
[----:B------:R-:W-:Y:S01]  /*7870*/  @!P0 FADD.FTZ R6, -R6, -RZ ;  /* 0x800000ff06068221 */ /* 0x000fe20000010100 */
[----:B------:R-:W-:Y:S06]  /*7880*/  BRA `(.L_x_4534) ;  /* 0x00000000003c7947 */ /* 0x000fec0003800000 */
.L_x_4494:
        /* <DEDUP_REMOVED lines=15> */
.L_x_4534:
[----:B------:R-:W-:Y:S05]  /*7980*/  BSYNC B2 ;  /* 0x0000000000027941 */ /* 0x000fea0003800000 */
.L_x_4493:
[--C-:B------:R-:W-:Y:S01]  /*7990*/  HADD2.F32 R17, -RZ, R7.reuse.H0_H0 ;  /* 0x20000007ff117230 */ /* 0x100fe20000004100 */
[----:B------:R-:W-:Y:S01]  /*79a0*/  BSSY B2, `(.L_x_4554) ;  /* 0x0000282000027945 */ /* 0x000fe20003800000 */
[----:B0-----:R-:W-:-:S03]  /*79b0*/  HADD2.F32 R18, -RZ, R7.H1_H1 ;  /* 0x30000007ff127230 */ /* 0x001fc60000004100 */
        /* <DEDUP_REMOVED lines=18> */
[----:B----4-:R-:W-:Y:S01]  /*7ae0*/  FADD.FTZ R23, R21, -1 ;  /* 0xbf80000015177421 */ /* 0x010fe20000010000 */
[----:B---3--:R-:W-:Y:S01]  /*7af0*/  FADD.FTZ R19, |R16|, -RZ ;  /* 0x800000ff10137221 */ /* 0x008fe20000010200 */
        /* <DEDUP_REMOVED lines=87> */
.L_x_4562:
        /* <DEDUP_REMOVED lines=10> */
.L_x_4564:
[----:B------:R-:W-:-:S04]  /*8110*/  FADD.FTZ R4, -R0, R25 ;  /* 0x0000001900047221 */ /* 0x000fc80000010100 */
[----:B------:R-:W-:-:S07]  /*8120*/  FMUL.FTZ R4, R4, 0.5 ;  /* 0x3f00000004047820 */ /* 0x000fce0000410000 */
.L_x_4565:
[----:B------:R-:W-:Y:S05]  /*8130*/  BSYNC B1 ;  /* 0x0000000000017941 */ /* 0x000fea0003800000 */
.L_x_4563:
        /* <DEDUP_REMOVED lines=11> */
.L_x_4567:
[----:B------:R-:W-:-:S04]  /*81f0*/  FADD.FTZ R19, R20, -R19 ;  /* 0x8000001314137221 */ /* 0x000fc80000010000 */
[----:B------:R-:W-:-:S07]  /*8200*/  FMUL.FTZ R19, R19, 0.5 ;  /* 0x3f00000013137820 */ /* 0x000fce0000410000 */
.L_x_4568:
[----:B------:R-:W-:Y:S05]  /*8210*/  BSYNC B1 ;  /* 0x0000000000017941 */ /* 0x000fea0003800000 */
.L_x_4566:
        /* <DEDUP_REMOVED lines=35> */
.L_x_4561:
[----:B------:R0:W1:Y:S02]  /*8450*/  MUFU.SQRT R19, R16 ;  /* 0x0000001000137308 */ /* 0x0000640000002000 */
.L_x_4560:
[----:B------:R-:W-:Y:S05]  /*8460*/  BSYNC B0 ;  /* 0x0000000000007941 */ /* 0x000fea0003800000 */
.L_x_4559:
        /* <DEDUP_REMOVED lines=24> */
.L_x_4575:
[----:B------:R-:W-:-:S04]  /*85f0*/  FADD.FTZ R0, -R0, R25 ;  /* 0x0000001900007221 */ /* 0x000fc80000010100 */
[----:B------:R-:W-:-:S07]  /*8600*/  FMUL.FTZ R0, R0, 0.5 ;  /* 0x3f00000000007820 */ /* 0x000fce0000410000 */
.L_x_4576:
[----:B------:R-:W-:Y:S05]  /*8610*/  BSYNC B1 ;  /* 0x0000000000017941 */ /* 0x000fea0003800000 */
.L_x_4574:
        /* <DEDUP_REMOVED lines=10> */
.L_x_4578:
[----:B------:R-:W-:-:S04]  /*86c0*/  FADD.FTZ R20, -R23, R20 ;  /* 0x0000001417147221 */ /* 0x000fc80000010100 */
[----:B------:R-:W-:-:S07]  /*86d0*/  FMUL.FTZ R23, R20, 0.5 ;  /* 0x3f00000014177820 */ /* 0x000fce0000410000 */
.L_x_4579:
[----:B------:R-:W-:Y:S05]  /*86e0*/  BSYNC B1 ;  /* 0x0000000000017941 */ /* 0x000fea0003800000 */
.L_x_4577:
[----:B------:R-:W-:Y:S01]  /*86f0*/  FADD.FTZ R23, R23, R0 ;  /* 0x0000000017177221 */ /* 0x000fe20000010000 */
[----:B------:R-:W-:Y:S01]  /*8700*/  FADD.FTZ R22, R21, R22 ;  /* 0x0000001615167221 */ /* 0x000fe20000010000 */
[----:B------:R-:W-:-:S03]  /*8710*/  PLOP3.LUT P0, PT, PT, PT, PT, 0x80, 0x0 ;  /* 0x000000000000781c */ /* 0x000fc60003f0f070 */
[----:B------:R-:W-:-:S04]  /*8720*/  FMUL.FTZ R22, R22, R23 ;  /* 0x0000001716167220 */ /* 0x000fc80000410000 */
[----:B------:R4:W2:Y:S01]  /*8730*/  MUFU.SQRT R20, R22 ;  /* 0x0000001600147308 */ /* 0x0008a20000002000 */
[----:B------:R-:W-:Y:S05]  /*8740*/  BRA `(.L_x_4571) ;  /* 0x0000000000687947 */ /* 0x000fea0003800000 */
.L_x_4573:
        /* <DEDUP_REMOVED lines=8> */
[----:B------:R-:W-:-:S03]  /*87d0*/  PLOP3.LUT P0, PT, PT, PT, PT, 0x80, 0x0 ;  /* 0x000000000000781c */ /* 0x000fc60003f0f070 */
[C---:B------:R-:W-:Y:S01]  /*87e0*/  FMUL.FTZ R18, R21.reuse, R18 ;  /* 0x0000001215127220 */ /* 0x040fe20000410000 */
[----:B------:R-:W4:Y:S01]  /*87f0*/  MUFU.SQRT R0, R0 ;  /* 0x0000000000007308 */ /* 0x000f220000002000 */
[----:B------:R-:W-:-:S07]  /*8800*/  FMUL.FTZ R21, R21, 2.81474976710656000000e+14 ;  /* 0x5780000015157820 */ /* 0x000fce0000410000 */
[----:B----4-:R-:W3:Y:S02]  /*8810*/  MUFU.RCP R23, R0 ;  /* 0x0000000000177308 */ /* 0x010ee40000001000 */
[----:B---3--:R-:W-:Y:S01]  /*8820*/  FMUL.FTZ R20, R18, R23 ;  /* 0x0000001712147220 */ /* 0x008fe20000410000 */
[----:B------:R-:W-:Y:S06]  /*8830*/  BRA `(.L_x_4571) ;  /* 0x00000000002c7947 */ /* 0x000fec0003800000 */
.L_x_4572:
        /* <DEDUP_REMOVED lines=8> */
.L_x_4570:
[----:B------:R-:W-:Y:S01]  /*88c0*/  PLOP3.LUT P0, PT, PT, PT, PT, 0x80, 0x0 ;  /* 0x000000000000781c */ /* 0x000fe20003f0f070 */
[----:B------:R-:W-:Y:S01]  /*88d0*/  FMUL.FTZ R20, R22, 16777216 ;  /* 0x4b80000016147820 */ /* 0x000fe20000410000 */
[----:B------:R-:W-:-:S11]  /*88e0*/  FMUL.FTZ R21, R21, 16777216 ;  /* 0x4b80000015157820 */ /* 0x000fd60000410000 */
.L_x_4571:
[----:B------:R-:W-:Y:S05]  /*88f0*/  BSYNC B0 ;  /* 0x0000000000007941 */ /* 0x000fea0003800000 */
.L_x_4569:
[----:B------:R-:W-:Y:S04]  /*8900*/  BSSY B3, `(.L_x_4580) ;  /* 0x00000a9000037945 */ /* 0x000fe80003800000 */
[----:B------:R-:W-:Y:S05]  /*8910*/  @P0 BRA `(.L_x_4581) ;  /* 0x0000000000ec0947 */ /* 0x000fea0003800000 */
[----:B------:R-:W-:-:S13]  /*8920*/  ISETP.GT.AND P0, PT, R17, -0x1, PT ;  /* 0xffffffff1100780c */ /* 0x000fda0003f04270 */
[----:B------:R-:W-:Y:S05]  /*8930*/  @P0 BRA `(.L_x_4582) ;  /* 0x0000000000740947 */ /* 0x000fea0003800000 */
[----:B0-----:R-:W-:Y:S01]  /*8940*/  HFMA2.MMA R16, -RZ, RZ, 1.75, 0 ;  /* 0x3f000000ff107435 */ /* 0x001fe200000001ff */
[----:B------:R-:W-:-:S04]  /*8950*/  FADD.FTZ R0, -R4, -RZ ;  /* 0x800000ff04007221 */ /* 0x000fc80000010100 */
[C---:B------:R-:W-:Y:S01]  /*8960*/  FADD.FTZ R17, |R0|.reuse, -RZ ;  /* 0x800000ff00117221 */ /* 0x040fe20000010200 */
        /* <DEDUP_REMOVED lines=26> */
.L_x_4582:
[----:B------:R-:W-:Y:S01]  /*8b10*/  MOV R0, 0x3f000000 ;  /* 0x3f00000000007802 */ /* 0x000fe20000000f00 */
[C---:B------:R-:W-:Y:S01]  /*8b20*/  FADD.FTZ R17, |R4|.reuse, -RZ ;  /* 0x800000ff04117221 */ /* 0x040fe20000010200 */
        /* <DEDUP_REMOVED lines=26> */
.L_x_4581:
        /* <DEDUP_REMOVED lines=14> */
[----:B0-----:R-:W-:-:S04]  /*8db0*/  FFMA R16, -R17, R4, R0 ;  /* 0x0000000411107223 */ /* 0x001fc80000000100 */
[----:B------:R-:W-:Y:S01]  /*8dc0*/  FFMA R4, R25, R16, R4 ;  /* 0x0000001019047223 */ /* 0x000fe20000000004 */
[----:B---3--:R-:W-:Y:S06]  /*8dd0*/  @!P0 BRA `(.L_x_4586) ;  /* 0x0000000000108947 */ /* 0x008fec0003800000 */
[----:B------:R-:W-:Y:S02]  /*8de0*/  MOV R31, R17 ;  /* 0x00000011001f7202 */ /* 0x000fe40000000f00 */
[----:B------:R-:W-:-:S07]  /*8df0*/  MOV R4, 0x8e10 ;  /* 0x00008e1000047802 */ /* 0x000fce0000000f00 */
[----:B-1--4-:R-:W-:Y:S05]  /*8e00*/  CALL.REL.NOINC `($__internal_4_$__cuda_sm3x_div_rn_ftz_f32_slowpath) ;  /* 0x00000200006c7944 */ /* 0x012fea0003c00000 */
[----:B------:R-:W-:-:S07]  /*8e10*/  MOV R4, R0 ;  /* 0x0000000000047202 */ /* 0x000fce0000000f00 */
.L_x_4586:
[----:B------:R-:W-:Y:S05]  /*8e20*/  BSYNC B4 ;  /* 0x0000000000047941 */ /* 0x000fea0003800000 */
.L_x_4585:
        /* <DEDUP_REMOVED lines=18> */
.L_x_4588:
[----:B------:R-:W-:Y:S02]  /*8f50*/  ISETP.GE.AND P0, PT, R21, RZ, PT ;  /* 0x000000ff1500720c */ /* 0x000fe40003f06270 */
[----:B------:R-:W-:-:S11]  /*8f60*/  MOV R23, 0x3fd774eb ;  /* 0x3fd774eb00177802 */ /* 0x000fd60000000f00 */
[----:B------:R-:W-:-:S04]  /*8f70*/  @P0 FFMA.FTZ R4, R23, 0.93318945169448852539, -R4 ;  /* 0x3f6ee58117040823 */ /* 0x000fc80000010804 */
[----:B------:R-:W-:-:S07]  /*8f80*/  @!P0 FFMA.FTZ R4, R23, 0.93318945169448852539, R4 ;  /* 0x3f6ee58117048823 */ /* 0x000fce0000010004 */
.L_x_4589:
[----:B------:R-:W-:Y:S05]  /*8f90*/  BSYNC B0 ;  /* 0x0000000000007941 */ /* 0x000fea0003800000 */
.L_x_4587:
        /* <DEDUP_REMOVED lines=11> */
.L_x_4584:
[----:B------:R-:W-:Y:S01]  /*9050*/  FADD.FTZ R0, |R21|, -RZ ;  /* 0x800000ff15007221 */ /* 0x000fe20000010200 */
[C---:B--23--:R-:W-:Y:S01]  /*9060*/  FADD.FTZ R25, |R20|.reuse, -RZ ;  /* 0x800000ff14197221 */ /* 0x04cfe20000010200 */
        /* <DEDUP_REMOVED lines=16> */
.L_x_4591:
[----:B------:R-:W-:Y:S05]  /*9170*/  BSYNC B4 ;  /* 0x0000000000047941 */ /* 0x000fea0003800000 */
.L_x_4590:
        /* <DEDUP_REMOVED lines=18> */
.L_x_4593:
[----:B------:R-:W-:Y:S02]  /*92a0*/  ISETP.GE.AND P0, PT, R21, RZ, PT ;  /* 0x000000ff1500720c */ /* 0x000fe40003f06270 */
[----:B------:R-:W-:-:S11]  /*92b0*/  MOV R23, 0x3fd774eb ;  /* 0x3fd774eb00177802 */ /* 0x000fd60000000f00 */
[----:B------:R-:W-:-:S04]  /*92c0*/  @P0 FFMA.FTZ R4, R23, 0.93318945169448852539, -R4 ;  /* 0x3f6ee58117040823 */ /* 0x000fc80000010804 */
[----:B------:R-:W-:-:S07]  /*92d0*/  @!P0 FFMA.FTZ R4, R23, 0.93318945169448852539, R4 ;  /* 0x3f6ee58117048823 */ /* 0x000fce0000010004 */
.L_x_4594:
[----:B------:R-:W-:Y:S05]  /*92e0*/  BSYNC B0 ;  /* 0x0000000000007941 */ /* 0x000fea0003800000 */
.L_x_4592:
[----:B------:R-:W-:Y:S01]  /*92f0*/  FSETP.NEU.FTZ.AND P0, PT, |R21|, |R20|, PT ;  /* 0x400000141500720b */ /* 0x000fe20003f1d200 */
        /* <DEDUP_REMOVED lines=9> */
.L_x_4583:
[----:B------:R-:W-:Y:S05]  /*9390*/  BSYNC B3 ;  /* 0x0000000000037941 */ /* 0x000fea0003800000 */
.L_x_4580:
[----:B------:R-:W-:-:S13]  /*93a0*/  ISETP.NE.AND P0, PT, R7, RZ, PT ;  /* 0x000000ff0700720c */ /* 0x000fda0003f05270 */
[----:B-1----:R-:W-:-:S05]  /*93b0*/  @!P0 FADD.FTZ R19, -R19, -RZ ;  /* 0x800000ff13138221 */ /* 0x002fca0000010100 */
[----:B------:R-:W-:Y:S01]  /*93c0*/  MOV R7, R19 ;  /* 0x0000001300077202 */ /* 0x000fe20000000f00 */
[----:B------:R-:W-:Y:S06]  /*93d0*/  BRA `(.L_x_4595) ;  /* 0x0000000c00787947 */ /* 0x000fec0003800000 */
.L_x_4558:
[----:B------:R-:W-:Y:S01]  /*93e0*/  FADD.FTZ R16, -R17, 6.1232342629258392722e-17 ;  /* 0x248d313211107421 */ /* 0x000fe20000010100 */
[----:B------:R-:W-:-:S03]  /*93f0*/  FADD.FTZ R7, -R18, -RZ ;  /* 0x800000ff12077221 */ /* 0x000fc60000010100 */
[----:B------:R-:W-:Y:S01]  /*9400*/  FADD.FTZ R16, R16, 1.5707963705062866211 ;  /* 0x3fc90fdb10107421 */ /* 0x000fe20000010000 */
[----:B------:R-:W-:Y:S06]  /*9410*/  BRA `(.L_x_4595) ;  /* 0x0000000c00687947 */ /* 0x000fec0003800000 */
.L_x_4557:
[----:B------:R-:W-:Y:S01]  /*9420*/  HFMA2.MMA R16, -RZ, RZ, 0, 0 ;  /* 0x00000000ff107435 */ /* 0x000fe200000001ff */
[----:B------:R-:W-:Y:S01]  /*9430*/  FADD.FTZ R7, -R18, -RZ ;  /* 0x800000ff12077221 */ /* 0x000fe20000010100 */
[----:B------:R-:W-:Y:S09]  /*9440*/  BRA `(.L_x_4595) ;  /* 0x0000000c005c7947 */ /* 0x000ff20003800000 */
.L_x_4556:
[C---:B------:R-:W-:Y:S01]  /*9450*/  FSETP.GEU.FTZ.AND P6, PT, R21.reuse, |R18|, PT ;  /* 0x400000121500720b */ /* 0x040fe20003fde000 */
[----:B------:R-:W-:Y:S03]  /*9460*/  BSSY B3, `(.L_x_4596) ;  /* 0x00000c1000037945 */ /* 0x000fe60003800000 */
[----:B---3--:R-:W-:Y:S02]  /*9470*/  FSEL R19, R16, R21, !P6 ;  /* 0x0000001510137208 */ /* 0x008fe40007000000 */
[----:B------:R-:W-:Y:S02]  /*9480*/  FSEL R0, R21, R16, !P6 ;  /* 0x0000001015007208 */ /* 0x000fe40007000000 */
[----:B------:R-:W-:-:S13]  /*9490*/  FSETP.GT.FTZ.AND P0, PT, R19, 1.70141173319264429906e+38, PT ;  /* 0x7effffff1300780b */ /* 0x000fda0003f14000 */
[----:B------:R-:W-:Y:S05]  /*94a0*/  @P0 BRA `(.L_x_4597) ;  /* 0x0000000400e00947 */ /* 0x000fea0003800000 */
[----:B------:R-:W-:Y:S02]  /*94b0*/  FSETP.GT.FTZ.AND P0, PT, R19, 2.30584300921369395200e+18, PT ;  /* 0x5e0000001300780b */ /* 0x000fe40003f14000 */
[----:B------:R-:W-:-:S04]  /*94c0*/  FSETP.GEU.FTZ.AND P1, PT, R0, 1.084202172485504434e-19, PT ;  /* 0x200000000000780b */ /* 0x000fc80003f3e000 */
[----:B------:R-:W-:-:S13]  /*94d0*/  PLOP3.LUT P0, PT, P0, P1, PT, 0xa2, 0x0 ;  /* 0x000000000000781c */ /* 0x000fda0000703472 */
[----:B------:R-:W-:Y:S05]  /*94e0*/  @P0 BRA `(.L_x_4598) ;  /* 0x0000000000d00947 */ /* 0x000fea0003800000 */
[----:B------:R-:W4:Y:S01]  /*94f0*/  MUFU.RCP R4, R19 ;  /* 0x0000001300047308 */ /* 0x000f220000001000 */
[----:B------:R-:W-:Y:S01]  /*9500*/  FMUL.FTZ R16, R0, R0 ;  /* 0x0000000000107220 */ /* 0x000fe20000410000 */
[----:B------:R-:W-:Y:S03]  /*9510*/  BSSY B4, `(.L_x_4599) ;  /* 0x000000d000047945 */ /* 0x000fe60003800000 */
[----:B------:R-:W-:-:S03]  /*9520*/  FFMA.FTZ R16, R19, R19, R16 ;  /* 0x0000001313107223 */ /* 0x000fc60000010010 */
[----:B------:R-:W0:Y:S01]  /*9530*/  FCHK P0, R0, R19 ;  /* 0x0000001300007302 */ /* 0x000e220000000000 */
[----:B----4-:R-:W-:-:S04]  /*9540*/  FFMA R23, -R19, R4, 1 ;  /* 0x3f80000013177423 */ /* 0x010fc80000000104 */
[----:B------:R-:W-:-:S04]  /*9550*/  FFMA R23, R4, R23, R4 ;  /* 0x0000001704177223 */ /* 0x000fc80000000004 */
[----:B------:R-:W-:-:S04]  /*9560*/  FFMA R4, R0, R23, RZ ;  /* 0x0000001700047223 */ /* 0x000fc800000000ff */
[----:B------:R-:W-:-:S04]  /*9570*/  FFMA R20, -R19, R4, R0 ;  /* 0x0000000413147223 */ /* 0x000fc80000000100 */
[----:B------:R-:W-:Y:S01]  /*9580*/  FFMA R4, R23, R20, R4 ;  /* 0x0000001417047223 */ /* 0x000fe20000000004 */
[----:B0-----:R-:W-:Y:S06]  /*9590*/  @!P0 BRA `(.L_x_4600) ;  /* 0x0000000000108947 */ /* 0x001fec0003800000 */
[----:B------:R-:W-:Y:S02]  /*95a0*/  MOV R31, R19 ;  /* 0x00000013001f7202 */ /* 0x000fe40000000f00 */
[----:B------:R-:W-:-:S07]  /*95b0*/  MOV R4, 0x95d0 ;  /* 0x000095d000047802 */ /* 0x000fce0000000f00 */
[----:B------:R-:W-:Y:S05]  /*95c0*/  CALL.REL.NOINC `($__internal_4_$__cuda_sm3x_div_rn_ftz_f32_slowpath) ;  /* 0x000001f8007c7944 */ /* 0x000fea0003c00000 */
[----:B------:R-:W-:-:S07]  /*95d0*/  MOV R4, R0 ;  /* 0x0000000000047202 */ /* 0x000fce0000000f00 */
.L_x_4600:
[----:B------:R-:W-:Y:S05]  /*95e0*/  BSYNC B4 ;  /* 0x0000000000047941 */ /* 0x000fea0003800000 */
.L_x_4599:
        /* <DEDUP_REMOVED lines=18> */
.L_x_4602:
[----:B------:R-:W-:Y:S02]  /*9710*/  ISETP.GE.AND P0, PT, R17, RZ, PT ;  /* 0x000000ff1100720c */ /* 0x000fe40003f06270 */
[----:B------:R-:W-:-:S11]  /*9720*/  MOV R23, 0x3fd774eb ;  /* 0x3fd774eb00177802 */ /* 0x000fd60000000f00 */
[----:B------:R-:W-:-:S04]  /*9730*/  @P0 FFMA.FTZ R4, R23, 0.93318945169448852539, -R4 ;  /* 0x3f6ee58117040823 */ /* 0x000fc80000010804 */
[----:B------:R-:W-:-:S07]  /*9740*/  @!P0 FFMA.FTZ R4, R23, 0.93318945169448852539, R4 ;  /* 0x3f6ee58117048823 */ /* 0x000fce0000010004 */
.L_x_4603:
[----:B------:R-:W-:Y:S05]  /*9750*/  BSYNC B0 ;  /* 0x0000000000007941 */ /* 0x000fea0003800000 */
.L_x_4601:
        /* <DEDUP_REMOVED lines=13> */
.L_x_4598:
[----:B------:R-:W4:Y:S01]  /*9830*/  MUFU.RCP R4, R19 ;  /* 0x0000001300047308 */ /* 0x000f220000001000 */
[----:B------:R-:W-:Y:S07]  /*9840*/  BSSY B4, `(.L_x_4605) ;  /* 0x000000c000047945 */ /* 0x000fee0003800000 */
        /* <DEDUP_REMOVED lines=11> */
.L_x_4606:
[----:B------:R-:W-:Y:S05]  /*9900*/  BSYNC B4 ;  /* 0x0000000000047941 */ /* 0x000fea0003800000 */
.L_x_4605:
        /* <DEDUP_REMOVED lines=18> */
.L_x_4608:
[----:B------:R-:W-:Y:S02]  /*9a30*/  ISETP.GE.AND P0, PT, R17, RZ, PT ;  /* 0x000000ff1100720c */ /* 0x000fe40003f06270 */
[----:B------:R-:W-:-:S11]  /*9a40*/  MOV R23, 0x3fd774eb ;  /* 0x3fd774eb00177802 */ /* 0x000fd60000000f00 */
[----:B------:R-:W-:-:S04]  /*9a50*/  @P0 FFMA.FTZ R4, R23, 0.93318945169448852539, -R4 ;  /* 0x3f6ee58117040823 */ /* 0x000fc80000010804 */
[----:B------:R-:W-:-:S07]  /*9a60*/  @!P0 FFMA.FTZ R4, R23, 0.93318945169448852539, R4 ;  /* 0x3f6ee58117048823 */ /* 0x000fce0000010004 */
.L_x_4609:
[----:B------:R-:W-:Y:S05]  /*9a70*/  BSYNC B0 ;  /* 0x0000000000007941 */ /* 0x000fea0003800000 */
.L_x_4607:
        /* <DEDUP_REMOVED lines=15> */
[----:B------:R-:W-:Y:S01]  /*9b70*/  FSETP.NEU.FTZ.AND P0, PT, R16, +INF , PT ;  /* 0x7f8000001000780b */ /* 0x000fe20003f1d000 */
[----:B------:R-:W-:-:S03]  /*9b80*/  HFMA2.MMA R16, -RZ, RZ, 2.04296875, -15.78125 ;  /* 0x4016cbe4ff107435 */ /* 0x000fc600000001ff */
[----:B------:R-:W-:Y:S02]  /*9b90*/  FSEL R0, R0, +INF , P0 ;  /* 0x7f80000000007808 */ /* 0x000fe40000000000 */
[----:B------:R-:W-:-:S04]  /*9ba0*/  ISETP.GE.AND P0, PT, R17, RZ, PT ;  /* 0x000000ff1100720c */ /* 0x000fc80003f06270 */
[----:B------:R-:W0:Y:S01]  /*9bb0*/  MUFU.LG2 R0, R0 ;  /* 0x0000000000007308 */ /* 0x000e220000000c00 */
[----:B------:R-:W-:Y:S02]  /*9bc0*/  @!P1 FSEL R4, R16, 0.78539818525314331055, !P0 ;  /* 0x3f490fdb10049808 */ /* 0x000fe40004000000 */
[----:B------:R-:W-:Y:S02]  /*9bd0*/  @!P2 FSEL R4, RZ, 3.1415927410125732422, P0 ;  /* 0x40490fdbff04a808 */ /* 0x000fe40000000000 */
[----:B------:R-:W-:Y:S02]  /*9be0*/  FSETP.GTU.FTZ.AND P0, PT, |R21|, +INF , PT ;  /* 0x7f8000001500780b */ /* 0x000fe40003f1c200 */
[----:B------:R-:W-:-:S04]  /*9bf0*/  LOP3.LUT R4, R4, 0x80000000, R18, 0xb8, !PT ;  /* 0x8000000004047812 */ /* 0x000fc800078eb812 */
[----:B------:R-:W-:Y:S01]  /*9c00*/  FSEL R4, R21, R4, P0 ;  /* 0x0000000415047208 */ /* 0x000fe20000000000 */
[----:B0-----:R-:W-:Y:S01]  /*9c10*/  FMUL.FTZ R20, R0, 0.69314718246459960938 ;  /* 0x3f31721800147820 */ /* 0x001fe20000410000 */
[----:B------:R-:W-:Y:S06]  /*9c20*/  BRA `(.L_x_4604) ;  /* 0x0000000400107947 */ /* 0x000fec0003800000 */
.L_x_4597:
[----:B------:R-:W-:Y:S01]  /*9c30*/  FMUL.FTZ R4, R17, 0.36787945032119750977 ;  /* 0x3ebc5ab211047820 */ /* 0x000fe20000410000 */
[----:B------:R-:W-:Y:S01]  /*9c40*/  FMUL.FTZ R16, R18, 0.36787945032119750977 ;  /* 0x3ebc5ab212107820 */ /* 0x000fe20000410000 */
[----:B------:R-:W-:Y:S01]  /*9c50*/  MUFU.RCP R24, R19 ;  /* 0x0000001300187308 */ /* 0x000fe20000001000 */
[----:B------:R-:W-:Y:S01]  /*9c60*/  BSSY B4, `(.L_x_4610) ;  /* 0x000001f000047945 */ /* 0x000fe20003800000 */
[----:B------:R-:W-:Y:S01]  /*9c70*/  FADD.FTZ R4, |R4|, -RZ ;  /* 0x800000ff04047221 */ /* 0x000fe20000010200 */
[----:B----4-:R-:W-:-:S05]  /*9c80*/  FADD.FTZ R23, |R16|, -RZ ;  /* 0x800000ff10177221 */ /* 0x010fca0000010200 */
        /* <DEDUP_REMOVED lines=26> */
[----:B------:R-:W-:Y:S05]  /*9e30*/  CALL.REL.NOINC `($__internal_4_$__cuda_sm3x_div_rn_ftz_f32_slowpath) ;  /* 0x000001f000607944 */ /* 0x000fea0003c00000 */
[----:B------:R-:W-:-:S07]  /*9e40*/  MOV R4, R0 ;  /* 0x0000000000047202 */ /* 0x000fce0000000f00 */
.L_x_4611:
[----:B------:R-:W-:Y:S05]  /*9e50*/  BSYNC B4 ;  /* 0x0000000000047941 */ /* 0x000fea0003800000 */
.L_x_4610:
        /* <DEDUP_REMOVED lines=18> */
.L_x_4613:
[----:B------:R-:W-:Y:S02]  /*9f80*/  ISETP.GE.AND P0, PT, R17, RZ, PT ;  /* 0x000000ff1100720c */ /* 0x000fe40003f06270 */
[----:B------:R-:W-:-:S11]  /*9f90*/  MOV R23, 0x3fd774eb ;  /* 0x3fd774eb00177802 */ /* 0x000fd60000000f00 */
[----:B------:R-:W-:-:S04]  /*9fa0*/  @P0 FFMA.FTZ R4, R23, 0.93318945169448852539, -R4 ;  /* 0x3f6ee58117040823 */ /* 0x000fc80000010804 */
[----:B------:R-:W-:-:S07]  /*9fb0*/  @!P0 FFMA.FTZ R4, R23, 0.93318945169448852539, R4 ;  /* 0x3f6ee58117048823 */ /* 0x000fce0000010004 */
.L_x_4614:
[----:B------:R-:W-:Y:S05]  /*9fc0*/  BSYNC B0 ;  /* 0x0000000000007941 */ /* 0x000fea0003800000 */
.L_x_4612:
        /* <DEDUP_REMOVED lines=10> */
.L_x_4604:
[----:B------:R-:W-:Y:S05]  /*a070*/  BSYNC B3 ;  /* 0x0000000000037941 */ /* 0x000fea0003800000 */
.L_x_4596:
[----:B------:R-:W-:Y:S01]  /*a080*/  ISETP.NE.AND P0, PT, R7, RZ, PT ;  /* 0x000000ff0700720c */ /* 0x000fe20003f05270 */
[----:B------:R-:W-:Y:S01]  /*a090*/  FADD.FTZ R7, R20, 0.69314718246459960938 ;  /* 0x3f31721814077421 */ /* 0x000fe20000010000 */
[----:B------:R-:W-:-:S11]  /*a0a0*/  FADD.FTZ R16, |R4|, -RZ ;  /* 0x800000ff04107221 */ /* 0x000fd60000010200 */
[----:B------:R-:W-:Y:S01]  /*a0b0*/  @!P0 FADD.FTZ R7, -R7, -RZ ;  /* 0x800000ff07078221 */ /* 0x000fe20000010100 */
[----:B------:R-:W-:Y:S06]  /*a0c0*/  BRA `(.L_x_4595) ;  /* 0x00000000003c7947 */ /* 0x000fec0003800000 */
.L_x_4555:
        /* <DEDUP_REMOVED lines=15> */
.L_x_4595:
[----:B------:R-:W-:Y:S05]  /*a1c0*/  BSYNC B2 ;  /* 0x0000000000027941 */ /* 0x000fea0003800000 */
.L_x_4554:
[--C-:B------:R-:W-:Y:S01]  /*a1d0*/  HADD2.F32 R18, -RZ, R8.reuse.H0_H0 ;  /* 0x20000008ff127230 */ /* 0x100fe20000004100 */
[----:B------:R-:W-:Y:S01]  /*a1e0*/  BSSY B2, `(.L_x_4615) ;  /* 0x0000282000027945 */ /* 0x000fe20003800000 */
[----:B---3--:R-:W-:-:S03]  /*a1f0*/  HADD2.F32 R19, -RZ, R8.H1_H1 ;  /* 0x30000008ff137230 */ /* 0x008fc60000004100 */
[C---:B------:R-:W-:Y:S01]  /*a200*/  FSETP.GTU.FTZ.AND P0, PT, |R18|.reuse, +INF , PT ;  /* 0x7f8000001200780b */ /* 0x040fe20003f1c200 */
[----:B----4-:R-:W-:Y:S01]  /*a210*/  FADD.FTZ R22, |R18|, -RZ ;  /* 0x800000ff12167221 */ /* 0x010fe20000010200 */
        /* <DEDUP_REMOVED lines=105> */
.L_x_4623:
        /* <DEDUP_REMOVED lines=10> */
.L_x_4625:
[----:B------:R-:W-:-:S04]  /*a950*/  FADD.FTZ R4, -R0, R21 ;  /* 0x0000001500047221 */ /* 0x000fc80000010100 */
[----:B------:R-:W-:-:S07]  /*a960*/  FMUL.FTZ R4, R4, 0.5 ;  /* 0x3f00000004047820 */ /* 0x000fce0000410000 */
.L_x_4626:
[----:B------:R-:W-:Y:S05]  /*a970*/  BSYNC B1 ;  /* 0x0000000000017941 */ /* 0x000fea0003800000 */
.L_x_4624:
        /* <DEDUP_REMOVED lines=11> */
.L_x_4628:
[----:B------:R-:W-:-:S04]  /*aa30*/  FADD.FTZ R20, R24, -R27 ;  /* 0x8000001b18147221 */ /* 0x000fc80000010000 */
[----:B------:R-:W-:-:S07]  /*aa40*/  FMUL.FTZ R27, R20, 0.5 ;  /* 0x3f000000141b7820 */ /* 0x000fce0000410000 */
.L_x_4629:
[----:B------:R-:W-:Y:S05]  /*aa50*/  BSYNC B1 ;  /* 0x0000000000017941 */ /* 0x000fea0003800000 */
.L_x_4627:
        /* <DEDUP_REMOVED lines=35> */
.L_x_4622:
[----:B------:R0:W1:Y:S02]  /*ac90*/  MUFU.SQRT R20, R17 ;  /* 0x0000001100147308 */ /* 0x0000640000002000 */
.L_x_4621:
[----:B------:R-:W-:Y:S05]  /*aca0*/  BSYNC B0 ;  /* 0x0000000000007941 */ /* 0x000fea0003800000 */
.L_x_4620:
        /* <DEDUP_REMOVED lines=24> */
.L_x_4636:
[----:B------:R-:W-:-:S04]  /*ae30*/  FADD.FTZ R0, -R0, R21 ;  /* 0x0000001500007221 */ /* 0x000fc80000010100 */
[----:B------:R-:W-:-:S07]  /*ae40*/  FMUL.FTZ R0, R0, 0.5 ;  /* 0x3f00000000007820 */ /* 0x000fce0000410000 */
.L_x_4637:
[----:B------:R-:W-:Y:S05]  /*ae50*/  BSYNC B1 ;  /* 0x0000000000017941 */ /* 0x000fea0003800000 */
.L_x_4635:
        /* <DEDUP_REMOVED lines=10> */
.L_x_4639:
[----:B------:R-:W-:-:S04]  /*af00*/  FADD.FTZ R23, -R23, R24 ;  /* 0x0000001817177221 */ /* 0x000fc80000010100 */
[----:B------:R-:W-:-:S07]  /*af10*/  FMUL.FTZ R23, R23, 0.5 ;  /* 0x3f00000017177820 */ /* 0x000fce0000410000 */
.L_x_4640:
[----:B------:R-:W-:Y:S05]  /*af20*/  BSYNC B1 ;  /* 0x0000000000017941 */ /* 0x000fea0003800000 */
.L_x_4638:
[----:B------:R-:W-:Y:S01]  /*af30*/  FADD.FTZ R0, R23, R0 ;  /* 0x0000000017007221 */ /* 0x000fe20000010000 */
[----:B------:R-:W-:Y:S01]  /*af40*/  FADD.FTZ R25, R22, R25 ;  /* 0x0000001916197221 */ /* 0x000fe20000010000 */
[----:B------:R-:W-:-:S03]  /*af50*/  PLOP3.LUT P0, PT, PT, PT, PT, 0x80, 0x0 ;  /* 0x000000000000781c */ /* 0x000fc60003f0f070 */
[----:B------:R-:W-:-:S04]  /*af60*/  FMUL.FTZ R0, R25, R0 ;  /* 0x0000000019007220 */ /* 0x000fc80000410000 */
[----:B------:R4:W2:Y:S01]  /*af70*/  MUFU.SQRT R21, R0 ;  /* 0x0000000000157308 */ /* 0x0008a20000002000 */
[----:B------:R-:W-:Y:S05]  /*af80*/  BRA `(.L_x_4632) ;  /* 0x0000000000687947 */ /* 0x000fea0003800000 */
.L_x_4634:
        /* <DEDUP_REMOVED lines=15> */
.L_x_4633:
        /* <DEDUP_REMOVED lines=8> */
.L_x_4631:
[----:B------:R-:W-:Y:S01]  /*b100*/  PLOP3.LUT P0, PT, PT, PT, PT, 0x80, 0x0 ;  /* 0x000000000000781c */ /* 0x000fe20003f0f070 */
[----:B------:R-:W-:Y:S01]  /*b110*/  FMUL.FTZ R21, R25, 16777216 ;  /* 0x4b80000019157820 */ /* 0x000fe20000410000 */
[----:B------:R-:W-:-:S11]  /*b120*/  FMUL.FTZ R22, R22, 16777216 ;  /* 0x4b80000016167820 */ /* 0x000fd60000410000 */
.L_x_4632:
[----:B------:R-:W-:Y:S05]  /*b130*/  BSYNC B0 ;  /* 0x0000000000007941 */ /* 0x000fea0003800000 */
.L_x_4630:
        /* <DEDUP_REMOVED lines=33> */
.L_x_4643:
        /* <DEDUP_REMOVED lines=28> */
.L_x_4642:
        /* <DEDUP_REMOVED lines=21> */
.L_x_4647:
[----:B------:R-:W-:Y:S05]  /*b660*/  BSYNC B4 ;  /* 0x0000000000047941 */ /* 0x000fea0003800000 */
.L_x_4646:
        /* <DEDUP_REMOVED lines=18> */
.L_x_4649:
[----:B------:R-:W-:Y:S02]  /*b790*/  ISETP.GE.AND P0, PT, R22, RZ, PT ;  /* 0x000000ff1600720c */ /* 0x000fe40003f06270 */
[----:B------:R-:W-:-:S11]  /*b7a0*/  MOV R19, 0x3fd774eb ;  /* 0x3fd774eb00137802 */ /* 0x000fd60000000f00 */
[----:B------:R-:W-:-:S04]  /*b7b0*/  @P0 FFMA.FTZ R4, R19, 0.93318945169448852539, -R4 ;  /* 0x3f6ee58113040823 */ /* 0x000fc80000010804 */
[----:B------:R-:W-:-:S07]  /*b7c0*/  @!P0 FFMA.FTZ R4, R19, 0.93318945169448852539, R4 ;  /* 0x3f6ee58113048823 */ /* 0x000fce0000010004 */
.L_x_4650:
[----:B------:R-:W-:Y:S05]  /*b7d0*/  BSYNC B0 ;  /* 0x0000000000007941 */ /* 0x000fea0003800000 */
.L_x_4648:
        /* <DEDUP_REMOVED lines=11> */
.L_x_4645:
        /* <DEDUP_REMOVED lines=18> */
.L_x_4652:
[----:B------:R-:W-:Y:S05]  /*b9b0*/  BSYNC B4 ;  /* 0x0000000000047941 */ /* 0x000fea0003800000 */
.L_x_4651:
        /* <DEDUP_REMOVED lines=18> */
.L_x_4654:
[----:B------:R-:W-:Y:S02]  /*bae0*/  ISETP.GE.AND P0, PT, R22, RZ, PT ;  /* 0x000000ff1600720c */ /* 0x000fe40003f06270 */
[----:B------:R-:W-:-:S11]  /*baf0*/  MOV R19, 0x3fd774eb ;  /* 0x3fd774eb00137802 */ /* 0x000fd60000000f00 */
[----:B------:R-:W-:-:S04]  /*bb00*/  @P0 FFMA.FTZ R4, R19, 0.93318945169448852539, -R4 ;  /* 0x3f6ee58113040823 */ /* 0x000fc80000010804 */
[----:B------:R-:W-:-:S07]  /*bb10*/  @!P0 FFMA.FTZ R4, R19, 0.93318945169448852539, R4 ;  /* 0x3f6ee58113048823 */ /* 0x000fce0000010004 */
.L_x_4655:
[----:B------:R-:W-:Y:S05]  /*bb20*/  BSYNC B0 ;  /* 0x0000000000007941 */ /* 0x000fea0003800000 */
.L_x_4653:
        /* <DEDUP_REMOVED lines=10> */
.L_x_4644:
[----:B------:R-:W-:Y:S05]  /*bbd0*/  BSYNC B3 ;  /* 0x0000000000037941 */ /* 0x000fea0003800000 */
.L_x_4641:
[----:B------:R-:W-:-:S13]  /*bbe0*/  ISETP.NE.AND P0, PT, R8, RZ, PT ;  /* 0x000000ff0800720c */ /* 0x000fda0003f05270 */
[----:B-1----:R-:W-:-:S05]  /*bbf0*/  @!P0 FADD.FTZ R20, -R20, -RZ ;  /* 0x800000ff14148221 */ /* 0x002fca0000010100 */
[----:B------:R-:W-:Y:S01]  /*bc00*/  MOV R8, R20 ;  /* 0x0000001400087202 */ /* 0x000fe20000000f00 */
[----:B------:R-:W-:Y:S06]  /*bc10*/  BRA `(.L_x_4656) ;  /* 0x0000000c00787947 */ /* 0x000fec0003800000 */
.L_x_4619:
[----:B------:R-:W-:Y:S01]  /*bc20*/  FADD.FTZ R17, -R18, 6.1232342629258392722e-17 ;  /* 0x248d313212117421 */ /* 0x000fe20000010100 */
[----:B------:R-:W-:-:S03]  /*bc30*/  FADD.FTZ R8, -R19, -RZ ;  /* 0x800000ff13087221 */ /* 0x000fc60000010100 */
[----:B------:R-:W-:Y:S01]  /*bc40*/  FADD.FTZ R17, R17, 1.5707963705062866211 ;  /* 0x3fc90fdb11117421 */ /* 0x000fe20000010000 */
[----:B------:R-:W-:Y:S06]  /*bc50*/  BRA `(.L_x_4656) ;  /* 0x0000000c00687947 */ /* 0x000fec0003800000 */
.L_x_4618:
[----:B------:R-:W-:Y:S01]  /*bc60*/  HFMA2.MMA R17, -RZ, RZ, 0, 0 ;  /* 0x00000000ff117435 */ /* 0x000fe200000001ff */
[----:B------:R-:W-:Y:S01]  /*bc70*/  FADD.FTZ R8, -R19, -RZ ;  /* 0x800000ff13087221 */ /* 0x000fe20000010100 */
[----:B------:R-:W-:Y:S09]  /*bc80*/  BRA `(.L_x_4656) ;  /* 0x0000000c005c7947 */ /* 0x000ff20003800000 */
.L_x_4617:
[C---:B------:R-:W-:Y:S01]  /*bc90*/  FSETP.GEU.FTZ.AND P6, PT, R22.reuse, |R19|, PT ;  /* 0x400000131600720b */ /* 0x040fe20003fde000 */
[----:B------:R-:W-:Y:S03]  /*bca0*/  BSSY B3, `(.L_x_4657) ;  /* 0x00000c1000037945 */ /* 0x000fe60003800000 */
[----:B--2---:R-:W-:Y:S02]  /*bcb0*/  FSEL R20, R17, R22, !P6 ;  /* 0x0000001611147208 */ /* 0x004fe40007000000 */
        /* <DEDUP_REMOVED lines=20> */
[----:B------:R-:W-:Y:S05]  /*be00*/  CALL.REL.NOINC `($__internal_4_$__cuda_sm3x_div_rn_ftz_f32_slowpath) ;  /* 0x000001d0006c7944 */ /* 0x000fea0003c00000 */
[----:B------:R-:W-:-:S07]  /*be10*/  MOV R4, R0 ;  /* 0x0000000000047202 */ /* 0x000fce0000000f00 */
.L_x_4661:
[----:B------:R-:W-:Y:S05]  /*be20*/  BSYNC B4 ;  /* 0x0000000000047941 */ /* 0x000fea0003800000 */
.L_x_4660:
        /* <DEDUP_REMOVED lines=18> */
.L_x_4663:
[----:B------:R-:W-:Y:S02]  /*bf50*/  ISETP.GE.AND P0, PT, R18, RZ, PT ;  /* 0x000000ff1200720c */ /* 0x000fe40003f06270 */
[----:B------:R-:W-:-:S11]  /*bf60*/  MOV R21, 0x3fd774eb ;  /* 0x3fd774eb00157802 */ /* 0x000fd60000000f00 */
[----:B------:R-:W-:-:S04]  /*bf70*/  @P0 FFMA.FTZ R4, R21, 0.93318945169448852539, -R4 ;  /* 0x3f6ee58115040823 */ /* 0x000fc80000010804 */
[----:B------:R-:W-:-:S07]  /*bf80*/  @!P0 FFMA.FTZ R4, R21, 0.93318945169448852539, R4 ;  /* 0x3f6ee58115048823 */ /* 0x000fce0000010004 */
.L_x_4664:
[----:B------:R-:W-:Y:S05]  /*bf90*/  BSYNC B0 ;  /* 0x0000000000007941 */ /* 0x000fea0003800000 */
.L_x_4662:
        /* <DEDUP_REMOVED lines=13> */
.L_x_4659:
        /* <DEDUP_REMOVED lines=11> */
[----:B------:R-:W-:Y:S05]  /*c120*/  CALL.REL.NOINC `($__internal_4_$__cuda_sm3x_div_rn_ftz_f32_slowpath) ;  /* 0x000001cc00a47944 */ /* 0x000fea0003c00000 */
[----:B------:R-:W-:-:S07]  /*c130*/  MOV R4, R0 ;  /* 0x0000000000047202 */ /* 0x000fce0000000f00 */
.L_x_4667:
[----:B------:R-:W-:Y:S05]  /*c140*/  BSYNC B4 ;  /* 0x0000000000047941 */ /* 0x000fea0003800000 */
.L_x_4666:
        /* <DEDUP_REMOVED lines=18> */
.L_x_4669:
[----:B------:R-:W-:Y:S02]  /*c270*/  ISETP.GE.AND P0, PT, R18, RZ, PT ;  /* 0x000000ff1200720c */ /* 0x000fe40003f06270 */
[----:B------:R-:W-:-:S11]  /*c280*/  MOV R21, 0x3fd774eb ;  /* 0x3fd774eb00157802 */ /* 0x000fd60000000f00 */
[----:B------:R-:W-:-:S04]  /*c290*/  @P0 FFMA.FTZ R4, R21, 0.93318945169448852539, -R4 ;  /* 0x3f6ee58115040823 */ /* 0x000fc80000010804 */
[----:B------:R-:W-:-:S07]  /*c2a0*/  @!P0 FFMA.FTZ R4, R21, 0.93318945169448852539, R4 ;  /* 0x3f6ee58115048823 */ /* 0x000fce0000010004 */
.L_x_4670:
[----:B------:R-:W-:Y:S05]  /*c2b0*/  BSYNC B0 ;  /* 0x0000000000007941 */ /* 0x000fea0003800000 */
.L_x_4668:
        /* <DEDUP_REMOVED lines=27> */
.L_x_4658:
        /* <DEDUP_REMOVED lines=32> */
[----:B------:R-:W-:Y:S05]  /*c670*/  CALL.REL.NOINC `($__internal_4_$__cuda_sm3x_div_rn_ftz_f32_slowpath) ;  /* 0x000001c800507944 */ /* 0x000fea0003c00000 */
[----:B------:R-:W-:-:S07]  /*c680*/  MOV R17, R0 ;  /* 0x0000000000117202 */ /* 0x000fce0000000f00 */
.L_x_4672:
[----:B------:R-:W-:Y:S05]  /*c690*/  BSYNC B4 ;  /* 0x0000000000047941 */ /* 0x000fea0003800000 */
.L_x_4671:
        /* <DEDUP_REMOVED lines=18> */
.L_x_4674:
[----:B------:R-:W-:Y:S02]  /*c7c0*/  ISETP.GE.AND P0, PT, R18, RZ, PT ;  /* 0x000000ff1200720c */ /* 0x000fe40003f06270 */
[----:B------:R-:W-:-:S11]  /*c7d0*/  MOV R17, 0x3fd774eb ;  /* 0x3fd774eb00117802 */ /* 0x000fd60000000f00 */
[----:B------:R-:W-:-:S04]  /*c7e0*/  @P0 FFMA.FTZ R0, R17, 0.93318945169448852539, -R0 ;  /* 0x3f6ee58111000823 */ /* 0x000fc80000010800 */
[----:B------:R-:W-:-:S07]  /*c7f0*/  @!P0 FFMA.FTZ R0, R17, 0.93318945169448852539, R0 ;  /* 0x3f6ee58111008823 */ /* 0x000fce0000010000 */
.L_x_4675:
[----:B------:R-:W-:Y:S05]  /*c800*/  BSYNC B0 ;  /* 0x0000000000007941 */ /* 0x000fea0003800000 */
.L_x_4673:
        /* <DEDUP_REMOVED lines=10> */
.L_x_4665:
[----:B------:R-:W-:Y:S05]  /*c8b0*/  BSYNC B3 ;  /* 0x0000000000037941 */ /* 0x000fea0003800000 */
.L_x_4657:
[----:B------:R-:W-:Y:S01]  /*c8c0*/  ISETP.NE.AND P0, PT, R8, RZ, PT ;  /* 0x000000ff0800720c */ /* 0x000fe20003f05270 */
[----:B------:R-:W-:Y:S01]  /*c8d0*/  FADD.FTZ R8, R21, 0.69314718246459960938 ;  /* 0x3f31721815087421 */ /* 0x000fe20000010000 */
[----:B------:R-:W-:-:S11]  /*c8e0*/  FADD.FTZ R17, |R0|, -RZ ;  /* 0x800000ff00117221 */ /* 0x000fd60000010200 */
[----:B------:R-:W-:Y:S01]  /*c8f0*/  @!P0 FADD.FTZ R8, -R8, -RZ ;  /* 0x800000ff08088221 */ /* 0x000fe20000010100 */
[----:B------:R-:W-:Y:S06]  /*c900*/  BRA `(.L_x_4656) ;  /* 0x00000000003c7947 */ /* 0x000fec0003800000 */
.L_x_4616:
        /* <DEDUP_REMOVED lines=15> */
.L_x_4656:
[----:B------:R-:W-:Y:S05]  /*ca00*/  BSYNC B2 ;  /* 0x0000000000027941 */ /* 0x000fea0003800000 */
.L_x_4615:
[--C-:B------:R-:W-:Y:S01]  /*ca10*/  HADD2.F32 R19, -RZ, R9.reuse.H0_H0 ;  /* 0x20000009ff137230 */ /* 0x100fe20000004100 */
[----:B------:R-:W-:Y:S01]  /*ca20*/  BSSY B2, `(.L_x_4676) ;  /* 0x0000282000027945 */ /* 0x000fe20003800000 */
[----:B--2---:R-:W-:-:S03]  /*ca30*/  HADD2.F32 R20, -RZ, R9.H1_H1 ;  /* 0x30000009ff147230 */ /* 0x004fc60000004100 */
        /* <DEDUP_REMOVED lines=107> */
.L_x_4684:
        /* <DEDUP_REMOVED lines=10> */
.L_x_4686:
[----:B------:R-:W-:-:S04]  /*d190*/  FADD.FTZ R4, -R0, R27 ;  /* 0x0000001b00047221 */ /* 0x000fc80000010100 */
[----:B------:R-:W-:-:S07]  /*d1a0*/  FMUL.FTZ R4, R4, 0.5 ;  /* 0x3f00000004047820 */ /* 0x000fce0000410000 */
.L_x_4687:
[----:B------:R-:W-:Y:S05]  /*d1b0*/  BSYNC B1 ;  /* 0x0000000000017941 */ /* 0x000fea0003800000 */
.L_x_4685:
        /* <DEDUP_REMOVED lines=11> */
.L_x_4689:
[----:B------:R-:W-:-:S04]  /*d270*/  FADD.FTZ R21, R22, -R21 ;  /* 0x8000001516157221 */ /* 0x000fc80000010000 */
[----:B------:R-:W-:-:S07]  /*d280*/  FMUL.FTZ R21, R21, 0.5 ;  /* 0x3f00000015157820 */ /* 0x000fce0000410000 */
.L_x_4690:
[----:B------:R-:W-:Y:S05]  /*d290*/  BSYNC B1 ;  /* 0x0000000000017941 */ /* 0x000fea0003800000 */
.L_x_4688:
        /* <DEDUP_REMOVED lines=35> */
.L_x_4683:
[----:B------:R0:W1:Y:S02]  /*d4d0*/  MUFU.SQRT R21, R18 ;  /* 0x0000001200157308 */ /* 0x0000640000002000 */
.L_x_4682:
[----:B------:R-:W-:Y:S05]  /*d4e0*/  BSYNC B0 ;  /* 0x0000000000007941 */ /* 0x000fea0003800000 */
.L_x_4681:
        /* <DEDUP_REMOVED lines=24> */
.L_x_4697:
[----:B------:R-:W-:-:S04]  /*d670*/  FADD.FTZ R0, -R0, R27 ;  /* 0x0000001b00007221 */ /* 0x000fc80000010100 */
[----:B------:R-:W-:-:S07]  /*d680*/  FMUL.FTZ R0, R0, 0.5 ;  /* 0x3f00000000007820 */ /* 0x000fce0000410000 */
.L_x_4698:
[----:B------:R-:W-:Y:S05]  /*d690*/  BSYNC B1 ;  /* 0x0000000000017941 */ /* 0x000fea0003800000 */
.L_x_4696:
        /* <DEDUP_REMOVED lines=10> */
.L_x_4700:
[----:B------:R-:W-:-:S04]  /*d740*/  FADD.FTZ R22, -R25, R22 ;  /* 0x0000001619167221 */ /* 0x000fc80000010100 */
[----:B------:R-:W-:-:S07]  /*d750*/  FMUL.FTZ R25, R22, 0.5 ;  /* 0x3f00000016197820 */ /* 0x000fce0000410000 */
.L_x_4701:
[----:B------:R-:W-:Y:S05]  /*d760*/  BSYNC B1 ;  /* 0x0000000000017941 */ /* 0x000fea0003800000 */
.L_x_4699:
[----:B------:R-:W-:Y:S01]  /*d770*/  FADD.FTZ R25, R25, R0 ;  /* 0x0000000019197221 */ /* 0x000fe20000010000 */
[----:B------:R-:W-:Y:S01]  /*d780*/  FADD.FTZ R24, R23, R24 ;  /* 0x0000001817187221 */ /* 0x000fe20000010000 */
[----:B------:R-:W-:-:S03]  /*d790*/  PLOP3.LUT P0, PT, PT, PT, PT, 0x80, 0x0 ;  /* 0x000000000000781c */ /* 0x000fc60003f0f070 */
[----:B------:R-:W-:-:S04]  /*d7a0*/  FMUL.FTZ R24, R24, R25 ;  /* 0x0000001918187220 */ /* 0x000fc80000410000 */
[----:B------:R4:W2:Y:S01]  /*d7b0*/  MUFU.SQRT R22, R24 ;  /* 0x0000001800167308 */ /* 0x0008a20000002000 */
[----:B------:R-:W-:Y:S05]  /*d7c0*/  BRA `(.L_x_4693) ;  /* 0x0000000000687947 */ /* 0x000fea0003800000 */
.L_x_4695:
        /* <DEDUP_REMOVED lines=15> */
.L_x_4694:
        /* <DEDUP_REMOVED lines=8> */
.L_x_4692:
[----:B------:R-:W-:Y:S01]  /*d940*/  PLOP3.LUT P0, PT, PT, PT, PT, 0x80, 0x0 ;  /* 0x000000000000781c */ /* 0x000fe20003f0f070 */
[----:B------:R-:W-:Y:S01]  /*d950*/  FMUL.FTZ R22, R24, 16777216 ;  /* 0x4b80000018167820 */ /* 0x000fe20000410000 */
[----:B------:R-:W-:-:S11]  /*d960*/  FMUL.FTZ R23, R23, 16777216 ;  /* 0x4b80000017177820 */ /* 0x000fd60000410000 */
.L_x_4693:
[----:B------:R-:W-:Y:S05]  /*d970*/  BSYNC B0 ;  /* 0x0000000000007941 */ /* 0x000fea0003800000 */
.L_x_4691:
        /* <DEDUP_REMOVED lines=33> */
.L_x_4704:
        /* <DEDUP_REMOVED lines=28> */
.L_x_4703:
[----:B------:R-:W-:-:S13]  /*dd50*/  ISETP.GT.AND P0, PT, R19, -0x1, PT ;  /* 0xffffffff1300780c */ /* 0x000fda0003f04270 */
[----:B------:R-:W-:Y:S05]  /*dd60*/  @P0 BRA `(.L_x_4706) ;  /* 0x0000000000d80947 */ /* 0x000fea0003800000 */
[----:B------:R-:W-:Y:S01]  /*dd70*/  FADD.FTZ R23, -R23, -RZ ;  /* 0x800000ff17177221 */ /* 0x000fe20000010100 */
[C---:B--23--:R-:W-:Y:S01]  /*dd80*/  FADD.FTZ R19, |R22|.reuse, -RZ ;  /* 0x800000ff16137221 */ /* 0x04cfe20000010200 */
[----:B------:R-:W-:Y:S02]  /*dd90*/  BSSY B4, `(.L_x_4707) ;  /* 0x0000011000047945 */ /* 0x000fe40003800000 */
[----:B------:R-:W-:Y:S01]  /*dda0*/  FADD.FTZ R0, |R23|, -RZ ;  /* 0x800000ff17007221 */ /* 0x000fe20000010200 */
        /* <DEDUP_REMOVED lines=13> */
[----:B-1--4-:R-:W-:Y:S05]  /*de80*/  CALL.REL.NOINC `($__internal_4_$__cuda_sm3x_div_rn_ftz_f32_slowpath) ;  /* 0x000001b0004c7944 */ /* 0x012fea0003c00000 */
[----:B------:R-:W-:-:S07]  /*de90*/  MOV R4, R0 ;  /* 0x0000000000047202 */ /* 0x000fce0000000f00 */
.L_x_4708:
[----:B------:R-:W-:Y:S05]  /*dea0*/  BSYNC B4 ;  /* 0x0000000000047941 */ /* 0x000fea0003800000 */
.L_x_4707:
        /* <DEDUP_REMOVED lines=18> */
.L_x_4710:
[----:B------:R-:W-:Y:S02]  /*dfd0*/  ISETP.GE.AND P0, PT, R23, RZ, PT ;  /* 0x000000ff1700720c */ /* 0x000fe40003f06270 */
[----:B------:R-:W-:-:S11]  /*dfe0*/  MOV R19, 0x3fd774eb ;  /* 0x3fd774eb00137802 */ /* 0x000fd60000000f00 */
[----:B------:R-:W-:-:S04]  /*dff0*/  @P0 FFMA.FTZ R4, R19, 0.93318945169448852539, -R4 ;  /* 0x3f6ee58113040823 */ /* 0x000fc80000010804 */
[----:B------:R-:W-:-:S07]  /*e000*/  @!P0 FFMA.FTZ R4, R19, 0.93318945169448852539, R4 ;  /* 0x3f6ee58113048823 */ /* 0x000fce0000010004 */
.L_x_4711:
[----:B------:R-:W-:Y:S05]  /*e010*/  BSYNC B0 ;  /* 0x0000000000007941 */ /* 0x000fea0003800000 */
.L_x_4709:
        /* <DEDUP_REMOVED lines=11> */
.L_x_4706:
[----:B------:R-:W-:Y:S01]  /*e0d0*/  FADD.FTZ R0, |R23|, -RZ ;  /* 0x800000ff17007221 */ /* 0x000fe20000010200 */
        /* <DEDUP_REMOVED lines=17> */
.L_x_4713:
[----:B------:R-:W-:Y:S05]  /*e1f0*/  BSYNC B4 ;  /* 0x0000000000047941 */ /* 0x000fea0003800000 */
.L_x_4712:
        /* <DEDUP_REMOVED lines=18> */
.L_x_4715:
[----:B------:R-:W-:Y:S02]  /*e320*/  ISETP.GE.AND P0, PT, R23, RZ, PT ;  /* 0x000000ff1700720c */ /* 0x000fe40003f06270 */
[----:B------:R-:W-:-:S11]  /*e330*/  MOV R19, 0x3fd774eb ;  /* 0x3fd774eb00137802 */ /* 0x000fd60000000f00 */
[----:B------:R-:W-:-:S04]  /*e340*/  @P0 FFMA.FTZ R4, R19, 0.93318945169448852539, -R4 ;  /* 0x3f6ee58113040823 */ /* 0x000fc80000010804 */
[----:B------:R-:W-:-:S07]  /*e350*/  @!P0 FFMA.FTZ R4, R19, 0.93318945169448852539, R4 ;  /* 0x3f6ee58113048823 */ /* 0x000fce0000010004 */
.L_x_4716:
[----:B------:R-:W-:Y:S05]  /*e360*/  BSYNC B0 ;  /* 0x0000000000007941 */ /* 0x000fea0003800000 */
.L_x_4714:
        /* <DEDUP_REMOVED lines=10> */
.L_x_4705:
[----:B------:R-:W-:Y:S05]  /*e410*/  BSYNC B3 ;  /* 0x0000000000037941 */ /* 0x000fea0003800000 */
.L_x_4702:
[----:B------:R-:W-:-:S13]  /*e420*/  ISETP.NE.AND P0, PT, R9, RZ, PT ;  /* 0x000000ff0900720c */ /* 0x000fda0003f05270 */
[----:B-1----:R-:W-:-:S05]  /*e430*/  @!P0 FADD.FTZ R21, -R21, -RZ ;  /* 0x800000ff15158221 */ /* 0x002fca0000010100 */
[----:B------:R-:W-:Y:S01]  /*e440*/  MOV R9, R21 ;  /* 0x0000001500097202 */ /* 0x000fe20000000f00 */
[----:B------:R-:W-:Y:S06]  /*e450*/  BRA `(.L_x_4717) ;  /* 0x0000000c00787947 */ /* 0x000fec0003800000 */
.L_x_4680:
[----:B------:R-:W-:Y:S01]  /*e460*/  FADD.FTZ R18, -R19, 6.1232342629258392722e-17 ;  /* 0x248d313213127421 */ /* 0x000fe20000010100 */
[----:B------:R-:W-:-:S03]  /*e470*/  FADD.FTZ R9, -R20, -RZ ;  /* 0x800000ff14097221 */ /* 0x000fc60000010100 */
[----:B------:R-:W-:Y:S01]  /*e480*/  FADD.FTZ R18, R18, 1.5707963705062866211 ;  /* 0x3fc90fdb12127421 */ /* 0x000fe20000010000 */
[----:B------:R-:W-:Y:S06]  /*e490*/  BRA `(.L_x_4717) ;  /* 0x0000000c00687947 */ /* 0x000fec0003800000 */
.L_x_4679:
[----:B------:R-:W-:Y:S01]  /*e4a0*/  HFMA2.MMA R18, -RZ, RZ, 0, 0 ;  /* 0x00000000ff127435 */ /* 0x000fe200000001ff */
[----:B------:R-:W-:Y:S01]  /*e4b0*/  FADD.FTZ R9, -R20, -RZ ;  /* 0x800000ff14097221 */ /* 0x000fe20000010100 */
[----:B------:R-:W-:Y:S09]  /*e4c0*/  BRA `(.L_x_4717) ;  /* 0x0000000c005c7947 */ /* 0x000ff20003800000 */
.L_x_4678:
        /* <DEDUP_REMOVED lines=25> */
.L_x_4722:
[----:B------:R-:W-:Y:S05]  /*e660*/  BSYNC B4 ;  /* 0x0000000000047941 */ /* 0x000fea0003800000 */
.L_x_4721:
        /* <DEDUP_REMOVED lines=18> */
.L_x_4724:
[----:B------:R-:W-:Y:S02]  /*e790*/  ISETP.GE.AND P0, PT, R19, RZ, PT ;  /* 0x000000ff1300720c */ /* 0x000fe40003f06270 */
[----:B------:R-:W-:-:S11]  /*e7a0*/  MOV R25, 0x3fd774eb ;  /* 0x3fd774eb00197802 */ /* 0x000fd60000000f00 */
[----:B------:R-:W-:-:S04]  /*e7b0*/  @P0 FFMA.FTZ R4, R25, 0.93318945169448852539, -R4 ;  /* 0x3f6ee58119040823 */ /* 0x000fc80000010804 */
[----:B------:R-:W-:-:S07]  /*e7c0*/  @!P0 FFMA.FTZ R4, R25, 0.93318945169448852539, R4 ;  /* 0x3f6ee58119048823 */ /* 0x000fce0000010004 */
.L_x_4725:
[----:B------:R-:W-:Y:S05]  /*e7d0*/  BSYNC B0 ;  /* 0x0000000000007941 */ /* 0x000fea0003800000 */
.L_x_4723:
        /* <DEDUP_REMOVED lines=13> */
.L_x_4720:
        /* <DEDUP_REMOVED lines=13> */
.L_x_4728:
[----:B------:R-:W-:Y:S05]  /*e980*/  BSYNC B4 ;  /* 0x0000000000047941 */ /* 0x000fea0003800000 */
.L_x_4727:
        /* <DEDUP_REMOVED lines=18> */
.L_x_4730:
[----:B------:R-:W-:Y:S02]  /*eab0*/  ISETP.GE.AND P0, PT, R19, RZ, PT ;  /* 0x000000ff1300720c */ /* 0x000fe40003f06270 */
[----:B------:R-:W-:-:S11]  /*eac0*/  MOV R25, 0x3fd774eb ;  /* 0x3fd774eb00197802 */ /* 0x000fd60000000f00 */
[----:B------:R-:W-:-:S04]  /*ead0*/  @P0 FFMA.FTZ R4, R25, 0.93318945169448852539, -R4 ;  /* 0x3f6ee58119040823 */ /* 0x000fc80000010804 */
[----:B------:R-:W-:-:S07]  /*eae0*/  @!P0 FFMA.FTZ R4, R25, 0.93318945169448852539, R4 ;  /* 0x3f6ee58119048823 */ /* 0x000fce0000010004 */
.L_x_4731:
[----:B------:R-:W-:Y:S05]  /*eaf0*/  BSYNC B0 ;  /* 0x0000000000007941 */ /* 0x000fea0003800000 */
.L_x_4729:
        /* <DEDUP_REMOVED lines=27> */
.L_x_4719:
        /* <DEDUP_REMOVED lines=34> */
.L_x_4733:
[----:B------:R-:W-:Y:S05]  /*eed0*/  BSYNC B4 ;  /* 0x0000000000047941 */ /* 0x000fea0003800000 */
.L_x_4732:
        /* <DEDUP_REMOVED lines=18> */
.L_x_4735:
[----:B------:R-:W-:Y:S02]  /*f000*/  ISETP.GE.AND P0, PT, R19, RZ, PT ;  /* 0x000000ff1300720c */ /* 0x000fe40003f06270 */
[----:B------:R-:W-:-:S11]  /*f010*/  MOV R25, 0x3fd774eb ;  /* 0x3fd774eb00197802 */ /* 0x000fd60000000f00 */
[----:B------:R-:W-:-:S04]  /*f020*/  @P0 FFMA.FTZ R4, R25, 0.93318945169448852539, -R4 ;  /* 0x3f6ee58119040823 */ /* 0x000fc80000010804 */
[----:B------:R-:W-:-:S07]  /*f030*/  @!P0 FFMA.FTZ R4, R25, 0.93318945169448852539, R4 ;  /* 0x3f6ee58119048823 */ /* 0x000fce0000010004 */
.L_x_4736:
[----:B------:R-:W-:Y:S05]  /*f040*/  BSYNC B0 ;  /* 0x0000000000007941 */ /* 0x000fea0003800000 */
.L_x_4734:
        /* <DEDUP_REMOVED lines=10> */
.L_x_4726:
[----:B------:R-:W-:Y:S05]  /*f0f0*/  BSYNC B3 ;  /* 0x0000000000037941 */ /* 0x000fea0003800000 */
.L_x_4718:
[----:B------:R-:W-:Y:S01]  /*f100*/  ISETP.NE.AND P0, PT, R9, RZ, PT ;  /* 0x000000ff0900720c */ /* 0x000fe20003f05270 */
[----:B------:R-:W-:Y:S01]  /*f110*/  FADD.FTZ R9, R22, 0.69314718246459960938 ;  /* 0x3f31721816097421 */ /* 0x000fe20000010000 */
[----:B------:R-:W-:-:S11]  /*f120*/  FADD.FTZ R18, |R4|, -RZ ;  /* 0x800000ff04127221 */ /* 0x000fd60000010200 */
[----:B------:R-:W-:Y:S01]  /*f130*/  @!P0 FADD.FTZ R9, -R9, -RZ ;  /* 0x800000ff09098221 */ /* 0x000fe20000010100 */
[----:B------:R-:W-:Y:S06]  /*f140*/  BRA `(.L_x_4717) ;  /* 0x00000000003c7947 */ /* 0x000fec0003800000 */
.L_x_4677:
        /* <DEDUP_REMOVED lines=15> */
.L_x_4717:
[----:B------:R-:W-:Y:S05]  /*f240*/  BSYNC B2 ;  /* 0x0000000000027941 */ /* 0x000fea0003800000 */
.L_x_4676:
[--C-:B---3--:R-:W-:Y:S01]  /*f250*/  HADD2.F32 R21, -RZ, R10.reuse.H0_H0 ;  /* 0x2000000aff157230 */ /* 0x108fe20000004100 */
        /* <DEDUP_REMOVED lines=21> */
[----:B--2---:R-:W-:Y:S01]  /*f3b0*/  FADD.FTZ R27, |R20|, -RZ ;  /* 0x800000ff141b7221 */ /* 0x004fe20000010200 */
[----:B------:R-:W-:Y:S01]  /*f3c0*/  BSSY B0, `(.L_x_4742) ;  /* 0x0000096000007945 */ /* 0x000fe20003800000 */
[----:B------:R-:W-:Y:S01]  /*f3d0*/  FADD.FTZ R4, |R25|, -RZ ;  /* 0x800000ff19047221 */ /* 0x000fe20000010200 */
[----:B------:R-:W-:-:S04]  /*f3e0*/  FADD.FTZ R26, |R0|, -RZ ;  /* 0x800000ff001a7221 */ /* 0x000fc80000010200 */
[-C--:B----4-:R-:W-:Y:S02]  /*f3f0*/  VIMNMX R24, R4, R27.reuse, !PT ;  /* 0x0000001b04187248 */ /* 0x090fe40007fe0100 */
[CC--:B------:R-:W-:Y:S02]  /*f400*/  VIMNMX R30, R27.reuse, R26.reuse, !PT ;  /* 0x0000001a1b1e7248 */ /* 0x0c0fe40007fe0100 */
[----:B------:R-:W-:Y:S02]  /*f410*/  LOP3.LUT R22, R24, 0xfe000000, RZ, 0xc0, !PT ;  /* 0xfe00000018167812 */ /* 0x000fe400078ec0ff */
[----:B------:R-:W-:Y:S02]  /*f420*/  LOP3.LUT R31, R30, 0xfe000000, RZ, 0xc0, !PT ;  /* 0xfe0000001e1f7812 */ /* 0x000fe400078ec0ff */
[----:B------:R-:W-:Y:S02]  /*f430*/  VIMNMX R4, R4, R27, PT ;  /* 0x0000001b04047248 */ /* 0x000fe40003fe0100 */
[----:B------:R-:W-:-:S02]  /*f440*/  VIMNMX R28, R27, R26, PT ;  /* 0x0000001a1b1c7248 */ /* 0x000fc40003fe0100 */
[----:B------:R-:W-:Y:S02]  /*f450*/  IADD3 R29, -R22, 0x7e800000, RZ ;  /* 0x7e800000161d7810 */ /* 0x000fe40007ffe1ff */
[C---:B------:R-:W-:Y:S02]  /*f460*/  IADD3 R27, -R31.reuse, 0x7e800000, RZ ;  /* 0x7e8000001f1b7810 */ /* 0x040fe40007ffe1ff */
[C---:B------:R-:W-:Y:S01]  /*f470*/  FSETP.NEU.FTZ.AND P0, PT, R4.reuse, RZ, PT ;  /* 0x000000ff0400720b */ /* 0x040fe20003f1d000 */
[-C--:B------:R-:W-:Y:S01]  /*f480*/  FMUL.FTZ R26, R4, R29.reuse ;  /* 0x0000001d041a7220 */ /* 0x080fe20000410000 */
[----:B------:R-:W-:Y:S01]  /*f490*/  FMUL.FTZ R29, R24, R29 ;  /* 0x0000001d181d7220 */ /* 0x000fe20000410000 */
[-C--:B------:R-:W-:Y:S01]  /*f4a0*/  FMUL.FTZ R32, R28, R27.reuse ;  /* 0x0000001b1c207220 */ /* 0x080fe20000410000 */
[----:B------:R-:W-:Y:S01]  /*f4b0*/  FMUL.FTZ R27, R30, R27 ;  /* 0x0000001b1e1b7220 */ /* 0x000fe20000410000 */
[----:B------:R-:W-:Y:S01]  /*f4c0*/  FMUL.FTZ R26, R26, R26 ;  /* 0x0000001a1a1a7220 */ /* 0x000fe20000410000 */
[----:B------:R-:W-:Y:S01]  /*f4d0*/  FSETP.NEU.FTZ.AND P2, PT, R28, RZ, PT ;  /* 0x000000ff1c00720b */ /* 0x000fe20003f5d000 */
[----:B------:R-:W-:Y:S01]  /*f4e0*/  FMUL.FTZ R32, R32, R32 ;  /* 0x0000002020207220 */ /* 0x000fe20000410000 */
[----:B------:R-:W-:Y:S01]  /*f4f0*/  LOP3.LUT R31, R31, 0x800000, RZ, 0xfc, !PT ;  /* 0x008000001f1f7812 */ /* 0x000fe200078efcff */
[----:B------:R-:W-:Y:S01]  /*f500*/  FFMA.FTZ R26, R29, R29, R26 ;  /* 0x0000001d1d1a7223 */ /* 0x000fe2000001001a */
[----:B------:R-:W-:Y:S01]  /*f510*/  FSETP.NEU.FTZ.AND P1, PT, R4, +INF , PT ;  /* 0x7f8000000400780b */ /* 0x000fe20003f3d000 */
[----:B------:R-:W-:Y:S01]  /*f520*/  FFMA.FTZ R32, R27, R27, R32 ;  /* 0x0000001b1b207223 */ /* 0x000fe20000010020 */
[----:B------:R-:W-:-:S03]  /*f530*/  LOP3.LUT R27, R22, 0x800000, RZ, 0xfc, !PT ;  /* 0x00800000161b7812 */ /* 0x000fc600078efcff */
        /* <DEDUP_REMOVED lines=31> */
[----:B------:R-:W-:-:S03]  /*f730*/  MOV R33, 0x3d39bf78 ;  /* 0x3d39bf7800217802 */ /* 0x000fc60000000f00 */
[----:B------:R-:W0:Y:S02]  /*f740*/  MUFU.SQRT R29, R4 ;  /* 0x00000004001d7308 */ /* 0x000e240000002000 */
[----:B0-----:R-:W-:Y:S01]  /*f750*/  FADD.FTZ R31, R0, R29 ;  /* 0x0000001d001f7221 */ /* 0x001fe20000010000 */
[----:B------:R-:W-:-:S03]  /*f760*/  HFMA2.MMA R29, -RZ, RZ, 1.625, 0 ;  /* 0x3e800000ff1d7435 */ /* 0x000fc600000001ff */
        /* <DEDUP_REMOVED lines=28> */
.L_x_4745:
        /* <DEDUP_REMOVED lines=10> */
.L_x_4747:
[----:B------:R-:W-:-:S04]  /*f9d0*/  FADD.FTZ R4, -R25, R24 ;  /* 0x0000001819047221 */ /* 0x000fc80000010100 */
[----:B------:R-:W-:-:S07]  /*f9e0*/  FMUL.FTZ R4, R4, 0.5 ;  /* 0x3f00000004047820 */ /* 0x000fce0000410000 */
.L_x_4748:
[----:B------:R-:W-:Y:S05]  /*f9f0*/  BSYNC B1 ;  /* 0x0000000000017941 */ /* 0x000fea0003800000 */
.L_x_4746:
        /* <DEDUP_REMOVED lines=11> */
.L_x_4750:
[----:B------:R-:W-:-:S04]  /*fab0*/  FADD.FTZ R22, R27, -R22 ;  /* 0x800000161b167221 */ /* 0x000fc80000010000 */
[----:B------:R-:W-:-:S07]  /*fac0*/  FMUL.FTZ R29, R22, 0.5 ;  /* 0x3f000000161d7820 */ /* 0x000fce0000410000 */
.L_x_4751:
[----:B------:R-:W-:Y:S05]  /*fad0*/  BSYNC B1 ;  /* 0x0000000000017941 */ /* 0x000fea0003800000 */
.L_x_4749:
        /* <DEDUP_REMOVED lines=35> */
.L_x_4744:
[----:B------:R0:W1:Y:S02]  /*fd10*/  MUFU.SQRT R22, R20 ;  /* 0x0000001400167308 */ /* 0x0000640000002000 */
.L_x_4743:
[----:B------:R-:W-:Y:S05]  /*fd20*/  BSYNC B0 ;  /* 0x0000000000007941 */ /* 0x000fea0003800000 */
.L_x_4742:
        /* <DEDUP_REMOVED lines=19> */
[----:B0-----:R-:W-:-:S03]  /*fe60*/  @P0 FMUL.FTZ R20, R10, R10 ;  /* 0x0000000a0a140220 */ /* 0x001fc60000410000 */
[----:B------:R-:W0:Y:S02]  /*fe70*/  @P0 MUFU.RCP R25, R24 ;  /* 0x0000001800190308 */ /* 0x000e240000001000 */
[----:B0-----:R-:W-:Y:S01]  /*fe80*/  @P0 FMUL.FTZ.D2 R20, R20, R25 ;  /* 0x0000001914140220 */ /* 0x001fe20000310000 */
[----:B------:R-:W-:Y:S01]  /*fe90*/  @!P0 FMUL.FTZ R20, |R10|, 0.5 ;  /* 0x3f0000000a148820 */ /* 0x000fe20000410200 */
[----:B------:R-:W-:Y:S06]  /*fea0*/  BRA `(.L_x_4759) ;  /* 0x0000000000087947 */ /* 0x000fec0003800000 */
.L_x_4758:
[----:B0-----:R-:W-:-:S04]  /*feb0*/  FADD.FTZ R20, -R25, R24 ;  /* 0x0000001819147221 */ /* 0x001fc80000010100 */
[----:B------:R-:W-:-:S07]  /*fec0*/  FMUL.FTZ R20, R20, 0.5 ;  /* 0x3f00000014147820 */ /* 0x000fce0000410000 */
.L_x_4759:
[----:B------:R-:W-:Y:S05]  /*fed0*/  BSYNC B1 ;  /* 0x0000000000017941 */ /* 0x000fea0003800000 */
.L_x_4757:
        /* <DEDUP_REMOVED lines=10> */
.L_x_4761:
[----:B------:R-:W-:-:S04]  /*ff80*/  FADD.FTZ R0, -R0, R27 ;  /* 0x0000001b00007221 */ /* 0x000fc80000010100 */
[----:B------:R-:W-:-:S07]  /*ff90*/  FMUL.FTZ R25, R0, 0.5 ;  /* 0x3f00000000197820 */ /* 0x000fce0000410000 */
.L_x_4762:
[----:B------:R-:W-:Y:S05]  /*ffa0*/  BSYNC B1 ;  /* 0x0000000000017941 */ /* 0x000fea0003800000 */
.L_x_4760:
[----:B------:R-:W-:Y:S01]  /*ffb0*/  FADD.FTZ R25, R25, R20 ;  /* 0x0000001419197221 */ /* 0x000fe20000010000 */
[----:B------:R-:W-:Y:S01]  /*ffc0*/  FADD.FTZ R30, R23, R30 ;  /* 0x0000001e171e7221 */ /* 0x000fe20000010000 */
[----:B------:R-:W-:-:S03]  /*ffd0*/  PLOP3.LUT P0, PT, PT, PT, PT, 0x80, 0x0 ;  /* 0x000000000000781c */ /* 0x000fc60003f0f070 */
[----:B------:R-:W-:-:S06]  /*ffe0*/  FMUL.FTZ R30, R30, R25 ;  /* 0x000000191e1e7220 */ /* 0x000fcc0000410000 */
[----:B------:R-:W4:Y:S01]  /*fff0*/  MUFU.SQRT R30, R30 ;  /* 0x0000001e001e7308 */ /* 0x000f220000002000 */
[----:B------:R-:W-:Y:S05]  /*10000*/  BRA `(.L_x_4754) ;  /* 0x0000000000687947 */ /* 0x000fea0003800000 */
.L_x_4756:
        /* <DEDUP_REMOVED lines=10> */
[----:B------:R-:W0:Y:S01]  /*100b0*/  MUFU.SQRT R0, R0 ;  /* 0x0000000000007308 */ /* 0x000e220000002000 */
[----:B------:R-:W-:-:S07]  /*100c0*/  FMUL.FTZ R23, R23, 2.81474976710656000000e+14 ;  /* 0x5780000017177820 */ /* 0x000fce0000410000 */
[----:B0-----:R-:W3:Y:S02]  /*100d0*/  MUFU.RCP R25, R0 ;  /* 0x0000000000197308 */ /* 0x001ee40000001000 */
[----:B---3--:R-:W-:Y:S01]  /*100e0*/  FMUL.FTZ R30, R10, R25 ;  /* 0x000000190a1e7220 */ /* 0x008fe20000410000 */
[----:B------:R-:W-:Y:S06]  /*100f0*/  BRA `(.L_x_4754) ;  /* 0x00000000002c7947 */ /* 0x000fec0003800000 */
.L_x_4755:
        /* <DEDUP_REMOVED lines=8> */
.L_x_4753:
[----:B------:R-:W-:Y:S01]  /*10180*/  PLOP3.LUT P0, PT, PT, PT, PT, 0x80, 0x0 ;  /* 0x000000000000781c */ /* 0x000fe20003f0f070 */
[----:B------:R-:W-:Y:S01]  /*10190*/  FMUL.FTZ R30, R30, 16777216 ;  /* 0x4b8000001e1e7820 */ /* 0x000fe20000410000 */
[----:B------:R-:W-:-:S11]  /*101a0*/  FMUL.FTZ R23, R23, 16777216 ;  /* 0x4b80000017177820 */ /* 0x000fd60000410000 */
.L_x_4754:
[----:B------:R-:W-:Y:S05]  /*101b0*/  BSYNC B0 ;  /* 0x0000000000007941 */ /* 0x000fea0003800000 */
.L_x_4752:
        /* <DEDUP_REMOVED lines=10> */
[----:B------:R-:W0:Y:S02]  /*10260*/  MUFU.RSQ R23, R10 ;  /* 0x0000000a00177308 */ /* 0x000e240000001400 */
[----:B0-2---:R-:W-:Y:S01]  /*10270*/  FMUL.FTZ R20, R10, R23 ;  /* 0x000000170a147220 */ /* 0x005fe20000410000 */
        /* <DEDUP_REMOVED lines=21> */
.L_x_4765:
[----:B------:R-:W-:Y:S01]  /*103d0*/  MOV R0, 0x3f000000 ;  /* 0x3f00000000007802 */ /* 0x000fe20000000f00 */
[C---:B------:R-:W-:Y:S01]  /*103e0*/  FADD.FTZ R21, |R4|.reuse, -RZ ;  /* 0x800000ff04157221 */ /* 0x040fe20000010200 */
[C---:B------:R-:W-:Y:S02]  /*103f0*/  FSETP.GT.FTZ.AND P0, PT, |R4|.reuse, 0.56000000238418579102, PT ;  /* 0x3f0f5c290400780b */ /* 0x040fe40003f14200 */
[----:B------:R-:W-:Y:S01]  /*10400*/  FSETP.NEU.FTZ.AND P1, PT, |R4|, 1, PT ;  /* 0x3f8000000400780b */ /* 0x000fe20003f3d200 */
[----:B------:R-:W-:-:S04]  /*10410*/  FFMA.FTZ R0, -R21, R0, 0.5 ;  /* 0x3f00000015007423 */ /* 0x000fc80000010100 */
[----:B------:R-:W5:Y:S02]  /*10420*/  MUFU.RSQ R23, R0 ;  /* 0x0000000000177308 */ /* 0x000f640000001400 */
[----:B-----5:R-:W-:Y:S01]  /*10430*/  FMUL.FTZ R10, R0, R23 ;  /* 0x00000017000a7220 */ /* 0x020fe20000410000 */
        /* <DEDUP_REMOVED lines=15> */
[----:B0-2---:R-:W-:-:S04]  /*10530*/  FFMA.FTZ R20, R21, R10, R21 ;  /* 0x0000000a15147223 */ /* 0x005fc80000010015 */
[----:B------:R-:W-:-:S05]  /*10540*/  FADD.FTZ R21, -R20, -RZ ;  /* 0x800000ff14157221 */ /* 0x000fca0000010100 */
[----:B------:R-:W-:-:S05]  /*10550*/  FSEL R21, R20, R21, P0 ;  /* 0x0000001514157208 */ /* 0x000fca0000000000 */
[----:B------:R-:W-:-:S04]  /*10560*/  @!P1 FFMA.FTZ R20, R0, 0.93318945169448852539, R21 ;  /* 0x3f6ee58100149823 */ /* 0x000fc80000010015 */
[----:B------:R-:W-:Y:S01]  /*10570*/  @P0 FADD.FTZ R20, R20, R20 ;  /* 0x0000001414140221 */ /* 0x000fe20000010000 */
[----:B------:R-:W-:Y:S06]  /*10580*/  BRA `(.L_x_4766) ;  /* 0x0000000400b07947 */ /* 0x000fec0003800000 */
.L_x_4764:
        /* <DEDUP_REMOVED lines=14> */
[----:B0-2---:R-:W-:-:S04]  /*10670*/  FFMA R20, -R10, R4, R0 ;  /* 0x000000040a147223 */ /* 0x005fc80000000100 */
[----:B------:R-:W-:Y:S01]  /*10680*/  FFMA R4, R25, R20, R4 ;  /* 0x0000001419047223 */ /* 0x000fe20000000004 */
[----:B----4-:R-:W-:Y:S06]  /*10690*/  @!P0 BRA `(.L_x_4769) ;  /* 0x0000000000108947 */ /* 0x010fec0003800000 */
[----:B------:R-:W-:Y:S02]  /*106a0*/  MOV R31, R10 ;  /* 0x0000000a001f7202 */ /* 0x000fe40000000f00 */
[----:B------:R-:W-:-:S07]  /*106b0*/  MOV R4, 0x106d0 ;  /* 0x000106d000047802 */ /* 0x000fce0000000f00 */
[----:B-1----:R-:W-:Y:S05]  /*106c0*/  CALL.REL.NOINC `($__internal_4_$__cuda_sm3x_div_rn_ftz_f32_slowpath) ;  /* 0x00000188003c7944 */ /* 0x002fea0003c00000 */
[----:B------:R-:W-:-:S07]  /*106d0*/  MOV R4, R0 ;  /* 0x0000000000047202 */ /* 0x000fce0000000f00 */
.L_x_4769:
[----:B------:R-:W-:Y:S05]  /*106e0*/  BSYNC B4 ;  /* 0x0000000000047941 */ /* 0x000fea0003800000 */
.L_x_4768:
        /* <DEDUP_REMOVED lines=18> */
.L_x_4771:
[----:B------:R-:W-:Y:S02]  /*10810*/  ISETP.GE.AND P0, PT, R23, RZ, PT ;  /* 0x000000ff1700720c */ /* 0x000fe40003f06270 */
[----:B------:R-:W-:-:S11]  /*10820*/  MOV R21, 0x3fd774eb ;  /* 0x3fd774eb00157802 */ /* 0x000fd60000000f00 */
[----:B------:R-:W-:-:S04]  /*10830*/  @P0 FFMA.FTZ R4, R21, 0.93318945169448852539, -R4 ;  /* 0x3f6ee58115040823 */ /* 0x000fc80000010804 */
[----:B------:R-:W-:-:S07]  /*10840*/  @!P0 FFMA.FTZ R4, R21, 0.93318945169448852539, R4 ;  /* 0x3f6ee58115048823 */ /* 0x000fce0000010004 */
.L_x_4772:
[----:B------:R-:W-:Y:S05]  /*10850*/  BSYNC B0 ;  /* 0x0000000000007941 */ /* 0x000fea0003800000 */
.L_x_4770:
        /* <DEDUP_REMOVED lines=11> */
.L_x_4767:
        /* <DEDUP_REMOVED lines=18> */
.L_x_4774:
[----:B------:R-:W-:Y:S05]  /*10a30*/  BSYNC B4 ;  /* 0x0000000000047941 */ /* 0x000fea0003800000 */
.L_x_4773:
        /* <DEDUP_REMOVED lines=18> */
.L_x_4776:
[----:B------:R-:W-:Y:S02]  /*10b60*/  ISETP.GE.AND P0, PT, R23, RZ, PT ;  /* 0x000000ff1700720c */ /* 0x000fe40003f06270 */
[----:B------:R-:W-:-:S11]  /*10b70*/  MOV R21, 0x3fd774eb ;  /* 0x3fd774eb00157802 */ /* 0x000fd60000000f00 */
[----:B------:R-:W-:-:S04]  /*10b80*/  @P0 FFMA.FTZ R4, R21, 0.93318945169448852539, -R4 ;  /* 0x3f6ee58115040823 */ /* 0x000fc80000010804 */
[----:B------:R-:W-:-:S07]  /*10b90*/  @!P0 FFMA.FTZ R4, R21, 0.93318945169448852539, R4 ;  /* 0x3f6ee58115048823 */ /* 0x000fce0000010004 */
.L_x_4777:
[----:B------:R-:W-:Y:S05]  /*10ba0*/  BSYNC B0 ;  /* 0x0000000000007941 */ /* 0x000fea0003800000 */
.L_x_4775:
        /* <DEDUP_REMOVED lines=10> */
.L_x_4766:
[----:B------:R-:W-:Y:S05]  /*10c50*/  BSYNC B3 ;  /* 0x0000000000037941 */ /* 0x000fea0003800000 */
.L_x_4763:
[----:B------:R-:W-:-:S13]  /*10c60*/  ISETP.NE.AND P0, PT, R19, RZ, PT ;  /* 0x000000ff1300720c */ /* 0x000fda0003f05270 */
[----:B-1----:R-:W-:-:S05]  /*10c70*/  @!P0 FADD.FTZ R22, -R22, -RZ ;  /* 0x800000ff16168221 */ /* 0x002fca0000010100 */
[----:B------:R-:W-:Y:S01]  /*10c80*/  MOV R19, R22 ;  /* 0x0000001600137202 */ /* 0x000fe20000000f00 */
[----:B------:R-:W-:Y:S06]  /*10c90*/  BRA `(.L_x_4778) ;  /* 0x0000000c00787947 */ /* 0x000fec0003800000 */
.L_x_4741:
[----:B------:R-:W-:Y:S01]  /*10ca0*/  FADD.FTZ R20, -R21, 6.1232342629258392722e-17 ;  /* 0x248d313215147421 */ /* 0x000fe20000010100 */
[----:B------:R-:W-:-:S03]  /*10cb0*/  FADD.FTZ R19, -R10, -RZ ;  /* 0x800000ff0a137221 */ /* 0x000fc60000010100 */
[----:B------:R-:W-:Y:S01]  /*10cc0*/  FADD.FTZ R20, R20, 1.5707963705062866211 ;  /* 0x3fc90fdb14147421 */ /* 0x000fe20000010000 */
[----:B------:R-:W-:Y:S06]  /*10cd0*/  BRA `(.L_x_4778) ;  /* 0x0000000c00687947 */ /* 0x000fec0003800000 */
.L_x_4740:
[----:B------:R-:W-:Y:S01]  /*10ce0*/  HFMA2.MMA R20, -RZ, RZ, 0, 0 ;  /* 0x00000000ff147435 */ /* 0x000fe200000001ff */
[----:B------:R-:W-:Y:S01]  /*10cf0*/  FADD.FTZ R19, -R10, -RZ ;  /* 0x800000ff0a137221 */ /* 0x000fe20000010100 */
[----:B------:R-:W-:Y:S09]  /*10d00*/  BRA `(.L_x_4778) ;  /* 0x0000000c005c7947 */ /* 0x000ff20003800000 */
.L_x_4739:
        /* <DEDUP_REMOVED lines=18> */
[----:B----4-:R-:W-:-:S04]  /*10e30*/  FFMA R24, -R22, R4, R0 ;  /* 0x0000000416187223 */ /* 0x010fc80000000100 */
[----:B------:R-:W-:Y:S01]  /*10e40*/  FFMA R4, R27, R24, R4 ;  /* 0x000000181b047223 */ /* 0x000fe20000000004 */
[----:B-1----:R-:W-:Y:S06]  /*10e50*/  @!P0 BRA `(.L_x_4783) ;  /* 0x0000000000108947 */ /* 0x002fec0003800000 */
[----:B------:R-:W-:Y:S02]  /*10e60*/  MOV R31, R22 ;  /* 0x00000016001f7202 */ /* 0x000fe40000000f00 */
[----:B------:R-:W-:-:S07]  /*10e70*/  MOV R4, 0x10e90 ;  /* 0x00010e9000047802 */ /* 0x000fce0000000f00 */
[----:B------:R-:W-:Y:S05]  /*10e80*/  CALL.REL.NOINC `($__internal_4_$__cuda_sm3x_div_rn_ftz_f32_slowpath) ;  /* 0x00000180004c7944 */ /* 0x000fea0003c00000 */
[----:B------:R-:W-:-:S07]  /*10e90*/  MOV R4, R0 ;  /* 0x0000000000047202 */ /* 0x000fce0000000f00 */
.L_x_4783:
[----:B------:R-:W-:Y:S05]  /*10ea0*/  BSYNC B4 ;  /* 0x0000000000047941 */ /* 0x000fea0003800000 */
.L_x_4782:
        /* <DEDUP_REMOVED lines=18> */
.L_x_4785:
[----:B------:R-:W-:Y:S02]  /*10fd0*/  ISETP.GE.AND P0, PT, R21, RZ, PT ;  /* 0x000000ff1500720c */ /* 0x000fe40003f06270 */
[----:B------:R-:W-:-:S11]  /*10fe0*/  MOV R25, 0x3fd774eb ;  /* 0x3fd774eb00197802 */ /* 0x000fd60000000f00 */
[----:B------:R-:W-:-:S04]  /*10ff0*/  @P0 FFMA.FTZ R4, R25, 0.93318945169448852539, -R4 ;  /* 0x3f6ee58119040823 */ /* 0x000fc80000010804 */
[----:B------:R-:W-:-:S07]  /*11000*/  @!P0 FFMA.FTZ R4, R25, 0.93318945169448852539, R4 ;  /* 0x3f6ee58119048823 */ /* 0x000fce0000010004 */
.L_x_4786:
[----:B------:R-:W-:Y:S05]  /*11010*/  BSYNC B0 ;  /* 0x0000000000007941 */ /* 0x000fea0003800000 */
.L_x_4784:
        /* <DEDUP_REMOVED lines=13> */
.L_x_4781:
[----:B------:R-:W0:Y:S01]  /*110f0*/  MUFU.RCP R25, R22 ;  /* 0x0000001600197308 */ /* 0x000e220000001000 */
[----:B------:R-:W-:Y:S07]  /*11100*/  BSSY B4, `(.L_x_4788) ;  /* 0x000000c000047945 */ /* 0x000fee0003800000 */
[----:B------:R-:W1:Y:S01]  /*11110*/  FCHK P0, R0, R22 ;  /* 0x0000001600007302 */ /* 0x000e620000000000 */
[----:B0-----:R-:W-:-:S04]  /*11120*/  FFMA R4, -R22, R25, 1 ;  /* 0x3f80000016047423 */ /* 0x001fc80000000119 */
[----:B------:R-:W-:-:S04]  /*11130*/  FFMA R25, R25, R4, R25 ;  /* 0x0000000419197223 */ /* 0x000fc80000000019 */
[----:B------:R-:W-:-:S04]  /*11140*/  FFMA R4, R0, R25, RZ ;  /* 0x0000001900047223 */ /* 0x000fc800000000ff */
[----:B----4-:R-:W-:-:S04]  /*11150*/  FFMA R24, -R22, R4, R0 ;  /* 0x0000000416187223 */ /* 0x010fc80000000100 */
[----:B------:R-:W-:Y:S01]  /*11160*/  FFMA R4, R25, R24, R4 ;  /* 0x0000001819047223 */ /* 0x000fe20000000004 */
[----:B-1----:R-:W-:Y:S06]  /*11170*/  @!P0 BRA `(.L_x_4789) ;  /* 0x0000000000108947 */ /* 0x002fec0003800000 */
[----:B------:R-:W-:Y:S02]  /*11180*/  MOV R31, R22 ;  /* 0x00000016001f7202 */ /* 0x000fe40000000f00 */
[----:B------:R-:W-:-:S07]  /*11190*/  MOV R4, 0x111b0 ;  /* 0x000111b000047802 */ /* 0x000fce0000000f00 */
[----:B------:R-:W-:Y:S05]  /*111a0*/  CALL.REL.NOINC `($__internal_4_$__cuda_sm3x_div_rn_ftz_f32_slowpath) ;  /* 0x0000017c00847944 */ /* 0x000fea0003c00000 */
[----:B------:R-:W-:-:S07]  /*111b0*/  MOV R4, R0 ;  /* 0x0000000000047202 */ /* 0x000fce0000000f00 */
.L_x_4789:
[----:B------:R-:W-:Y:S05]  /*111c0*/  BSYNC B4 ;  /* 0x0000000000047941 */ /* 0x000fea0003800000 */
.L_x_4788:
        /* <DEDUP_REMOVED lines=18> */
.L_x_4791:
[----:B------:R-:W-:Y:S02]  /*112f0*/  ISETP.GE.AND P0, PT, R21, RZ, PT ;  /* 0x000000ff1500720c */ /* 0x000fe40003f06270 */
[----:B------:R-:W-:-:S11]  /*11300*/  MOV R25, 0x3fd774eb ;  /* 0x3fd774eb00197802 */ /* 0x000fd60000000f00 */
[----:B------:R-:W-:-:S04]  /*11310*/  @P0 FFMA.FTZ R4, R25, 0.93318945169448852539, -R4 ;  /* 0x3f6ee58119040823 */ /* 0x000fc80000010804 */
[----:B------:R-:W-:-:S07]  /*11320*/  @!P0 FFMA.FTZ R4, R25, 0.93318945169448852539, R4 ;  /* 0x3f6ee58119048823 */ /* 0x000fce0000010004 */
.L_x_4792:
[----:B------:R-:W-:Y:S05]  /*11330*/  BSYNC B0 ;  /* 0x0000000000007941 */ /* 0x000fea0003800000 */
.L_x_4790:
        /* <DEDUP_REMOVED lines=27> */
.L_x_4780:
        /* <DEDUP_REMOVED lines=8> */
[----:B----4-:R-:W-:Y:S02]  /*11570*/  LOP3.LUT R24, R20, 0xfe000000, RZ, 0xc0, !PT ;  /* 0xfe00000014187812 */ /* 0x010fe400078ec0ff */
        /* <DEDUP_REMOVED lines=10> */
[----:B------:R-:W-:Y:S01]  /*11620*/  FFMA R4, -R22, R27, 1 ;  /* 0x3f80000016047423 */ /* 0x000fe2000000011b */
[----:B------:R-:W-:Y:S02]  /*11630*/  MOV R25, 0x3f800000 ;  /* 0x3f80000000197802 */ /* 0x000fe40000000f00 */
        /* <DEDUP_REMOVED lines=13> */
.L_x_4794:
[----:B------:R-:W-:Y:S05]  /*11710*/  BSYNC B4 ;  /* 0x0000000000047941 */ /* 0x000fea0003800000 */
.L_x_4793:
        /* <DEDUP_REMOVED lines=18> */
.L_x_4796:
[----:B------:R-:W-:Y:S02]  /*11840*/  ISETP.GE.AND P0, PT, R21, RZ, PT ;  /* 0x000000ff1500720c */ /* 0x000fe40003f06270 */
[----:B------:R-:W-:-:S11]  /*11850*/  MOV R27, 0x3fd774eb ;  /* 0x3fd774eb001b7802 */ /* 0x000fd60000000f00 */
[----:B------:R-:W-:-:S04]  /*11860*/  @P0 FFMA.FTZ R4, R27, 0.93318945169448852539, -R4 ;  /* 0x3f6ee5811b040823 */ /* 0x000fc80000010804 */
[----:B------:R-:W-:-:S07]  /*11870*/  @!P0 FFMA.FTZ R4, R27, 0.93318945169448852539, R4 ;  /* 0x3f6ee5811b048823 */ /* 0x000fce0000010004 */
.L_x_4797:
[----:B------:R-:W-:Y:S05]  /*11880*/  BSYNC B0 ;  /* 0x0000000000007941 */ /* 0x000fea0003800000 */
.L_x_4795:
        /* <DEDUP_REMOVED lines=10> */
.L_x_4787:
[----:B------:R-:W-:Y:S05]  /*11930*/  BSYNC B3 ;  /* 0x0000000000037941 */ /* 0x000fea0003800000 */
.L_x_4779:
[----:B------:R-:W-:Y:S01]  /*11940*/  ISETP.NE.AND P0, PT, R19, RZ, PT ;  /* 0x000000ff1300720c */ /* 0x000fe20003f05270 */
[----:B------:R-:W-:Y:S01]  /*11950*/  FADD.FTZ R19, R25, 0.69314718246459960938 ;  /* 0x3f31721819137421 */ /* 0x000fe20000010000 */
[----:B------:R-:W-:-:S11]  /*11960*/  FADD.FTZ R20, |R4|, -RZ ;  /* 0x800000ff04147221 */ /* 0x000fd60000010200 */
[----:B------:R-:W-:Y:S01]  /*11970*/  @!P0 FADD.FTZ R19, -R19, -RZ ;  /* 0x800000ff13138221 */ /* 0x000fe20000010100 */
[----:B------:R-:W-:Y:S06]  /*11980*/  BRA `(.L_x_4778) ;  /* 0x00000000003c7947 */ /* 0x000fec0003800000 */
.L_x_4738:
        /* <DEDUP_REMOVED lines=15> */
.L_x_4778:
[----:B------:R-:W-:Y:S05]  /*11a80*/  BSYNC B2 ;  /* 0x0000000000027941 */ /* 0x000fea0003800000 */
.L_x_4737:
[--C-:B------:R-:W-:Y:S01]  /*11a90*/  HADD2.F32 R10, -RZ, R11.reuse.H0_H0 ;  /* 0x2000000bff0a7230 */ /* 0x100fe20000004100 */
[----:B------:R-:W-:Y:S01]  /*11aa0*/  BSSY B2, `(.L_x_4798) ;  /* 0x0000281000027945 */ /* 0x000fe20003800000 */
[----:B------:R-:W-:-:S03]  /*11ab0*/  HADD2.F32 R11, -RZ, R11.H1_H1 ;  /* 0x3000000bff0b7230 */ /* 0x000fc60000004100 */
[C---:B------:R-:W-:Y:S01]  /*11ac0*/  FSETP.GTU.FTZ.AND P0, PT, |R10|.reuse, +INF , PT ;  /* 0x7f8000000a00780b */ /* 0x040fe20003f1c200 */
[----:B--2---:R-:W-:Y:S01]  /*11ad0*/  FADD.FTZ R22, |R10|, -RZ ;  /* 0x800000ff0a167221 */ /* 0x004fe20000010200 */
        /* <DEDUP_REMOVED lines=22> */
[----:B---34-:R-:W-:Y:S02]  /*11c40*/  VIMNMX R30, R25, R28, !PT ;  /* 0x0000001c191e7248 */ /* 0x018fe40007fe0100 */
        /* <DEDUP_REMOVED lines=82> */
.L_x_4806:
        /* <DEDUP_REMOVED lines=10> */
.L_x_4808:
[----:B------:R-:W-:-:S04]  /*12210*/  FADD.FTZ R4, -R0, R27 ;  /* 0x0000001b00047221 */ /* 0x000fc80000010100 */
[----:B------:R-:W-:-:S07]  /*12220*/  FMUL.FTZ R4, R4, 0.5 ;  /* 0x3f00000004047820 */ /* 0x000fce0000410000 */
.L_x_4809:
[----:B------:R-:W-:Y:S05]  /*12230*/  BSYNC B1 ;  /* 0x0000000000017941 */ /* 0x000fea0003800000 */
.L_x_4807:
        /* <DEDUP_REMOVED lines=11> */
.L_x_4811:
[----:B------:R-:W-:-:S04]  /*122f0*/  FADD.FTZ R25, R24, -R25 ;  /* 0x8000001918197221 */ /* 0x000fc80000010000 */
[----:B------:R-:W-:-:S07]  /*12300*/  FMUL.FTZ R25, R25, 0.5 ;  /* 0x3f00000019197820 */ /* 0x000fce0000410000 */
.L_x_4812:
[----:B------:R-:W-:Y:S05]  /*12310*/  BSYNC B1 ;  /* 0x0000000000017941 */ /* 0x000fea0003800000 */
.L_x_4810:
        /* <DEDUP_REMOVED lines=35> */
.L_x_4805:
[----:B------:R0:W1:Y:S02]  /*12550*/  MUFU.SQRT R25, R23 ;  /* 0x0000001700197308 */ /* 0x0000640000002000 */
.L_x_4804:
[----:B------:R-:W-:Y:S05]  /*12560*/  BSYNC B0 ;  /* 0x0000000000007941 */ /* 0x000fea0003800000 */
.L_x_4803:
        /* <DEDUP_REMOVED lines=24> */
.L_x_4819:
[----:B------:R-:W-:-:S04]  /*126f0*/  FADD.FTZ R0, -R0, R27 ;  /* 0x0000001b00007221 */ /* 0x000fc80000010100 */
[----:B------:R-:W-:-:S07]  /*12700*/  FMUL.FTZ R0, R0, 0.5 ;  /* 0x3f00000000007820 */ /* 0x000fce0000410000 */
.L_x_4820:
[----:B------:R-:W-:Y:S05]  /*12710*/  BSYNC B1 ;  /* 0x0000000000017941 */ /* 0x000fea0003800000 */
.L_x_4818:
        /* <DEDUP_REMOVED lines=10> */
.L_x_4822:
[----:B------:R-:W-:-:S04]  /*127c0*/  FADD.FTZ R24, -R29, R24 ;  /* 0x000000181d187221 */ /* 0x000fc80000010100 */
[----:B0-----:R-:W-:-:S07]  /*127d0*/  FMUL.FTZ R23, R24, 0.5 ;  /* 0x3f00000018177820 */ /* 0x001fce0000410000 */
.L_x_4823:
[----:B------:R-:W-:Y:S05]  /*127e0*/  BSYNC B1 ;  /* 0x0000000000017941 */ /* 0x000fea0003800000 */
.L_x_4821:
[----:B------:R-:W-:Y:S01]  /*127f0*/  FADD.FTZ R0, R23, R0 ;  /* 0x0000000017007221 */ /* 0x000fe20000010000 */
[----:B------:R-:W-:Y:S01]  /*12800*/  FADD.FTZ R31, R22, R31 ;  /* 0x0000001f161f7221 */ /* 0x000fe20000010000 */
[----:B------:R-:W-:-:S03]  /*12810*/  PLOP3.LUT P0, PT, PT, PT, PT, 0x80, 0x0 ;  /* 0x000000000000781c */ /* 0x000fc60003f0f070 */
[----:B------:R-:W-:-:S04]  /*12820*/  FMUL.FTZ R0, R31, R0 ;  /* 0x000000001f007220 */ /* 0x000fc80000410000 */
[----:B------:R2:W3:Y:S01]  /*12830*/  MUFU.SQRT R27, R0 ;  /* 0x00000000001b7308 */ /* 0x0004e20000002000 */
[----:B------:R-:W-:Y:S05]  /*12840*/  BRA `(.L_x_4815) ;  /* 0x0000000000687947 */ /* 0x000fea0003800000 */
.L_x_4817:
        /* <DEDUP_REMOVED lines=15> */
.L_x_4816:
        /* <DEDUP_REMOVED lines=8> */
.L_x_4814:
[----:B------:R-:W-:Y:S01]  /*129c0*/  PLOP3.LUT P0, PT, PT, PT, PT, 0x80, 0x0 ;  /* 0x000000000000781c */ /* 0x000fe20003f0f070 */
[----:B------:R-:W-:Y:S01]  /*129d0*/  FMUL.FTZ R27, R31, 16777216 ;  /* 0x4b8000001f1b7820 */ /* 0x000fe20000410000 */
[----:B------:R-:W-:-:S11]  /*129e0*/  FMUL.FTZ R22, R22, 16777216 ;  /* 0x4b80000016167820 */ /* 0x000fd60000410000 */
.L_x_4815:
[----:B------:R-:W-:Y:S05]  /*129f0*/  BSYNC B0 ;  /* 0x0000000000007941 */ /* 0x000fea0003800000 */
.L_x_4813:
[----:B------:R-:W-:Y:S04]  /*12a00*/  BSSY B3, `(.L_x_4824) ;  /* 0x00000a9000037945 */ /* 0x000fe80003800000 */
[----:B------:R-:W-:Y:S05]  /*12a10*/  @P0 BRA `(.L_x_4825) ;  /* 0x0000000000ec0947 */ /* 0x000fea0003800000 */
[----:B------:R-:W-:-:S13]  /*12a20*/  ISETP.GT.AND P0, PT, R10, -0x1, PT ;  /* 0xffffffff0a00780c */ /* 0x000fda0003f04270 */
[----:B------:R-:W-:Y:S05]  /*12a30*/  @P0 BRA `(.L_x_4826) ;  /* 0x0000000000740947 */ /* 0x000fea0003800000 */
[----:B------:R-:W-:Y:S01]  /*12a40*/  HFMA2.MMA R10, -RZ, RZ, 1.75, 0 ;  /* 0x3f000000ff0a7435 */ /* 0x000fe200000001ff */
[----:B--2---:R-:W-:-:S04]  /*12a50*/  FADD.FTZ R0, -R4, -RZ ;  /* 0x800000ff04007221 */ /* 0x004fc80000010100 */
[C---:B------:R-:W-:Y:S01]  /*12a60*/  FADD.FTZ R11, |R0|.reuse, -RZ ;  /* 0x800000ff000b7221 */ /* 0x040fe20000010200 */
[C---:B------:R-:W-:Y:S02]  /*12a70*/  FSETP.GT.FTZ.AND P0, PT, |R0|.reuse, 0.56000000238418579102, PT ;  /* 0x3f0f5c290000780b */ /* 0x040fe40003f14200 */
[----:B------:R-:W-:Y:S02]  /*12a80*/  FSETP.NEU.FTZ.AND P1, PT, |R0|, 1, PT ;  /* 0x3f8000000000780b */ /* 0x000fe40003f3d200 */
[----:B------:R-:W-:-:S04]  /*12a90*/  FFMA.FTZ R10, -R11, R10, 0.5 ;  /* 0x3f0000000b0a7423 */ /* 0x000fc8000001010a */
[----:B0---4-:R-:W0:Y:S02]  /*12aa0*/  MUFU.RSQ R23, R10 ;  /* 0x0000000a00177308 */ /* 0x011e240000001400 */
[----:B0-----:R-:W-:Y:S01]  /*12ab0*/  FMUL.FTZ R22, R10, R23 ;  /* 0x000000170a167220 */ /* 0x001fe20000410000 */
        /* <DEDUP_REMOVED lines=21> */
.L_x_4826:
[----:B--2---:R-:W-:Y:S01]  /*12c10*/  MOV R0, 0x3f000000 ;  /* 0x3f00000000007802 */ /* 0x004fe20000000f00 */
[C---:B------:R-:W-:Y:S01]  /*12c20*/  FADD.FTZ R11, |R4|.reuse, -RZ ;  /* 0x800000ff040b7221 */ /* 0x040fe20000010200 */
[C---:B------:R-:W-:Y:S02]  /*12c30*/  FSETP.GT.FTZ.AND P0, PT, |R4|.reuse, 0.56000000238418579102, PT ;  /* 0x3f0f5c290400780b */ /* 0x040fe40003f14200 */
[----:B------:R-:W-:Y:S01]  /*12c40*/  FSETP.NEU.FTZ.AND P1, PT, |R4|, 1, PT ;  /* 0x3f8000000400780b */ /* 0x000fe20003f3d200 */
[----:B------:R-:W-:-:S04]  /*12c50*/  FFMA.FTZ R0, -R11, R0, 0.5 ;  /* 0x3f0000000b007423 */ /* 0x000fc80000010100 */
[----:B0---4-:R-:W0:Y:S02]  /*12c60*/  MUFU.RSQ R23, R0 ;  /* 0x0000000000177308 */ /* 0x011e240000001400 */
        /* <DEDUP_REMOVED lines=22> */
.L_x_4825:
[----:B------:R-:W-:-:S13]  /*12dd0*/  ISETP.GT.AND P0, PT, R10, -0x1, PT ;  /* 0xffffffff0a00780c */ /* 0x000fda0003f04270 */
[----:B------:R-:W-:Y:S05]  /*12de0*/  @P0 BRA `(.L_x_4828) ;  /* 0x0000000000d80947 */ /* 0x000fea0003800000 */
[----:B------:R-:W-:Y:S01]  /*12df0*/  FADD.FTZ R22, -R22, -RZ ;  /* 0x800000ff16167221 */ /* 0x000fe20000010100 */
[C---:B0--3--:R-:W-:Y:S01]  /*12e00*/  FADD.FTZ R11, |R27|.reuse, -RZ ;  /* 0x800000ff1b0b7221 */ /* 0x049fe20000010200 */
[----:B------:R-:W-:Y:S02]  /*12e10*/  BSSY B4, `(.L_x_4829) ;  /* 0x0000011000047945 */ /* 0x000fe40003800000 */
[----:B--2---:R-:W-:Y:S01]  /*12e20*/  FADD.FTZ R0, |R22|, -RZ ;  /* 0x800000ff16007221 */ /* 0x004fe20000010200 */
[----:B------:R-:W-:-:S04]  /*12e30*/  FSETP.GT.FTZ.AND P6, PT, |R27|, |R22|, PT ;  /* 0x400000161b00720b */ /* 0x000fc80003fd4200 */
[----:B------:R-:W-:Y:S02]  /*12e40*/  FSEL R10, R11, R0, P6 ;  /* 0x000000000b0a7208 */ /* 0x000fe40003000000 */
[----:B------:R-:W-:Y:S02]  /*12e50*/  FSEL R0, R0, R11, P6 ;  /* 0x0000000b00007208 */ /* 0x000fe40003000000 */
[----:B----4-:R-:W0:Y:S08]  /*12e60*/  MUFU.RCP R23, R10 ;  /* 0x0000000a00177308 */ /* 0x010e300000001000 */
        /* <DEDUP_REMOVED lines=11> */
.L_x_4830:
[----:B------:R-:W-:Y:S05]  /*12f20*/  BSYNC B4 ;  /* 0x0000000000047941 */ /* 0x000fea0003800000 */
.L_x_4829:
        /* <DEDUP_REMOVED lines=18> */
.L_x_4832:
[----:B------:R-:W-:Y:S02]  /*13050*/  ISETP.GE.AND P0, PT, R22, RZ, PT ;  /* 0x000000ff1600720c */ /* 0x000fe40003f06270 */
[----:B------:R-:W-:-:S11]  /*13060*/  MOV R11, 0x3fd774eb ;  /* 0x3fd774eb000b7802 */ /* 0x000fd60000000f00 */
[----:B------:R-:W-:-:S04]  /*13070*/  @P0 FFMA.FTZ R4, R11, 0.93318945169448852539, -R4 ;  /* 0x3f6ee5810b040823 */ /* 0x000fc80000010804 */
[----:B------:R-:W-:-:S07]  /*13080*/  @!P0 FFMA.FTZ R4, R11, 0.93318945169448852539, R4 ;  /* 0x3f6ee5810b048823 */ /* 0x000fce0000010004 */
.L_x_4833:
[----:B------:R-:W-:Y:S05]  /*13090*/  BSYNC B0 ;  /* 0x0000000000007941 */ /* 0x000fea0003800000 */
.L_x_4831:
[----:B------:R-:W-:Y:S01]  /*130a0*/  FSETP.NEU.FTZ.AND P0, PT, |R22|, |R27|, PT ;  /* 0x4000001b1600720b */ /* 0x000fe20003f1d200 */
        /* <DEDUP_REMOVED lines=10> */
.L_x_4828:
[----:B--2---:R-:W-:Y:S01]  /*13150*/  FADD.FTZ R0, |R22|, -RZ ;  /* 0x800000ff16007221 */ /* 0x004fe20000010200 */
[C---:B0--34-:R-:W-:Y:S01]  /*13160*/  FADD.FTZ R23, |R27|.reuse, -RZ ;  /* 0x800000ff1b177221 */ /* 0x059fe20000010200 */
[----:B------:R-:W-:Y:S01]  /*13170*/  FSETP.GT.FTZ.AND P6, PT, |R27|, |R22|, PT ;  /* 0x400000161b00720b */ /* 0x000fe20003fd4200 */
[----:B------:R-:W-:Y:S03]  /*13180*/  BSSY B4, `(.L_x_4834) ;  /* 0x000000f000047945 */ /* 0x000fe60003800000 */
[----:B------:R-:W-:Y:S02]  /*13190*/  FSEL R10, R23, R0, P6 ;  /* 0x00000000170a7208 */ /* 0x000fe40003000000 */
        /* <DEDUP_REMOVED lines=13> */
.L_x_4835:
[----:B------:R-:W-:Y:S05]  /*13270*/  BSYNC B4 ;  /* 0x0000000000047941 */ /* 0x000fea0003800000 */
.L_x_4834:
        /* <DEDUP_REMOVED lines=18> */
.L_x_4837:
[----:B------:R-:W-:Y:S02]  /*133a0*/  ISETP.GE.AND P0, PT, R22, RZ, PT ;  /* 0x000000ff1600720c */ /* 0x000fe40003f06270 */
[----:B------:R-:W-:-:S11]  /*133b0*/  MOV R11, 0x3fd774eb ;  /* 0x3fd774eb000b7802 */ /* 0x000fd60000000f00 */
[----:B------:R-:W-:-:S04]  /*133c0*/  @P0 FFMA.FTZ R4, R11, 0.93318945169448852539, -R4 ;  /* 0x3f6ee5810b040823 */ /* 0x000fc80000010804 */
[----:B------:R-:W-:-:S07]  /*133d0*/  @!P0 FFMA.FTZ R4, R11, 0.93318945169448852539, R4 ;  /* 0x3f6ee5810b048823 */ /* 0x000fce0000010004 */
.L_x_4838:
[----:B------:R-:W-:Y:S05]  /*133e0*/  BSYNC B0 ;  /* 0x0000000000007941 */ /* 0x000fea0003800000 */
.L_x_4836:
        /* <DEDUP_REMOVED lines=10> */
.L_x_4827:
[----:B------:R-:W-:Y:S05]  /*13490*/  BSYNC B3 ;  /* 0x0000000000037941 */ /* 0x000fea0003800000 */
.L_x_4824:
[----:B------:R-:W-:-:S13]  /*134a0*/  ISETP.NE.AND P0, PT, R21, RZ, PT ;  /* 0x000000ff1500720c */ /* 0x000fda0003f05270 */
[----:B-1----:R-:W-:Y:S01]  /*134b0*/  @!P0 FADD.FTZ R25, -R25, -RZ ;  /* 0x800000ff19198221 */ /* 0x002fe20000010100 */
[----:B------:R-:W-:Y:S06]  /*134c0*/  BRA `(.L_x_4839) ;  /* 0x0000000c00787947 */ /* 0x000fec0003800000 */
.L_x_4802:
[----:B------:R-:W-:Y:S01]  /*134d0*/  FADD.FTZ R0, -R10, 6.1232342629258392722e-17 ;  /* 0x248d31320a007421 */ /* 0x000fe20000010100 */
[----:B------:R-:W-:-:S03]  /*134e0*/  FADD.FTZ R25, -R11, -RZ ;  /* 0x800000ff0b197221 */ /* 0x000fc60000010100 */
[----:B------:R-:W-:Y:S01]  /*134f0*/  FADD.FTZ R0, R0, 1.5707963705062866211 ;  /* 0x3fc90fdb00007421 */ /* 0x000fe20000010000 */
[----:B------:R-:W-:Y:S06]  /*13500*/  BRA `(.L_x_4839) ;  /* 0x0000000c00687947 */ /* 0x000fec0003800000 */
.L_x_4801:
[----:B------:R-:W-:Y:S01]  /*13510*/  FADD.FTZ R25, -R11, -RZ ;  /* 0x800000ff0b197221 */ /* 0x000fe20000010100 */
[----:B------:R-:W-:Y:S01]  /*13520*/  MOV R0, RZ ;  /* 0x000000ff00007202 */ /* 0x000fe20000000f00 */
[----:B------:R-:W-:Y:S06]  /*13530*/  BRA `(.L_x_4839) ;  /* 0x0000000c005c7947 */ /* 0x000fec0003800000 */
.L_x_4800:
        /* <DEDUP_REMOVED lines=16> */
[----:B----4-:R-:W-:Y:S01]  /*13640*/  FFMA R24, R0, R27, RZ ;  /* 0x0000001b00187223 */ /* 0x010fe200000000ff */
[----:B------:R-:W-:-:S03]  /*13650*/  FFMA.FTZ R23, R25, R25, R4 ;  /* 0x0000001919177223 */ /* 0x000fc60000010004 */
[----:B------:R-:W-:-:S04]  /*13660*/  FFMA R26, -R25, R24, R0 ;  /* 0x00000018191a7223 */ /* 0x000fc80000000100 */
[----:B------:R-:W-:Y:S01]  /*13670*/  FFMA R24, R27, R26, R24 ;  /* 0x0000001a1b187223 */ /* 0x000fe20000000018 */
[----:B-1----:R-:W-:Y:S06]  /*13680*/  @!P0 BRA `(.L_x_4844) ;  /* 0x0000000000108947 */ /* 0x002fec0003800000 */
[----:B------:R-:W-:Y:S02]  /*13690*/  MOV R31, R25 ;  /* 0x00000019001f7202 */ /* 0x000fe40000000f00 */
[----:B------:R-:W-:-:S07]  /*136a0*/  MOV R4, 0x136c0 ;  /* 0x000136c000047802 */ /* 0x000fce0000000f00 */
[----:B---3--:R-:W-:Y:S05]  /*136b0*/  CALL.REL.NOINC `($__internal_4_$__cuda_sm3x_div_rn_ftz_f32_slowpath) ;  /* 0x0000015800407944 */ /* 0x008fea0003c00000 */
[----:B------:R-:W-:-:S07]  /*136c0*/  MOV R24, R0 ;  /* 0x0000000000187202 */ /* 0x000fce0000000f00 */
.L_x_4844:
[----:B------:R-:W-:Y:S05]  /*136d0*/  BSYNC B4 ;  /* 0x0000000000047941 */ /* 0x000fea0003800000 */
.L_x_4843:
        /* <DEDUP_REMOVED lines=18> */
.L_x_4846:
[----:B------:R-:W-:Y:S02]  /*13800*/  ISETP.GE.AND P0, PT, R10, RZ, PT ;  /* 0x000000ff0a00720c */ /* 0x000fe40003f06270 */
[----:B------:R-:W-:-:S11]  /*13810*/  MOV R27, 0x3fd774eb ;  /* 0x3fd774eb001b7802 */ /* 0x000fd60000000f00 */
[----:B------:R-:W-:-:S04]  /*13820*/  @P0 FFMA.FTZ R24, R27, 0.93318945169448852539, -R24 ;  /* 0x3f6ee5811b180823 */ /* 0x000fc80000010818 */
[----:B------:R-:W-:-:S07]  /*13830*/  @!P0 FFMA.FTZ R24, R27, 0.93318945169448852539, R24 ;  /* 0x3f6ee5811b188823 */ /* 0x000fce0000010018 */
.L_x_4847:
[----:B------:R-:W-:Y:S05]  /*13840*/  BSYNC B0 ;  /* 0x0000000000007941 */ /* 0x000fea0003800000 */
.L_x_4845:
        /* <DEDUP_REMOVED lines=13> */
.L_x_4842:
        /* <DEDUP_REMOVED lines=11> */
[----:B---3--:R-:W-:Y:S05]  /*139d0*/  CALL.REL.NOINC `($__internal_4_$__cuda_sm3x_div_rn_ftz_f32_slowpath) ;  /* 0x0000015400787944 */ /* 0x008fea0003c00000 */
[----:B------:R-:W-:-:S07]  /*139e0*/  MOV R4, R0 ;  /* 0x0000000000047202 */ /* 0x000fce0000000f00 */
.L_x_4850:
[----:B------:R-:W-:Y:S05]  /*139f0*/  BSYNC B4 ;  /* 0x0000000000047941 */ /* 0x000fea0003800000 */
.L_x_4849:
        /* <DEDUP_REMOVED lines=18> */
.L_x_4852:
[----:B------:R-:W-:Y:S02]  /*13b20*/  ISETP.GE.AND P0, PT, R10, RZ, PT ;  /* 0x000000ff0a00720c */ /* 0x000fe40003f06270 */
[----:B------:R-:W-:-:S11]  /*13b30*/  MOV R27, 0x3fd774eb ;  /* 0x3fd774eb001b7802 */ /* 0x000fd60000000f00 */
[----:B------:R-:W-:-:S04]  /*13b40*/  @P0 FFMA.FTZ R4, R27, 0.93318945169448852539, -R4 ;  /* 0x3f6ee5811b040823 */ /* 0x000fc80000010804 */
[----:B------:R-:W-:-:S07]  /*13b50*/  @!P0 FFMA.FTZ R4, R27, 0.93318945169448852539, R4 ;  /* 0x3f6ee5811b048823 */ /* 0x000fce0000010004 */
.L_x_4853:
[----:B------:R-:W-:Y:S05]  /*13b60*/  BSYNC B0 ;  /* 0x0000000000007941 */ /* 0x000fea0003800000 */
.L_x_4851:
        /* <DEDUP_REMOVED lines=27> */
.L_x_4841:
[----:B------:R-:W-:Y:S01]  /*13d20*/  FMUL.FTZ R4, R10, 0.36787945032119750977 ;  /* 0x3ebc5ab20a047820 */ /* 0x000fe20000410000 */
[----:B------:R-:W-:Y:S01]  /*13d30*/  FMUL.FTZ R23, R11, 0.36787945032119750977 ;  /* 0x3ebc5ab20b177820 */ /* 0x000fe20000410000 */
[----:B---34-:R-:W-:Y:S01]  /*13d40*/  MUFU.RCP R30, R25 ;  /* 0x00000019001e7308 */ /* 0x018fe20000001000 */
        /* <DEDUP_REMOVED lines=10> */
[----:B------:R-:W-:Y:S01]  /*13df0*/  FMUL.FTZ R28, R27, R27 ;  /* 0x0000001b1b1c7220 */ /* 0x000fe20000410000 */
[----:B------:R-:W-:-:S03]  /*13e00*/  MOV R27, 0x3f800000 ;  /* 0x3f800000001b7802 */ /* 0x000fc60000000f00 */
        /* <DEDUP_REMOVED lines=19> */
.L_x_4855:
[----:B------:R-:W-:Y:S05]  /*13f40*/  BSYNC B4 ;  /* 0x0000000000047941 */ /* 0x000fea0003800000 */
.L_x_4854:
        /* <DEDUP_REMOVED lines=18> */
.L_x_4857:
[----:B------:R-:W-:Y:S02]  /*14070*/  ISETP.GE.AND P0, PT, R10, RZ, PT ;  /* 0x000000ff0a00720c */ /* 0x000fe40003f06270 */
[----:B------:R-:W-:-:S11]  /*14080*/  MOV R23, 0x3fd774eb ;  /* 0x3fd774eb00177802 */ /* 0x000fd60000000f00 */
[----:B------:R-:W-:-:S04]  /*14090*/  @P0 FFMA.FTZ R4, R23, 0.93318945169448852539, -R4 ;  /* 0x3f6ee58117040823 */ /* 0x000fc80000010804 */
[----:B------:R-:W-:-:S07]  /*140a0*/  @!P0 FFMA.FTZ R4, R23, 0.93318945169448852539, R4 ;  /* 0x3f6ee58117048823 */ /* 0x000fce0000010004 */
.L_x_4858:
[----:B------:R-:W-:Y:S05]  /*140b0*/  BSYNC B0 ;  /* 0x0000000000007941 */ /* 0x000fea0003800000 */
.L_x_4856:
        /* <DEDUP_REMOVED lines=10> */
.L_x_4848:
[----:B------:R-:W-:Y:S05]  /*14160*/  BSYNC B3 ;  /* 0x0000000000037941 */ /* 0x000fea0003800000 */
.L_x_4840:
[----:B------:R-:W-:Y:S01]  /*14170*/  ISETP.NE.AND P0, PT, R21, RZ, PT ;  /* 0x000000ff1500720c */ /* 0x000fe20003f05270 */
[----:B------:R-:W-:Y:S01]  /*14180*/  FADD.FTZ R25, R27, 0.69314718246459960938 ;  /* 0x3f3172181b197421 */ /* 0x000fe20000010000 */
[----:B------:R-:W-:-:S11]  /*14190*/  FADD.FTZ R0, |R0|, -RZ ;  /* 0x800000ff00007221 */ /* 0x000fd60000010200 */
[----:B------:R-:W-:Y:S01]  /*141a0*/  @!P0 FADD.FTZ R25, -R25, -RZ ;  /* 0x800000ff19198221 */ /* 0x000fe20000010100 */
[----:B------:R-:W-:Y:S06]  /*141b0*/  BRA `(.L_x_4839) ;  /* 0x00000000003c7947 */ /* 0x000fec0003800000 */
.L_x_4799:
        /* <DEDUP_REMOVED lines=15> */
.L_x_4839:
[----:B------:R-:W-:Y:S05]  /*142b0*/  BSYNC B2 ;  /* 0x0000000000027941 */ /* 0x000fea0003800000 */
.L_x_4798:
[----:B------:R-:W0:Y:S01]  /*142c0*/  LDC.64 R10, c[0x0][0x218] ;  /* 0x00008600ff0a7b82 */ /* 0x000e220000000a00 */
[----:B------:R-:W-:Y:S02]  /*142d0*/  F2FP.F16.F32.PACK_AB R4, R12, R13 ;  /* 0x0000000d0c04723e */ /* 0x000fe400000000ff */
[----:B------:R-:W-:Y:S02]  /*142e0*/  F2FP.F16.F32.PACK_AB R5, R5, R14 ;  /* 0x0000000e0505723e */ /* 0x000fe400000000ff */
[----:B------:R-:W-:Y:S02]  /*142f0*/  F2FP.F16.F32.PACK_AB R20, R19, R20 ;  /* 0x000000141314723e */ /* 0x000fe400000000ff */
[----:B------:R-:W-:Y:S01]  /*14300*/  F2FP.F16.F32.PACK_AB R21, R25, R0 ;  /* 0x000000001915723e */ /* 0x000fe200000000ff */
[----:B0-----:R-:W-:Y:S01]  /*14310*/  IMAD.WIDE.U32 R10, R2, 0x4, R10 ;  /* 0x00000004020a7825 */ /* 0x001fe200078e000a */
[----:B------:R-:W-:Y:S02]  /*14320*/  F2FP.F16.F32.PACK_AB R2, R6, R15 ;  /* 0x0000000f0602723e */ /* 0x000fe400000000ff */
[----:B------:R-:W-:Y:S01]  /*14330*/  F2FP.F16.F32.PACK_AB R6, R8, R17 ;  /* 0x000000110806723e */ /* 0x000fe200000000ff */
[----:B------:R-:W-:Y:S01]  /*14340*/  IMAD.WIDE R10, R3, 0x8, R10 ;  /* 0x00000008030a7825 */ /* 0x000fe200078e020a */
[----:B------:R-:W-:-:S02]  /*14350*/  F2FP.F16.F32.PACK_AB R3, R7, R16 ;  /* 0x000000100703723e */ /* 0x000fc400000000ff */
[----:B------:R-:W-:Y:S02]  /*14360*/  F2FP.F16.F32.PACK_AB R7, R9, R18 ;  /* 0x000000120907723e */ /* 0x000fe400000000ff */
[----:B------:R-:W-:Y:S04]  /*14370*/  STG.E.64 desc[UR4][R10.64], R4 ;  /* 0x000000040a007986 */ /* 0x000fe8000c101b04 */
[----:B------:R-:W-:Y:S04]  /*14380*/  STG.E.64 desc[UR4][R10.64+0x400], R2 ;  /* 0x000400020a007986 */ /* 0x000fe8000c101b04 */
[----:B------:R-:W-:Y:S04]  /*14390*/  STG.E.64 desc[UR4][R10.64+0x800], R6 ;  /* 0x000800060a007986 */ /* 0x000fe8000c101b04 */
[----:B------:R-:W-:Y:S01]  /*143a0*/  STG.E.64 desc[UR4][R10.64+0xc00], R20 ;  /* 0x000c00140a007986 */ /* 0x000fe2000c101b04 */
[----:B------:R-:W-:Y:S05]  /*143b0*/  EXIT ;  /* 0x000000000000794d */ /* 0x000fea0003800000 */
.L_x_4370:
[----:B------:R-:W0:Y:S02]  /*143c0*/  S2R R0, SR_TID.X ;  /* 0x0000000000007919 */ /* 0x000e240000002100 */
[----:B0-----:R-:W-:-:S13]  /*143d0*/  ISETP.GE.AND P0, PT, R0, R3, PT ;  /* 0x000000030000720c */ /* 0x001fda0003f06270 */
[----:B------:R-:W-:Y:S02]  /*143e0*/  @!P0 IADD3 R7, R2, R0, RZ ;  /* 0x0000000002078210 */ /* 0x000fe40007ffe0ff */
[----:B------:R-:W-:-:S04]  /*143f0*/  @!P0 IADD3 R0, R0, 0x80, RZ ;  /* 0x0000008000008810 */ /* 0x000fc80007ffe0ff */
[----:B------:R-:W-:-:S13]  /*14400*/  ISETP.GE.AND P6, PT, R0, R3, PT ;  /* 0x000000030000720c */ /* 0x000fda0003fc6270 */
[----:B------:R-:W0:Y:S01]  /*14410*/  @!P6 LDC.64 R4, c[0x0][0x220] ;  /* 0x00008800ff04eb82 */ /* 0x000e220000000a00 */
[----:B------:R-:W-:-:S05]  /*14420*/  @!P6 IADD3 R9, R2, R0, RZ ;  /* 0x000000000209e210 */ /* 0x000fca0007ffe0ff */
[----:B0-----:R-:W-:Y:S01]  /*14430*/  @!P6 IMAD.WIDE.U32 R4, R9, 0x4, R4 ;  /* 0x000000040904e825 */ /* 0x001fe200078e0004 */
[----:B------:R-:W-:Y:S01]  /*14440*/  @!P6 IADD3 R0, R0, 0x80, RZ ;  /* 0x000000800000e810 */ /* 0x000fe20007ffe0ff */
[----:B------:R-:W0:Y:S04]  /*14450*/  @!P0 LDC.64 R8, c[0x0][0x220] ;  /* 0x00008800ff088b82 */ /* 0x000e280000000a00 */
[----:B------:R-:W2:Y:S01]  /*14460*/  @!P6 LDG.E R4, desc[UR4][R4.64] ;  /* 0x000000040404e981 */ /* 0x000ea2000c1e1900 */
[----:B------:R-:W-:Y:S02]  /*14470*/  ISETP.GE.AND P5, PT, R0, R3, PT ;  /* 0x000000030000720c */ /* 0x000fe40003fa6270 */
[----:B------:R-:W-:-:S11]  /*14480*/  PRMT R12, RZ, 0x5410, RZ ;  /* 0x00005410ff0c7816 */ /* 0x000fd600000000ff */
[----:B------:R-:W-:Y:S01]  /*14490*/  @!P5 IADD3 R13, R2, R0, RZ ;  /* 0x00000000020dd210 */ /* 0x000fe20007ffe0ff */
[----:B------:R-:W1:Y:S01]  /*144a0*/  @!P5 LDC.64 R10, c[0x0][0x220] ;  /* 0x00008800ff0adb82 */ /* 0x000e620000000a00 */
[----:B------:R-:W-:-:S04]  /*144b0*/  @!P5 IADD3 R0, R0, 0x80, RZ ;  /* 0x000000800000d810 */ /* 0x000fc80007ffe0ff */
[----:B------:R-:W-:Y:S01]  /*144c0*/  ISETP.GE.AND P4, PT, R0, R3, PT ;  /* 0x000000030000720c */ /* 0x000fe20003f86270 */
[----:B0-----:R-:W-:-:S06]  /*144d0*/  @!P0 IMAD.WIDE.U32 R8, R7, 0x4, R8 ;  /* 0x0000000407088825 */ /* 0x001fcc00078e0008 */
[----:B------:R-:W3:Y:S06]  /*144e0*/  @!P0 LDG.E R9, desc[UR4][R8.64] ;  /* 0x0000000408098981 */ /* 0x000eec000c1e1900 */
[----:B------:R-:W-:Y:S01]  /*144f0*/  @!P4 IADD3 R21, R2, R0, RZ ;  /* 0x000000000215c210 */ /* 0x000fe20007ffe0ff */
[----:B------:R-:W0:Y:S01]  /*14500*/  @!P4 LDC.64 R14, c[0x0][0x220] ;  /* 0x00008800ff0ecb82 */ /* 0x000e220000000a00 */
[----:B------:R-:W-:-:S04]  /*14510*/  @!P4 IADD3 R0, R0, 0x80, RZ ;  /* 0x000000800000c810 */ /* 0x000fc80007ffe0ff */
[----:B------:R-:W-:-:S13]  /*14520*/  ISETP.GE.AND P3, PT, R0, R3, PT ;  /* 0x000000030000720c */ /* 0x000fda0003f66270 */
[----:B------:R-:W-:Y:S01]  /*14530*/  @!P3 IADD3 R23, R2, R0, RZ ;  /* 0x000000000217b210 */ /* 0x000fe20007ffe0ff */
[----:B------:R-:W4:Y:S01]  /*14540*/  @!P3 LDC.64 R16, c[0x0][0x220] ;  /* 0x00008800ff10bb82 */ /* 0x000f220000000a00 */
[----:B------:R-:W-:-:S04]  /*14550*/  @!P3 IADD3 R0, R0, 0x80, RZ ;  /* 0x000000800000b810 */ /* 0x000fc80007ffe0ff */
[----:B------:R-:W-:-:S13]  /*14560*/  ISETP.GE.AND P2, PT, R0, R3, PT ;  /* 0x000000030000720c */ /* 0x000fda0003f46270 */
[----:B------:R-:W-:Y:S01]  /*14570*/  @!P2 IADD3 R25, R2, R0, RZ ;  /* 0x000000000219a210 */ /* 0x000fe20007ffe0ff */
[----:B------:R-:W5:Y:S01]  /*14580*/  @!P2 LDC.64 R18, c[0x0][0x220] ;  /* 0x00008800ff12ab82 */ /* 0x000f620000000a00 */
[----:B------:R-:W-:-:S04]  /*14590*/  @!P2 IADD3 R0, R0, 0x80, RZ ;  /* 0x000000800000a810 */ /* 0x000fc80007ffe0ff */
[----:B------:R-:W-:-:S13]  /*145a0*/  ISETP.GE.AND P1, PT, R0, R3, PT ;  /* 0x000000030000720c */ /* 0x000fda0003f26270 */
[----:B------:R-:W-:Y:S01]  /*145b0*/  @!P1 IADD3 R27, R2, R0, RZ ;  /* 0x00000000021b9210 */ /* 0x000fe20007ffe0ff */
[----:B------:R-:W5:Y:S01]  /*145c0*/  @!P1 LDC.64 R6, c[0x0][0x220] ;  /* 0x00008800ff069b82 */ /* 0x000f620000000a00 */
[----:B------:R-:W-:Y:S01]  /*145d0*/  @!P1 IADD3 R0, R0, 0x80, RZ ;  /* 0x0000008000009810 */ /* 0x000fe20007ffe0ff */
[----:B-1----:R-:W-:-:S04]  /*145e0*/  @!P5 IMAD.WIDE.U32 R10, R13, 0x4, R10 ;  /* 0x000000040d0ad825 */ /* 0x002fc800078e000a */
[----:B0-----:R-:W-:Y:S02]  /*145f0*/  @!P4 IMAD.WIDE.U32 R14, R21, 0x4, R14 ;  /* 0x00000004150ec825 */ /* 0x001fe400078e000e */
[----:B------:R-:W3:Y:S02]  /*14600*/  @!P5 LDG.E R10, desc[UR4][R10.64] ;  /* 0x000000040a0ad981 */ /* 0x000ee4000c1e1900 */
[----:B----4-:R-:W-:Y:S02]  /*14610*/  @!P3 IMAD.WIDE.U32 R16, R23, 0x4, R16 ;  /* 0x000000041710b825 */ /* 0x010fe400078e0010 */
[----:B------:R0:W4:Y:S02]  /*14620*/  @!P4 LDG.E R14, desc[UR4][R14.64] ;  /* 0x000000040e0ec981 */ /* 0x000124000c1e1900 */
[----:B-----5:R-:W-:Y:S02]  /*14630*/  @!P2 IMAD.WIDE.U32 R18, R25, 0x4, R18 ;  /* 0x000000041912a825 */ /* 0x020fe400078e0012 */
[----:B------:R1:W5:Y:S04]  /*14640*/  @!P3 LDG.E R16, desc[UR4][R16.64] ;  /* 0x000000041010b981 */ /* 0x000368000c1e1900 */
[----:B------:R1:W5:Y:S01]  /*14650*/  @!P2 LDG.E R18, desc[UR4][R18.64] ;  /* 0x000000041212a981 */ /* 0x000362000c1e1900 */
[----:B------:R-:W-:-:S06]  /*14660*/  @!P1 IMAD.WIDE.U32 R6, R27, 0x4, R6 ;  /* 0x000000041b069825 */ /* 0x000fcc00078e0006 */
[----:B------:R1:W5:Y:S01]  /*14670*/  @!P1 LDG.E R6, desc[UR4][R6.64] ;  /* 0x0000000406069981 */ /* 0x000362000c1e1900 */
[----:B--2---:R-:W-:-:S04]  /*14680*/  @!P6 PRMT R12, R12, 0x5410, R4 ;  /* 0x000054100c0ce816 */ /* 0x004fc80000000004 */
[----:B------:R-:W-:Y:S02]  /*14690*/  @!P6 PRMT R12, R4, 0x7632, R12 ;  /* 0x00007632040ce816 */ /* 0x000fe4000000000c */
[----:B------:R-:W-:-:S13]  /*146a0*/  ISETP.GE.AND P6, PT, R0, R3, PT ;  /* 0x000000030000720c */ /* 0x000fda0003fc6270 */
[----:B------:R-:W2:Y:S01]  /*146b0*/  @!P6 LDC.64 R4, c[0x0][0x220] ;  /* 0x00008800ff04eb82 */ /* 0x000ea20000000a00 */
[----:B------:R-:W-:-:S05]  /*146c0*/  @!P6 IADD3 R13, R2, R0, RZ ;  /* 0x00000000020de210 */ /* 0x000fca0007ffe0ff */
[----:B--2---:R-:W-:-:S06]  /*146d0*/  @!P6 IMAD.WIDE.U32 R4, R13, 0x4, R4 ;  /* 0x000000040d04e825 */ /* 0x004fcc00078e0004 */
[----:B------:R-:W2:Y:S01]  /*146e0*/  @!P6 LDG.E R4, desc[UR4][R4.64] ;  /* 0x000000040404e981 */ /* 0x000ea2000c1e1900 */
[----:B0-----:R-:W-:Y:S02]  /*146f0*/  PRMT R15, RZ, 0x5410, RZ ;  /* 0x00005410ff0f7816 */ /* 0x001fe400000000ff */
[----:B-1----:R-:W-:Y:S02]  /*14700*/  PRMT R17, RZ, 0x5410, RZ ;  /* 0x00005410ff117816 */ /* 0x002fe400000000ff */
[----:B------:R-:W-:Y:S02]  /*14710*/  PRMT R19, RZ, 0x5410, RZ ;  /* 0x00005410ff137816 */ /* 0x000fe400000000ff */
[----:B------:R-:W-:Y:S02]  /*14720*/  PRMT R21, RZ, 0x5410, RZ ;  /* 0x00005410ff157816 */ /* 0x000fe400000000ff */
[----:B------:R-:W-:Y:S02]  /*14730*/  PRMT R25, RZ, 0x5410, RZ ;  /* 0x00005410ff197816 */ /* 0x000fe400000000ff */
[----:B------:R-:W-:Y:S01]  /*14740*/  PRMT R23, RZ, 0x5410, RZ ;  /* 0x00005410ff177816 */ /* 0x000fe200000000ff */
[----:B------:R-:W-:Y:S01]  /*14750*/  BSSY B2, `(.L_x_4859) ;  /* 0x0000293000027945 */ /* 0x000fe20003800000 */
[----:B------:R-:W-:-:S02]  /*14760*/  PRMT R8, RZ, 0x7610, R8 ;  /* 0x00007610ff087816 */ /* 0x000fc40000000008 */
[----:B------:R-:W-:Y:S02]  /*14770*/  PRMT R7, RZ, 0x7610, R7 ;  /* 0x00007610ff077816 */ /* 0x000fe40000000007 */
[C---:B---3--:R-:W-:Y:S02]  /*14780*/  @!P0 PRMT R8, R9.reuse, 0x7610, R8 ;  /* 0x0000761009088816 */ /* 0x048fe40000000008 */
[----:B------:R-:W-:Y:S02]  /*14790*/  @!P0 PRMT R7, R9, 0x7632, R7 ;  /* 0x0000763209078816 */ /* 0x000fe40000000007 */
[----:B------:R-:W-:Y:S02]  /*147a0*/  @!P5 PRMT R15, R15, 0x5410, R10 ;  /* 0x000054100f0fd816 */ /* 0x000fe4000000000a */
[----:B----4-:R-:W-:Y:S02]  /*147b0*/  @!P4 PRMT R17, R17, 0x5410, R14 ;  /* 0x000054101111c816 */ /* 0x010fe4000000000e */
[----:B-----5:R-:W-:-:S02]  /*147c0*/  @!P3 PRMT R19, R19, 0x5410, R16 ;  /* 0x000054101313b816 */ /* 0x020fc40000000010 */
[----:B------:R-:W-:Y:S02]  /*147d0*/  @!P2 PRMT R21, R21, 0x5410, R18 ;  /* 0x000054101515a816 */ /* 0x000fe40000000012 */
[----:B------:R-:W-:Y:S02]  /*147e0*/  @!P5 PRMT R15, R10, 0x7632, R15 ;  /* 0x000076320a0fd816 */ /* 0x000fe4000000000f */
[----:B------:R-:W-:Y:S02]  /*147f0*/  @!P4 PRMT R17, R14, 0x7632, R17 ;  /* 0x000076320e11c816 */ /* 0x000fe40000000011 */
[----:B------:R-:W-:Y:S02]  /*14800*/  @!P3 PRMT R19, R16, 0x7632, R19 ;  /* 0x000076321013b816 */ /* 0x000fe40000000013 */
[----:B------:R-:W-:Y:S02]  /*14810*/  @!P1 PRMT R23, R23, 0x5410, R6 ;  /* 0x0000541017179816 */ /* 0x000fe40000000006 */
[----:B------:R-:W-:-:S02]  /*14820*/  @!P2 PRMT R21, R18, 0x7632, R21 ;  /* 0x000076321215a816 */ /* 0x000fc40000000015 */
[----:B------:R-:W-:Y:S02]  /*14830*/  @!P1 PRMT R23, R6, 0x7632, R23 ;  /* 0x0000763206179816 */ /* 0x000fe40000000017 */
[----:B--2---:R-:W-:-:S04]  /*14840*/  @!P6 PRMT R25, R25, 0x5410, R4 ;  /* 0x000054101919e816 */ /* 0x004fc80000000004 */
        /* <DEDUP_REMOVED lines=111> */
.L_x_4868:
        /* <DEDUP_REMOVED lines=10> */
.L_x_4870:
[----:B------:R-:W-:-:S04]  /*14fe0*/  FADD.FTZ R6, -R0, R11 ;  /* 0x0000000b00067221 */ /* 0x000fc80000010100 */
[----:B------:R-:W-:-:S07]  /*14ff0*/  FMUL.FTZ R6, R6, 0.5 ;  /* 0x3f00000006067820 */ /* 0x000fce0000410000 */
.L_x_4871:
[----:B------:R-:W-:Y:S05]  /*15000*/  BSYNC B1 ;  /* 0x0000000000017941 */ /* 0x000fea0003800000 */
.L_x_4869:
        /* <DEDUP_REMOVED lines=11> */
.L_x_4873:
[----:B------:R-:W-:-:S04]  /*150c0*/  FADD.FTZ R14, R4, -R29 ;  /* 0x8000001d040e7221 */ /* 0x000fc80000010000 */
[----:B------:R-:W-:-:S07]  /*150d0*/  FMUL.FTZ R29, R14, 0.5 ;  /* 0x3f0000000e1d7820 */ /* 0x000fce0000410000 */
.L_x_4874:
[----:B------:R-:W-:Y:S05]  /*150e0*/  BSYNC B1 ;  /* 0x0000000000017941 */ /* 0x000fea0003800000 */
.L_x_4872:
        /* <DEDUP_REMOVED lines=35> */
.L_x_4867:
[----:B------:R0:W1:Y:S02]  /*15320*/  MUFU.SQRT R6, R5 ;  /* 0x0000000500067308 */ /* 0x0000640000002000 */
.L_x_4866:
[----:B------:R-:W-:Y:S05]  /*15330*/  BSYNC B0 ;  /* 0x0000000000007941 */ /* 0x000fea0003800000 */
.L_x_4865:
        /* <DEDUP_REMOVED lines=24> */
.L_x_4881:
[----:B------:R-:W-:-:S04]  /*154c0*/  FADD.FTZ R0, -R0, R11 ;  /* 0x0000000b00007221 */ /* 0x000fc80000010100 */
[----:B------:R-:W-:-:S07]  /*154d0*/  FMUL.FTZ R0, R0, 0.5 ;  /* 0x3f00000000007820 */ /* 0x000fce0000410000 */
.L_x_4882:
[----:B------:R-:W-:Y:S05]  /*154e0*/  BSYNC B1 ;  /* 0x0000000000017941 */ /* 0x000fea0003800000 */
.L_x_4880:
        /* <DEDUP_REMOVED lines=10> */
.L_x_4884:
[----:B------:R-:W-:-:S04]  /*15590*/  FADD.FTZ R4, -R13, R4 ;  /* 0x000000040d047221 */ /* 0x000fc80000010100 */
[----:B0-----:R-:W-:-:S07]  /*155a0*/  FMUL.FTZ R5, R4, 0.5 ;  /* 0x3f00000004057820 */ /* 0x001fce0000410000 */
.L_x_4885:
[----:B------:R-:W-:Y:S05]  /*155b0*/  BSYNC B1 ;  /* 0x0000000000017941 */ /* 0x000fea0003800000 */
.L_x_4883:
[----:B------:R-:W-:Y:S01]  /*155c0*/  FADD.FTZ R0, R5, R0 ;  /* 0x0000000005007221 */ /* 0x000fe20000010000 */
[----:B------:R-:W-:Y:S01]  /*155d0*/  FADD.FTZ R27, R10, R27 ;  /* 0x0000001b0a1b7221 */ /* 0x000fe20000010000 */
[----:B------:R-:W-:-:S03]  /*155e0*/  PLOP3.LUT P0, PT, PT, PT, PT, 0x80, 0x0 ;  /* 0x000000000000781c */ /* 0x000fc60003f0f070 */
[----:B------:R-:W-:-:S04]  /*155f0*/  FMUL.FTZ R0, R27, R0 ;  /* 0x000000001b007220 */ /* 0x000fc80000410000 */
[----:B------:R4:W0:Y:S01]  /*15600*/  MUFU.SQRT R11, R0 ;  /* 0x00000000000b7308 */ /* 0x0008220000002000 */
[----:B------:R-:W-:Y:S05]  /*15610*/  BRA `(.L_x_4877) ;  /* 0x0000000000687947 */ /* 0x000fea0003800000 */
.L_x_4879:
        /* <DEDUP_REMOVED lines=15> */
.L_x_4878:
        /* <DEDUP_REMOVED lines=8> */
.L_x_4876:
[----:B------:R-:W-:Y:S01]  /*15790*/  PLOP3.LUT P0, PT, PT, PT, PT, 0x80, 0x0 ;  /* 0x000000000000781c */ /* 0x000fe20003f0f070 */
[----:B------:R-:W-:Y:S01]  /*157a0*/  FMUL.FTZ R11, R27, 16777216 ;  /* 0x4b8000001b0b7820 */ /* 0x000fe20000410000 */
[----:B------:R-:W-:-:S11]  /*157b0*/  FMUL.FTZ R10, R10, 16777216 ;  /* 0x4b8000000a0a7820 */ /* 0x000fd60000410000 */
.L_x_4877:
[----:B------:R-:W-:Y:S05]  /*157c0*/  BSYNC B0 ;  /* 0x0000000000007941 */ /* 0x000fea0003800000 */
.L_x_4875:
        /* <DEDUP_REMOVED lines=33> */
.L_x_4888:
        /* <DEDUP_REMOVED lines=28> */
.L_x_4887:
[----:B------:R-:W-:-:S13]  /*15ba0*/  ISETP.GT.AND P0, PT, R8, -0x1, PT ;  /* 0xffffffff0800780c */ /* 0x000fda0003f04270 */
[----:B------:R-:W-:Y:S05]  /*15bb0*/  @P0 BRA `(.L_x_4890) ;  /* 0x0000000000d80947 */ /* 0x000fea0003800000 */
[----:B------:R-:W-:Y:S01]  /*15bc0*/  FADD.FTZ R10, -R10, -RZ ;  /* 0x800000ff0a0a7221 */ /* 0x000fe20000010100 */
[C---:B0--3--:R-:W-:Y:S01]  /*15bd0*/  FADD.FTZ R7, |R11|.reuse, -RZ ;  /* 0x800000ff0b077221 */ /* 0x049fe20000010200 */
[----:B------:R-:W-:Y:S02]  /*15be0*/  BSSY B4, `(.L_x_4891) ;  /* 0x0000011000047945 */ /* 0x000fe40003800000 */
[----:B----4-:R-:W-:Y:S01]  /*15bf0*/  FADD.FTZ R0, |R10|, -RZ ;  /* 0x800000ff0a007221 */ /* 0x010fe20000010200 */
[----:B------:R-:W-:-:S04]  /*15c00*/  FSETP.GT.FTZ.AND P6, PT, |R11|, |R10|, PT ;  /* 0x4000000a0b00720b */ /* 0x000fc80003fd4200 */
[----:B--2---:R-:W-:Y:S02]  /*15c10*/  FSEL R5, R7, R0, P6 ;  /* 0x0000000007057208 */ /* 0x004fe40003000000 */
        /* <DEDUP_REMOVED lines=13> */
.L_x_4892:
[----:B------:R-:W-:Y:S05]  /*15cf0*/  BSYNC B4 ;  /* 0x0000000000047941 */ /* 0x000fea0003800000 */
.L_x_4891:
        /* <DEDUP_REMOVED lines=18> */
.L_x_4894:
[----:B------:R-:W-:Y:S02]  /*15e20*/  ISETP.GE.AND P0, PT, R10, RZ, PT ;  /* 0x000000ff0a00720c */ /* 0x000fe40003f06270 */
[----:B------:R-:W-:-:S11]  /*15e30*/  MOV R7, 0x3fd774eb ;  /* 0x3fd774eb00077802 */ /* 0x000fd60000000f00 */
[----:B------:R-:W-:-:S04]  /*15e40*/  @P0 FFMA.FTZ R4, R7, 0.93318945169448852539, -R4 ;  /* 0x3f6ee58107040823 */ /* 0x000fc80000010804 */
[----:B------:R-:W-:-:S07]  /*15e50*/  @!P0 FFMA.FTZ R4, R7, 0.93318945169448852539, R4 ;  /* 0x3f6ee58107048823 */ /* 0x000fce0000010004 */
.L_x_4895:
[----:B------:R-:W-:Y:S05]  /*15e60*/  BSYNC B0 ;  /* 0x0000000000007941 */ /* 0x000fea0003800000 */
.L_x_4893:
        /* <DEDUP_REMOVED lines=11> */
.L_x_4890:
[----:B----4-:R-:W-:Y:S01]  /*15f20*/  FADD.FTZ R0, |R10|, -RZ ;  /* 0x800000ff0a007221 */ /* 0x010fe20000010200 */
[C---:B0--3--:R-:W-:Y:S01]  /*15f30*/  FADD.FTZ R13, |R11|.reuse, -RZ ;  /* 0x800000ff0b0d7221 */ /* 0x049fe20000010200 */
[----:B------:R-:W-:Y:S01]  /*15f40*/  FSETP.GT.FTZ.AND P6, PT, |R11|, |R10|, PT ;  /* 0x4000000a0b00720b */ /* 0x000fe20003fd4200 */
[----:B------:R-:W-:Y:S03]  /*15f50*/  BSSY B4, `(.L_x_4896) ;  /* 0x000000f000047945 */ /* 0x000fe60003800000 */
        /* <DEDUP_REMOVED lines=14> */
.L_x_4897:
[----:B------:R-:W-:Y:S05]  /*16040*/  BSYNC B4 ;  /* 0x0000000000047941 */ /* 0x000fea0003800000 */
.L_x_4896:
        /* <DEDUP_REMOVED lines=18> */
.L_x_4899:
[----:B------:R-:W-:Y:S02]  /*16170*/  ISETP.GE.AND P0, PT, R10, RZ, PT ;  /* 0x000000ff0a00720c */ /* 0x000fe40003f06270 */
[----:B------:R-:W-:-:S11]  /*16180*/  MOV R7, 0x3fd774eb ;  /* 0x3fd774eb00077802 */ /* 0x000fd60000000f00 */
[----:B------:R-:W-:-:S04]  /*16190*/  @P0 FFMA.FTZ R4, R7, 0.93318945169448852539, -R4 ;  /* 0x3f6ee58107040823 */ /* 0x000fc80000010804 */
[----:B------:R-:W-:-:S07]  /*161a0*/  @!P0 FFMA.FTZ R4, R7, 0.93318945169448852539, R4 ;  /* 0x3f6ee58107048823 */ /* 0x000fce0000010004 */
.L_x_4900:
[----:B------:R-:W-:Y:S05]  /*161b0*/  BSYNC B0 ;  /* 0x0000000000007941 */ /* 0x000fea0003800000 */
.L_x_4898:
        /* <DEDUP_REMOVED lines=10> */
.L_x_4889:
[----:B------:R-:W-:Y:S05]  /*16260*/  BSYNC B3 ;  /* 0x0000000000037941 */ /* 0x000fea0003800000 */
.L_x_4886:
[----:B------:R-:W-:-:S13]  /*16270*/  ISETP.NE.AND P0, PT, R9, RZ, PT ;  /* 0x000000ff0900720c */ /* 0x000fda0003f05270 */
[----:B-1----:R-:W-:Y:S01]  /*16280*/  @!P0 FADD.FTZ R6, -R6, -RZ ;  /* 0x800000ff06068221 */ /* 0x002fe20000010100 */
[----:B------:R-:W-:Y:S06]  /*16290*/  BRA `(.L_x_4860) ;  /* 0x0000000c00787947 */ /* 0x000fec0003800000 */
.L_x_4864:
[----:B------:R-:W-:Y:S01]  /*162a0*/  FADD.FTZ R5, -R8, 6.1232342629258392722e-17 ;  /* 0x248d313208057421 */ /* 0x000fe20000010100 */
[----:B------:R-:W-:-:S03]  /*162b0*/  FADD.FTZ R6, -R7, -RZ ;  /* 0x800000ff07067221 */ /* 0x000fc60000010100 */
[----:B------:R-:W-:Y:S01]  /*162c0*/  FADD.FTZ R5, R5, 1.5707963705062866211 ;  /* 0x3fc90fdb05057421 */ /* 0x000fe20000010000 */
[----:B------:R-:W-:Y:S06]  /*162d0*/  BRA `(.L_x_4860) ;  /* 0x0000000c00687947 */ /* 0x000fec0003800000 */
.L_x_4863:
[----:B------:R-:W-:Y:S01]  /*162e0*/  FADD.FTZ R6, -R7, -RZ ;  /* 0x800000ff07067221 */ /* 0x000fe20000010100 */
[----:B------:R-:W-:Y:S01]  /*162f0*/  MOV R5, RZ ;  /* 0x000000ff00057202 */ /* 0x000fe20000000f00 */
[----:B------:R-:W-:Y:S06]  /*16300*/  BRA `(.L_x_4860) ;  /* 0x0000000c005c7947 */ /* 0x000fec0003800000 */
.L_x_4862:
        /* <DEDUP_REMOVED lines=25> */
.L_x_4905:
[----:B------:R-:W-:Y:S05]  /*164a0*/  BSYNC B4 ;  /* 0x0000000000047941 */ /* 0x000fea0003800000 */
.L_x_4904:
        /* <DEDUP_REMOVED lines=18> */
.L_x_4907:
[----:B------:R-:W-:Y:S02]  /*165d0*/  ISETP.GE.AND P0, PT, R8, RZ, PT ;  /* 0x000000ff0800720c */ /* 0x000fe40003f06270 */
[----:B------:R-:W-:-:S11]  /*165e0*/  MOV R11, 0x3fd774eb ;  /* 0x3fd774eb000b7802 */ /* 0x000fd60000000f00 */
[----:B------:R-:W-:-:S04]  /*165f0*/  @P0 FFMA.FTZ R4, R11, 0.93318945169448852539, -R4 ;  /* 0x3f6ee5810b040823 */ /* 0x000fc80000010804 */
[----:B------:R-:W-:-:S07]  /*16600*/  @!P0 FFMA.FTZ R4, R11, 0.93318945169448852539, R4 ;  /* 0x3f6ee5810b048823 */ /* 0x000fce0000010004 */
.L_x_4908:
[----:B------:R-:W-:Y:S05]  /*16610*/  BSYNC B0 ;  /* 0x0000000000007941 */ /* 0x000fea0003800000 */
.L_x_4906:
        /* <DEDUP_REMOVED lines=13> */
.L_x_4903:
        /* <DEDUP_REMOVED lines=13> */
.L_x_4911:
[----:B------:R-:W-:Y:S05]  /*167c0*/  BSYNC B4 ;  /* 0x0000000000047941 */ /* 0x000fea0003800000 */
.L_x_4910:
        /* <DEDUP_REMOVED lines=18> */
.L_x_4913:
[----:B------:R-:W-:Y:S02]  /*168f0*/  ISETP.GE.AND P0, PT, R8, RZ, PT ;  /* 0x000000ff0800720c */ /* 0x000fe40003f06270 */
[----:B------:R-:W-:-:S11]  /*16900*/  MOV R11, 0x3fd774eb ;  /* 0x3fd774eb000b7802 */ /* 0x000fd60000000f00 */
[----:B------:R-:W-:-:S04]  /*16910*/  @P0 FFMA.FTZ R4, R11, 0.93318945169448852539, -R4 ;  /* 0x3f6ee5810b040823 */ /* 0x000fc80000010804 */
[----:B------:R-:W-:-:S07]  /*16920*/  @!P0 FFMA.FTZ R4, R11, 0.93318945169448852539, R4 ;  /* 0x3f6ee5810b048823 */ /* 0x000fce0000010004 */
.L_x_4914:
[----:B------:R-:W-:Y:S05]  /*16930*/  BSYNC B0 ;  /* 0x0000000000007941 */ /* 0x000fea0003800000 */
.L_x_4912:
        /* <DEDUP_REMOVED lines=27> */
.L_x_4902:
        /* <DEDUP_REMOVED lines=34> */
.L_x_4916:
[----:B------:R-:W-:Y:S05]  /*16d10*/  BSYNC B4 ;  /* 0x0000000000047941 */ /* 0x000fea0003800000 */
.L_x_4915:
        /* <DEDUP_REMOVED lines=18> */
.L_x_4918:
[----:B------:R-:W-:Y:S02]  /*16e40*/  ISETP.GE.AND P0, PT, R8, RZ, PT ;  /* 0x000000ff0800720c */ /* 0x000fe40003f06270 */
[----:B------:R-:W-:-:S11]  /*16e50*/  MOV R5, 0x3fd774eb ;  /* 0x3fd774eb00057802 */ /* 0x000fd60000000f00 */
[----:B------:R-:W-:-:S04]  /*16e60*/  @P0 FFMA.FTZ R0, R5, 0.93318945169448852539, -R0 ;  /* 0x3f6ee58105000823 */ /* 0x000fc80000010800 */
[----:B------:R-:W-:-:S07]  /*16e70*/  @!P0 FFMA.FTZ R0, R5, 0.93318945169448852539, R0 ;  /* 0x3f6ee58105008823 */ /* 0x000fce0000010000 */
.L_x_4919:
[----:B------:R-:W-:Y:S05]  /*16e80*/  BSYNC B0 ;  /* 0x0000000000007941 */ /* 0x000fea0003800000 */
.L_x_4917:
        /* <DEDUP_REMOVED lines=10> */
.L_x_4909:
[----:B------:R-:W-:Y:S05]  /*16f30*/  BSYNC B3 ;  /* 0x0000000000037941 */ /* 0x000fea0003800000 */
.L_x_4901:
[----:B------:R-:W-:Y:S01]  /*16f40*/  ISETP.NE.AND P0, PT, R9, RZ, PT ;  /* 0x000000ff0900720c */ /* 0x000fe20003f05270 */
[----:B------:R-:W-:Y:S01]  /*16f50*/  FADD.FTZ R6, R11, 0.69314718246459960938 ;  /* 0x3f3172180b067421 */ /* 0x000fe20000010000 */
[----:B------:R-:W-:-:S11]  /*16f60*/  FADD.FTZ R5, |R0|, -RZ ;  /* 0x800000ff00057221 */ /* 0x000fd60000010200 */
[----:B------:R-:W-:Y:S01]  /*16f70*/  @!P0 FADD.FTZ R6, -R6, -RZ ;  /* 0x800000ff06068221 */ /* 0x000fe20000010100 */
[----:B------:R-:W-:Y:S06]  /*16f80*/  BRA `(.L_x_4860) ;  /* 0x00000000003c7947 */ /* 0x000fec0003800000 */
.L_x_4861:
        /* <DEDUP_REMOVED lines=15> */
.L_x_4860:
[----:B------:R-:W-:Y:S05]  /*17080*/  BSYNC B2 ;  /* 0x0000000000027941 */ /* 0x000fea0003800000 */
.L_x_4859:
[----:B------:R-:W0:Y:S01]  /*17090*/  S2R R8, SR_TID.X ;  /* 0x0000000000087919 */ /* 0x000e220000002100 */
[----:B------:R-:W-:Y:S01]  /*170a0*/  BSSY B2, `(.L_x_4920) ;  /* 0x0000285000027945 */ /* 0x000fe20003800000 */
[----:B0-----:R-:W-:-:S04]  /*170b0*/  IADD3 R0, R8, 0x80, RZ ;  /* 0x0000008008007810 */ /* 0x001fc80007ffe0ff */
[----:B------:R-:W-:-:S13]  /*170c0*/  ISETP.GE.AND P0, PT, R0, R3, PT ;  /* 0x000000030000720c */ /* 0x000fda0003f06270 */
[----:B------:R-:W-:Y:S05]  /*170d0*/  @P0 BRA `(.L_x_4921) ;  /* 0x0000002800040947 */ /* 0x000fea0003800000 */
[--C-:B---3--:R-:W-:Y:S02]  /*170e0*/  HADD2.F32 R11, -RZ, R12.reuse.H1_H1 ;  /* 0x3000000cff0b7230 */ /* 0x108fe40000004100 */
        /* <DEDUP_REMOVED lines=108> */
.L_x_4929:
        /* <DEDUP_REMOVED lines=10> */
.L_x_4931:
[----:B------:R-:W-:-:S04]  /*17850*/  FADD.FTZ R4, -R0, R13 ;  /* 0x0000000d00047221 */ /* 0x000fc80000010100 */
[----:B------:R-:W-:-:S07]  /*17860*/  FMUL.FTZ R4, R4, 0.5 ;  /* 0x3f00000004047820 */ /* 0x000fce0000410000 */
.L_x_4932:
[----:B------:R-:W-:Y:S05]  /*17870*/  BSYNC B1 ;  /* 0x0000000000017941 */ /* 0x000fea0003800000 */
.L_x_4930:
        /* <DEDUP_REMOVED lines=11> */
.L_x_4934:
[----:B------:R-:W-:-:S04]  /*17930*/  FADD.FTZ R10, R16, -R31 ;  /* 0x8000001f100a7221 */ /* 0x000fc80000010000 */
[----:B------:R-:W-:-:S07]  /*17940*/  FMUL.FTZ R31, R10, 0.5 ;  /* 0x3f0000000a1f7820 */ /* 0x000fce0000410000 */
.L_x_4935:
[----:B------:R-:W-:Y:S05]  /*17950*/  BSYNC B1 ;  /* 0x0000000000017941 */ /* 0x000fea0003800000 */
.L_x_4933:
        /* <DEDUP_REMOVED lines=35> */
.L_x_4928:
[----:B------:R0:W1:Y:S02]  /*17b90*/  MUFU.SQRT R10, R7 ;  /* 0x00000007000a7308 */ /* 0x0000640000002000 */
.L_x_4927:
[----:B------:R-:W-:Y:S05]  /*17ba0*/  BSYNC B0 ;  /* 0x0000000000007941 */ /* 0x000fea0003800000 */
.L_x_4926:
        /* <DEDUP_REMOVED lines=24> */
.L_x_4942:
[----:B------:R-:W-:-:S04]  /*17d30*/  FADD.FTZ R0, -R0, R13 ;  /* 0x0000000d00007221 */ /* 0x000fc80000010100 */
[----:B------:R-:W-:-:S07]  /*17d40*/  FMUL.FTZ R0, R0, 0.5 ;  /* 0x3f00000000007820 */ /* 0x000fce0000410000 */
.L_x_4943:
[----:B------:R-:W-:Y:S05]  /*17d50*/  BSYNC B1 ;  /* 0x0000000000017941 */ /* 0x000fea0003800000 */
.L_x_4941:
        /* <DEDUP_REMOVED lines=10> */
.L_x_4945:
[----:B------:R-:W-:-:S04]  /*17e00*/  FADD.FTZ R16, -R27, R16 ;  /* 0x000000101b107221 */ /* 0x000fc80000010100 */
[----:B0-----:R-:W-:-:S07]  /*17e10*/  FMUL.FTZ R7, R16, 0.5 ;  /* 0x3f00000010077820 */ /* 0x001fce0000410000 */
.L_x_4946:
[----:B------:R-:W-:Y:S05]  /*17e20*/  BSYNC B1 ;  /* 0x0000000000017941 */ /* 0x000fea0003800000 */
.L_x_4944:
[----:B------:R-:W-:Y:S01]  /*17e30*/  FADD.FTZ R0, R7, R0 ;  /* 0x0000000007007221 */ /* 0x000fe20000010000 */
[----:B------:R-:W-:Y:S01]  /*17e40*/  FADD.FTZ R29, R14, R29 ;  /* 0x0000001d0e1d7221 */ /* 0x000fe20000010000 */
[----:B------:R-:W-:-:S03]  /*17e50*/  PLOP3.LUT P0, PT, PT, PT, PT, 0x80, 0x0 ;  /* 0x000000000000781c */ /* 0x000fc60003f0f070 */
[----:B------:R-:W-:-:S04]  /*17e60*/  FMUL.FTZ R0, R29, R0 ;  /* 0x000000001d007220 */ /* 0x000fc80000410000 */
[----:B------:R2:W3:Y:S01]  /*17e70*/  MUFU.SQRT R13, R0 ;  /* 0x00000000000d7308 */ /* 0x0004e20000002000 */
[----:B------:R-:W-:Y:S05]  /*17e80*/  BRA `(.L_x_4938) ;  /* 0x0000000000687947 */ /* 0x000fea0003800000 */
.L_x_4940:
        /* <DEDUP_REMOVED lines=15> */
.L_x_4939:
        /* <DEDUP_REMOVED lines=8> */
.L_x_4937:
[----:B------:R-:W-:Y:S01]  /*18000*/  PLOP3.LUT P0, PT, PT, PT, PT, 0x80, 0x0 ;  /* 0x000000000000781c */ /* 0x000fe20003f0f070 */
[----:B------:R-:W-:Y:S01]  /*18010*/  FMUL.FTZ R13, R29, 16777216 ;  /* 0x4b8000001d0d7820 */ /* 0x000fe20000410000 */
[----:B------:R-:W-:-:S11]  /*18020*/  FMUL.FTZ R14, R14, 16777216 ;  /* 0x4b8000000e0e7820 */ /* 0x000fd60000410000 */
.L_x_4938:
[----:B------:R-:W-:Y:S05]  /*18030*/  BSYNC B0 ;  /* 0x0000000000007941 */ /* 0x000fea0003800000 */
.L_x_4936:
        /* <DEDUP_REMOVED lines=33> */
.L_x_4949:
        /* <DEDUP_REMOVED lines=28> */
.L_x_4948:
        /* <DEDUP_REMOVED lines=21> */
.L_x_4953:
[----:B------:R-:W-:Y:S05]  /*18560*/  BSYNC B4 ;  /* 0x0000000000047941 */ /* 0x000fea0003800000 */
.L_x_4952:
        /* <DEDUP_REMOVED lines=18> */
.L_x_4955:
[----:B------:R-:W-:Y:S02]  /*18690*/  ISETP.GE.AND P0, PT, R14, RZ, PT ;  /* 0x000000ff0e00720c */ /* 0x000fe40003f06270 */
[----:B------:R-:W-:-:S11]  /*186a0*/  MOV R9, 0x3fd774eb ;  /* 0x3fd774eb00097802 */ /* 0x000fd60000000f00 */
[----:B------:R-:W-:-:S04]  /*186b0*/  @P0 FFMA.FTZ R4, R9, 0.93318945169448852539, -R4 ;  /* 0x3f6ee58109040823 */ /* 0x000fc80000010804 */
[----:B------:R-:W-:-:S07]  /*186c0*/  @!P0 FFMA.FTZ R4, R9, 0.93318945169448852539, R4 ;  /* 0x3f6ee58109048823 */ /* 0x000fce0000010004 */
.L_x_4956:
[----:B------:R-:W-:Y:S05]  /*186d0*/  BSYNC B0 ;  /* 0x0000000000007941 */ /* 0x000fea0003800000 */
.L_x_4954:
        /* <DEDUP_REMOVED lines=11> */
.L_x_4951:
        /* <DEDUP_REMOVED lines=18> */
.L_x_4958:
[----:B------:R-:W-:Y:S05]  /*188b0*/  BSYNC B4 ;  /* 0x0000000000047941 */ /* 0x000fea0003800000 */
.L_x_4957:
        /* <DEDUP_REMOVED lines=18> */
.L_x_4960:
[----:B------:R-:W-:Y:S02]  /*189e0*/  ISETP.GE.AND P0, PT, R14, RZ, PT ;  /* 0x000000ff0e00720c */ /* 0x000fe40003f06270 */
[----:B------:R-:W-:-:S11]  /*189f0*/  MOV R9, 0x3fd774eb ;  /* 0x3fd774eb00097802 */ /* 0x000fd60000000f00 */
[----:B------:R-:W-:-:S04]  /*18a00*/  @P0 FFMA.FTZ R4, R9, 0.93318945169448852539, -R4 ;  /* 0x3f6ee58109040823 */ /* 0x000fc80000010804 */
[----:B------:R-:W-:-:S07]  /*18a10*/  @!P0 FFMA.FTZ R4, R9, 0.93318945169448852539, R4 ;  /* 0x3f6ee58109048823 */ /* 0x000fce0000010004 */
.L_x_4961:
[----:B------:R-:W-:Y:S05]  /*18a20*/  BSYNC B0 ;  /* 0x0000000000007941 */ /* 0x000fea0003800000 */
.L_x_4959:
        /* <DEDUP_REMOVED lines=10> */
.L_x_4950:
[----:B------:R-:W-:Y:S05]  /*18ad0*/  BSYNC B3 ;  /* 0x0000000000037941 */ /* 0x000fea0003800000 */
.L_x_4947:
[----:B------:R-:W-:-:S13]  /*18ae0*/  ISETP.NE.AND P0, PT, R12, RZ, PT ;  /* 0x000000ff0c00720c */ /* 0x000fda0003f05270 */
[----:B-1----:R-:W-:Y:S01]  /*18af0*/  @!P0 FADD.FTZ R10, -R10, -RZ ;  /* 0x800000ff0a0a8221 */ /* 0x002fe20000010100 */
[----:B------:R-:W-:Y:S06]  /*18b00*/  BRA `(.L_x_4921) ;  /* 0x0000000c00787947 */ /* 0x000fec0003800000 */
.L_x_4925:
[----:B------:R-:W-:Y:S01]  /*18b10*/  FADD.FTZ R7, -R11, 6.1232342629258392722e-17 ;  /* 0x248d31320b077421 */ /* 0x000fe20000010100 */
[----:B------:R-:W-:-:S03]  /*18b20*/  FADD.FTZ R10, -R9, -RZ ;  /* 0x800000ff090a7221 */ /* 0x000fc60000010100 */
[----:B------:R-:W-:Y:S01]  /*18b30*/  FADD.FTZ R7, R7, 1.5707963705062866211 ;  /* 0x3fc90fdb07077421 */ /* 0x000fe20000010000 */
[----:B------:R-:W-:Y:S06]  /*18b40*/  BRA `(.L_x_4921) ;  /* 0x0000000c00687947 */ /* 0x000fec0003800000 */
.L_x_4924:
[----:B------:R-:W-:Y:S01]  /*18b50*/  FADD.FTZ R10, -R9, -RZ ;  /* 0x800000ff090a7221 */ /* 0x000fe20000010100 */
[----:B------:R-:W-:Y:S01]  /*18b60*/  MOV R7, RZ ;  /* 0x000000ff00077202 */ /* 0x000fe20000000f00 */
[----:B------:R-:W-:Y:S06]  /*18b70*/  BRA `(.L_x_4921) ;  /* 0x0000000c005c7947 */ /* 0x000fec0003800000 */
.L_x_4923:
        /* <DEDUP_REMOVED lines=25> */
.L_x_4966:
[----:B------:R-:W-:Y:S05]  /*18d10*/  BSYNC B4 ;  /* 0x0000000000047941 */ /* 0x000fea0003800000 */
.L_x_4965:
        /* <DEDUP_REMOVED lines=18> */
.L_x_4968:
[----:B------:R-:W-:Y:S02]  /*18e40*/  ISETP.GE.AND P0, PT, R11, RZ, PT ;  /* 0x000000ff0b00720c */ /* 0x000fe40003f06270 */
[----:B------:R-:W-:-:S11]  /*18e50*/  MOV R13, 0x3fd774eb ;  /* 0x3fd774eb000d7802 */ /* 0x000fd60000000f00 */
[----:B------:R-:W-:-:S04]  /*18e60*/  @P0 FFMA.FTZ R4, R13, 0.93318945169448852539, -R4 ;  /* 0x3f6ee5810d040823 */ /* 0x000fc80000010804 */
[----:B------:R-:W-:-:S07]  /*18e70*/  @!P0 FFMA.FTZ R4, R13, 0.93318945169448852539, R4 ;  /* 0x3f6ee5810d048823 */ /* 0x000fce0000010004 */
.L_x_4969:
[----:B------:R-:W-:Y:S05]  /*18e80*/  BSYNC B0 ;  /* 0x0000000000007941 */ /* 0x000fea0003800000 */
.L_x_4967:
        /* <DEDUP_REMOVED lines=13> */
.L_x_4964:
        /* <DEDUP_REMOVED lines=13> */
.L_x_4972:
[----:B------:R-:W-:Y:S05]  /*19030*/  BSYNC B4 ;  /* 0x0000000000047941 */ /* 0x000fea0003800000 */
.L_x_4971:
        /* <DEDUP_REMOVED lines=18> */
.L_x_4974:
[----:B------:R-:W-:Y:S02]  /*19160*/  ISETP.GE.AND P0, PT, R11, RZ, PT ;  /* 0x000000ff0b00720c */ /* 0x000fe40003f06270 */
[----:B------:R-:W-:-:S11]  /*19170*/  MOV R13, 0x3fd774eb ;  /* 0x3fd774eb000d7802 */ /* 0x000fd60000000f00 */
[----:B------:R-:W-:-:S04]  /*19180*/  @P0 FFMA.FTZ R4, R13, 0.93318945169448852539, -R4 ;  /* 0x3f6ee5810d040823 */ /* 0x000fc80000010804 */
[----:B------:R-:W-:-:S07]  /*19190*/  @!P0 FFMA.FTZ R4, R13, 0.93318945169448852539, R4 ;  /* 0x3f6ee5810d048823 */ /* 0x000fce0000010004 */
.L_x_4975:
[----:B------:R-:W-:Y:S05]  /*191a0*/  BSYNC B0 ;  /* 0x0000000000007941 */ /* 0x000fea0003800000 */
.L_x_4973:
        /* <DEDUP_REMOVED lines=14> */
[----:B------:R-:W-:-:S04]  /*19290*/  FSETP.NEU.FTZ.AND P0, PT, R7, +INF , PT ;  /* 0x7f8000000700780b */ /* 0x000fc80003f1d000 */
[----:B------:R-:W-:Y:S01]  /*192a0*/  FSEL R7, R0, +INF , P0 ;  /* 0x7f80000000077808 */ /* 0x000fe20000000000 */
[----:B------:R-:W-:Y:S01]  /*192b0*/  HFMA2.MMA R0, -RZ, RZ, 2.04296875, -15.78125 ;  /* 0x4016cbe4ff007435 */ /* 0x000fe200000001ff */
[----:B------:R-:W-:Y:S01]  /*192c0*/  ISETP.GE.AND P0, PT, R11, RZ, PT ;  /* 0x000000ff0b00720c */ /* 0x000fe20003f06270 */
[----:B------:R-:W-:-:S03]  /*192d0*/  FADD.FTZ R11, |R9|, R14 ;  /* 0x0000000e090b7221 */ /* 0x000fc60000010200 */
        /* <DEDUP_REMOVED lines=8> */
.L_x_4963:
        /* <DEDUP_REMOVED lines=15> */
[----:B------:R-:W-:Y:S01]  /*19450*/  LOP3.LUT R7, R16, 0x800000, RZ, 0xfc, !PT ;  /* 0x0080000010077812 */ /* 0x000fe200078efcff */
[----:B0-----:R-:W-:-:S04]  /*19460*/  FFMA R16, -R10, R27, 1 ;  /* 0x3f8000000a107423 */ /* 0x001fc8000000011b */
[----:B------:R-:W0:Y:S02]  /*19470*/  MUFU.SQRT R18, R18 ;  /* 0x0000001200127308 */ /* 0x000e240000002000 */
[----:B0-----:R-:W-:Y:S01]  /*19480*/  @P0 FMUL.FTZ R13, R18, R7 ;  /* 0x00000007120d0220 */ /* 0x001fe20000410000 */
[----:B------:R-:W-:Y:S01]  /*19490*/  FSETP.NEU.FTZ.AND P0, PT, R4, +INF , PT ;  /* 0x7f8000000400780b */ /* 0x000fe20003f1d000 */
[----:B------:R-:W-:-:S03]  /*194a0*/  FFMA R7, R27, R16, R27 ;  /* 0x000000101b077223 */ /* 0x000fc6000000001b */
[----:B------:R-:W-:Y:S01]  /*194b0*/  FSEL R4, R13, +INF , P0 ;  /* 0x7f8000000d047808 */ /* 0x000fe20000000000 */
[----:B------:R-:W-:Y:S01]  /*194c0*/  FFMA R16, R0, R7, RZ ;  /* 0x0000000700107223 */ /* 0x000fe200000000ff */
[----:B------:R-:W-:-:S03]  /*194d0*/  MOV R13, 0x3f800000 ;  /* 0x3f800000000d7802 */ /* 0x000fc60000000f00 */
        /* <DEDUP_REMOVED lines=8> */
[----:B------:R-:W-:Y:S05]  /*19560*/  CALL.REL.NOINC `($__internal_4_$__cuda_sm3x_div_rn_ftz_f32_slowpath) ;  /* 0x000000f800947944 */ /* 0x000fea0003c00000 */
[----:B------:R-:W-:-:S07]  /*19570*/  MOV R7, R0 ;  /* 0x0000000000077202 */ /* 0x000fce0000000f00 */
.L_x_4977:
[----:B------:R-:W-:Y:S05]  /*19580*/  BSYNC B4 ;  /* 0x0000000000047941 */ /* 0x000fea0003800000 */
.L_x_4976:
        /* <DEDUP_REMOVED lines=18> */
.L_x_4979:
[----:B------:R-:W-:Y:S02]  /*196b0*/  ISETP.GE.AND P0, PT, R11, RZ, PT ;  /* 0x000000ff0b00720c */ /* 0x000fe40003f06270 */
[----:B------:R-:W-:-:S11]  /*196c0*/  MOV R7, 0x3fd774eb ;  /* 0x3fd774eb00077802 */ /* 0x000fd60000000f00 */
[----:B------:R-:W-:-:S04]  /*196d0*/  @P0 FFMA.FTZ R0, R7, 0.93318945169448852539, -R0 ;  /* 0x3f6ee58107000823 */ /* 0x000fc80000010800 */
[----:B------:R-:W-:-:S07]  /*196e0*/  @!P0 FFMA.FTZ R0, R7, 0.93318945169448852539, R0 ;  /* 0x3f6ee58107008823 */ /* 0x000fce0000010000 */
.L_x_4980:
[----:B------:R-:W-:Y:S05]  /*196f0*/  BSYNC B0 ;  /* 0x0000000000007941 */ /* 0x000fea0003800000 */
.L_x_4978:
        /* <DEDUP_REMOVED lines=10> */
.L_x_4970:
[----:B------:R-:W-:Y:S05]  /*197a0*/  BSYNC B3 ;  /* 0x0000000000037941 */ /* 0x000fea0003800000 */
.L_x_4962:
[----:B------:R-:W-:Y:S01]  /*197b0*/  ISETP.NE.AND P0, PT, R12, RZ, PT ;  /* 0x000000ff0c00720c */ /* 0x000fe20003f05270 */
[----:B------:R-:W-:Y:S01]  /*197c0*/  FADD.FTZ R10, R13, 0.69314718246459960938 ;  /* 0x3f3172180d0a7421 */ /* 0x000fe20000010000 */
[----:B------:R-:W-:-:S11]  /*197d0*/  FADD.FTZ R7, |R0|, -RZ ;  /* 0x800000ff00077221 */ /* 0x000fd60000010200 */
[----:B------:R-:W-:Y:S01]  /*197e0*/  @!P0 FADD.FTZ R10, -R10, -RZ ;  /* 0x800000ff0a0a8221 */ /* 0x000fe20000010100 */
[----:B------:R-:W-:Y:S06]  /*197f0*/  BRA `(.L_x_4921) ;  /* 0x00000000003c7947 */ /* 0x000fec0003800000 */
.L_x_4922:
        /* <DEDUP_REMOVED lines=15> */
.L_x_4921:
[----:B------:R-:W-:Y:S05]  /*198f0*/  BSYNC B2 ;  /* 0x0000000000027941 */ /* 0x000fea0003800000 */
.L_x_4920:
[----:B------:R-:W-:Y:S01]  /*19900*/  IADD3 R0, R8, 0x100, RZ ;  /* 0x0000010008007810 */ /* 0x000fe20007ffe0ff */
[----:B------:R-:W-:Y:S03]  /*19910*/  BSSY B2, `(.L_x_4981) ;  /* 0x0000284000027945 */ /* 0x000fe60003800000 */
        /* <DEDUP_REMOVED lines=111> */
.L_x_4990:
        /* <DEDUP_REMOVED lines=10> */
.L_x_4992:
[----:B------:R-:W-:-:S04]  /*1a0b0*/  FADD.FTZ R4, -R0, R15 ;  /* 0x0000000f00047221 */ /* 0x000fc80000010100 */
[----:B------:R-:W-:-:S07]  /*1a0c0*/  FMUL.FTZ R4, R4, 0.5 ;  /* 0x3f00000004047820 */ /* 0x000fce0000410000 */
.L_x_4993:
[----:B------:R-:W-:Y:S05]  /*1a0d0*/  BSYNC B1 ;  /* 0x0000000000017941 */ /* 0x000fea0003800000 */
.L_x_4991:
        /* <DEDUP_REMOVED lines=11> */
.L_x_4995:
[----:B------:R-:W-:-:S04]  /*1a190*/  FADD.FTZ R12, R18, -R31 ;  /* 0x8000001f120c7221 */ /* 0x000fc80000010000 */
[----:B------:R-:W-:-:S07]  /*1a1a0*/  FMUL.FTZ R31, R12, 0.5 ;  /* 0x3f0000000c1f7820 */ /* 0x000fce0000410000 */
.L_x_4996:
[----:B------:R-:W-:Y:S05]  /*1a1b0*/  BSYNC B1 ;  /* 0x0000000000017941 */ /* 0x000fea0003800000 */
.L_x_4994:
        /* <DEDUP_REMOVED lines=35> */
.L_x_4989:
[----:B------:R0:W1:Y:S02]  /*1a3f0*/  MUFU.SQRT R12, R9 ;  /* 0x00000009000c7308 */ /* 0x0000640000002000 */
.L_x_4988:
[----:B------:R-:W-:Y:S05]  /*1a400*/  BSYNC B0 ;  /* 0x0000000000007941 */ /* 0x000fea0003800000 */
.L_x_4987:
        /* <DEDUP_REMOVED lines=24> */
.L_x_5003:
[----:B------:R-:W-:-:S04]  /*1a590*/  FADD.FTZ R0, -R0, R15 ;  /* 0x0000000f00007221 */ /* 0x000fc80000010100 */
[----:B------:R-:W-:-:S07]  /*1a5a0*/  FMUL.FTZ R0, R0, 0.5 ;  /* 0x3f00000000007820 */ /* 0x000fce0000410000 */
.L_x_5004:
[----:B------:R-:W-:Y:S05]  /*1a5b0*/  BSYNC B1 ;  /* 0x0000000000017941 */ /* 0x000fea0003800000 */
.L_x_5002:
        /* <DEDUP_REMOVED lines=10> */
.L_x_5006:
[----:B------:R-:W-:-:S04]  /*1a660*/  FADD.FTZ R18, -R27, R18 ;  /* 0x000000121b127221 */ /* 0x000fc80000010100 */
[----:B0-----:R-:W-:-:S07]  /*1a670*/  FMUL.FTZ R9, R18, 0.5 ;  /* 0x3f00000012097820 */ /* 0x001fce0000410000 */
.L_x_5007:
[----:B------:R-:W-:Y:S05]  /*1a680*/  BSYNC B1 ;  /* 0x0000000000017941 */ /* 0x000fea0003800000 */
.L_x_5005:
[----:B------:R-:W-:Y:S01]  /*1a690*/  FADD.FTZ R0, R9, R0 ;  /* 0x0000000009007221 */ /* 0x000fe20000010000 */
[----:B------:R-:W-:Y:S01]  /*1a6a0*/  FADD.FTZ R29, R16, R29 ;  /* 0x0000001d101d7221 */ /* 0x000fe20000010000 */
[----:B------:R-:W-:-:S03]  /*1a6b0*/  PLOP3.LUT P0, PT, PT, PT, PT, 0x80, 0x0 ;  /* 0x000000000000781c */ /* 0x000fc60003f0f070 */
[----:B------:R-:W-:-:S04]  /*1a6c0*/  FMUL.FTZ R0, R29, R0 ;  /* 0x000000001d007220 */ /* 0x000fc80000410000 */
[----:B------:R2:W3:Y:S01]  /*1a6d0*/  MUFU.SQRT R15, R0 ;  /* 0x00000000000f7308 */ /* 0x0004e20000002000 */
[----:B------:R-:W-:Y:S05]  /*1a6e0*/  BRA `(.L_x_4999) ;  /* 0x0000000000687947 */ /* 0x000fea0003800000 */
.L_x_5001:
        /* <DEDUP_REMOVED lines=15> */
.L_x_5000:
        /* <DEDUP_REMOVED lines=8> */
.L_x_4998:
[----:B------:R-:W-:Y:S01]  /*1a860*/  PLOP3.LUT P0, PT, PT, PT, PT, 0x80, 0x0 ;  /* 0x000000000000781c */ /* 0x000fe20003f0f070 */
[----:B------:R-:W-:Y:S01]  /*1a870*/  FMUL.FTZ R15, R29, 16777216 ;  /* 0x4b8000001d0f7820 */ /* 0x000fe20000410000 */
[----:B------:R-:W-:-:S11]  /*1a880*/  FMUL.FTZ R16, R16, 16777216 ;  /* 0x4b80000010107820 */ /* 0x000fd60000410000 */
.L_x_4999:
[----:B------:R-:W-:Y:S05]  /*1a890*/  BSYNC B0 ;  /* 0x0000000000007941 */ /* 0x000fea0003800000 */
.L_x_4997:
        /* <DEDUP_REMOVED lines=33> */
.L_x_5010:
        /* <DEDUP_REMOVED lines=28> */
.L_x_5009:
        /* <DEDUP_REMOVED lines=21> */
.L_x_5014:
[----:B------:R-:W-:Y:S05]  /*1adc0*/  BSYNC B4 ;  /* 0x0000000000047941 */ /* 0x000fea0003800000 */
.L_x_5013:
        /* <DEDUP_REMOVED lines=18> */
.L_x_5016:
[----:B------:R-:W-:Y:S02]  /*1aef0*/  ISETP.GE.AND P0, PT, R16, RZ, PT ;  /* 0x000000ff1000720c */ /* 0x000fe40003f06270 */
[----:B------:R-:W-:-:S11]  /*1af00*/  MOV R11, 0x3fd774eb ;  /* 0x3fd774eb000b7802 */ /* 0x000fd60000000f00 */
[----:B------:R-:W-:-:S04]  /*1af10*/  @P0 FFMA.FTZ R4, R11, 0.93318945169448852539, -R4 ;  /* 0x3f6ee5810b040823 */ /* 0x000fc80000010804 */
[----:B------:R-:W-:-:S07]  /*1af20*/  @!P0 FFMA.FTZ R4, R11, 0.93318945169448852539, R4 ;  /* 0x3f6ee5810b048823 */ /* 0x000fce0000010004 */
.L_x_5017:
[----:B------:R-:W-:Y:S05]  /*1af30*/  BSYNC B0 ;  /* 0x0000000000007941 */ /* 0x000fea0003800000 */
.L_x_5015:
        /* <DEDUP_REMOVED lines=11> */
.L_x_5012:
        /* <DEDUP_REMOVED lines=18> */
.L_x_5019:
[----:B------:R-:W-:Y:S05]  /*1b110*/  BSYNC B4 ;  /* 0x0000000000047941 */ /* 0x000fea0003800000 */
.L_x_5018:
        /* <DEDUP_REMOVED lines=18> */
.L_x_5021:
[----:B------:R-:W-:Y:S02]  /*1b240*/  ISETP.GE.AND P0, PT, R16, RZ, PT ;  /* 0x000000ff1000720c */ /* 0x000fe40003f06270 */
[----:B------:R-:W-:-:S11]  /*1b250*/  MOV R11, 0x3fd774eb ;  /* 0x3fd774eb000b7802 */ /* 0x000fd60000000f00 */
[----:B------:R-:W-:-:S04]  /*1b260*/  @P0 FFMA.FTZ R4, R11, 0.93318945169448852539, -R4 ;  /* 0x3f6ee5810b040823 */ /* 0x000fc80000010804 */
[----:B------:R-:W-:-:S07]  /*1b270*/  @!P0 FFMA.FTZ R4, R11, 0.93318945169448852539, R4 ;  /* 0x3f6ee5810b048823 */ /* 0x000fce0000010004 */
.L_x_5022:
[----:B------:R-:W-:Y:S05]  /*1b280*/  BSYNC B0 ;  /* 0x0000000000007941 */ /* 0x000fea0003800000 */
.L_x_5020:
        /* <DEDUP_REMOVED lines=10> */
.L_x_5011:
[----:B------:R-:W-:Y:S05]  /*1b330*/  BSYNC B3 ;  /* 0x0000000000037941 */ /* 0x000fea0003800000 */
.L_x_5008:
[----:B------:R-:W-:-:S13]  /*1b340*/  ISETP.NE.AND P0, PT, R14, RZ, PT ;  /* 0x000000ff0e00720c */ /* 0x000fda0003f05270 */
[----:B-1----:R-:W-:Y:S01]  /*1b350*/  @!P0 FADD.FTZ R12, -R12, -RZ ;  /* 0x800000ff0c0c8221 */ /* 0x002fe20000010100 */
[----:B------:R-:W-:Y:S06]  /*1b360*/  BRA `(.L_x_4982) ;  /* 0x0000000c00787947 */ /* 0x000fec0003800000 */
.L_x_4986:
[----:B------:R-:W-:Y:S01]  /*1b370*/  FADD.FTZ R9, -R13, 6.1232342629258392722e-17 ;  /* 0x248d31320d097421 */ /* 0x000fe20000010100 */
[----:B------:R-:W-:-:S03]  /*1b380*/  FADD.FTZ R12, -R11, -RZ ;  /* 0x800000ff0b0c7221 */ /* 0x000fc60000010100 */
[----:B------:R-:W-:Y:S01]  /*1b390*/  FADD.FTZ R9, R9, 1.5707963705062866211 ;  /* 0x3fc90fdb09097421 */ /* 0x000fe20000010000 */
[----:B------:R-:W-:Y:S06]  /*1b3a0*/  BRA `(.L_x_4982) ;  /* 0x0000000c00687947 */ /* 0x000fec0003800000 */
.L_x_4985:
[----:B------:R-:W-:Y:S01]  /*1b3b0*/  FADD.FTZ R12, -R11, -RZ ;  /* 0x800000ff0b0c7221 */ /* 0x000fe20000010100 */
[----:B------:R-:W-:Y:S01]  /*1b3c0*/  MOV R9, RZ ;  /* 0x000000ff00097202 */ /* 0x000fe20000000f00 */
[----:B------:R-:W-:Y:S06]  /*1b3d0*/  BRA `(.L_x_4982) ;  /* 0x0000000c005c7947 */ /* 0x000fec0003800000 */
.L_x_4984:
        /* <DEDUP_REMOVED lines=25> */
.L_x_5027:
[----:B------:R-:W-:Y:S05]  /*1b570*/  BSYNC B4 ;  /* 0x0000000000047941 */ /* 0x000fea0003800000 */
.L_x_5026:
        /* <DEDUP_REMOVED lines=18> */
.L_x_5029:
[----:B------:R-:W-:Y:S02]  /*1b6a0*/  ISETP.GE.AND P0, PT, R13, RZ, PT ;  /* 0x000000ff0d00720c */ /* 0x000fe40003f06270 */
[----:B------:R-:W-:-:S11]  /*1b6b0*/  MOV R15, 0x3fd774eb ;  /* 0x3fd774eb000f7802 */ /* 0x000fd60000000f00 */
[----:B------:R-:W-:-:S04]  /*1b6c0*/  @P0 FFMA.FTZ R4, R15, 0.93318945169448852539, -R4 ;  /* 0x3f6ee5810f040823 */ /* 0x000fc80000010804 */
[----:B------:R-:W-:-:S07]  /*1b6d0*/  @!P0 FFMA.FTZ R4, R15, 0.93318945169448852539, R4 ;  /* 0x3f6ee5810f048823 */ /* 0x000fce0000010004 */
.L_x_5030:
[----:B------:R-:W-:Y:S05]  /*1b6e0*/  BSYNC B0 ;  /* 0x0000000000007941 */ /* 0x000fea0003800000 */
.L_x_5028:
        /* <DEDUP_REMOVED lines=13> */
.L_x_5025:
        /* <DEDUP_REMOVED lines=13> */
.L_x_5033:
[----:B------:R-:W-:Y:S05]  /*1b890*/  BSYNC B4 ;  /* 0x0000000000047941 */ /* 0x000fea0003800000 */
.L_x_5032:
        /* <DEDUP_REMOVED lines=18> */
.L_x_5035:
[----:B------:R-:W-:Y:S02]  /*1b9c0*/  ISETP.GE.AND P0, PT, R13, RZ, PT ;  /* 0x000000ff0d00720c */ /* 0x000fe40003f06270 */
[----:B------:R-:W-:-:S11]  /*1b9d0*/  MOV R15, 0x3fd774eb ;  /* 0x3fd774eb000f7802 */ /* 0x000fd60000000f00 */
[----:B------:R-:W-:-:S04]  /*1b9e0*/  @P0 FFMA.FTZ R4, R15, 0.93318945169448852539, -R4 ;  /* 0x3f6ee5810f040823 */ /* 0x000fc80000010804 */
[----:B------:R-:W-:-:S07]  /*1b9f0*/  @!P0 FFMA.FTZ R4, R15, 0.93318945169448852539, R4 ;  /* 0x3f6ee5810f048823 */ /* 0x000fce0000010004 */
.L_x_5036:
[----:B------:R-:W-:Y:S05]  /*1ba00*/  BSYNC B0 ;  /* 0x0000000000007941 */ /* 0x000fea0003800000 */
.L_x_5034:
        /* <DEDUP_REMOVED lines=27> */
.L_x_5024:
        /* <DEDUP_REMOVED lines=34> */
.L_x_5038:
[----:B------:R-:W-:Y:S05]  /*1bde0*/  BSYNC B4 ;  /* 0x0000000000047941 */ /* 0x000fea0003800000 */
.L_x_5037:
        /* <DEDUP_REMOVED lines=18> */
.L_x_5040:
[----:B------:R-:W-:Y:S02]  /*1bf10*/  ISETP.GE.AND P0, PT, R13, RZ, PT ;  /* 0x000000ff0d00720c */ /* 0x000fe40003f06270 */
[----:B------:R-:W-:-:S11]  /*1bf20*/  MOV R9, 0x3fd774eb ;  /* 0x3fd774eb00097802 */ /* 0x000fd60000000f00 */
[----:B------:R-:W-:-:S04]  /*1bf30*/  @P0 FFMA.FTZ R0, R9, 0.93318945169448852539, -R0 ;  /* 0x3f6ee58109000823 */ /* 0x000fc80000010800 */
[----:B------:R-:W-:-:S07]  /*1bf40*/  @!P0 FFMA.FTZ R0, R9, 0.93318945169448852539, R0 ;  /* 0x3f6ee58109008823 */ /* 0x000fce0000010000 */
.L_x_5041:
[----:B------:R-:W-:Y:S05]  /*1bf50*/  BSYNC B0 ;  /* 0x0000000000007941 */ /* 0x000fea0003800000 */
.L_x_5039:
        /* <DEDUP_REMOVED lines=10> */
.L_x_5031:
[----:B------:R-:W-:Y:S05]  /*1c000*/  BSYNC B3 ;  /* 0x0000000000037941 */ /* 0x000fea0003800000 */
.L_x_5023:
[----:B------:R-:W-:Y:S01]  /*1c010*/  ISETP.NE.AND P0, PT, R14, RZ, PT ;  /* 0x000000ff0e00720c */ /* 0x000fe20003f05270 */
[----:B------:R-:W-:Y:S01]  /*1c020*/  FADD.FTZ R12, R15, 0.69314718246459960938 ;  /* 0x3f3172180f0c7421 */ /* 0x000fe20000010000 */
[----:B------:R-:W-:-:S11]  /*1c030*/  FADD.FTZ R9, |R0|, -RZ ;  /* 0x800000ff00097221 */ /* 0x000fd60000010200 */
[----:B------:R-:W-:Y:S01]  /*1c040*/  @!P0 FADD.FTZ R12, -R12, -RZ ;  /* 0x800000ff0c0c8221 */ /* 0x000fe20000010100 */
[----:B------:R-:W-:Y:S06]  /*1c050*/  BRA `(.L_x_4982) ;  /* 0x00000000003c7947 */ /* 0x000fec0003800000 */
.L_x_4983:
        /* <DEDUP_REMOVED lines=15> */
.L_x_4982:
[----:B------:R-:W-:Y:S05]  /*1c150*/  BSYNC B2 ;  /* 0x0000000000027941 */ /* 0x000fea0003800000 */
.L_x_4981:
        /* <DEDUP_REMOVED lines=113> */
.L_x_5051:
        /* <DEDUP_REMOVED lines=10> */
.L_x_5053:
[----:B------:R-:W-:-:S04]  /*1c910*/  FADD.FTZ R4, -R0, R17 ;  /* 0x0000001100047221 */ /* 0x000fc80000010100 */
[----:B------:R-:W-:-:S07]  /*1c920*/  FMUL.FTZ R4, R4, 0.5 ;  /* 0x3f00000004047820 */ /* 0x000fce0000410000 */
.L_x_5054:
[----:B------:R-:W-:Y:S05]  /*1c930*/  BSYNC B1 ;  /* 0x0000000000017941 */ /* 0x000fea0003800000 */
.L_x_5052:
        /* <DEDUP_REMOVED lines=11> */
.L_x_5056:
[----:B------:R-:W-:-:S04]  /*1c9f0*/  FADD.FTZ R14, R20, -R31 ;  /* 0x8000001f140e7221 */ /* 0x000fc80000010000 */
[----:B------:R-:W-:-:S07]  /*1ca00*/  FMUL.FTZ R31, R14, 0.5 ;  /* 0x3f0000000e1f7820 */ /* 0x000fce0000410000 */
.L_x_5057:
[----:B------:R-:W-:Y:S05]  /*1ca10*/  BSYNC B1 ;  /* 0x0000000000017941 */ /* 0x000fea0003800000 */
.L_x_5055:
        /* <DEDUP_REMOVED lines=35> */
.L_x_5050:
[----:B------:R0:W1:Y:S02]  /*1cc50*/  MUFU.SQRT R14, R11 ;  /* 0x0000000b000e7308 */ /* 0x0000640000002000 */
.L_x_5049:
[----:B------:R-:W-:Y:S05]  /*1cc60*/  BSYNC B0 ;  /* 0x0000000000007941 */ /* 0x000fea0003800000 */
.L_x_5048:
        /* <DEDUP_REMOVED lines=24> */
.L_x_5064:
[----:B------:R-:W-:-:S04]  /*1cdf0*/  FADD.FTZ R0, -R0, R17 ;  /* 0x0000001100007221 */ /* 0x000fc80000010100 */
[----:B------:R-:W-:-:S07]  /*1ce00*/  FMUL.FTZ R0, R0, 0.5 ;  /* 0x3f00000000007820 */ /* 0x000fce0000410000 */
.L_x_5065:
[----:B------:R-:W-:Y:S05]  /*1ce10*/  BSYNC B1 ;  /* 0x0000000000017941 */ /* 0x000fea0003800000 */
.L_x_5063:
        /* <DEDUP_REMOVED lines=10> */
.L_x_5067:
[----:B------:R-:W-:-:S04]  /*1cec0*/  FADD.FTZ R20, -R27, R20 ;  /* 0x000000141b147221 */ /* 0x000fc80000010100 */
[----:B0-----:R-:W-:-:S07]  /*1ced0*/  FMUL.FTZ R11, R20, 0.5 ;  /* 0x3f000000140b7820 */ /* 0x001fce0000410000 */
.L_x_5068:
[----:B------:R-:W-:Y:S05]  /*1cee0*/  BSYNC B1 ;  /* 0x0000000000017941 */ /* 0x000fea0003800000 */
.L_x_5066:
[----:B------:R-:W-:Y:S01]  /*1cef0*/  FADD.FTZ R0, R11, R0 ;  /* 0x000000000b007221 */ /* 0x000fe20000010000 */
[----:B------:R-:W-:Y:S01]  /*1cf00*/  FADD.FTZ R29, R18, R29 ;  /* 0x0000001d121d7221 */ /* 0x000fe20000010000 */
[----:B------:R-:W-:-:S03]  /*1cf10*/  PLOP3.LUT P0, PT, PT, PT, PT, 0x80, 0x0 ;  /* 0x000000000000781c */ /* 0x000fc60003f0f070 */
[----:B------:R-:W-:-:S04]  /*1cf20*/  FMUL.FTZ R0, R29, R0 ;  /* 0x000000001d007220 */ /* 0x000fc80000410000 */
[----:B------:R2:W3:Y:S01]  /*1cf30*/  MUFU.SQRT R17, R0 ;  /* 0x0000000000117308 */ /* 0x0004e20000002000 */
[----:B------:R-:W-:Y:S05]  /*1cf40*/  BRA `(.L_x_5060) ;  /* 0x0000000000687947 */ /* 0x000fea0003800000 */
.L_x_5062:
        /* <DEDUP_REMOVED lines=15> */
.L_x_5061:
        /* <DEDUP_REMOVED lines=8> */
.L_x_5059:
[----:B------:R-:W-:Y:S01]  /*1d0c0*/  PLOP3.LUT P0, PT, PT, PT, PT, 0x80, 0x0 ;  /* 0x000000000000781c */ /* 0x000fe20003f0f070 */
[----:B------:R-:W-:Y:S01]  /*1d0d0*/  FMUL.FTZ R17, R29, 16777216 ;  /* 0x4b8000001d117820 */ /* 0x000fe20000410000 */
[----:B------:R-:W-:-:S11]  /*1d0e0*/  FMUL.FTZ R18, R18, 16777216 ;  /* 0x4b80000012127820 */ /* 0x000fd60000410000 */
.L_x_5060:
[----:B------:R-:W-:Y:S05]  /*1d0f0*/  BSYNC B0 ;  /* 0x0000000000007941 */ /* 0x000fea0003800000 */
.L_x_5058:
        /* <DEDUP_REMOVED lines=33> */
.L_x_5071:
        /* <DEDUP_REMOVED lines=28> */
.L_x_5070:
        /* <DEDUP_REMOVED lines=21> */
.L_x_5075:
[----:B------:R-:W-:Y:S05]  /*1d620*/  BSYNC B4 ;  /* 0x0000000000047941 */ /* 0x000fea0003800000 */
.L_x_5074:
        /* <DEDUP_REMOVED lines=18> */
.L_x_5077:
[----:B------:R-:W-:Y:S02]  /*1d750*/  ISETP.GE.AND P0, PT, R18, RZ, PT ;  /* 0x000000ff1200720c */ /* 0x000fe40003f06270 */
[----:B------:R-:W-:-:S11]  /*1d760*/  MOV R13, 0x3fd774eb ;  /* 0x3fd774eb000d7802 */ /* 0x000fd60000000f00 */
[----:B------:R-:W-:-:S04]  /*1d770*/  @P0 FFMA.FTZ R4, R13, 0.93318945169448852539, -R4 ;  /* 0x3f6ee5810d040823 */ /* 0x000fc80000010804 */
[----:B------:R-:W-:-:S07]  /*1d780*/  @!P0 FFMA.FTZ R4, R13, 0.93318945169448852539, R4 ;  /* 0x3f6ee5810d048823 */ /* 0x000fce0000010004 */
.L_x_5078:
[----:B------:R-:W-:Y:S05]  /*1d790*/  BSYNC B0 ;  /* 0x0000000000007941 */ /* 0x000fea0003800000 */
.L_x_5076:
        /* <DEDUP_REMOVED lines=11> */
.L_x_5073:
        /* <DEDUP_REMOVED lines=18> */
.L_x_5080:
[----:B------:R-:W-:Y:S05]  /*1d970*/  BSYNC B4 ;  /* 0x0000000000047941 */ /* 0x000fea0003800000 */
.L_x_5079:
        /* <DEDUP_REMOVED lines=18> */
.L_x_5082:
[----:B------:R-:W-:Y:S02]  /*1daa0*/  ISETP.GE.AND P0, PT, R18, RZ, PT ;  /* 0x000000ff1200720c */ /* 0x000fe40003f06270 */
[----:B------:R-:W-:-:S11]  /*1dab0*/  MOV R13, 0x3fd774eb ;  /* 0x3fd774eb000d7802 */ /* 0x000fd60000000f00 */
[----:B------:R-:W-:-:S04]  /*1dac0*/  @P0 FFMA.FTZ R4, R13, 0.93318945169448852539, -R4 ;  /* 0x3f6ee5810d040823 */ /* 0x000fc80000010804 */
[----:B------:R-:W-:-:S07]  /*1dad0*/  @!P0 FFMA.FTZ R4, R13, 0.93318945169448852539, R4 ;  /* 0x3f6ee5810d048823 */ /* 0x000fce0000010004 */
.L_x_5083:
[----:B------:R-:W-:Y:S05]  /*1dae0*/  BSYNC B0 ;  /* 0x0000000000007941 */ /* 0x000fea0003800000 */
.L_x_5081:
        /* <DEDUP_REMOVED lines=10> */
.L_x_5072:
[----:B------:R-:W-:Y:S05]  /*1db90*/  BSYNC B3 ;  /* 0x0000000000037941 */ /* 0x000fea0003800000 */
.L_x_5069:
[----:B------:R-:W-:-:S13]  /*1dba0*/  ISETP.NE.AND P0, PT, R16, RZ, PT ;  /* 0x000000ff1000720c */ /* 0x000fda0003f05270 */
[----:B-1----:R-:W-:Y:S01]  /*1dbb0*/  @!P0 FADD.FTZ R14, -R14, -RZ ;  /* 0x800000ff0e0e8221 */ /* 0x002fe20000010100 */
[----:B------:R-:W-:Y:S06]  /*1dbc0*/  BRA `(.L_x_5043) ;  /* 0x0000000c00787947 */ /* 0x000fec0003800000 */
.L_x_5047:
[----:B------:R-:W-:Y:S01]  /*1dbd0*/  FADD.FTZ R11, -R15, 6.1232342629258392722e-17 ;  /* 0x248d31320f0b7421 */ /* 0x000fe20000010100 */
[----:B------:R-:W-:-:S03]  /*1dbe0*/  FADD.FTZ R14, -R13, -RZ ;  /* 0x800000ff0d0e7221 */ /* 0x000fc60000010100 */
[----:B------:R-:W-:Y:S01]  /*1dbf0*/  FADD.FTZ R11, R11, 1.5707963705062866211 ;  /* 0x3fc90fdb0b0b7421 */ /* 0x000fe20000010000 */
[----:B------:R-:W-:Y:S06]  /*1dc00*/  BRA `(.L_x_5043) ;  /* 0x0000000c00687947 */ /* 0x000fec0003800000 */
.L_x_5046:
[----:B------:R-:W-:Y:S01]  /*1dc10*/  FADD.FTZ R14, -R13, -RZ ;  /* 0x800000ff0d0e7221 */ /* 0x000fe20000010100 */
[----:B------:R-:W-:Y:S01]  /*1dc20*/  MOV R11, RZ ;  /* 0x000000ff000b7202 */ /* 0x000fe20000000f00 */
[----:B------:R-:W-:Y:S06]  /*1dc30*/  BRA `(.L_x_5043) ;  /* 0x0000000c005c7947 */ /* 0x000fec0003800000 */
.L_x_5045:
        /* <DEDUP_REMOVED lines=25> */
.L_x_5088:
[----:B------:R-:W-:Y:S05]  /*1ddd0*/  BSYNC B4 ;  /* 0x0000000000047941 */ /* 0x000fea0003800000 */
.L_x_5087:
        /* <DEDUP_REMOVED lines=18> */
.L_x_5090:
[----:B------:R-:W-:Y:S02]  /*1df00*/  ISETP.GE.AND P0, PT, R15, RZ, PT ;  /* 0x000000ff0f00720c */ /* 0x000fe40003f06270 */
[----:B------:R-:W-:-:S11]  /*1df10*/  MOV R17, 0x3fd774eb ;  /* 0x3fd774eb00117802 */ /* 0x000fd60000000f00 */
[----:B------:R-:W-:-:S04]  /*1df20*/  @P0 FFMA.FTZ R4, R17, 0.93318945169448852539, -R4 ;  /* 0x3f6ee58111040823 */ /* 0x000fc80000010804 */
[----:B------:R-:W-:-:S07]  /*1df30*/  @!P0 FFMA.FTZ R4, R17, 0.93318945169448852539, R4 ;  /* 0x3f6ee58111048823 */ /* 0x000fce0000010004 */
.L_x_5091:
[----:B------:R-:W-:Y:S05]  /*1df40*/  BSYNC B0 ;  /* 0x0000000000007941 */ /* 0x000fea0003800000 */
.L_x_5089:
        /* <DEDUP_REMOVED lines=13> */
.L_x_5086:
        /* <DEDUP_REMOVED lines=13> */
.L_x_5094:
[----:B------:R-:W-:Y:S05]  /*1e0f0*/  BSYNC B4 ;  /* 0x0000000000047941 */ /* 0x000fea0003800000 */
.L_x_5093:
        /* <DEDUP_REMOVED lines=18> */
.L_x_5096:
[----:B------:R-:W-:Y:S02]  /*1e220*/  ISETP.GE.AND P0, PT, R15, RZ, PT ;  /* 0x000000ff0f00720c */ /* 0x000fe40003f06270 */
[----:B------:R-:W-:-:S11]  /*1e230*/  MOV R17, 0x3fd774eb ;  /* 0x3fd774eb00117802 */ /* 0x000fd60000000f00 */
[----:B------:R-:W-:-:S04]  /*1e240*/  @P0 FFMA.FTZ R4, R17, 0.93318945169448852539, -R4 ;  /* 0x3f6ee58111040823 */ /* 0x000fc80000010804 */
[----:B------:R-:W-:-:S07]  /*1e250*/  @!P0 FFMA.FTZ R4, R17, 0.93318945169448852539, R4 ;  /* 0x3f6ee58111048823 */ /* 0x000fce0000010004 */
.L_x_5097:
[----:B------:R-:W-:Y:S05]  /*1e260*/  BSYNC B0 ;  /* 0x0000000000007941 */ /* 0x000fea0003800000 */
.L_x_5095:
        /* <DEDUP_REMOVED lines=27> */
.L_x_5085:
        /* <DEDUP_REMOVED lines=34> */
.L_x_5099:
[----:B------:R-:W-:Y:S05]  /*1e640*/  BSYNC B4 ;  /* 0x0000000000047941 */ /* 0x000fea0003800000 */
.L_x_5098:
        /* <DEDUP_REMOVED lines=18> */
.L_x_5101:
[----:B------:R-:W-:Y:S02]  /*1e770*/  ISETP.GE.AND P0, PT, R15, RZ, PT ;  /* 0x000000ff0f00720c */ /* 0x000fe40003f06270 */
[----:B------:R-:W-:-:S11]  /*1e780*/  MOV R11, 0x3fd774eb ;  /* 0x3fd774eb000b7802 */ /* 0x000fd60000000f00 */
[----:B------:R-:W-:-:S04]  /*1e790*/  @P0 FFMA.FTZ R0, R11, 0.93318945169448852539, -R0 ;  /* 0x3f6ee5810b000823 */ /* 0x000fc80000010800 */
[----:B------:R-:W-:-:S07]  /*1e7a0*/  @!P0 FFMA.FTZ R0, R11, 0.93318945169448852539, R0 ;  /* 0x3f6ee5810b008823 */ /* 0x000fce0000010000 */
.L_x_5102:
[----:B------:R-:W-:Y:S05]  /*1e7b0*/  BSYNC B0 ;  /* 0x0000000000007941 */ /* 0x000fea0003800000 */
.L_x_5100:
        /* <DEDUP_REMOVED lines=10> */
.L_x_5092:
[----:B------:R-:W-:Y:S05]  /*1e860*/  BSYNC B3 ;  /* 0x0000000000037941 */ /* 0x000fea0003800000 */
.L_x_5084:
[----:B------:R-:W-:Y:S01]  /*1e870*/  ISETP.NE.AND P0, PT, R16, RZ, PT ;  /* 0x000000ff1000720c */ /* 0x000fe20003f05270 */
[----:B------:R-:W-:Y:S01]  /*1e880*/  FADD.FTZ R14, R17, 0.69314718246459960938 ;  /* 0x3f317218110e7421 */ /* 0x000fe20000010000 */
[----:B------:R-:W-:-:S11]  /*1e890*/  FADD.FTZ R11, |R0|, -RZ ;  /* 0x800000ff000b7221 */ /* 0x000fd60000010200 */
[----:B------:R-:W-:Y:S01]  /*1e8a0*/  @!P0 FADD.FTZ R14, -R14, -RZ ;  /* 0x800000ff0e0e8221 */ /* 0x000fe20000010100 */
[----:B------:R-:W-:Y:S06]  /*1e8b0*/  BRA `(.L_x_5043) ;  /* 0x00000000003c7947 */ /* 0x000fec0003800000 */
.L_x_5044:
        /* <DEDUP_REMOVED lines=15> */
.L_x_5043:
[----:B------:R-:W-:Y:S05]  /*1e9b0*/  BSYNC B2 ;  /* 0x0000000000027941 */ /* 0x000fea0003800000 */
.L_x_5042:
        /* <DEDUP_REMOVED lines=113> */
.L_x_5112:
        /* <DEDUP_REMOVED lines=10> */
.L_x_5114:
[----:B------:R-:W-:-:S04]  /*1f170*/  FADD.FTZ R4, -R0, R19 ;  /* 0x0000001300047221 */ /* 0x000fc80000010100 */
[----:B------:R-:W-:-:S07]  /*1f180*/  FMUL.FTZ R4, R4, 0.5 ;  /* 0x3f00000004047820 */ /* 0x000fce0000410000 */
.L_x_5115:
[----:B------:R-:W-:Y:S05]  /*1f190*/  BSYNC B1 ;  /* 0x0000000000017941 */ /* 0x000fea0003800000 */
.L_x_5113:
        /* <DEDUP_REMOVED lines=11> */
.L_x_5117:
[----:B------:R-:W-:-:S04]  /*1f250*/  FADD.FTZ R16, R22, -R31 ;  /* 0x8000001f16107221 */ /* 0x000fc80000010000 */
[----:B------:R-:W-:-:S07]  /*1f260*/  FMUL.FTZ R31, R16, 0.5 ;  /* 0x3f000000101f7820 */ /* 0x000fce0000410000 */
.L_x_5118:
[----:B------:R-:W-:Y:S05]  /*1f270*/  BSYNC B1 ;  /* 0x0000000000017941 */ /* 0x000fea0003800000 */
.L_x_5116:
        /* <DEDUP_REMOVED lines=35> */
.L_x_5111:
[----:B------:R0:W1:Y:S02]  /*1f4b0*/  MUFU.SQRT R16, R13 ;  /* 0x0000000d00107308 */ /* 0x0000640000002000 */
.L_x_5110:
[----:B------:R-:W-:Y:S05]  /*1f4c0*/  BSYNC B0 ;  /* 0x0000000000007941 */ /* 0x000fea0003800000 */
.L_x_5109:
        /* <DEDUP_REMOVED lines=24> */
.L_x_5125:
[----:B------:R-:W-:-:S04]  /*1f650*/  FADD.FTZ R0, -R0, R19 ;  /* 0x0000001300007221 */ /* 0x000fc80000010100 */
[----:B------:R-:W-:-:S07]  /*1f660*/  FMUL.FTZ R0, R0, 0.5 ;  /* 0x3f00000000007820 */ /* 0x000fce0000410000 */
.L_x_5126:
[----:B------:R-:W-:Y:S05]  /*1f670*/  BSYNC B1 ;  /* 0x0000000000017941 */ /* 0x000fea0003800000 */
.L_x_5124:
        /* <DEDUP_REMOVED lines=10> */
.L_x_5128:
[----:B------:R-:W-:-:S04]  /*1f720*/  FADD.FTZ R22, -R27, R22 ;  /* 0x000000161b167221 */ /* 0x000fc80000010100 */
[----:B0-----:R-:W-:-:S07]  /*1f730*/  FMUL.FTZ R13, R22, 0.5 ;  /* 0x3f000000160d7820 */ /* 0x001fce0000410000 */
.L_x_5129:
[----:B------:R-:W-:Y:S05]  /*1f740*/  BSYNC B1 ;  /* 0x0000000000017941 */ /* 0x000fea0003800000 */
.L_x_5127:
[----:B------:R-:W-:Y:S01]  /*1f750*/  FADD.FTZ R0, R13, R0 ;  /* 0x000000000d007221 */ /* 0x000fe20000010000 */
[----:B------:R-:W-:Y:S01]  /*1f760*/  FADD.FTZ R29, R20, R29 ;  /* 0x0000001d141d7221 */ /* 0x000fe20000010000 */
[----:B------:R-:W-:-:S03]  /*1f770*/  PLOP3.LUT P0, PT, PT, PT, PT, 0x80, 0x0 ;  /* 0x000000000000781c */ /* 0x000fc60003f0f070 */
[----:B------:R-:W-:-:S04]  /*1f780*/  FMUL.FTZ R0, R29, R0 ;  /* 0x000000001d007220 */ /* 0x000fc80000410000 */
[----:B------:R2:W3:Y:S01]  /*1f790*/  MUFU.SQRT R19, R0 ;  /* 0x0000000000137308 */ /* 0x0004e20000002000 */
[----:B------:R-:W-:Y:S05]  /*1f7a0*/  BRA `(.L_x_5121) ;  /* 0x0000000000687947 */ /* 0x000fea0003800000 */
.L_x_5123:
        /* <DEDUP_REMOVED lines=15> */
.L_x_5122:
        /* <DEDUP_REMOVED lines=8> */
.L_x_5120:
[----:B------:R-:W-:Y:S01]  /*1f920*/  PLOP3.LUT P0, PT, PT, PT, PT, 0x80, 0x0 ;  /* 0x000000000000781c */ /* 0x000fe20003f0f070 */
[----:B------:R-:W-:Y:S01]  /*1f930*/  FMUL.FTZ R19, R29, 16777216 ;  /* 0x4b8000001d137820 */ /* 0x000fe20000410000 */
[----:B------:R-:W-:-:S11]  /*1f940*/  FMUL.FTZ R20, R20, 16777216 ;  /* 0x4b80000014147820 */ /* 0x000fd60000410000 */
.L_x_5121:
[----:B------:R-:W-:Y:S05]  /*1f950*/  BSYNC B0 ;  /* 0x0000000000007941 */ /* 0x000fea0003800000 */
.L_x_5119:
        /* <DEDUP_REMOVED lines=33> */
.L_x_5132:
        /* <DEDUP_REMOVED lines=28> */
.L_x_5131:
        /* <DEDUP_REMOVED lines=21> */
.L_x_5136:
[----:B------:R-:W-:Y:S05]  /*1fe80*/  BSYNC B4 ;  /* 0x0000000000047941 */ /* 0x000fea0003800000 */
.L_x_5135:
        /* <DEDUP_REMOVED lines=18> */
.L_x_5138:
[----:B------:R-:W-:Y:S02]  /*1ffb0*/  ISETP.GE.AND P0, PT, R20, RZ, PT ;  /* 0x000000ff1400720c */ /* 0x000fe40003f06270 */
[----:B------:R-:W-:-:S11]  /*1ffc0*/  MOV R15, 0x3fd774eb ;  /* 0x3fd774eb000f7802 */ /* 0x000fd60000000f00 */
[----:B------:R-:W-:-:S04]  /*1ffd0*/  @P0 FFMA.FTZ R4, R15, 0.93318945169448852539, -R4 ;  /* 0x3f6ee5810f040823 */ /* 0x000fc80000010804 */
[----:B------:R-:W-:-:S07]  /*1ffe0*/  @!P0 FFMA.FTZ R4, R15, 0.93318945169448852539, R4 ;  /* 0x3f6ee5810f048823 */ /* 0x000fce0000010004 */
.L_x_5139:
[----:B------:R-:W-:Y:S05]  /*1fff0*/  BSYNC B0 ;  /* 0x0000000000007941 */ /* 0x000fea0003800000 */
.L_x_5137:
        /* <DEDUP_REMOVED lines=11> */
.L_x_5134:
        /* <DEDUP_REMOVED lines=18> */
.L_x_5141:
[----:B------:R-:W-:Y:S05]  /*201d0*/  BSYNC B4 ;  /* 0x0000000000047941 */ /* 0x000fea0003800000 */
.L_x_5140:
        /* <DEDUP_REMOVED lines=18> */
.L_x_5143:
[----:B------:R-:W-:Y:S02]  /*20300*/  ISETP.GE.AND P0, PT, R20, RZ, PT ;  /* 0x000000ff1400720c */ /* 0x000fe40003f06270 */
[----:B------:R-:W-:-:S11]  /*20310*/  MOV R15, 0x3fd774eb ;  /* 0x3fd774eb000f7802 */ /* 0x000fd60000000f00 */
[----:B------:R-:W-:-:S04]  /*20320*/  @P0 FFMA.FTZ R4, R15, 0.93318945169448852539, -R4 ;  /* 0x3f6ee5810f040823 */ /* 0x000fc80000010804 */
[----:B------:R-:W-:-:S07]  /*20330*/  @!P0 FFMA.FTZ R4, R15, 0.93318945169448852539, R4 ;  /* 0x3f6ee5810f048823 */ /* 0x000fce0000010004 */
.L_x_5144:
[----:B------:R-:W-:Y:S05]  /*20340*/  BSYNC B0 ;  /* 0x0000000000007941 */ /* 0x000fea0003800000 */
.L_x_5142:
        /* <DEDUP_REMOVED lines=10> */
.L_x_5133:
[----:B------:R-:W-:Y:S05]  /*203f0*/  BSYNC B3 ;  /* 0x0000000000037941 */ /* 0x000fea0003800000 */
.L_x_5130:
[----:B------:R-:W-:-:S13]  /*20400*/  ISETP.NE.AND P0, PT, R18, RZ, PT ;  /* 0x000000ff1200720c */ /* 0x000fda0003f05270 */
[----:B-1----:R-:W-:Y:S01]  /*20410*/  @!P0 FADD.FTZ R16, -R16, -RZ ;  /* 0x800000ff10108221 */ /* 0x002fe20000010100 */
[----:B------:R-:W-:Y:S06]  /*20420*/  BRA `(.L_x_5104) ;  /* 0x0000000c00787947 */ /* 0x000fec0003800000 */
.L_x_5108:
[----:B------:R-:W-:Y:S01]  /*20430*/  FADD.FTZ R13, -R17, 6.1232342629258392722e-17 ;  /* 0x248d3132110d7421 */ /* 0x000fe20000010100 */
[----:B------:R-:W-:-:S03]  /*20440*/  FADD.FTZ R16, -R15, -RZ ;  /* 0x800000ff0f107221 */ /* 0x000fc60000010100 */
[----:B------:R-:W-:Y:S01]  /*20450*/  FADD.FTZ R13, R13, 1.5707963705062866211 ;  /* 0x3fc90fdb0d0d7421 */ /* 0x000fe20000010000 */
[----:B------:R-:W-:Y:S06]  /*20460*/  BRA `(.L_x_5104) ;  /* 0x0000000c00687947 */ /* 0x000fec0003800000 */
.L_x_5107:
[----:B------:R-:W-:Y:S01]  /*20470*/  FADD.FTZ R16, -R15, -RZ ;  /* 0x800000ff0f107221 */ /* 0x000fe20000010100 */
[----:B------:R-:W-:Y:S01]  /*20480*/  MOV R13, RZ ;  /* 0x000000ff000d7202 */ /* 0x000fe20000000f00 */
[----:B------:R-:W-:Y:S06]  /*20490*/  BRA `(.L_x_5104) ;  /* 0x0000000c005c7947 */ /* 0x000fec0003800000 */
.L_x_5106:
        /* <DEDUP_REMOVED lines=25> */
.L_x_5149:
[----:B------:R-:W-:Y:S05]  /*20630*/  BSYNC B4 ;  /* 0x0000000000047941 */ /* 0x000fea0003800000 */
.L_x_5148:
        /* <DEDUP_REMOVED lines=18> */
.L_x_5151:
[----:B------:R-:W-:Y:S02]  /*20760*/  ISETP.GE.AND P0, PT, R17, RZ, PT ;  /* 0x000000ff1100720c */ /* 0x000fe40003f06270 */
[----:B------:R-:W-:-:S11]  /*20770*/  MOV R19, 0x3fd774eb ;  /* 0x3fd774eb00137802 */ /* 0x000fd60000000f00 */
[----:B------:R-:W-:-:S04]  /*20780*/  @P0 FFMA.FTZ R4, R19, 0.93318945169448852539, -R4 ;  /* 0x3f6ee58113040823 */ /* 0x000fc80000010804 */
[----:B------:R-:W-:-:S07]  /*20790*/  @!P0 FFMA.FTZ R4, R19, 0.93318945169448852539, R4 ;  /* 0x3f6ee58113048823 */ /* 0x000fce0000010004 */
.L_x_5152:
[----:B------:R-:W-:Y:S05]  /*207a0*/  BSYNC B0 ;  /* 0x0000000000007941 */ /* 0x000fea0003800000 */
.L_x_5150:
        /* <DEDUP_REMOVED lines=13> */
.L_x_5147:
        /* <DEDUP_REMOVED lines=13> */
.L_x_5155:
[----:B------:R-:W-:Y:S05]  /*20950*/  BSYNC B4 ;  /* 0x0000000000047941 */ /* 0x000fea0003800000 */
.L_x_5154:
        /* <DEDUP_REMOVED lines=18> */
.L_x_5157:
[----:B------:R-:W-:Y:S02]  /*20a80*/  ISETP.GE.AND P0, PT, R17, RZ, PT ;  /* 0x000000ff1100720c */ /* 0x000fe40003f06270 */
[----:B------:R-:W-:-:S11]  /*20a90*/  MOV R19, 0x3fd774eb ;  /* 0x3fd774eb00137802 */ /* 0x000fd60000000f00 */
[----:B------:R-:W-:-:S04]  /*20aa0*/  @P0 FFMA.FTZ R4, R19, 0.93318945169448852539, -R4 ;  /* 0x3f6ee58113040823 */ /* 0x000fc80000010804 */
[----:B------:R-:W-:-:S07]  /*20ab0*/  @!P0 FFMA.FTZ R4, R19, 0.93318945169448852539, R4 ;  /* 0x3f6ee58113048823 */ /* 0x000fce0000010004 */
.L_x_5158:
[----:B------:R-:W-:Y:S05]  /*20ac0*/  BSYNC B0 ;  /* 0x0000000000007941 */ /* 0x000fea0003800000 */
.L_x_5156:
        /* <DEDUP_REMOVED lines=27> */
.L_x_5146:
        /* <DEDUP_REMOVED lines=34> */
.L_x_5160:
[----:B------:R-:W-:Y:S05]  /*20ea0*/  BSYNC B4 ;  /* 0x0000000000047941 */ /* 0x000fea0003800000 */
.L_x_5159:
        /* <DEDUP_REMOVED lines=18> */
.L_x_5162:
[----:B------:R-:W-:Y:S02]  /*20fd0*/  ISETP.GE.AND P0, PT, R17, RZ, PT ;  /* 0x000000ff1100720c */ /* 0x000fe40003f06270 */
[----:B------:R-:W-:-:S11]  /*20fe0*/  MOV R13, 0x3fd774eb ;  /* 0x3fd774eb000d7802 */ /* 0x000fd60000000f00 */
[----:B------:R-:W-:-:S04]  /*20ff0*/  @P0 FFMA.FTZ R0, R13, 0.93318945169448852539, -R0 ;  /* 0x3f6ee5810d000823 */ /* 0x000fc80000010800 */
[----:B------:R-:W-:-:S07]  /*21000*/  @!P0 FFMA.FTZ R0, R13, 0.93318945169448852539, R0 ;  /* 0x3f6ee5810d008823 */ /* 0x000fce0000010000 */
.L_x_5163:
[----:B------:R-:W-:Y:S05]  /*21010*/  BSYNC B0 ;  /* 0x0000000000007941 */ /* 0x000fea0003800000 */
.L_x_5161:
        /* <DEDUP_REMOVED lines=10> */
.L_x_5153:
[----:B------:R-:W-:Y:S05]  /*210c0*/  BSYNC B3 ;  /* 0x0000000000037941 */ /* 0x000fea0003800000 */
.L_x_5145:
[----:B------:R-:W-:Y:S01]  /*210d0*/  ISETP.NE.AND P0, PT, R18, RZ, PT ;  /* 0x000000ff1200720c */ /* 0x000fe20003f05270 */
[----:B------:R-:W-:Y:S01]  /*210e0*/  FADD.FTZ R16, R19, 0.69314718246459960938 ;  /* 0x3f31721813107421 */ /* 0x000fe20000010000 */
[----:B------:R-:W-:-:S11]  /*210f0*/  FADD.FTZ R13, |R0|, -RZ ;  /* 0x800000ff000d7221 */ /* 0x000fd60000010200 */
[----:B------:R-:W-:Y:S01]  /*21100*/  @!P0 FADD.FTZ R16, -R16, -RZ ;  /* 0x800000ff10108221 */ /* 0x000fe20000010100 */
[----:B------:R-:W-:Y:S06]  /*21110*/  BRA `(.L_x_5104) ;  /* 0x00000000003c7947 */ /* 0x000fec0003800000 */
.L_x_5105:
        /* <DEDUP_REMOVED lines=15> */
.L_x_5104:
[----:B------:R-:W-:Y:S05]  /*21210*/  BSYNC B2 ;  /* 0x0000000000027941 */ /* 0x000fea0003800000 */
.L_x_5103:
        /* <DEDUP_REMOVED lines=113> */
.L_x_5173:
        /* <DEDUP_REMOVED lines=10> */
.L_x_5175:
[----:B------:R-:W-:-:S04]  /*219d0*/  FADD.FTZ R4, -R0, R21 ;  /* 0x0000001500047221 */ /* 0x000fc80000010100 */
[----:B------:R-:W-:-:S07]  /*219e0*/  FMUL.FTZ R4, R4, 0.5 ;  /* 0x3f00000004047820 */ /* 0x000fce0000410000 */
.L_x_5176:
[----:B------:R-:W-:Y:S05]  /*219f0*/  BSYNC B1 ;  /* 0x0000000000017941 */ /* 0x000fea0003800000 */
.L_x_5174:
        /* <DEDUP_REMOVED lines=11> */
.L_x_5178:
[----:B------:R-:W-:-:S04]  /*21ab0*/  FADD.FTZ R20, R24, -R31 ;  /* 0x8000001f18147221 */ /* 0x000fc80000010000 */
[----:B------:R-:W-:-:S07]  /*21ac0*/  FMUL.FTZ R31, R20, 0.5 ;  /* 0x3f000000141f7820 */ /* 0x000fce0000410000 */
.L_x_5179:
[----:B------:R-:W-:Y:S05]  /*21ad0*/  BSYNC B1 ;  /* 0x0000000000017941 */ /* 0x000fea0003800000 */
.L_x_5177:
        /* <DEDUP_REMOVED lines=35> */
.L_x_5172:
[----:B------:R0:W1:Y:S02]  /*21d10*/  MUFU.SQRT R20, R15 ;  /* 0x0000000f00147308 */ /* 0x0000640000002000 */
.L_x_5171:
[----:B------:R-:W-:Y:S05]  /*21d20*/  BSYNC B0 ;  /* 0x0000000000007941 */ /* 0x000fea0003800000 */
.L_x_5170:
        /* <DEDUP_REMOVED lines=24> */
.L_x_5186:
[----:B------:R-:W-:-:S04]  /*21eb0*/  FADD.FTZ R0, -R0, R21 ;  /* 0x0000001500007221 */ /* 0x000fc80000010100 */
[----:B------:R-:W-:-:S07]  /*21ec0*/  FMUL.FTZ R0, R0, 0.5 ;  /* 0x3f00000000007820 */ /* 0x000fce0000410000 */
.L_x_5187:
[----:B------:R-:W-:Y:S05]  /*21ed0*/  BSYNC B1 ;  /* 0x0000000000017941 */ /* 0x000fea0003800000 */
.L_x_5185:
        /* <DEDUP_REMOVED lines=10> */
.L_x_5189:
[----:B------:R-:W-:-:S04]  /*21f80*/  FADD.FTZ R24, -R27, R24 ;  /* 0x000000181b187221 */ /* 0x000fc80000010100 */
[----:B0-----:R-:W-:-:S07]  /*21f90*/  FMUL.FTZ R15, R24, 0.5 ;  /* 0x3f000000180f7820 */ /* 0x001fce0000410000 */
.L_x_5190:
[----:B------:R-:W-:Y:S05]  /*21fa0*/  BSYNC B1 ;  /* 0x0000000000017941 */ /* 0x000fea0003800000 */
.L_x_5188:
[----:B------:R-:W-:Y:S01]  /*21fb0*/  FADD.FTZ R0, R15, R0 ;  /* 0x000000000f007221 */ /* 0x000fe20000010000 */
[----:B------:R-:W-:Y:S01]  /*21fc0*/  FADD.FTZ R29, R22, R29 ;  /* 0x0000001d161d7221 */ /* 0x000fe20000010000 */
[----:B------:R-:W-:-:S03]  /*21fd0*/  PLOP3.LUT P0, PT, PT, PT, PT, 0x80, 0x0 ;  /* 0x000000000000781c */ /* 0x000fc60003f0f070 */
[----:B------:R-:W-:-:S04]  /*21fe0*/  FMUL.FTZ R0, R29, R0 ;  /* 0x000000001d007220 */ /* 0x000fc80000410000 */
[----:B------:R4:W0:Y:S01]  /*21ff0*/  MUFU.SQRT R21, R0 ;  /* 0x0000000000157308 */ /* 0x0008220000002000 */
[----:B------:R-:W-:Y:S05]  /*22000*/  BRA `(.L_x_5182) ;  /* 0x0000000000687947 */ /* 0x000fea0003800000 */
.L_x_5184:
        /* <DEDUP_REMOVED lines=15> */
.L_x_5183:
        /* <DEDUP_REMOVED lines=8> */
.L_x_5181:
[----:B------:R-:W-:Y:S01]  /*22180*/  PLOP3.LUT P0, PT, PT, PT, PT, 0x80, 0x0 ;  /* 0x000000000000781c */ /* 0x000fe20003f0f070 */
[----:B------:R-:W-:Y:S01]  /*22190*/  FMUL.FTZ R21, R29, 16777216 ;  /* 0x4b8000001d157820 */ /* 0x000fe20000410000 */
[----:B------:R-:W-:-:S11]  /*221a0*/  FMUL.FTZ R22, R22, 16777216 ;  /* 0x4b80000016167820 */ /* 0x000fd60000410000 */
.L_x_5182:
[----:B------:R-:W-:Y:S05]  /*221b0*/  BSYNC B0 ;  /* 0x0000000000007941 */ /* 0x000fea0003800000 */
.L_x_5180:
        /* <DEDUP_REMOVED lines=33> */
.L_x_5193:
        /* <DEDUP_REMOVED lines=28> */
.L_x_5192:
        /* <DEDUP_REMOVED lines=21> */
.L_x_5197:
[----:B------:R-:W-:Y:S05]  /*226e0*/  BSYNC B4 ;  /* 0x0000000000047941 */ /* 0x000fea0003800000 */
.L_x_5196:
        /* <DEDUP_REMOVED lines=18> */
.L_x_5199:
[----:B------:R-:W-:Y:S02]  /*22810*/  ISETP.GE.AND P0, PT, R22, RZ, PT ;  /* 0x000000ff1600720c */ /* 0x000fe40003f06270 */
[----:B------:R-:W-:-:S11]  /*22820*/  MOV R17, 0x3fd774eb ;  /* 0x3fd774eb00117802 */ /* 0x000fd60000000f00 */
[----:B------:R-:W-:-:S04]  /*22830*/  @P0 FFMA.FTZ R4, R17, 0.93318945169448852539, -R4 ;  /* 0x3f6ee58111040823 */ /* 0x000fc80000010804 */
[----:B------:R-:W-:-:S07]  /*22840*/  @!P0 FFMA.FTZ R4, R17, 0.93318945169448852539, R4 ;  /* 0x3f6ee58111048823 */ /* 0x000fce0000010004 */
.L_x_5200:
[----:B------:R-:W-:Y:S05]  /*22850*/  BSYNC B0 ;  /* 0x0000000000007941 */ /* 0x000fea0003800000 */
.L_x_5198:
        /* <DEDUP_REMOVED lines=11> */
.L_x_5195:
        /* <DEDUP_REMOVED lines=18> */
.L_x_5202:
[----:B------:R-:W-:Y:S05]  /*22a30*/  BSYNC B4 ;  /* 0x0000000000047941 */ /* 0x000fea0003800000 */
.L_x_5201:
        /* <DEDUP_REMOVED lines=18> */
.L_x_5204:
[----:B------:R-:W-:Y:S02]  /*22b60*/  ISETP.GE.AND P0, PT, R22, RZ, PT ;  /* 0x000000ff1600720c */ /* 0x000fe40003f06270 */
[----:B------:R-:W-:-:S11]  /*22b70*/  MOV R17, 0x3fd774eb ;  /* 0x3fd774eb00117802 */ /* 0x000fd60000000f00 */
[----:B------:R-:W-:-:S04]  /*22b80*/  @P0 FFMA.FTZ R4, R17, 0.93318945169448852539, -R4 ;  /* 0x3f6ee58111040823 */ /* 0x000fc80000010804 */
[----:B------:R-:W-:-:S07]  /*22b90*/  @!P0 FFMA.FTZ R4, R17, 0.93318945169448852539, R4 ;  /* 0x3f6ee58111048823 */ /* 0x000fce0000010004 */
.L_x_5205:
[----:B------:R-:W-:Y:S05]  /*22ba0*/  BSYNC B0 ;  /* 0x0000000000007941 */ /* 0x000fea0003800000 */
.L_x_5203:
        /* <DEDUP_REMOVED lines=10> */
.L_x_5194:
[----:B------:R-:W-:Y:S05]  /*22c50*/  BSYNC B3 ;  /* 0x0000000000037941 */ /* 0x000fea0003800000 */
.L_x_5191:
[----:B------:R-:W-:-:S13]  /*22c60*/  ISETP.NE.AND P0, PT, R18, RZ, PT ;  /* 0x000000ff1200720c */ /* 0x000fda0003f05270 */
[----:B-1----:R-:W-:-:S05]  /*22c70*/  @!P0 FADD.FTZ R20, -R20, -RZ ;  /* 0x800000ff14148221 */ /* 0x002fca0000010100 */
[----:B------:R-:W-:Y:S01]  /*22c80*/  MOV R18, R20 ;  /* 0x0000001400127202 */ /* 0x000fe20000000f00 */
[----:B------:R-:W-:Y:S06]  /*22c90*/  BRA `(.L_x_5165) ;  /* 0x0000000c00787947 */ /* 0x000fec0003800000 */
.L_x_5169:
[----:B------:R-:W-:Y:S01]  /*22ca0*/  FADD.FTZ R15, -R19, 6.1232342629258392722e-17 ;  /* 0x248d3132130f7421 */ /* 0x000fe20000010100 */
[----:B------:R-:W-:-:S03]  /*22cb0*/  FADD.FTZ R18, -R17, -RZ ;  /* 0x800000ff11127221 */ /* 0x000fc60000010100 */
[----:B------:R-:W-:Y:S01]  /*22cc0*/  FADD.FTZ R15, R15, 1.5707963705062866211 ;  /* 0x3fc90fdb0f0f7421 */ /* 0x000fe20000010000 */
[----:B------:R-:W-:Y:S06]  /*22cd0*/  BRA `(.L_x_5165) ;  /* 0x0000000c00687947 */ /* 0x000fec0003800000 */
.L_x_5168:
[----:B------:R-:W-:Y:S01]  /*22ce0*/  HFMA2.MMA R15, -RZ, RZ, 0, 0 ;  /* 0x00000000ff0f7435 */ /* 0x000fe200000001ff */
[----:B------:R-:W-:Y:S01]  /*22cf0*/  FADD.FTZ R18, -R17, -RZ ;  /* 0x800000ff11127221 */ /* 0x000fe20000010100 */
[----:B------:R-:W-:Y:S09]  /*22d00*/  BRA `(.L_x_5165) ;  /* 0x0000000c005c7947 */ /* 0x000ff20003800000 */
.L_x_5167:
        /* <DEDUP_REMOVED lines=25> */
.L_x_5210:
[----:B------:R-:W-:Y:S05]  /*22ea0*/  BSYNC B4 ;  /* 0x0000000000047941 */ /* 0x000fea0003800000 */
.L_x_5209:
        /* <DEDUP_REMOVED lines=18> */
.L_x_5212:
[----:B------:R-:W-:Y:S02]  /*22fd0*/  ISETP.GE.AND P0, PT, R19, RZ, PT ;  /* 0x000000ff1300720c */ /* 0x000fe40003f06270 */
[----:B------:R-:W-:-:S11]  /*22fe0*/  MOV R21, 0x3fd774eb ;  /* 0x3fd774eb00157802 */ /* 0x000fd60000000f00 */
[----:B------:R-:W-:-:S04]  /*22ff0*/  @P0 FFMA.FTZ R4, R21, 0.93318945169448852539, -R4 ;  /* 0x3f6ee58115040823 */ /* 0x000fc80000010804 */
[----:B------:R-:W-:-:S07]  /*23000*/  @!P0 FFMA.FTZ R4, R21, 0.93318945169448852539, R4 ;  /* 0x3f6ee58115048823 */ /* 0x000fce0000010004 */
.L_x_5213:
[----:B------:R-:W-:Y:S05]  /*23010*/  BSYNC B0 ;  /* 0x0000000000007941 */ /* 0x000fea0003800000 */
.L_x_5211:
        /* <DEDUP_REMOVED lines=13> */
.L_x_5208:
        /* <DEDUP_REMOVED lines=13> */
.L_x_5216:
[----:B------:R-:W-:Y:S05]  /*231c0*/  BSYNC B4 ;  /* 0x0000000000047941 */ /* 0x000fea0003800000 */
.L_x_5215:
        /* <DEDUP_REMOVED lines=18> */
.L_x_5218:
[----:B------:R-:W-:Y:S02]  /*232f0*/  ISETP.GE.AND P0, PT, R19, RZ, PT ;  /* 0x000000ff1300720c */ /* 0x000fe40003f06270 */
[----:B------:R-:W-:-:S11]  /*23300*/  MOV R21, 0x3fd774eb ;  /* 0x3fd774eb00157802 */ /* 0x000fd60000000f00 */
[----:B------:R-:W-:-:S04]  /*23310*/  @P0 FFMA.FTZ R4, R21, 0.93318945169448852539, -R4 ;  /* 0x3f6ee58115040823 */ /* 0x000fc80000010804 */
[----:B------:R-:W-:-:S07]  /*23320*/  @!P0 FFMA.FTZ R4, R21, 0.93318945169448852539, R4 ;  /* 0x3f6ee58115048823 */ /* 0x000fce0000010004 */
.L_x_5219:
[----:B------:R-:W-:Y:S05]  /*23330*/  BSYNC B0 ;  /* 0x0000000000007941 */ /* 0x000fea0003800000 */
.L_x_5217:
        /* <DEDUP_REMOVED lines=27> */
.L_x_5207:
        /* <DEDUP_REMOVED lines=34> */
.L_x_5221:
[----:B------:R-:W-:Y:S05]  /*23710*/  BSYNC B4 ;  /* 0x0000000000047941 */ /* 0x000fea0003800000 */
.L_x_5220:
        /* <DEDUP_REMOVED lines=18> */
.L_x_5223:
[----:B------:R-:W-:Y:S02]  /*23840*/  ISETP.GE.AND P0, PT, R19, RZ, PT ;  /* 0x000000ff1300720c */ /* 0x000fe40003f06270 */
[----:B------:R-:W-:-:S11]  /*23850*/  MOV R15, 0x3fd774eb ;  /* 0x3fd774eb000f7802 */ /* 0x000fd60000000f00 */
[----:B------:R-:W-:-:S04]  /*23860*/  @P0 FFMA.FTZ R0, R15, 0.93318945169448852539, -R0 ;  /* 0x3f6ee5810f000823 */ /* 0x000fc80000010800 */
[----:B------:R-:W-:-:S07]  /*23870*/  @!P0 FFMA.FTZ R0, R15, 0.93318945169448852539, R0 ;  /* 0x3f6ee5810f008823 */ /* 0x000fce0000010000 */
.L_x_5224:
[----:B------:R-:W-:Y:S05]  /*23880*/  BSYNC B0 ;  /* 0x0000000000007941 */ /* 0x000fea0003800000 */
.L_x_5222:
        /* <DEDUP_REMOVED lines=10> */
.L_x_5214:
[----:B------:R-:W-:Y:S05]  /*23930*/  BSYNC B3 ;  /* 0x0000000000037941 */ /* 0x000fea0003800000 */
.L_x_5206:
[----:B------:R-:W-:Y:S01]  /*23940*/  ISETP.NE.AND P0, PT, R18, RZ, PT ;  /* 0x000000ff1200720c */ /* 0x000fe20003f05270 */
[----:B------:R-:W-:Y:S01]  /*23950*/  FADD.FTZ R18, R21, 0.69314718246459960938 ;  /* 0x3f31721815127421 */ /* 0x000fe20000010000 */
[----:B------:R-:W-:-:S11]  /*23960*/  FADD.FTZ R15, |R0|, -RZ ;  /* 0x800000ff000f7221 */ /* 0x000fd60000010200 */
[----:B------:R-:W-:Y:S01]  /*23970*/  @!P0 FADD.FTZ R18, -R18, -RZ ;  /* 0x800000ff12128221 */ /* 0x000fe20000010100 */
[----:B------:R-:W-:Y:S06]  /*23980*/  BRA `(.L_x_5165) ;  /* 0x00000000003c7947 */ /* 0x000fec0003800000 */
.L_x_5166:
        /* <DEDUP_REMOVED lines=15> */
.L_x_5165:
[----:B------:R-:W-:Y:S05]  /*23a80*/  BSYNC B2 ;  /* 0x0000000000027941 */ /* 0x000fea0003800000 */
.L_x_5164:
        /* <DEDUP_REMOVED lines=113> */
.L_x_5234:
        /* <DEDUP_REMOVED lines=10> */
.L_x_5236:
[----:B------:R-:W-:-:S04]  /*24240*/  FADD.FTZ R4, -R0, R23 ;  /* 0x0000001700047221 */ /* 0x000fc80000010100 */
[----:B------:R-:W-:-:S07]  /*24250*/  FMUL.FTZ R4, R4, 0.5 ;  /* 0x3f00000004047820 */ /* 0x000fce0000410000 */
.L_x_5237:
[----:B------:R-:W-:Y:S05]  /*24260*/  BSYNC B1 ;  /* 0x0000000000017941 */ /* 0x000fea0003800000 */
.L_x_5235:
        /* <DEDUP_REMOVED lines=11> */
.L_x_5239:
[----:B------:R-:W-:-:S04]  /*24320*/  FADD.FTZ R22, R24, -R31 ;  /* 0x8000001f18167221 */ /* 0x000fc80000010000 */
[----:B------:R-:W-:-:S07]  /*24330*/  FMUL.FTZ R31, R22, 0.5 ;  /* 0x3f000000161f7820 */ /* 0x000fce0000410000 */
.L_x_5240:
[----:B------:R-:W-:Y:S05]  /*24340*/  BSYNC B1 ;  /* 0x0000000000017941 */ /* 0x000fea0003800000 */
.L_x_5238:
        /* <DEDUP_REMOVED lines=35> */
.L_x_5233:
[----:B------:R0:W1:Y:S02]  /*24580*/  MUFU.SQRT R22, R17 ;  /* 0x0000001100167308 */ /* 0x0000640000002000 */
.L_x_5232:
[----:B------:R-:W-:Y:S05]  /*24590*/  BSYNC B0 ;  /* 0x0000000000007941 */ /* 0x000fea0003800000 */
.L_x_5231:
        /* <DEDUP_REMOVED lines=24> */
.L_x_5247:
[----:B------:R-:W-:-:S04]  /*24720*/  FADD.FTZ R0, -R0, R23 ;  /* 0x0000001700007221 */ /* 0x000fc80000010100 */
[----:B------:R-:W-:-:S07]  /*24730*/  FMUL.FTZ R0, R0, 0.5 ;  /* 0x3f00000000007820 */ /* 0x000fce0000410000 */
.L_x_5248:
[----:B------:R-:W-:Y:S05]  /*24740*/  BSYNC B1 ;  /* 0x0000000000017941 */ /* 0x000fea0003800000 */
.L_x_5246:
        /* <DEDUP_REMOVED lines=10> */
.L_x_5250:
[----:B------:R-:W-:-:S04]  /*247f0*/  FADD.FTZ R24, -R27, R24 ;  /* 0x000000181b187221 */ /* 0x000fc80000010100 */
[----:B0-----:R-:W-:-:S07]  /*24800*/  FMUL.FTZ R17, R24, 0.5 ;  /* 0x3f00000018117820 */ /* 0x001fce0000410000 */
.L_x_5251:
[----:B------:R-:W-:Y:S05]  /*24810*/  BSYNC B1 ;  /* 0x0000000000017941 */ /* 0x000fea0003800000 */
.L_x_5249:
[----:B------:R-:W-:Y:S01]  /*24820*/  FADD.FTZ R0, R17, R0 ;  /* 0x0000000011007221 */ /* 0x000fe20000010000 */
[----:B------:R-:W-:Y:S01]  /*24830*/  FADD.FTZ R29, R30, R29 ;  /* 0x0000001d1e1d7221 */ /* 0x000fe20000010000 */
[----:B------:R-:W-:-:S03]  /*24840*/  PLOP3.LUT P0, PT, PT, PT, PT, 0x80, 0x0 ;  /* 0x000000000000781c */ /* 0x000fc60003f0f070 */
[----:B------:R-:W-:-:S04]  /*24850*/  FMUL.FTZ R0, R29, R0 ;  /* 0x000000001d007220 */ /* 0x000fc80000410000 */
[----:B------:R4:W0:Y:S01]  /*24860*/  MUFU.SQRT R23, R0 ;  /* 0x0000000000177308 */ /* 0x0008220000002000 */
[----:B------:R-:W-:Y:S05]  /*24870*/  BRA `(.L_x_5243) ;  /* 0x0000000000687947 */ /* 0x000fea0003800000 */
.L_x_5245:
        /* <DEDUP_REMOVED lines=15> */
.L_x_5244:
        /* <DEDUP_REMOVED lines=8> */
.L_x_5242:
[----:B------:R-:W-:Y:S01]  /*249f0*/  PLOP3.LUT P0, PT, PT, PT, PT, 0x80, 0x0 ;  /* 0x000000000000781c */ /* 0x000fe20003f0f070 */
[----:B------:R-:W-:Y:S01]  /*24a00*/  FMUL.FTZ R23, R29, 16777216 ;  /* 0x4b8000001d177820 */ /* 0x000fe20000410000 */
[----:B------:R-:W-:-:S11]  /*24a10*/  FMUL.FTZ R30, R30, 16777216 ;  /* 0x4b8000001e1e7820 */ /* 0x000fd60000410000 */
.L_x_5243:
[----:B------:R-:W-:Y:S05]  /*24a20*/  BSYNC B0 ;  /* 0x0000000000007941 */ /* 0x000fea0003800000 */
.L_x_5241:
        /* <DEDUP_REMOVED lines=33> */
.L_x_5254:
        /* <DEDUP_REMOVED lines=28> */
.L_x_5253:
        /* <DEDUP_REMOVED lines=21> */
.L_x_5258:
[----:B------:R-:W-:Y:S05]  /*24f50*/  BSYNC B4 ;  /* 0x0000000000047941 */ /* 0x000fea0003800000 */
.L_x_5257:
        /* <DEDUP_REMOVED lines=18> */
.L_x_5260:
[----:B------:R-:W-:Y:S02]  /*25080*/  ISETP.GE.AND P0, PT, R30, RZ, PT ;  /* 0x000000ff1e00720c */ /* 0x000fe40003f06270 */
[----:B------:R-:W-:-:S11]  /*25090*/  MOV R19, 0x3fd774eb ;  /* 0x3fd774eb00137802 */ /* 0x000fd60000000f00 */
[----:B------:R-:W-:-:S04]  /*250a0*/  @P0 FFMA.FTZ R4, R19, 0.93318945169448852539, -R4 ;  /* 0x3f6ee58113040823 */ /* 0x000fc80000010804 */
[----:B------:R-:W-:-:S07]  /*250b0*/  @!P0 FFMA.FTZ R4, R19, 0.93318945169448852539, R4 ;  /* 0x3f6ee58113048823 */ /* 0x000fce0000010004 */
.L_x_5261:
[----:B------:R-:W-:Y:S05]  /*250c0*/  BSYNC B0 ;  /* 0x0000000000007941 */ /* 0x000fea0003800000 */
.L_x_5259:
        /* <DEDUP_REMOVED lines=11> */
.L_x_5256:
        /* <DEDUP_REMOVED lines=18> */
.L_x_5263:
[----:B------:R-:W-:Y:S05]  /*252a0*/  BSYNC B4 ;  /* 0x0000000000047941 */ /* 0x000fea0003800000 */
.L_x_5262:
        /* <DEDUP_REMOVED lines=18> */
.L_x_5265:
[----:B------:R-:W-:Y:S02]  /*253d0*/  ISETP.GE.AND P0, PT, R30, RZ, PT ;  /* 0x000000ff1e00720c */ /* 0x000fe40003f06270 */
[----:B------:R-:W-:-:S11]  /*253e0*/  MOV R19, 0x3fd774eb ;  /* 0x3fd774eb00137802 */ /* 0x000fd60000000f00 */
[----:B------:R-:W-:-:S04]  /*253f0*/  @P0 FFMA.FTZ R4, R19, 0.93318945169448852539, -R4 ;  /* 0x3f6ee58113040823 */ /* 0x000fc80000010804 */
[----:B------:R-:W-:-:S07]  /*25400*/  @!P0 FFMA.FTZ R4, R19, 0.93318945169448852539, R4 ;  /* 0x3f6ee58113048823 */ /* 0x000fce0000010004 */
.L_x_5266:
[----:B------:R-:W-:Y:S05]  /*25410*/  BSYNC B0 ;  /* 0x0000000000007941 */ /* 0x000fea0003800000 */
.L_x_5264:
        /* <DEDUP_REMOVED lines=10> */
.L_x_5255:
[----:B------:R-:W-:Y:S05]  /*254c0*/  BSYNC B3 ;  /* 0x0000000000037941 */ /* 0x000fea0003800000 */
.L_x_5252:
[----:B------:R-:W-:-:S13]  /*254d0*/  ISETP.NE.AND P0, PT, R20, RZ, PT ;  /* 0x000000ff1400720c */ /* 0x000fda0003f05270 */
[----:B-1----:R-:W-:-:S05]  /*254e0*/  @!P0 FADD.FTZ R22, -R22, -RZ ;  /* 0x800000ff16168221 */ /* 0x002fca0000010100 */
[----:B------:R-:W-:Y:S01]  /*254f0*/  MOV R20, R22 ;  /* 0x0000001600147202 */ /* 0x000fe20000000f00 */
[----:B------:R-:W-:Y:S06]  /*25500*/  BRA `(.L_x_5226) ;  /* 0x0000000c00787947 */ /* 0x000fec0003800000 */
.L_x_5230:
[----:B------:R-:W-:Y:S01]  /*25510*/  FADD.FTZ R17, -R21, 6.1232342629258392722e-17 ;  /* 0x248d313215117421 */ /* 0x000fe20000010100 */
[----:B------:R-:W-:-:S03]  /*25520*/  FADD.FTZ R20, -R19, -RZ ;  /* 0x800000ff13147221 */ /* 0x000fc60000010100 */
[----:B------:R-:W-:Y:S01]  /*25530*/  FADD.FTZ R17, R17, 1.5707963705062866211 ;  /* 0x3fc90fdb11117421 */ /* 0x000fe20000010000 */
[----:B------:R-:W-:Y:S06]  /*25540*/  BRA `(.L_x_5226) ;  /* 0x0000000c00687947 */ /* 0x000fec0003800000 */
.L_x_5229:
[----:B------:R-:W-:Y:S01]  /*25550*/  HFMA2.MMA R17, -RZ, RZ, 0, 0 ;  /* 0x00000000ff117435 */ /* 0x000fe200000001ff */
[----:B------:R-:W-:Y:S01]  /*25560*/  FADD.FTZ R20, -R19, -RZ ;  /* 0x800000ff13147221 */ /* 0x000fe20000010100 */
[----:B------:R-:W-:Y:S09]  /*25570*/  BRA `(.L_x_5226) ;  /* 0x0000000c005c7947 */ /* 0x000ff20003800000 */
.L_x_5228:
        /* <DEDUP_REMOVED lines=25> */
.L_x_5271:
[----:B------:R-:W-:Y:S05]  /*25710*/  BSYNC B4 ;  /* 0x0000000000047941 */ /* 0x000fea0003800000 */
.L_x_5270:
        /* <DEDUP_REMOVED lines=18> */
.L_x_5273:
[----:B------:R-:W-:Y:S02]  /*25840*/  ISETP.GE.AND P0, PT, R21, RZ, PT ;  /* 0x000000ff1500720c */ /* 0x000fe40003f06270 */
[----:B------:R-:W-:-:S11]  /*25850*/  MOV R23, 0x3fd774eb ;  /* 0x3fd774eb00177802 */ /* 0x000fd60000000f00 */
[----:B------:R-:W-:-:S04]  /*25860*/  @P0 FFMA.FTZ R4, R23, 0.93318945169448852539, -R4 ;  /* 0x3f6ee58117040823 */ /* 0x000fc80000010804 */
[----:B------:R-:W-:-:S07]  /*25870*/  @!P0 FFMA.FTZ R4, R23, 0.93318945169448852539, R4 ;  /* 0x3f6ee58117048823 */ /* 0x000fce0000010004 */
.L_x_5274:
[----:B------:R-:W-:Y:S05]  /*25880*/  BSYNC B0 ;  /* 0x0000000000007941 */ /* 0x000fea0003800000 */
.L_x_5272:
        /* <DEDUP_REMOVED lines=13> */
.L_x_5269:
        /* <DEDUP_REMOVED lines=13> */
.L_x_5277:
[----:B------:R-:W-:Y:S05]  /*25a30*/  BSYNC B4 ;  /* 0x0000000000047941 */ /* 0x000fea0003800000 */
.L_x_5276:
        /* <DEDUP_REMOVED lines=18> */
.L_x_5279:
[----:B------:R-:W-:Y:S02]  /*25b60*/  ISETP.GE.AND P0, PT, R21, RZ, PT ;  /* 0x000000ff1500720c */ /* 0x000fe40003f06270 */
[----:B------:R-:W-:-:S11]  /*25b70*/  MOV R23, 0x3fd774eb ;  /* 0x3fd774eb00177802 */ /* 0x000fd60000000f00 */
[----:B------:R-:W-:-:S04]  /*25b80*/  @P0 FFMA.FTZ R4, R23, 0.93318945169448852539, -R4 ;  /* 0x3f6ee58117040823 */ /* 0x000fc80000010804 */
[----:B------:R-:W-:-:S07]  /*25b90*/  @!P0 FFMA.FTZ R4, R23, 0.93318945169448852539, R4 ;  /* 0x3f6ee58117048823 */ /* 0x000fce0000010004 */
.L_x_5280:
[----:B------:R-:W-:Y:S05]  /*25ba0*/  BSYNC B0 ;  /* 0x0000000000007941 */ /* 0x000fea0003800000 */
.L_x_5278:
        /* <DEDUP_REMOVED lines=27> */
.L_x_5268:
        /* <DEDUP_REMOVED lines=34> */
.L_x_5282:
[----:B------:R-:W-:Y:S05]  /*25f80*/  BSYNC B4 ;  /* 0x0000000000047941 */ /* 0x000fea0003800000 */
.L_x_5281:
        /* <DEDUP_REMOVED lines=18> */
.L_x_5284:
[----:B------:R-:W-:Y:S02]  /*260b0*/  ISETP.GE.AND P0, PT, R21, RZ, PT ;  /* 0x000000ff1500720c */ /* 0x000fe40003f06270 */
[----:B------:R-:W-:-:S11]  /*260c0*/  MOV R17, 0x3fd774eb ;  /* 0x3fd774eb00117802 */ /* 0x000fd60000000f00 */
[----:B------:R-:W-:-:S04]  /*260d0*/  @P0 FFMA.FTZ R0, R17, 0.93318945169448852539, -R0 ;  /* 0x3f6ee58111000823 */ /* 0x000fc80000010800 */
[----:B------:R-:W-:-:S07]  /*260e0*/  @!P0 FFMA.FTZ R0, R17, 0.93318945169448852539, R0 ;  /* 0x3f6ee58111008823 */ /* 0x000fce0000010000 */
.L_x_5285:
[----:B------:R-:W-:Y:S05]  /*260f0*/  BSYNC B0 ;  /* 0x0000000000007941 */ /* 0x000fea0003800000 */
.L_x_5283:
        /* <DEDUP_REMOVED lines=10> */
.L_x_5275:
[----:B------:R-:W-:Y:S05]  /*261a0*/  BSYNC B3 ;  /* 0x0000000000037941 */ /* 0x000fea0003800000 */
.L_x_5267:
[----:B------:R-:W-:Y:S01]  /*261b0*/  ISETP.NE.AND P0, PT, R20, RZ, PT ;  /* 0x000000ff1400720c */ /* 0x000fe20003f05270 */
[----:B------:R-:W-:Y:S01]  /*261c0*/  FADD.FTZ R20, R23, 0.69314718246459960938 ;  /* 0x3f31721817147421 */ /* 0x000fe20000010000 */
[----:B------:R-:W-:-:S11]  /*261d0*/  FADD.FTZ R17, |R0|, -RZ ;  /* 0x800000ff00117221 */ /* 0x000fd60000010200 */
[----:B------:R-:W-:Y:S01]  /*261e0*/  @!P0 FADD.FTZ R20, -R20, -RZ ;  /* 0x800000ff14148221 */ /* 0x000fe20000010100 */
[----:B------:R-:W-:Y:S06]  /*261f0*/  BRA `(.L_x_5226) ;  /* 0x00000000003c7947 */ /* 0x000fec0003800000 */
.L_x_5227:
        /* <DEDUP_REMOVED lines=15> */
.L_x_5226:
[----:B------:R-:W-:Y:S05]  /*262f0*/  BSYNC B2 ;  /* 0x0000000000027941 */ /* 0x000fea0003800000 */
.L_x_5225:
        /* <DEDUP_REMOVED lines=113> */
.L_x_5295:
        /* <DEDUP_REMOVED lines=10> */
.L_x_5297:
[----:B------:R-:W-:-:S04]  /*26ab0*/  FADD.FTZ R4, -R0, R31 ;  /* 0x0000001f00047221 */ /* 0x000fc80000010100 */
[----:B------:R-:W-:-:S07]  /*26ac0*/  FMUL.FTZ R4, R4, 0.5 ;  /* 0x3f00000004047820 */ /* 0x000fce0000410000 */
.L_x_5298:
[----:B------:R-:W-:Y:S05]  /*26ad0*/  BSYNC B1 ;  /* 0x0000000000017941 */ /* 0x000fea0003800000 */
.L_x_5296:
        /* <DEDUP_REMOVED lines=11> */
.L_x_5300:
[----:B------:R-:W-:-:S04]  /*26b90*/  FADD.FTZ R25, R24, -R25 ;  /* 0x8000001918197221 */ /* 0x000fc80000010000 */
[----:B------:R-:W-:-:S07]  /*26ba0*/  FMUL.FTZ R25, R25, 0.5 ;  /* 0x3f00000019197820 */ /* 0x000fce0000410000 */
.L_x_5301:
[----:B------:R-:W-:Y:S05]  /*26bb0*/  BSYNC B1 ;  /* 0x0000000000017941 */ /* 0x000fea0003800000 */
.L_x_5299:
        /* <DEDUP_REMOVED lines=35> */
.L_x_5294:
[----:B------:R0:W1:Y:S02]  /*26df0*/  MUFU.SQRT R25, R27 ;  /* 0x0000001b00197308 */ /* 0x0000640000002000 */
.L_x_5293:
[----:B------:R-:W-:Y:S05]  /*26e00*/  BSYNC B0 ;  /* 0x0000000000007941 */ /* 0x000fea0003800000 */
.L_x_5292:
        /* <DEDUP_REMOVED lines=24> */
.L_x_5308:
[----:B------:R-:W-:-:S04]  /*26f90*/  FADD.FTZ R0, -R0, R31 ;  /* 0x0000001f00007221 */ /* 0x000fc80000010100 */
[----:B------:R-:W-:-:S07]  /*26fa0*/  FMUL.FTZ R0, R0, 0.5 ;  /* 0x3f00000000007820 */ /* 0x000fce0000410000 */
.L_x_5309:
[----:B------:R-:W-:Y:S05]  /*26fb0*/  BSYNC B1 ;  /* 0x0000000000017941 */ /* 0x000fea0003800000 */
.L_x_5307:
        /* <DEDUP_REMOVED lines=10> */
.L_x_5311:
[----:B------:R-:W-:-:S04]  /*27060*/  FADD.FTZ R24, -R29, R24 ;  /* 0x000000181d187221 */ /* 0x000fc80000010100 */
[----:B0-----:R-:W-:-:S07]  /*27070*/  FMUL.FTZ R27, R24, 0.5 ;  /* 0x3f000000181b7820 */ /* 0x001fce0000410000 */
.L_x_5312:
[----:B------:R-:W-:Y:S05]  /*27080*/  BSYNC B1 ;  /* 0x0000000000017941 */ /* 0x000fea0003800000 */
.L_x_5310:
[----:B------:R-:W-:Y:S01]  /*27090*/  FADD.FTZ R0, R27, R0 ;  /* 0x000000001b007221 */ /* 0x000fe20000010000 */
[----:B------:R-:W-:Y:S01]  /*270a0*/  FADD.FTZ R35, R22, R35 ;  /* 0x0000002316237221 */ /* 0x000fe20000010000 */
[----:B------:R-:W-:-:S03]  /*270b0*/  PLOP3.LUT P0, PT, PT, PT, PT, 0x80, 0x0 ;  /* 0x000000000000781c */ /* 0x000fc60003f0f070 */
[----:B------:R-:W-:-:S06]  /*270c0*/  FMUL.FTZ R35, R35, R0 ;  /* 0x0000000023237220 */ /* 0x000fcc0000410000 */
[----:B------:R-:W2:Y:S01]  /*270d0*/  MUFU.SQRT R35, R35 ;  /* 0x0000002300237308 */ /* 0x000ea20000002000 */
[----:B------:R-:W-:Y:S05]  /*270e0*/  BRA `(.L_x_5304) ;  /* 0x0000000000687947 */ /* 0x000fea0003800000 */
.L_x_5306:
[----:B------:R-:W-:-:S13]  /*270f0*/  FSETP.GT.FTZ.AND P1, PT, R22, 1, PT ;  /* 0x3f8000001600780b */ /* 0x000fda0003f34000 */
[----:B0-----:R-:W-:Y:S01]  /*27100*/  @!P1 FADD.FTZ R27, -R22, 1 ;  /* 0x3f800000161b9421 */ /* 0x001fe20000010100 */
[----:B------:R-:W-:-:S03]  /*27110*/  @!P1 PLOP3.LUT P0, PT, PT, PT, PT, 0x80, 0x0 ;  /* 0x000000000000981c */ /* 0x000fc60003f0f070 */
[----:B------:R-:W-:-:S04]  /*27120*/  @!P1 FMUL.FTZ R27, R0, R27 ;  /* 0x0000001b001b9220 */ /* 0x000fc80000410000 */
[----:B------:R3:W4:Y:S01]  /*27130*/  @!P1 MUFU.SQRT R35, R27 ;  /* 0x0000001b00239308 */ /* 0x0007220000002000 */
[----:B------:R-:W-:Y:S05]  /*27140*/  @!P1 BRA `(.L_x_5304) ;  /* 0x0000000000509947 */ /* 0x000fea0003800000 */
[----:B------:R-:W-:Y:S01]  /*27150*/  FMUL.FTZ R29, R0, R29 ;  /* 0x0000001d001d7220 */ /* 0x000fe20000410000 */
[----:B------:R-:W-:Y:S01]  /*27160*/  FMUL.FTZ R21, |R21|, 2.81474976710656000000e+14 ;  /* 0x5780000015157820 */ /* 0x000fe20000410200 */
[----:B------:R-:W-:Y:S02]  /*27170*/  PLOP3.LUT P0, PT, PT, PT, PT, 0x80, 0x0 ;  /* 0x000000000000781c */ /* 0x000fe40003f0f070 */
[----:B------:R-:W0:Y:S01]  /*27180*/  MUFU.SQRT R0, R29 ;  /* 0x0000001d00007308 */ /* 0x000e220000002000 */
[C---:B------:R-:W-:Y:S01]  /*27190*/  FMUL.FTZ R21, R22.reuse, R21 ;  /* 0x0000001516157220 */ /* 0x040fe20000410000 */
[----:B------:R-:W-:-:S06]  /*271a0*/  FMUL.FTZ R22, R22, 2.81474976710656000000e+14 ;  /* 0x5780000016167820 */ /* 0x000fcc0000410000 */
[----:B0-----:R-:W4:Y:S02]  /*271b0*/  MUFU.RCP R0, R0 ;  /* 0x0000000000007308 */ /* 0x001f240000001000 */
[----:B----4-:R-:W-:Y:S01]  /*271c0*/  FMUL.FTZ R35, R21, R0 ;  /* 0x0000000015237220 */ /* 0x010fe20000410000 */
[----:B------:R-:W-:Y:S06]  /*271d0*/  BRA `(.L_x_5304) ;  /* 0x00000000002c7947 */ /* 0x000fec0003800000 */
.L_x_5305:
        /* <DEDUP_REMOVED lines=8> */
.L_x_5303:
[----:B------:R-:W-:Y:S01]  /*27260*/  PLOP3.LUT P0, PT, PT, PT, PT, 0x80, 0x0 ;  /* 0x000000000000781c */ /* 0x000fe20003f0f070 */
[----:B------:R-:W-:Y:S01]  /*27270*/  FMUL.FTZ R35, R35, 16777216 ;  /* 0x4b80000023237820 */ /* 0x000fe20000410000 */
[----:B------:R-:W-:-:S11]  /*27280*/  FMUL.FTZ R22, R22, 16777216 ;  /* 0x4b80000016167820 */ /* 0x000fd60000410000 */
.L_x_5304:
[----:B------:R-:W-:Y:S05]  /*27290*/  BSYNC B0 ;  /* 0x0000000000007941 */ /* 0x000fea0003800000 */
.L_x_5302:
        /* <DEDUP_REMOVED lines=12> */
[----:B0--3--:R-:W-:Y:S01]  /*27360*/  FMUL.FTZ R27, R22, 0.5 ;  /* 0x3f000000161b7820 */ /* 0x009fe20000410000 */
[----:B------:R-:W-:-:S03]  /*27370*/  MOV R22, 0x3d10ecef ;  /* 0x3d10ecef00167802 */ /* 0x000fc60000000f00 */
[----:B------:R-:W-:-:S04]  /*27380*/  FFMA.FTZ R27, -R24, R27, 0.5 ;  /* 0x3f000000181b7423 */ /* 0x000fc8000001011b */
[----:B------:R-:W-:-:S05]  /*27390*/  FFMA.FTZ R27, R24, R27, R24 ;  /* 0x0000001b181b7223 */ /* 0x000fca0000010018 */
        /* <DEDUP_REMOVED lines=17> */
.L_x_5315:
        /* <DEDUP_REMOVED lines=28> */
.L_x_5314:
        /* <DEDUP_REMOVED lines=9> */
[----:B------:R-:W0:Y:S08]  /*27700*/  MUFU.RCP R4, R19 ;  /* 0x0000001300047308 */ /* 0x000e300000001000 */
[----:B------:R-:W2:Y:S01]  /*27710*/  FCHK P0, R0, R19 ;  /* 0x0000001300007302 */ /* 0x000ea20000000000 */
[----:B0--3--:R-:W-:-:S04]  /*27720*/  FFMA R27, -R19, R4, 1 ;  /* 0x3f800000131b7423 */ /* 0x009fc80000000104 */
        /* <DEDUP_REMOVED lines=9> */
.L_x_5319:
[----:B------:R-:W-:Y:S05]  /*277c0*/  BSYNC B4 ;  /* 0x0000000000047941 */ /* 0x000fea0003800000 */
.L_x_5318:
        /* <DEDUP_REMOVED lines=18> */
.L_x_5321:
[----:B------:R-:W-:Y:S02]  /*278f0*/  ISETP.GE.AND P0, PT, R22, RZ, PT ;  /* 0x000000ff1600720c */ /* 0x000fe40003f06270 */
[----:B------:R-:W-:-:S11]  /*27900*/  MOV R21, 0x3fd774eb ;  /* 0x3fd774eb00157802 */ /* 0x000fd60000000f00 */
[----:B------:R-:W-:-:S04]  /*27910*/  @P0 FFMA.FTZ R4, R21, 0.93318945169448852539, -R4 ;  /* 0x3f6ee58115040823 */ /* 0x000fc80000010804 */
[----:B------:R-:W-:-:S07]  /*27920*/  @!P0 FFMA.FTZ R4, R21, 0.93318945169448852539, R4 ;  /* 0x3f6ee58115048823 */ /* 0x000fce0000010004 */
.L_x_5322:
[----:B------:R-:W-:Y:S05]  /*27930*/  BSYNC B0 ;  /* 0x0000000000007941 */ /* 0x000fea0003800000 */
.L_x_5320:
        /* <DEDUP_REMOVED lines=11> */
.L_x_5317:
[----:B------:R-:W-:Y:S01]  /*279f0*/  FADD.FTZ R0, |R22|, -RZ ;  /* 0x800000ff16007221 */ /* 0x000fe20000010200 */
[C---:B0-234-:R-:W-:Y:S01]  /*27a00*/  FADD.FTZ R27, |R35|.reuse, -RZ ;  /* 0x800000ff231b7221 */ /* 0x05dfe20000010200 */
        /* <DEDUP_REMOVED lines=16> */
.L_x_5324:
[----:B------:R-:W-:Y:S05]  /*27b10*/  BSYNC B4 ;  /* 0x0000000000047941 */ /* 0x000fea0003800000 */
.L_x_5323:
        /* <DEDUP_REMOVED lines=18> */
.L_x_5326:
[----:B------:R-:W-:Y:S02]  /*27c40*/  ISETP.GE.AND P0, PT, R22, RZ, PT ;  /* 0x000000ff1600720c */ /* 0x000fe40003f06270 */
[----:B------:R-:W-:-:S11]  /*27c50*/  MOV R21, 0x3fd774eb ;  /* 0x3fd774eb00157802 */ /* 0x000fd60000000f00 */
[----:B------:R-:W-:-:S04]  /*27c60*/  @P0 FFMA.FTZ R4, R21, 0.93318945169448852539, -R4 ;  /* 0x3f6ee58115040823 */ /* 0x000fc80000010804 */
[----:B------:R-:W-:-:S07]  /*27c70*/  @!P0 FFMA.FTZ R4, R21, 0.93318945169448852539, R4 ;  /* 0x3f6ee58115048823 */ /* 0x000fce0000010004 */
.L_x_5327:
[----:B------:R-:W-:Y:S05]  /*27c80*/  BSYNC B0 ;  /* 0x0000000000007941 */ /* 0x000fea0003800000 */
.L_x_5325:
        /* <DEDUP_REMOVED lines=10> */
.L_x_5316:
[----:B------:R-:W-:Y:S05]  /*27d30*/  BSYNC B3 ;  /* 0x0000000000037941 */ /* 0x000fea0003800000 */
.L_x_5313:
[----:B------:R-:W-:-:S13]  /*27d40*/  ISETP.NE.AND P0, PT, R23, RZ, PT ;  /* 0x000000ff1700720c */ /* 0x000fda0003f05270 */
[----:B-1----:R-:W-:Y:S01]  /*27d50*/  @!P0 FADD.FTZ R25, -R25, -RZ ;  /* 0x800000ff19198221 */ /* 0x002fe20000010100 */
[----:B------:R-:W-:Y:S06]  /*27d60*/  BRA `(.L_x_5287) ;  /* 0x0000000c00787947 */ /* 0x000fec0003800000 */
.L_x_5291:
[----:B------:R-:W-:Y:S01]  /*27d70*/  FADD.FTZ R0, -R19, 6.1232342629258392722e-17 ;  /* 0x248d313213007421 */ /* 0x000fe20000010100 */
[----:B------:R-:W-:-:S03]  /*27d80*/  FADD.FTZ R25, -R21, -RZ ;  /* 0x800000ff15197221 */ /* 0x000fc60000010100 */
[----:B------:R-:W-:Y:S01]  /*27d90*/  FADD.FTZ R0, R0, 1.5707963705062866211 ;  /* 0x3fc90fdb00007421 */ /* 0x000fe20000010000 */
[----:B------:R-:W-:Y:S06]  /*27da0*/  BRA `(.L_x_5287) ;  /* 0x0000000c00687947 */ /* 0x000fec0003800000 */
.L_x_5290:
[----:B------:R-:W-:Y:S01]  /*27db0*/  FADD.FTZ R25, -R21, -RZ ;  /* 0x800000ff15197221 */ /* 0x000fe20000010100 */
[----:B------:R-:W-:Y:S01]  /*27dc0*/  MOV R0, RZ ;  /* 0x000000ff00007202 */ /* 0x000fe20000000f00 */
[----:B------:R-:W-:Y:S06]  /*27dd0*/  BRA `(.L_x_5287) ;  /* 0x0000000c005c7947 */ /* 0x000fec0003800000 */
.L_x_5289:
        /* <DEDUP_REMOVED lines=25> */
.L_x_5332:
[----:B------:R-:W-:Y:S05]  /*27f70*/  BSYNC B4 ;  /* 0x0000000000047941 */ /* 0x000fea0003800000 */
.L_x_5331:
        /* <DEDUP_REMOVED lines=18> */
.L_x_5334:
[----:B------:R-:W-:Y:S02]  /*280a0*/  ISETP.GE.AND P0, PT, R19, RZ, PT ;  /* 0x000000ff1300720c */ /* 0x000fe40003f06270 */
[----:B------:R-:W-:-:S11]  /*280b0*/  MOV R27, 0x3fd774eb ;  /* 0x3fd774eb001b7802 */ /* 0x000fd60000000f00 */
[----:B------:R-:W-:-:S04]  /*280c0*/  @P0 FFMA.FTZ R4, R27, 0.93318945169448852539, -R4 ;  /* 0x3f6ee5811b040823 */ /* 0x000fc80000010804 */
[----:B------:R-:W-:-:S07]  /*280d0*/  @!P0 FFMA.FTZ R4, R27, 0.93318945169448852539, R4 ;  /* 0x3f6ee5811b048823 */ /* 0x000fce0000010004 */
.L_x_5335:
[----:B------:R-:W-:Y:S05]  /*280e0*/  BSYNC B0 ;  /* 0x0000000000007941 */ /* 0x000fea0003800000 */
.L_x_5333:
        /* <DEDUP_REMOVED lines=13> */
.L_x_5330:
        /* <DEDUP_REMOVED lines=13> */
.L_x_5338:
[----:B------:R-:W-:Y:S05]  /*28290*/  BSYNC B4 ;  /* 0x0000000000047941 */ /* 0x000fea0003800000 */
.L_x_5337:
        /* <DEDUP_REMOVED lines=18> */
.L_x_5340:
[----:B------:R-:W-:Y:S02]  /*283c0*/  ISETP.GE.AND P0, PT, R19, RZ, PT ;  /* 0x000000ff1300720c */ /* 0x000fe40003f06270 */
[----:B------:R-:W-:-:S11]  /*283d0*/  MOV R29, 0x3fd774eb ;  /* 0x3fd774eb001d7802 */ /* 0x000fd60000000f00 */
[----:B------:R-:W-:-:S04]  /*283e0*/  @P0 FFMA.FTZ R4, R29, 0.93318945169448852539, -R4 ;  /* 0x3f6ee5811d040823 */ /* 0x000fc80000010804 */
[----:B------:R-:W-:-:S07]  /*283f0*/  @!P0 FFMA.FTZ R4, R29, 0.93318945169448852539, R4 ;  /* 0x3f6ee5811d048823 */ /* 0x000fce0000010004 */
.L_x_5341:
[----:B------:R-:W-:Y:S05]  /*28400*/  BSYNC B0 ;  /* 0x0000000000007941 */ /* 0x000fea0003800000 */
.L_x_5339:
        /* <DEDUP_REMOVED lines=27> */
.L_x_5329:
        /* <DEDUP_REMOVED lines=34> */
.L_x_5343:
[----:B------:R-:W-:Y:S05]  /*287e0*/  BSYNC B4 ;  /* 0x0000000000047941 */ /* 0x000fea0003800000 */
.L_x_5342:
        /* <DEDUP_REMOVED lines=18> */
.L_x_5345:
[----:B------:R-:W-:Y:S02]  /*28910*/  ISETP.GE.AND P0, PT, R19, RZ, PT ;  /* 0x000000ff1300720c */ /* 0x000fe40003f06270 */
[----:B------:R-:W-:-:S11]  /*28920*/  MOV R29, 0x3fd774eb ;  /* 0x3fd774eb001d7802 */ /* 0x000fd60000000f00 */
[----:B------:R-:W-:-:S04]  /*28930*/  @P0 FFMA.FTZ R4, R29, 0.93318945169448852539, -R4 ;  /* 0x3f6ee5811d040823 */ /* 0x000fc80000010804 */
[----:B------:R-:W-:-:S07]  /*28940*/  @!P0 FFMA.FTZ R4, R29, 0.93318945169448852539, R4 ;  /* 0x3f6ee5811d048823 */ /* 0x000fce0000010004 */
.L_x_5346:
[----:B------:R-:W-:Y:S05]  /*28950*/  BSYNC B0 ;  /* 0x0000000000007941 */ /* 0x000fea0003800000 */
.L_x_5344:
[----:B------:R-:W-:Y:S01]  /*28960*/  FSETP.NEU.FTZ.AND P1, PT, R22, |R21|, PT ;  /* 0x400000151600720b */ /* 0x000fe20003f3d000 */
[----:B------:R-:W-:Y:S01]  /*28970*/  HFMA2.MMA R0, -RZ, RZ, 2.04296875, -15.78125 ;  /* 0x4016cbe4ff007435 */ /* 0x000fe200000001ff */
        /* <DEDUP_REMOVED lines=8> */
.L_x_5336:
[----:B------:R-:W-:Y:S05]  /*28a00*/  BSYNC B3 ;  /* 0x0000000000037941 */ /* 0x000fea0003800000 */
.L_x_5328:
[----:B------:R-:W-:Y:S01]  /*28a10*/  ISETP.NE.AND P0, PT, R23, RZ, PT ;  /* 0x000000ff1700720c */ /* 0x000fe20003f05270 */
[----:B------:R-:W-:Y:S01]  /*28a20*/  FADD.FTZ R25, R27, 0.69314718246459960938 ;  /* 0x3f3172181b197421 */ /* 0x000fe20000010000 */
[----:B------:R-:W-:-:S11]  /*28a30*/  FADD.FTZ R0, |R0|, -RZ ;  /* 0x800000ff00007221 */ /* 0x000fd60000010200 */
[----:B------:R-:W-:Y:S01]  /*28a40*/  @!P0 FADD.FTZ R25, -R25, -RZ ;  /* 0x800000ff19198221 */ /* 0x000fe20000010100 */
[----:B------:R-:W-:Y:S06]  /*28a50*/  BRA `(.L_x_5287) ;  /* 0x00000000003c7947 */ /* 0x000fec0003800000 */
.L_x_5288:
        /* <DEDUP_REMOVED lines=15> */
.L_x_5287:
[----:B------:R-:W-:Y:S05]  /*28b50*/  BSYNC B2 ;  /* 0x0000000000027941 */ /* 0x000fea0003800000 */
.L_x_5286:
[----:B------:R-:W-:Y:S01]  /*28b60*/  ISETP.GE.AND P0, PT, R8, R3, PT ;  /* 0x000000030800720c */ /* 0x000fe20003f06270 */
[----:B------:R-:W-:Y:S04]  /*28b70*/  BSSY B0, `(.L_x_5347) ;  /* 0x000003b000007945 */ /* 0x000fe80003800000 */
[----:B------:R-:W-:Y:S08]  /*28b80*/  BSSY B1, `(.L_x_5348) ;  /* 0x0000032000017945 */ /* 0x000ff00003800000 */
[----:B------:R-:W-:Y:S05]  /*28b90*/  @P0 BRA `(.L_x_5349) ;  /* 0x00000000003c0947 */ /* 0x000fea0003800000 */
[----:B0--3--:R-:W0:Y:S01]  /*28ba0*/  S2R R27, SR_TID.X ;  /* 0x00000000001b7919 */ /* 0x009e220000002100 */
[----:B------:R-:W1:Y:S01]  /*28bb0*/  LDC.64 R22, c[0x0][0x218] ;  /* 0x00008600ff167b82 */ /* 0x000e620000000a00 */
[----:B------:R-:W-:Y:S02]  /*28bc0*/  F2FP.F16.F32.PACK_AB R21, R6, R5 ;  /* 0x000000050615723e */ /* 0x000fe400000000ff */
[----:B0-----:R-:W-:Y:S02]  /*28bd0*/  IADD3 R19, R2, R27, RZ ;  /* 0x0000001b02137210 */ /* 0x001fe40007ffe0ff */
[----:B------:R-:W-:-:S03]  /*28be0*/  IADD3 R8, R27, 0x80, RZ ;  /* 0x000000801b087810 */ /* 0x000fc60007ffe0ff */
[----:B-1----:R-:W-:Y:S01]  /*28bf0*/  IMAD.WIDE.U32 R4, R19, 0x4, R22 ;  /* 0x0000000413047825 */ /* 0x002fe200078e0016 */
[----:B------:R-:W-:-:S04]  /*28c00*/  ISETP.GE.AND P0, PT, R8, R3, PT ;  /* 0x000000030800720c */ /* 0x000fc80003f06270 */
[----:B------:R0:W-:Y:S09]  /*28c10*/  STG.E desc[UR4][R4.64], R21 ;  /* 0x0000001504007986 */ /* 0x0001f2000c101904 */
[----:B------:R-:W-:Y:S05]  /*28c20*/  @P0 BRA `(.L_x_5350) ;  /* 0x0000000000380947 */ /* 0x000fea0003800000 */
[----:B0-----:R-:W0:Y:S01]  /*28c30*/  LDC.64 R4, c[0x0][0x218] ;  /* 0x00008600ff047b82 */ /* 0x001e220000000a00 */
[----:B------:R-:W-:Y:S02]  /*28c40*/  IADD3 R19, R2, R8, RZ ;  /* 0x0000000802137210 */ /* 0x000fe40007ffe0ff */
[----:B------:R-:W-:Y:S02]  /*28c50*/  F2FP.F16.F32.PACK_AB R7, R10, R7 ;  /* 0x000000070a07723e */ /* 0x000fe400000000ff */
[----:B------:R-:W-:Y:S01]  /*28c60*/  IADD3 R8, R8, 0x80, RZ ;  /* 0x0000008008087810 */ /* 0x000fe20007ffe0ff */
[----:B0-----:R-:W-:-:S05]  /*28c70*/  IMAD.WIDE.U32 R4, R19, 0x4, R4 ;  /* 0x0000000413047825 */ /* 0x001fca00078e0004 */
[----:B------:R1:W-:Y:S02]  /*28c80*/  STG.E desc[UR4][R4.64], R7 ;  /* 0x0000000704007986 */ /* 0x0003e4000c101904 */
.L_x_5349:
[----:B------:R-:W-:-:S13]  /*28c90*/  ISETP.GE.AND P0, PT, R8, R3, PT ;  /* 0x000000030800720c */ /* 0x000fda0003f06270 */
[----:B------:R-:W-:Y:S05]  /*28ca0*/  @P0 BRA `(.L_x_5351) ;  /* 0x0000000000380947 */ /* 0x000fea0003800000 */
[----:B-1----:R-:W1:Y:S01]  /*28cb0*/  LDC.64 R4, c[0x0][0x218] ;  /* 0x00008600ff047b82 */ /* 0x002e620000000a00 */
[----:B------:R-:W-:Y:S02]  /*28cc0*/  IADD3 R7, R2, R8, RZ ;  /* 0x0000000802077210 */ /* 0x000fe40007ffe0ff */
[----:B------:R-:W-:Y:S02]  /*28cd0*/  F2FP.F16.F32.PACK_AB R9, R12, R9 ;  /* 0x000000090c09723e */ /* 0x000fe400000000ff */
[----:B------:R-:W-:Y:S01]  /*28ce0*/  IADD3 R8, R8, 0x80, RZ ;  /* 0x0000008008087810 */ /* 0x000fe20007ffe0ff */
[----:B-1----:R-:W-:-:S05]  /*28cf0*/  IMAD.WIDE.U32 R4, R7, 0x4, R4 ;  /* 0x0000000407047825 */ /* 0x002fca00078e0004 */
[----:B------:R1:W-:Y:S02]  /*28d00*/  STG.E desc[UR4][R4.64], R9 ;  /* 0x0000000904007986 */ /* 0x0003e4000c101904 */
.L_x_5350:
[----:B------:R-:W-:-:S13]  /*28d10*/  ISETP.GE.AND P0, PT, R8, R3, PT ;  /* 0x000000030800720c */ /* 0x000fda0003f06270 */
[----:B------:R-:W-:Y:S05]  /*28d20*/  @P0 BRA `(.L_x_5352) ;  /* 0x0000000000380947 */ /* 0x000fea0003800000 */
[----:B01----:R-:W0:Y:S01]  /*28d30*/  LDC.64 R4, c[0x0][0x218] ;  /* 0x00008600ff047b82 */ /* 0x003e220000000a00 */
[----:B------:R-:W-:Y:S02]  /*28d40*/  IADD3 R7, R2, R8, RZ ;  /* 0x0000000802077210 */ /* 0x000fe40007ffe0ff */
[----:B---3--:R-:W-:Y:S02]  /*28d50*/  F2FP.F16.F32.PACK_AB R11, R14, R11 ;  /* 0x0000000b0e0b723e */ /* 0x008fe400000000ff */
[----:B------:R-:W-:Y:S01]  /*28d60*/  IADD3 R8, R8, 0x80, RZ ;  /* 0x0000008008087810 */ /* 0x000fe20007ffe0ff */
[----:B0-----:R-:W-:-:S05]  /*28d70*/  IMAD.WIDE.U32 R4, R7, 0x4, R4 ;  /* 0x0000000407047825 */ /* 0x001fca00078e0004 */
[----:B------:R0:W-:Y:S02]  /*28d80*/  STG.E desc[UR4][R4.64], R11 ;  /* 0x0000000b04007986 */ /* 0x0001e4000c101904 */
.L_x_5351:
        /* <DEDUP_REMOVED lines=8> */
.L_x_5352:
[----:B------:R-:W-:-:S13]  /*28e10*/  ISETP.GE.AND P0, PT, R8, R3, PT ;  /* 0x000000030800720c */ /* 0x000fda0003f06270 */
[----:B------:R-:W-:Y:S05]  /*28e20*/  @P0 BREAK B1 ;  /* 0x0000000000010942 */ /* 0x000fea0003800000 */
[----:B------:R-:W-:Y:S05]  /*28e30*/  @P0 BRA `(.L_x_5354) ;  /* 0x0000000000380947 */ /* 0x000fea0003800000 */
[----:B01----:R-:W0:Y:S01]  /*28e40*/  LDC.64 R4, c[0x0][0x218] ;  /* 0x00008600ff047b82 */ /* 0x003e220000000a00 */
[----:B------:R-:W-:Y:S02]  /*28e50*/  IADD3 R7, R2, R8, RZ ;  /* 0x0000000802077210 */ /* 0x000fe40007ffe0ff */
[----:B---3--:R-:W-:Y:S02]  /*28e60*/  F2FP.F16.F32.PACK_AB R15, R18, R15 ;  /* 0x0000000f120f723e */ /* 0x008fe400000000ff */
[----:B------:R-:W-:Y:S01]  /*28e70*/  IADD3 R8, R8, 0x80, RZ ;  /* 0x0000008008087810 */ /* 0x000fe20007ffe0ff */
[----:B0-----:R-:W-:-:S05]  /*28e80*/  IMAD.WIDE.U32 R4, R7, 0x4, R4 ;  /* 0x0000000407047825 */ /* 0x001fca00078e0004 */
[----:B------:R0:W-:Y:S02]  /*28e90*/  STG.E desc[UR4][R4.64], R15 ;  /* 0x0000000f04007986 */ /* 0x0001e4000c101904 */
.L_x_5353:
[----:B------:R-:W-:Y:S05]  /*28ea0*/  BSYNC B1 ;  /* 0x0000000000017941 */ /* 0x000fea0003800000 */
.L_x_5348:
[----:B------:R-:W-:-:S13]  /*28eb0*/  ISETP.GE.AND P0, PT, R8, R3, PT ;  /* 0x000000030800720c */ /* 0x000fda0003f06270 */
[----:B01----:R-:W0:Y:S01]  /*28ec0*/  @!P0 LDC.64 R4, c[0x0][0x218] ;  /* 0x00008600ff048b82 */ /* 0x003e220000000a00 */
[----:B------:R-:W-:Y:S02]  /*28ed0*/  @!P0 IADD3 R7, R2, R8, RZ ;  /* 0x0000000802078210 */ /* 0x000fe40007ffe0ff */
[----:B---3--:R-:W-:Y:S02]  /*28ee0*/  @!P0 F2FP.F16.F32.PACK_AB R17, R20, R17 ;  /* 0x000000111411823e */ /* 0x008fe400000000ff */
[----:B------:R-:W-:Y:S01]  /*28ef0*/  @!P0 IADD3 R8, R8, 0x80, RZ ;  /* 0x0000008008088810 */ /* 0x000fe20007ffe0ff */
[----:B0-----:R-:W-:-:S05]  /*28f00*/  @!P0 IMAD.WIDE.U32 R4, R7, 0x4, R4 ;  /* 0x0000000407048825 */ /* 0x001fca00078e0004 */
[----:B------:R0:W-:Y:S02]  /*28f10*/  @!P0 STG.E desc[UR4][R4.64], R17 ;  /* 0x0000001104008986 */ /* 0x0001e4000c101904 */
.L_x_5354:
[----:B------:R-:W-:Y:S05]  /*28f20*/  BSYNC B0 ;  /* 0x0000000000007941 */ /* 0x000fea0003800000 */
.L_x_5347:
[----:B------:R-:W-:Y:S05]  /*28f30*/  WARPSYNC.ALL ;  /* 0x0000000000007948 */ /* 0x000fea0003800000 */
[----:B------:R-:W-:-:S13]  /*28f40*/  ISETP.GE.AND P0, PT, R8, R3, PT ;  /* 0x000000030800720c */ /* 0x000fda0003f06270 */
[----:B------:R-:W-:Y:S05]  /*28f50*/  @P0 EXIT ;  /* 0x000000000000094d */ /* 0x000fea0003800000 */
[----:B01----:R-:W0:Y:S01]  /*28f60*/  LDC.64 R4, c[0x0][0x218] ;  /* 0x00008600ff047b82 */ /* 0x003e220000000a00 */
[----:B------:R-:W-:Y:S02]  /*28f70*/  IADD3 R3, R2, R8, RZ ;  /* 0x0000000802037210 */ /* 0x000fe40007ffe0ff */
[----:B------:R-:W-:-:S03]  /*28f80*/  F2FP.F16.F32.PACK_AB R7, R25, R0 ;  /* 0x000000001907723e */ /* 0x000fc600000000ff */
[----:B0-----:R-:W-:-:S05]  /*28f90*/  IMAD.WIDE.U32 R2, R3, 0x4, R4 ;  /* 0x0000000403027825 */ /* 0x001fca00078e0004 */
[----:B------:R-:W-:Y:S01]  /*28fa0*/  STG.E desc[UR4][R2.64], R7 ;  /* 0x0000000702007986 */ /* 0x000fe2000c101904 */
[----:B------:R-:W-:Y:S05]  /*28fb0*/  EXIT ;  /* 0x000000000000794d */ /* 0x000fea0003800000 */
        .weak           $__internal_4_$__cuda_sm3x_div_rn_ftz_f32_slowpath
        .type           $__internal_4_$__cuda_sm3x_div_rn_ftz_f32_slowpath,@function
        .size           $__internal_4_$__cuda_sm3x_div_rn_ftz_f32_slowpath,(.L_x_20071 - $__internal_4_$__cuda_sm3x_div_rn_ftz_f32_slowpath)
$__internal_4_$__cuda_sm3x_div_rn_ftz_f32_slowpath:
        /* <DEDUP_REMOVED lines=32> */
.L_x_5357:
[----:B------:R-:W-:Y:S05]  /*291c0*/  BSYNC B1 ;  /* 0x0000000000017941 */ /* 0x000fea0003800000 */
.L_x_5356:
        /* <DEDUP_REMOVED lines=27> */
.L_x_5363:
[----:B------:R-:W-:-:S07]  /*29380*/  LEA R0, R29, R0, 0x17 ;  /* 0x000000001d007211 */ /* 0x000fce00078eb8ff */
.L_x_5364:
[----:B------:R-:W-:Y:S05]  /*29390*/  BSYNC B1 ;  /* 0x0000000000017941 */ /* 0x000fea0003800000 */
.L_x_5362:
[----:B------:R-:W-:Y:S05]  /*293a0*/  BRA `(.L_x_5365) ;  /* 0x0000000000207947 */ /* 0x000fea0003800000 */
.L_x_5361:
[----:B------:R-:W-:-:S04]  /*293b0*/  LOP3.LUT R0, R31, 0x80000000, R0, 0x48, !PT ;  /* 0x800000001f007812 */ /* 0x000fc800078e4800 */
[----:B------:R-:W-:Y:S01]  /*293c0*/  LOP3.LUT R0, R0, 0x7f800000, RZ, 0xfc, !PT ;  /* 0x7f80000000007812 */ /* 0x000fe200078efcff */
[----:B------:R-:W-:Y:S06]  /*293d0*/  BRA `(.L_x_5365) ;  /* 0x0000000000147947 */ /* 0x000fec0003800000 */
.L_x_5360:
[----:B------:R-:W-:Y:S01]  /*293e0*/  LOP3.LUT R0, R31, 0x80000000, R0, 0x48, !PT ;  /* 0x800000001f007812 */ /* 0x000fe200078e4800 */
[----:B------:R-:W-:Y:S06]  /*293f0*/  BRA `(.L_x_5365) ;  /* 0x00000000000c7947 */ /* 0x000fec0003800000 */
.L_x_5359:
[----:B------:R-:W0:Y:S01]  /*29400*/  MUFU.RSQ R0, -QNAN ;  /* 0xffc0000000007908 */ /* 0x000e220000001400 */
[----:B------:R-:W-:Y:S05]  /*29410*/  BRA `(.L_x_5365) ;  /* 0x0000000000047947 */ /* 0x000fea0003800000 */
.L_x_5358:
[----:B------:R-:W-:-:S07]  /*29420*/  FADD.FTZ R0, R0, R31 ;  /* 0x0000001f00007221 */ /* 0x000fce0000010000 */
.L_x_5365:
[----:B------:R-:W-:Y:S05]  /*29430*/  BSYNC B0 ;  /* 0x0000000000007941 */ /* 0x000fea0003800000 */
.L_x_5355:
[----:B------:R-:W-:Y:S01]  /*29440*/  HFMA2.MMA R29, -RZ, RZ, 0, 0 ;  /* 0x00000000ff1d7435 */ /* 0x000fe200000001ff */
[----:B------:R-:W-:-:S05]  /*29450*/  MOV R28, R4 ;  /* 0x00000004001c7202 */ /* 0x000fca0000000f00 */
[----:B0-----:R-:W-:Y:S05]  /*29460*/  RET.REL.NODEC R28 `(_ZN2at6native29vectorized_elementwise_kernelILi2EZZZNS0_16acos_kernel_cudaERNS_18TensorIteratorBaseEENKUlvE_clEvENKUlvE1_clEvEUlN3c107complexINS6_4HalfEEEE_St5arrayIPcLm2EEEEviT0_T1_) ;  /* 0xfffffd681ce47950 */ /* 0x001fea0003c3ffff */
.L_x_5366:
        /* <DEDUP_REMOVED lines=9> */
.L_x_20071:


//--------------------- .text._ZN2at6native29vectorized_elementwise_kernelILi4EZZZNS0_16acos_kernel_cudaERNS_18TensorIteratorBaseEENKUlvE_clEvENKUlvE1_clEvEUlN3c107complexINS6_4HalfEEEE_St5arrayIPcLm2EEEEviT0_T1_ --------------------------
	.section	.text._ZN2at6native29vectorized_elementwise_kernelILi4EZZZNS0_16acos_kernel_cudaERNS_18TensorIteratorBaseEENKUlvE_clEvENKUlvE1_clEvEUlN3c107complexINS6_4HalfEEEE_St5arrayIPcLm2EEEEviT0_T1_,"ax",@progbits
	.align	128
        .global         _ZN2at6native29vectorized_elementwise_kernelILi4EZZZNS0_16acos_kernel_cudaERNS_18TensorIteratorBaseEENKUlvE_clEvENKUlvE1_clEvEUlN3c107complexINS6_4HalfEEEE_St5arrayIPcLm2EEEEviT0_T1_
        .type           _ZN2at6native29vectorized_elementwise_kernelILi4EZZZNS0_16acos_kernel_cudaERNS_18TensorIteratorBaseEENKUlvE_clEvENKUlvE1_clEvEUlN3c107complexINS6_4HalfEEEE_St5arrayIPcLm2EEEEviT0_T1_,@function
        .size           _ZN2at6native29vectorized_elementwise_kernelILi4EZZZNS0_16acos_kernel_cudaERNS_18TensorIteratorBaseEENKUlvE_clEvENKUlvE1_clEvEUlN3c107complexINS6_4HalfEEEE_St5arrayIPcLm2EEEEviT0_T1_,(.L_x_20072 - _ZN2at6native29vectorized_elementwise_kernelILi4EZZZNS0_16acos_kernel_cudaERNS_18TensorIteratorBaseEENKUlvE_clEvENKUlvE1_clEvEUlN3c107complexINS6_4HalfEEEE_St5arrayIPcLm2EEEEviT0_T1_)
        .other          _ZN2at6native29vectorized_elementwise_kernelILi4EZZZNS0_16acos_kernel_cudaERNS_18TensorIteratorBaseEENKUlvE_clEvENKUlvE1_clEvEUlN3c107complexINS6_4HalfEEEE_St5arrayIPcLm2EEEEviT0_T1_,@"STO_CUDA_ENTRY STV_DEFAULT"
_ZN2at6native29vectorized_elementwise_kernelILi4EZZZNS0_16acos_kernel_cudaERNS_18TensorIteratorBaseEENKUlvE_clEvENKUlvE1_clEvEUlN3c107complexINS6_4HalfEEEE_St5arrayIPcLm2EEEEviT0_T1_:
.text._ZN2at6native29vectorized_elementwise_kernelILi4EZZZNS0_16acos_kernel_cudaERNS_18TensorIteratorBaseEENKUlvE_clEvENKUlvE1_clEvEUlN3c107complexINS6_4HalfEEEE_St5arrayIPcLm2EEEEviT0_T1_:
        /* <DEDUP_REMOVED lines=13> */
[----:B------:R0:W5:Y:S01]  /*00d0*/  LDG.E.128 R12, desc[UR4][R4.64+0x800] ;  /* 0x00080004040c7981 */ /* 0x000162000c1e1d00 */
[----:B------:R-:W-:Y:S01]  /*00e0*/  BSSY B2, `(.L_x_5368) ;  /* 0x000027d000027945 */ /* 0x000fe20003800000 */
[--C-:B--2---:R-:W-:Y:S02]  /*00f0*/  HADD2.F32 R20, -RZ, R16.reuse.H0_H0 ;  /* 0x20000010ff147230 */ /* 0x104fe40000004100 */
        /* <DEDUP_REMOVED lines=108> */
.L_x_5376:
        /* <DEDUP_REMOVED lines=10> */
.L_x_5378:
[----:B------:R-:W-:-:S04]  /*0860*/  FADD.FTZ R6, -R0, R5 ;  /* 0x0000000500067221 */ /* 0x000fc80000010100 */
[----:B------:R-:W-:-:S07]  /*0870*/  FMUL.FTZ R6, R6, 0.5 ;  /* 0x3f00000006067820 */ /* 0x000fce0000410000 */
.L_x_5379:
[----:B------:R-:W-:Y:S05]  /*0880*/  BSYNC B1 ;  /* 0x0000000000017941 */ /* 0x000fea0003800000 */
.L_x_5377:
        /* <DEDUP_REMOVED lines=11> */
.L_x_5381:
[----:B------:R-:W-:-:S04]  /*0940*/  FADD.FTZ R7, R4, -R7 ;  /* 0x8000000704077221 */ /* 0x000fc80000010000 */
[----:B------:R-:W-:-:S07]  /*0950*/  FMUL.FTZ R7, R7, 0.5 ;  /* 0x3f00000007077820 */ /* 0x000fce0000410000 */
.L_x_5382:
[----:B------:R-:W-:Y:S05]  /*0960*/  BSYNC B1 ;  /* 0x0000000000017941 */ /* 0x000fea0003800000 */
.L_x_5380:
        /* <DEDUP_REMOVED lines=35> */
.L_x_5375:
[----:B------:R0:W1:Y:S02]  /*0ba0*/  MUFU.SQRT R11, R23 ;  /* 0x00000017000b7308 */ /* 0x0000640000002000 */
.L_x_5374:
[----:B------:R-:W-:Y:S05]  /*0bb0*/  BSYNC B0 ;  /* 0x0000000000007941 */ /* 0x000fea0003800000 */
.L_x_5373:
        /* <DEDUP_REMOVED lines=24> */
.L_x_5389:
[----:B------:R-:W-:-:S04]  /*0d40*/  FADD.FTZ R0, -R0, R5 ;  /* 0x0000000500007221 */ /* 0x000fc80000010100 */
[----:B------:R-:W-:-:S07]  /*0d50*/  FMUL.FTZ R0, R0, 0.5 ;  /* 0x3f00000000007820 */ /* 0x000fce0000410000 */
.L_x_5390:
[----:B------:R-:W-:Y:S05]  /*0d60*/  BSYNC B1 ;  /* 0x0000000000017941 */ /* 0x000fea0003800000 */
.L_x_5388:
        /* <DEDUP_REMOVED lines=10> */
.L_x_5392:
[----:B------:R-:W-:-:S04]  /*0e10*/  FADD.FTZ R3, -R3, R4 ;  /* 0x0000000403037221 */ /* 0x000fc80000010100 */
[----:B------:R-:W-:-:S07]  /*0e20*/  FMUL.FTZ R3, R3, 0.5 ;  /* 0x3f00000003037820 */ /* 0x000fce0000410000 */
.L_x_5393:
[----:B------:R-:W-:Y:S05]  /*0e30*/  BSYNC B1 ;  /* 0x0000000000017941 */ /* 0x000fea0003800000 */
.L_x_5391:
[----:B------:R-:W-:Y:S01]  /*0e40*/  FADD.FTZ R0, R3, R0 ;  /* 0x0000000003007221 */ /* 0x000fe20000010000 */
[----:B------:R-:W-:Y:S01]  /*0e50*/  FADD.FTZ R25, R16, R25 ;  /* 0x0000001910197221 */ /* 0x000fe20000010000 */
[----:B------:R-:W-:-:S03]  /*0e60*/  PLOP3.LUT P0, PT, PT, PT, PT, 0x80, 0x0 ;  /* 0x000000000000781c */ /* 0x000fc60003f0f070 */
[----:B------:R-:W-:-:S06]  /*0e70*/  FMUL.FTZ R25, R25, R0 ;  /* 0x0000000019197220 */ /* 0x000fcc0000410000 */
[----:B------:R-:W2:Y:S01]  /*0e80*/  MUFU.SQRT R25, R25 ;  /* 0x0000001900197308 */ /* 0x000ea20000002000 */
[----:B------:R-:W-:Y:S05]  /*0e90*/  BRA `(.L_x_5385) ;  /* 0x0000000000687947 */ /* 0x000fea0003800000 */
.L_x_5387:
        /* <DEDUP_REMOVED lines=15> */
.L_x_5386:
        /* <DEDUP_REMOVED lines=8> */
.L_x_5384:
[----:B------:R-:W-:Y:S01]  /*1010*/  PLOP3.LUT P0, PT, PT, PT, PT, 0x80, 0x0 ;  /* 0x000000000000781c */ /* 0x000fe20003f0f070 */
[----:B------:R-:W-:Y:S01]  /*1020*/  FMUL.FTZ R25, R25, 16777216 ;  /* 0x4b80000019197820 */ /* 0x000fe20000410000 */
[----:B------:R-:W-:-:S11]  /*1030*/  FMUL.FTZ R16, R16, 16777216 ;  /* 0x4b80000010107820 */ /* 0x000fd60000410000 */
.L_x_5385:
[----:B------:R-:W-:Y:S05]  /*1040*/  BSYNC B0 ;  /* 0x0000000000007941 */ /* 0x000fea0003800000 */
.L_x_5383:
        /* <DEDUP_REMOVED lines=10> */
[----:B---3--:R-:W3:Y:S02]  /*10f0*/  MUFU.RSQ R5, R4 ;  /* 0x0000000400057308 */ /* 0x008ee40000001400 */
[----:B---3--:R-:W-:Y:S01]  /*1100*/  FMUL.FTZ R7, R4, R5 ;  /* 0x0000000504077220 */ /* 0x008fe20000410000 */
        /* <DEDUP_REMOVED lines=21> */
.L_x_5396:
[----:B------:R-:W-:Y:S01]  /*1260*/  MOV R0, 0x3f000000 ;  /* 0x3f00000000007802 */ /* 0x000fe20000000f00 */
[C---:B------:R-:W-:Y:S01]  /*1270*/  FADD.FTZ R3, |R6|.reuse, -RZ ;  /* 0x800000ff06037221 */ /* 0x040fe20000010200 */
[C---:B------:R-:W-:Y:S02]  /*1280*/  FSETP.GT.FTZ.AND P0, PT, |R6|.reuse, 0.56000000238418579102, PT ;  /* 0x3f0f5c290600780b */ /* 0x040fe40003f14200 */
[----:B------:R-:W-:Y:S01]  /*1290*/  FSETP.NEU.FTZ.AND P1, PT, |R6|, 1, PT ;  /* 0x3f8000000600780b */ /* 0x000fe20003f3d200 */
[----:B------:R-:W-:-:S04]  /*12a0*/  FFMA.FTZ R0, -R3, R0, 0.5 ;  /* 0x3f00000003007423 */ /* 0x000fc80000010100 */
[----:B---3--:R-:W3:Y:S02]  /*12b0*/  MUFU.RSQ R5, R0 ;  /* 0x0000000000057308 */ /* 0x008ee40000001400 */
[----:B---3--:R-:W-:Y:S01]  /*12c0*/  FMUL.FTZ R4, R0, R5 ;  /* 0x0000000500047220 */ /* 0x008fe20000410000 */
        /* <DEDUP_REMOVED lines=21> */
.L_x_5395:
        /* <DEDUP_REMOVED lines=19> */
[----:B01-3-5:R-:W-:Y:S05]  /*1550*/  CALL.REL.NOINC `($__internal_5_$__cuda_sm3x_div_rn_ftz_f32_slowpath) ;  /* 0x0000027400447944 */ /* 0x02bfea0003c00000 */
.L_x_5400:
[----:B------:R-:W-:Y:S05]  /*1560*/  BSYNC B4 ;  /* 0x0000000000047941 */ /* 0x000fea0003800000 */
.L_x_5399:
        /* <DEDUP_REMOVED lines=18> */
.L_x_5402:
[----:B------:R-:W-:Y:S02]  /*1690*/  ISETP.GE.AND P0, PT, R16, RZ, PT ;  /* 0x000000ff1000720c */ /* 0x000fe40003f06270 */
[----:B------:R-:W-:-:S11]  /*16a0*/  MOV R3, 0x3fd774eb ;  /* 0x3fd774eb00037802 */ /* 0x000fd60000000f00 */
[----:B------:R-:W-:-:S04]  /*16b0*/  @P0 FFMA.FTZ R0, R3, 0.93318945169448852539, -R0 ;  /* 0x3f6ee58103000823 */ /* 0x000fc80000010800 */
[----:B------:R-:W-:-:S07]  /*16c0*/  @!P0 FFMA.FTZ R0, R3, 0.93318945169448852539, R0 ;  /* 0x3f6ee58103008823 */ /* 0x000fce0000010000 */
.L_x_5403:
[----:B------:R-:W-:Y:S05]  /*16d0*/  BSYNC B0 ;  /* 0x0000000000007941 */ /* 0x000fea0003800000 */
.L_x_5401:
        /* <DEDUP_REMOVED lines=11> */
.L_x_5398:
        /* <DEDUP_REMOVED lines=17> */
.L_x_5405:
[----:B------:R-:W-:Y:S05]  /*18a0*/  BSYNC B4 ;  /* 0x0000000000047941 */ /* 0x000fea0003800000 */
.L_x_5404:
        /* <DEDUP_REMOVED lines=18> */
.L_x_5407:
[----:B------:R-:W-:Y:S02]  /*19d0*/  ISETP.GE.AND P0, PT, R16, RZ, PT ;  /* 0x000000ff1000720c */ /* 0x000fe40003f06270 */
[----:B------:R-:W-:-:S11]  /*19e0*/  MOV R3, 0x3fd774eb ;  /* 0x3fd774eb00037802 */ /* 0x000fd60000000f00 */
[----:B------:R-:W-:-:S04]  /*19f0*/  @P0 FFMA.FTZ R0, R3, 0.93318945169448852539, -R0 ;  /* 0x3f6ee58103000823 */ /* 0x000fc80000010800 */
[----:B------:R-:W-:-:S07]  /*1a00*/  @!P0 FFMA.FTZ R0, R3, 0.93318945169448852539, R0 ;  /* 0x3f6ee58103008823 */ /* 0x000fce0000010000 */
.L_x_5408:
[----:B------:R-:W-:Y:S05]  /*1a10*/  BSYNC B0 ;  /* 0x0000000000007941 */ /* 0x000fea0003800000 */
.L_x_5406:
        /* <DEDUP_REMOVED lines=10> */
.L_x_5397:
[----:B------:R-:W-:Y:S05]  /*1ac0*/  BSYNC B3 ;  /* 0x0000000000037941 */ /* 0x000fea0003800000 */
.L_x_5394:
[----:B------:R-:W-:-:S13]  /*1ad0*/  ISETP.NE.AND P0, PT, R22, RZ, PT ;  /* 0x000000ff1600720c */ /* 0x000fda0003f05270 */
[----:B-1----:R-:W-:Y:S01]  /*1ae0*/  @!P0 FADD.FTZ R11, -R11, -RZ ;  /* 0x800000ff0b0b8221 */ /* 0x002fe20000010100 */
[----:B------:R-:W-:Y:S06]  /*1af0*/  BRA `(.L_x_5409) ;  /* 0x0000000c006c7947 */ /* 0x000fec0003800000 */
.L_x_5372:
[----:B------:R-:W-:Y:S01]  /*1b00*/  FADD.FTZ R16, -R20, 6.1232342629258392722e-17 ;  /* 0x248d313214107421 */ /* 0x000fe20000010100 */
[----:B------:R-:W-:-:S03]  /*1b10*/  FADD.FTZ R11, -R21, -RZ ;  /* 0x800000ff150b7221 */ /* 0x000fc60000010100 */
[----:B------:R-:W-:Y:S01]  /*1b20*/  FADD.FTZ R16, R16, 1.5707963705062866211 ;  /* 0x3fc90fdb10107421 */ /* 0x000fe20000010000 */
[----:B------:R-:W-:Y:S06]  /*1b30*/  BRA `(.L_x_5409) ;  /* 0x0000000c005c7947 */ /* 0x000fec0003800000 */
.L_x_5371:
[----:B------:R-:W-:Y:S01]  /*1b40*/  FADD.FTZ R11, -R21, -RZ ;  /* 0x800000ff150b7221 */ /* 0x000fe20000010100 */
[----:B------:R-:W-:Y:S01]  /*1b50*/  MOV R16, RZ ;  /* 0x000000ff00107202 */ /* 0x000fe20000000f00 */
[----:B------:R-:W-:Y:S06]  /*1b60*/  BRA `(.L_x_5409) ;  /* 0x0000000c00507947 */ /* 0x000fec0003800000 */
.L_x_5370:
        /* <DEDUP_REMOVED lines=23> */
[----:B-----5:R-:W-:Y:S05]  /*1ce0*/  CALL.REL.NOINC `($__internal_5_$__cuda_sm3x_div_rn_ftz_f32_slowpath) ;  /* 0x0000026c00607944 */ /* 0x020fea0003c00000 */
.L_x_5414:
[----:B------:R-:W-:Y:S05]  /*1cf0*/  BSYNC B4 ;  /* 0x0000000000047941 */ /* 0x000fea0003800000 */
.L_x_5413:
        /* <DEDUP_REMOVED lines=18> */
.L_x_5416:
[----:B------:R-:W-:Y:S02]  /*1e20*/  ISETP.GE.AND P0, PT, R20, RZ, PT ;  /* 0x000000ff1400720c */ /* 0x000fe40003f06270 */
[----:B------:R-:W-:-:S11]  /*1e30*/  MOV R3, 0x3fd774eb ;  /* 0x3fd774eb00037802 */ /* 0x000fd60000000f00 */
[----:B------:R-:W-:-:S04]  /*1e40*/  @P0 FFMA.FTZ R0, R3, 0.93318945169448852539, -R0 ;  /* 0x3f6ee58103000823 */ /* 0x000fc80000010800 */
[----:B------:R-:W-:-:S07]  /*1e50*/  @!P0 FFMA.FTZ R0, R3, 0.93318945169448852539, R0 ;  /* 0x3f6ee58103008823 */ /* 0x000fce0000010000 */
.L_x_5417:
[----:B------:R-:W-:Y:S05]  /*1e60*/  BSYNC B0 ;  /* 0x0000000000007941 */ /* 0x000fea0003800000 */
.L_x_5415:
        /* <DEDUP_REMOVED lines=13> */
.L_x_5412:
        /* <DEDUP_REMOVED lines=12> */
.L_x_5420:
[----:B------:R-:W-:Y:S05]  /*2000*/  BSYNC B4 ;  /* 0x0000000000047941 */ /* 0x000fea0003800000 */
.L_x_5419:
        /* <DEDUP_REMOVED lines=18> */
.L_x_5422:
[----:B------:R-:W-:Y:S02]  /*2130*/  ISETP.GE.AND P0, PT, R20, RZ, PT ;  /* 0x000000ff1400720c */ /* 0x000fe40003f06270 */
[----:B------:R-:W-:-:S11]  /*2140*/  MOV R3, 0x3fd774eb ;  /* 0x3fd774eb00037802 */ /* 0x000fd60000000f00 */
[----:B------:R-:W-:-:S04]  /*2150*/  @P0 FFMA.FTZ R0, R3, 0.93318945169448852539, -R0 ;  /* 0x3f6ee58103000823 */ /* 0x000fc80000010800 */
[----:B------:R-:W-:-:S07]  /*2160*/  @!P0 FFMA.FTZ R0, R3, 0.93318945169448852539, R0 ;  /* 0x3f6ee58103008823 */ /* 0x000fce0000010000 */
.L_x_5423:
[----:B------:R-:W-:Y:S05]  /*2170*/  BSYNC B0 ;  /* 0x0000000000007941 */ /* 0x000fea0003800000 */
.L_x_5421:
        /* <DEDUP_REMOVED lines=15> */
[----:B------:R-:W-:Y:S01]  /*2270*/  HFMA2.MMA R4, -RZ, RZ, 2.04296875, -15.78125 ;  /* 0x4016cbe4ff047435 */ /* 0x000fe200000001ff */
[----:B------:R-:W-:Y:S02]  /*2280*/  FADD.FTZ R5, |R21|, R16 ;  /* 0x0000001015057221 */ /* 0x000fe40000010200 */
        /* <DEDUP_REMOVED lines=10> */
.L_x_5411:
        /* <DEDUP_REMOVED lines=32> */
[----:B-----5:R-:W-:Y:S05]  /*2530*/  CALL.REL.NOINC `($__internal_5_$__cuda_sm3x_div_rn_ftz_f32_slowpath) ;  /* 0x00000264004c7944 */ /* 0x020fea0003c00000 */
.L_x_5425:
[----:B------:R-:W-:Y:S05]  /*2540*/  BSYNC B4 ;  /* 0x0000000000047941 */ /* 0x000fea0003800000 */
.L_x_5424:
        /* <DEDUP_REMOVED lines=18> */
.L_x_5427:
[----:B------:R-:W-:Y:S02]  /*2670*/  ISETP.GE.AND P0, PT, R20, RZ, PT ;  /* 0x000000ff1400720c */ /* 0x000fe40003f06270 */
[----:B------:R-:W-:-:S11]  /*2680*/  MOV R3, 0x3fd774eb ;  /* 0x3fd774eb00037802 */ /* 0x000fd60000000f00 */
[----:B------:R-:W-:-:S04]  /*2690*/  @P0 FFMA.FTZ R0, R3, 0.93318945169448852539, -R0 ;  /* 0x3f6ee58103000823 */ /* 0x000fc80000010800 */
[----:B------:R-:W-:-:S07]  /*26a0*/  @!P0 FFMA.FTZ R0, R3, 0.93318945169448852539, R0 ;  /* 0x3f6ee58103008823 */ /* 0x000fce0000010000 */
.L_x_5428:
[----:B------:R-:W-:Y:S05]  /*26b0*/  BSYNC B0 ;  /* 0x0000000000007941 */ /* 0x000fea0003800000 */
.L_x_5426:
[----:B------:R-:W-:Y:S01]  /*26c0*/  FSETP.NEU.FTZ.AND P1, PT, R16, |R21|, PT ;  /* 0x400000151000720b */ /* 0x000fe20003f3d000 */
[----:B------:R-:W-:Y:S01]  /*26d0*/  HFMA2.MMA R3, -RZ, RZ, 2.04296875, -15.78125 ;  /* 0x4016cbe4ff037435 */ /* 0x000fe200000001ff */
[----:B------:R-:W-:Y:S02]  /*26e0*/  FSETP.NEU.FTZ.AND P2, PT, R24, RZ, PT ;  /* 0x000000ff1800720b */ /* 0x000fe40003f5d000 */
[----:B------:R-:W-:-:S09]  /*26f0*/  ISETP.GE.AND P0, PT, R20, RZ, PT ;  /* 0x000000ff1400720c */ /* 0x000fd20003f06270 */
[----:B------:R-:W-:Y:S01]  /*2700*/  @!P1 FSEL R0, R3, 0.78539818525314331055, !P0 ;  /* 0x3f490fdb03009808 */ /* 0x000fe20004000000 */
[----:B------:R-:W-:Y:S01]  /*2710*/  FADD.FTZ R3, |R21|, R16 ;  /* 0x0000001015037221 */ /* 0x000fe20000010200 */
[----:B------:R-:W-:-:S04]  /*2720*/  @!P2 FSEL R0, RZ, 3.1415927410125732422, P0 ;  /* 0x40490fdbff00a808 */ /* 0x000fc80000000000 */
[----:B------:R-:W-:Y:S02]  /*2730*/  FSETP.GTU.FTZ.AND P0, PT, |R3|, +INF , PT ;  /* 0x7f8000000300780b */ /* 0x000fe40003f1c200 */
[----:B------:R-:W-:-:S04]  /*2740*/  LOP3.LUT R0, R0, 0x80000000, R21, 0xb8, !PT ;  /* 0x8000000000007812 */ /* 0x000fc800078eb815 */
[----:B------:R-:W-:-:S07]  /*2750*/  FSEL R0, R3, R0, P0 ;  /* 0x0000000003007208 */ /* 0x000fce0000000000 */
.L_x_5418:
[----:B------:R-:W-:Y:S05]  /*2760*/  BSYNC B3 ;  /* 0x0000000000037941 */ /* 0x000fea0003800000 */
.L_x_5410:
[----:B------:R-:W-:Y:S01]  /*2770*/  ISETP.NE.AND P0, PT, R22, RZ, PT ;  /* 0x000000ff1600720c */ /* 0x000fe20003f05270 */
[----:B------:R-:W-:Y:S01]  /*2780*/  FADD.FTZ R11, R11, 0.69314718246459960938 ;  /* 0x3f3172180b0b7421 */ /* 0x000fe20000010000 */
[----:B------:R-:W-:-:S11]  /*2790*/  FADD.FTZ R16, |R0|, -RZ ;  /* 0x800000ff00107221 */ /* 0x000fd60000010200 */
[----:B------:R-:W-:Y:S01]  /*27a0*/  @!P0 FADD.FTZ R11, -R11, -RZ ;  /* 0x800000ff0b0b8221 */ /* 0x000fe20000010100 */
[----:B------:R-:W-:Y:S06]  /*27b0*/  BRA `(.L_x_5409) ;  /* 0x00000000003c7947 */ /* 0x000fec0003800000 */
.L_x_5369:
        /* <DEDUP_REMOVED lines=15> */
.L_x_5409:
[----:B------:R-:W-:Y:S05]  /*28b0*/  BSYNC B2 ;  /* 0x0000000000027941 */ /* 0x000fea0003800000 */
.L_x_5368:
[--C-:B------:R-:W-:Y:S01]  /*28c0*/  HADD2.F32 R21, -RZ, R17.reuse.H0_H0 ;  /* 0x20000011ff157230 */ /* 0x100fe20000004100 */
[----:B------:R-:W-:Y:S01]  /*28d0*/  BSSY B2, `(.L_x_5429) ;  /* 0x000027c000027945 */ /* 0x000fe20003800000 */
[----:B------:R-:W-:-:S03]  /*28e0*/  HADD2.F32 R22, -RZ, R17.H1_H1 ;  /* 0x30000011ff167230 */ /* 0x000fc60000004100 */
[C---:B------:R-:W-:Y:S01]  /*28f0*/  FSETP.GTU.FTZ.AND P0, PT, |R21|.reuse, +INF , PT ;  /* 0x7f8000001500780b */ /* 0x040fe20003f1c200 */
[----:B--2-4-:R-:W-:Y:S01]  /*2900*/  FADD.FTZ R25, |R21|, -RZ ;  /* 0x800000ff15197221 */ /* 0x014fe20000010200 */
        /* <DEDUP_REMOVED lines=16> */
[----:B---3--:R-:W-:Y:S01]  /*2a10*/  FADD.FTZ R5, |R24|, -RZ ;  /* 0x800000ff18057221 */ /* 0x008fe20000010200 */
        /* <DEDUP_REMOVED lines=88> */
.L_x_5437:
        /* <DEDUP_REMOVED lines=10> */
.L_x_5439:
[----:B------:R-:W-:-:S04]  /*3040*/  FADD.FTZ R4, -R0, R5 ;  /* 0x0000000500047221 */ /* 0x000fc80000010100 */
[----:B------:R-:W-:-:S07]  /*3050*/  FMUL.FTZ R4, R4, 0.5 ;  /* 0x3f00000004047820 */ /* 0x000fce0000410000 */
.L_x_5440:
[----:B------:R-:W-:Y:S05]  /*3060*/  BSYNC B1 ;  /* 0x0000000000017941 */ /* 0x000fea0003800000 */
.L_x_5438:
        /* <DEDUP_REMOVED lines=11> */
.L_x_5442:
[----:B------:R-:W-:-:S04]  /*3120*/  FADD.FTZ R7, R6, -R7 ;  /* 0x8000000706077221 */ /* 0x000fc80000010000 */
[----:B------:R-:W-:-:S07]  /*3130*/  FMUL.FTZ R7, R7, 0.5 ;  /* 0x3f00000007077820 */ /* 0x000fce0000410000 */
.L_x_5443:
[----:B------:R-:W-:Y:S05]  /*3140*/  BSYNC B1 ;  /* 0x0000000000017941 */ /* 0x000fea0003800000 */
.L_x_5441:
        /* <DEDUP_REMOVED lines=35> */
.L_x_5436:
[----:B------:R0:W1:Y:S02]  /*3380*/  MUFU.SQRT R17, R24 ;  /* 0x0000001800117308 */ /* 0x0000640000002000 */
.L_x_5435:
[----:B------:R-:W-:Y:S05]  /*3390*/  BSYNC B0 ;  /* 0x0000000000007941 */ /* 0x000fea0003800000 */
.L_x_5434:
        /* <DEDUP_REMOVED lines=24> */
.L_x_5450:
[----:B------:R-:W-:-:S04]  /*3520*/  FADD.FTZ R0, -R0, R5 ;  /* 0x0000000500007221 */ /* 0x000fc80000010100 */
[----:B------:R-:W-:-:S07]  /*3530*/  FMUL.FTZ R0, R0, 0.5 ;  /* 0x3f00000000007820 */ /* 0x000fce0000410000 */
.L_x_5451:
[----:B------:R-:W-:Y:S05]  /*3540*/  BSYNC B1 ;  /* 0x0000000000017941 */ /* 0x000fea0003800000 */
.L_x_5449:
        /* <DEDUP_REMOVED lines=10> */
.L_x_5453:
[----:B------:R-:W-:-:S04]  /*35f0*/  FADD.FTZ R3, -R3, R6 ;  /* 0x0000000603037221 */ /* 0x000fc80000010100 */
[----:B------:R-:W-:-:S07]  /*3600*/  FMUL.FTZ R3, R3, 0.5 ;  /* 0x3f00000003037820 */ /* 0x000fce0000410000 */
.L_x_5454:
[----:B------:R-:W-:Y:S05]  /*3610*/  BSYNC B1 ;  /* 0x0000000000017941 */ /* 0x000fea0003800000 */
.L_x_5452:
[----:B------:R-:W-:Y:S01]  /*3620*/  FADD.FTZ R3, R3, R0 ;  /* 0x0000000003037221 */ /* 0x000fe20000010000 */
[----:B------:R-:W-:Y:S01]  /*3630*/  FADD.FTZ R20, R25, R20 ;  /* 0x0000001419147221 */ /* 0x000fe20000010000 */
[----:B------:R-:W-:-:S03]  /*3640*/  PLOP3.LUT P0, PT, PT, PT, PT, 0x80, 0x0 ;  /* 0x000000000000781c */ /* 0x000fc60003f0f070 */
[----:B------:R-:W-:-:S06]  /*3650*/  FMUL.FTZ R20, R20, R3 ;  /* 0x0000000314147220 */ /* 0x000fcc0000410000 */
[----:B------:R-:W2:Y:S01]  /*3660*/  MUFU.SQRT R20, R20 ;  /* 0x0000001400147308 */ /* 0x000ea20000002000 */
[----:B------:R-:W-:Y:S05]  /*3670*/  BRA `(.L_x_5446) ;  /* 0x0000000000687947 */ /* 0x000fea0003800000 */
.L_x_5448:
        /* <DEDUP_REMOVED lines=10> */
[----:B------:R-:W2:Y:S01]  /*3720*/  MUFU.SQRT R0, R0 ;  /* 0x0000000000007308 */ /* 0x000ea20000002000 */
[----:B------:R-:W-:-:S07]  /*3730*/  FMUL.FTZ R25, R25, 2.81474976710656000000e+14 ;  /* 0x5780000019197820 */ /* 0x000fce0000410000 */
[----:B--2---:R-:W4:Y:S02]  /*3740*/  MUFU.RCP R3, R0 ;  /* 0x0000000000037308 */ /* 0x004f240000001000 */
[----:B----4-:R-:W-:Y:S01]  /*3750*/  FMUL.FTZ R20, R22, R3 ;  /* 0x0000000316147220 */ /* 0x010fe20000410000 */
[----:B------:R-:W-:Y:S06]  /*3760*/  BRA `(.L_x_5446) ;  /* 0x00000000002c7947 */ /* 0x000fec0003800000 */
.L_x_5447:
        /* <DEDUP_REMOVED lines=8> */
.L_x_5445:
[----:B------:R-:W-:Y:S01]  /*37f0*/  PLOP3.LUT P0, PT, PT, PT, PT, 0x80, 0x0 ;  /* 0x000000000000781c */ /* 0x000fe20003f0f070 */
[----:B------:R-:W-:Y:S01]  /*3800*/  FMUL.FTZ R20, R20, 16777216 ;  /* 0x4b80000014147820 */ /* 0x000fe20000410000 */
[----:B------:R-:W-:-:S11]  /*3810*/  FMUL.FTZ R25, R25, 16777216 ;  /* 0x4b80000019197820 */ /* 0x000fd60000410000 */
.L_x_5446:
[----:B------:R-:W-:Y:S05]  /*3820*/  BSYNC B0 ;  /* 0x0000000000007941 */ /* 0x000fea0003800000 */
.L_x_5444:
        /* <DEDUP_REMOVED lines=9> */
[----:B---3--:R-:W-:-:S04]  /*38c0*/  FFMA.FTZ R5, -R3, R6, 0.5 ;  /* 0x3f00000003057423 */ /* 0x008fc80000010106 */
[----:B------:R-:W3:Y:S02]  /*38d0*/  MUFU.RSQ R6, R5 ;  /* 0x0000000500067308 */ /* 0x000ee40000001400 */
        /* <DEDUP_REMOVED lines=15> */
[----:B--2-4-:R-:W-:Y:S01]  /*39d0*/  FFMA.FTZ R20, R0, R3, R0 ;  /* 0x0000000300147223 */ /* 0x014fe20000010000 */
[----:B------:R-:W-:-:S03]  /*39e0*/  HFMA2.MMA R0, -RZ, RZ, 1.9599609375, 20144 ;  /* 0x3fd774ebff007435 */ /* 0x000fc600000001ff */
[----:B------:R-:W-:-:S05]  /*39f0*/  FADD.FTZ R3, -R20, -RZ ;  /* 0x800000ff14037221 */ /* 0x000fca0000010100 */
[----:B------:R-:W-:-:S05]  /*3a00*/  FSEL R3, R20, R3, P0 ;  /* 0x0000000314037208 */ /* 0x000fca0000000000 */
[----:B------:R-:W-:-:S04]  /*3a10*/  @P1 FFMA.FTZ R20, R0, 0.93318945169448852539, R3 ;  /* 0x3f6ee58100141823 */ /* 0x000fc80000010003 */
[----:B------:R-:W-:Y:S01]  /*3a20*/  @P0 FADD.FTZ R20, R20, R20 ;  /* 0x0000001414140221 */ /* 0x000fe20000010000 */
[----:B------:R-:W-:Y:S06]  /*3a30*/  BRA `(.L_x_5458) ;  /* 0x0000000800187947 */ /* 0x000fec0003800000 */
.L_x_5457:
[----:B------:R-:W-:Y:S01]  /*3a40*/  MOV R0, 0x3f000000 ;  /* 0x3f00000000007802 */ /* 0x000fe20000000f00 */
        /* <DEDUP_REMOVED lines=21> */
[----:B------:R-:W-:-:S03]  /*3ba0*/  MOV R0, 0x3fd774eb ;  /* 0x3fd774eb00007802 */ /* 0x000fc60000000f00 */
[----:B------:R-:W-:-:S05]  /*3bb0*/  FADD.FTZ R3, -R20, -RZ ;  /* 0x800000ff14037221 */ /* 0x000fca0000010100 */
[----:B------:R-:W-:-:S05]  /*3bc0*/  FSEL R3, R20, R3, P0 ;  /* 0x0000000314037208 */ /* 0x000fca0000000000 */
[----:B------:R-:W-:-:S04]  /*3bd0*/  @!P1 FFMA.FTZ R20, R0, 0.93318945169448852539, R3 ;  /* 0x3f6ee58100149823 */ /* 0x000fc80000010003 */
[----:B------:R-:W-:Y:S01]  /*3be0*/  @P0 FADD.FTZ R20, R20, R20 ;  /* 0x0000001414140221 */ /* 0x000fe20000010000 */
[----:B------:R-:W-:Y:S06]  /*3bf0*/  BRA `(.L_x_5458) ;  /* 0x0000000400a87947 */ /* 0x000fec0003800000 */
.L_x_5456:
        /* <DEDUP_REMOVED lines=20> */
.L_x_5461:
[----:B------:R-:W-:Y:S05]  /*3d40*/  BSYNC B4 ;  /* 0x0000000000047941 */ /* 0x000fea0003800000 */
.L_x_5460:
        /* <DEDUP_REMOVED lines=18> */
.L_x_5463:
[----:B------:R-:W-:Y:S02]  /*3e70*/  ISETP.GE.AND P0, PT, R25, RZ, PT ;  /* 0x000000ff1900720c */ /* 0x000fe40003f06270 */
[----:B------:R-:W-:-:S11]  /*3e80*/  MOV R3, 0x3fd774eb ;  /* 0x3fd774eb00037802 */ /* 0x000fd60000000f00 */
[----:B------:R-:W-:-:S04]  /*3e90*/  @P0 FFMA.FTZ R0, R3, 0.93318945169448852539, -R0 ;  /* 0x3f6ee58103000823 */ /* 0x000fc80000010800 */
[----:B------:R-:W-:-:S07]  /*3ea0*/  @!P0 FFMA.FTZ R0, R3, 0.93318945169448852539, R0 ;  /* 0x3f6ee58103008823 */ /* 0x000fce0000010000 */
.L_x_5464:
[----:B------:R-:W-:Y:S05]  /*3eb0*/  BSYNC B0 ;  /* 0x0000000000007941 */ /* 0x000fea0003800000 */
.L_x_5462:
[C---:B------:R-:W-:Y:S01]  /*3ec0*/  FSETP.NEU.FTZ.AND P0, PT, |R25|.reuse, |R20|, PT ;  /* 0x400000141900720b */ /* 0x040fe20003f1d200 */
        /* <DEDUP_REMOVED lines=10> */
.L_x_5459:
        /* <DEDUP_REMOVED lines=17> */
.L_x_5466:
[----:B------:R-:W-:Y:S05]  /*4080*/  BSYNC B4 ;  /* 0x0000000000047941 */ /* 0x000fea0003800000 */
.L_x_5465:
        /* <DEDUP_REMOVED lines=18> */
.L_x_5468:
[----:B------:R-:W-:Y:S02]  /*41b0*/  ISETP.GE.AND P0, PT, R25, RZ, PT ;  /* 0x000000ff1900720c */ /* 0x000fe40003f06270 */
[----:B------:R-:W-:-:S11]  /*41c0*/  MOV R3, 0x3fd774eb ;  /* 0x3fd774eb00037802 */ /* 0x000fd60000000f00 */
[----:B------:R-:W-:-:S04]  /*41d0*/  @P0 FFMA.FTZ R0, R3, 0.93318945169448852539, -R0 ;  /* 0x3f6ee58103000823 */ /* 0x000fc80000010800 */
[----:B------:R-:W-:-:S07]  /*41e0*/  @!P0 FFMA.FTZ R0, R3, 0.93318945169448852539, R0 ;  /* 0x3f6ee58103008823 */ /* 0x000fce0000010000 */
.L_x_5469:
[----:B------:R-:W-:Y:S05]  /*41f0*/  BSYNC B0 ;  /* 0x0000000000007941 */ /* 0x000fea0003800000 */
.L_x_5467:
[C---:B------:R-:W-:Y:S01]  /*4200*/  FSETP.NEU.FTZ.AND P0, PT, |R25|.reuse, |R20|, PT ;  /* 0x400000141900720b */ /* 0x040fe20003f1d200 */
        /* <DEDUP_REMOVED lines=9> */
.L_x_5458:
[----:B------:R-:W-:Y:S05]  /*42a0*/  BSYNC B3 ;  /* 0x0000000000037941 */ /* 0x000fea0003800000 */
.L_x_5455:
[----:B------:R-:W-:-:S13]  /*42b0*/  ISETP.NE.AND P0, PT, R23, RZ, PT ;  /* 0x000000ff1700720c */ /* 0x000fda0003f05270 */
[----:B-1----:R-:W-:Y:S01]  /*42c0*/  @!P0 FADD.FTZ R17, -R17, -RZ ;  /* 0x800000ff11118221 */ /* 0x002fe20000010100 */
[----:B------:R-:W-:Y:S06]  /*42d0*/  BRA `(.L_x_5470) ;  /* 0x0000000c006c7947 */ /* 0x000fec0003800000 */
.L_x_5433:
[----:B------:R-:W-:Y:S01]  /*42e0*/  FADD.FTZ R20, -R21, 6.1232342629258392722e-17 ;  /* 0x248d313215147421 */ /* 0x000fe20000010100 */
[----:B------:R-:W-:-:S03]  /*42f0*/  FADD.FTZ R17, -R22, -RZ ;  /* 0x800000ff16117221 */ /* 0x000fc60000010100 */
[----:B------:R-:W-:Y:S01]  /*4300*/  FADD.FTZ R20, R20, 1.5707963705062866211 ;  /* 0x3fc90fdb14147421 */ /* 0x000fe20000010000 */
[----:B------:R-:W-:Y:S06]  /*4310*/  BRA `(.L_x_5470) ;  /* 0x0000000c005c7947 */ /* 0x000fec0003800000 */
.L_x_5432:
[----:B------:R-:W-:Y:S01]  /*4320*/  FADD.FTZ R17, -R22, -RZ ;  /* 0x800000ff16117221 */ /* 0x000fe20000010100 */
[----:B------:R-:W-:Y:S01]  /*4330*/  MOV R20, RZ ;  /* 0x000000ff00147202 */ /* 0x000fe20000000f00 */
[----:B------:R-:W-:Y:S06]  /*4340*/  BRA `(.L_x_5470) ;  /* 0x0000000c00507947 */ /* 0x000fec0003800000 */
.L_x_5431:
        /* <DEDUP_REMOVED lines=16> */
[----:B---3--:R-:W-:Y:S01]  /*4450*/  FFMA R5, R9, R0, RZ ;  /* 0x0000000009057223 */ /* 0x008fe200000000ff */
[----:B------:R-:W-:-:S03]  /*4460*/  FFMA.FTZ R24, R20, R20, R3 ;  /* 0x0000001414187223 */ /* 0x000fc60000010003 */
[----:B------:R-:W-:-:S04]  /*4470*/  FFMA R4, -R20, R5, R9 ;  /* 0x0000000514047223 */ /* 0x000fc80000000109 */
[----:B------:R-:W-:Y:S01]  /*4480*/  FFMA R0, R0, R4, R5 ;  /* 0x0000000400007223 */ /* 0x000fe20000000005 */
[----:B-1----:R-:W-:Y:S06]  /*4490*/  @!P0 BRA `(.L_x_5475) ;  /* 0x00000000000c8947 */ /* 0x002fec0003800000 */
[----:B------:R-:W-:Y:S02]  /*44a0*/  MOV R0, R20 ;  /* 0x0000001400007202 */ /* 0x000fe40000000f00 */
[----:B------:R-:W-:-:S07]  /*44b0*/  MOV R4, 0x44d0 ;  /* 0x000044d000047802 */ /* 0x000fce0000000f00 */
[----:B-----5:R-:W-:Y:S05]  /*44c0*/  CALL.REL.NOINC `($__internal_5_$__cuda_sm3x_div_rn_ftz_f32_slowpath) ;  /* 0x0000024400687944 */ /* 0x020fea0003c00000 */
.L_x_5475:
[----:B------:R-:W-:Y:S05]  /*44d0*/  BSYNC B4 ;  /* 0x0000000000047941 */ /* 0x000fea0003800000 */
.L_x_5474:
        /* <DEDUP_REMOVED lines=18> */
.L_x_5477:
[----:B------:R-:W-:Y:S02]  /*4600*/  ISETP.GE.AND P0, PT, R21, RZ, PT ;  /* 0x000000ff1500720c */ /* 0x000fe40003f06270 */
[----:B------:R-:W-:-:S11]  /*4610*/  MOV R3, 0x3fd774eb ;  /* 0x3fd774eb00037802 */ /* 0x000fd60000000f00 */
[----:B------:R-:W-:-:S04]  /*4620*/  @P0 FFMA.FTZ R0, R3, 0.93318945169448852539, -R0 ;  /* 0x3f6ee58103000823 */ /* 0x000fc80000010800 */
[----:B------:R-:W-:-:S07]  /*4630*/  @!P0 FFMA.FTZ R0, R3, 0.93318945169448852539, R0 ;  /* 0x3f6ee58103008823 */ /* 0x000fce0000010000 */
.L_x_5478:
[----:B------:R-:W-:Y:S05]  /*4640*/  BSYNC B0 ;  /* 0x0000000000007941 */ /* 0x000fea0003800000 */
.L_x_5476:
        /* <DEDUP_REMOVED lines=13> */
.L_x_5473:
        /* <DEDUP_REMOVED lines=11> */
[----:B---3-5:R-:W-:Y:S05]  /*47d0*/  CALL.REL.NOINC `($__internal_5_$__cuda_sm3x_div_rn_ftz_f32_slowpath) ;  /* 0x0000024000a47944 */ /* 0x028fea0003c00000 */
.L_x_5481:
[----:B------:R-:W-:Y:S05]  /*47e0*/  BSYNC B4 ;  /* 0x0000000000047941 */ /* 0x000fea0003800000 */
.L_x_5480:
        /* <DEDUP_REMOVED lines=18> */
.L_x_5483:
[----:B------:R-:W-:Y:S02]  /*4910*/  ISETP.GE.AND P0, PT, R21, RZ, PT ;  /* 0x000000ff1500720c */ /* 0x000fe40003f06270 */
[----:B------:R-:W-:-:S11]  /*4920*/  MOV R3, 0x3fd774eb ;  /* 0x3fd774eb00037802 */ /* 0x000fd60000000f00 */
[----:B------:R-:W-:-:S04]  /*4930*/  @P0 FFMA.FTZ R0, R3, 0.93318945169448852539, -R0 ;  /* 0x3f6ee58103000823 */ /* 0x000fc80000010800 */
[----:B------:R-:W-:-:S07]  /*4940*/  @!P0 FFMA.FTZ R0, R3, 0.93318945169448852539, R0 ;  /* 0x3f6ee58103008823 */ /* 0x000fce0000010000 */
.L_x_5484:
[----:B------:R-:W-:Y:S05]  /*4950*/  BSYNC B0 ;  /* 0x0000000000007941 */ /* 0x000fea0003800000 */
.L_x_5482:
[CC--:B------:R-:W-:Y:S02]  /*4960*/  VIMNMX R3, R24.reuse, R25.reuse, !PT ;  /* 0x0000001918037248 */ /* 0x0c0fe40007fe0100 */
[----:B------:R-:W-:Y:S02]  /*4970*/  VIMNMX R24, R24, R25, PT ;  /* 0x0000001918187248 */ /* 0x000fe40003fe0100 */
[----:B------:R-:W-:Y:S02]  /*4980*/  LOP3.LUT R4, R3, 0xfe000000, RZ, 0xc0, !PT ;  /* 0xfe00000003047812 */ /* 0x000fe400078ec0ff */
[----:B------:R-:W-:Y:S02]  /*4990*/  FSETP.NEU.FTZ.AND P0, PT, R24, RZ, PT ;  /* 0x000000ff1800720b */ /* 0x000fe40003f1d000 */
[C---:B---3--:R-:W-:Y:S02]  /*49a0*/  IADD3 R5, -R4.reuse, 0x7e800000, RZ ;  /* 0x7e80000004057810 */ /* 0x048fe40007ffe1ff */
        /* <DEDUP_REMOVED lines=22> */
.L_x_5472:
        /* <DEDUP_REMOVED lines=8> */
[----:B---3--:R-:W-:Y:S02]  /*4b90*/  LOP3.LUT R5, R4, 0xfe000000, RZ, 0xc0, !PT ;  /* 0xfe00000004057812 */ /* 0x008fe400078ec0ff */
        /* <DEDUP_REMOVED lines=24> */
.L_x_5486:
[----:B------:R-:W-:Y:S05]  /*4d20*/  BSYNC B4 ;  /* 0x0000000000047941 */ /* 0x000fea0003800000 */
.L_x_5485:
        /* <DEDUP_REMOVED lines=18> */
.L_x_5488:
[----:B------:R-:W-:Y:S02]  /*4e50*/  ISETP.GE.AND P0, PT, R21, RZ, PT ;  /* 0x000000ff1500720c */ /* 0x000fe40003f06270 */
[----:B------:R-:W-:-:S11]  /*4e60*/  MOV R3, 0x3fd774eb ;  /* 0x3fd774eb00037802 */ /* 0x000fd60000000f00 */
[----:B------:R-:W-:-:S04]  /*4e70*/  @P0 FFMA.FTZ R0, R3, 0.93318945169448852539, -R0 ;  /* 0x3f6ee58103000823 */ /* 0x000fc80000010800 */
[----:B------:R-:W-:-:S07]  /*4e80*/  @!P0 FFMA.FTZ R0, R3, 0.93318945169448852539, R0 ;  /* 0x3f6ee58103008823 */ /* 0x000fce0000010000 */
.L_x_5489:
[----:B------:R-:W-:Y:S05]  /*4e90*/  BSYNC B0 ;  /* 0x0000000000007941 */ /* 0x000fea0003800000 */
.L_x_5487:
        /* <DEDUP_REMOVED lines=10> */
.L_x_5479:
[----:B------:R-:W-:Y:S05]  /*4f40*/  BSYNC B3 ;  /* 0x0000000000037941 */ /* 0x000fea0003800000 */
.L_x_5471:
[----:B------:R-:W-:Y:S01]  /*4f50*/  ISETP.NE.AND P0, PT, R23, RZ, PT ;  /* 0x000000ff1700720c */ /* 0x000fe20003f05270 */
[----:B------:R-:W-:Y:S01]  /*4f60*/  FADD.FTZ R17, R17, 0.69314718246459960938 ;  /* 0x3f31721811117421 */ /* 0x000fe20000010000 */
[----:B------:R-:W-:-:S11]  /*4f70*/  FADD.FTZ R20, |R0|, -RZ ;  /* 0x800000ff00147221 */ /* 0x000fd60000010200 */
[----:B------:R-:W-:Y:S01]  /*4f80*/  @!P0 FADD.FTZ R17, -R17, -RZ ;  /* 0x800000ff11118221 */ /* 0x000fe20000010100 */
[----:B------:R-:W-:Y:S06]  /*4f90*/  BRA `(.L_x_5470) ;  /* 0x00000000003c7947 */ /* 0x000fec0003800000 */
.L_x_5430:
        /* <DEDUP_REMOVED lines=15> */
.L_x_5470:
[----:B------:R-:W-:Y:S05]  /*5090*/  BSYNC B2 ;  /* 0x0000000000027941 */ /* 0x000fea0003800000 */
.L_x_5429:
        /* <DEDUP_REMOVED lines=110> */
.L_x_5498:
        /* <DEDUP_REMOVED lines=10> */
.L_x_5500:
[----:B------:R-:W-:-:S04]  /*5820*/  FADD.FTZ R4, -R0, R5 ;  /* 0x0000000500047221 */ /* 0x000fc80000010100 */
[----:B------:R-:W-:-:S07]  /*5830*/  FMUL.FTZ R4, R4, 0.5 ;  /* 0x3f00000004047820 */ /* 0x000fce0000410000 */
.L_x_5501:
[----:B------:R-:W-:Y:S05]  /*5840*/  BSYNC B1 ;  /* 0x0000000000017941 */ /* 0x000fea0003800000 */
.L_x_5499:
        /* <DEDUP_REMOVED lines=11> */
.L_x_5503:
[----:B------:R-:W-:-:S04]  /*5900*/  FADD.FTZ R7, R6, -R7 ;  /* 0x8000000706077221 */ /* 0x000fc80000010000 */
[----:B------:R-:W-:-:S07]  /*5910*/  FMUL.FTZ R7, R7, 0.5 ;  /* 0x3f00000007077820 */ /* 0x000fce0000410000 */
.L_x_5504:
[----:B------:R-:W-:Y:S05]  /*5920*/  BSYNC B1 ;  /* 0x0000000000017941 */ /* 0x000fea0003800000 */
.L_x_5502:
        /* <DEDUP_REMOVED lines=35> */
.L_x_5497:
[----:B------:R0:W1:Y:S02]  /*5b60*/  MUFU.SQRT R21, R18 ;  /* 0x0000001200157308 */ /* 0x0000640000002000 */
.L_x_5496:
[----:B------:R-:W-:Y:S05]  /*5b70*/  BSYNC B0 ;  /* 0x0000000000007941 */ /* 0x000fea0003800000 */
.L_x_5495:
        /* <DEDUP_REMOVED lines=24> */
.L_x_5511:
[----:B------:R-:W-:-:S04]  /*5d00*/  FADD.FTZ R0, -R0, R5 ;  /* 0x0000000500007221 */ /* 0x000fc80000010100 */
[----:B------:R-:W-:-:S07]  /*5d10*/  FMUL.FTZ R0, R0, 0.5 ;  /* 0x3f00000000007820 */ /* 0x000fce0000410000 */
.L_x_5512:
[----:B------:R-:W-:Y:S05]  /*5d20*/  BSYNC B1 ;  /* 0x0000000000017941 */ /* 0x000fea0003800000 */
.L_x_5510:
        /* <DEDUP_REMOVED lines=10> */
.L_x_5514:
[----:B------:R-:W-:-:S04]  /*5dd0*/  FADD.FTZ R3, -R3, R6 ;  /* 0x0000000603037221 */ /* 0x000fc80000010100 */
[----:B------:R-:W-:-:S07]  /*5de0*/  FMUL.FTZ R3, R3, 0.5 ;  /* 0x3f00000003037820 */ /* 0x000fce0000410000 */
.L_x_5515:
[----:B------:R-:W-:Y:S05]  /*5df0*/  BSYNC B1 ;  /* 0x0000000000017941 */ /* 0x000fea0003800000 */
.L_x_5513:
[----:B------:R-:W-:Y:S01]  /*5e00*/  FADD.FTZ R0, R3, R0 ;  /* 0x0000000003007221 */ /* 0x000fe20000010000 */
[----:B------:R-:W-:Y:S01]  /*5e10*/  FADD.FTZ R25, R26, R25 ;  /* 0x000000191a197221 */ /* 0x000fe20000010000 */
[----:B------:R-:W-:-:S03]  /*5e20*/  PLOP3.LUT P0, PT, PT, PT, PT, 0x80, 0x0 ;  /* 0x000000000000781c */ /* 0x000fc60003f0f070 */
[----:B------:R-:W-:-:S06]  /*5e30*/  FMUL.FTZ R25, R25, R0 ;  /* 0x0000000019197220 */ /* 0x000fcc0000410000 */
[----:B------:R-:W4:Y:S01]  /*5e40*/  MUFU.SQRT R25, R25 ;  /* 0x0000001900197308 */ /* 0x000f220000002000 */
[----:B------:R-:W-:Y:S05]  /*5e50*/  BRA `(.L_x_5507) ;  /* 0x0000000000687947 */ /* 0x000fea0003800000 */
.L_x_5509:
        /* <DEDUP_REMOVED lines=15> */
.L_x_5508:
        /* <DEDUP_REMOVED lines=8> */
.L_x_5506:
[----:B------:R-:W-:Y:S01]  /*5fd0*/  PLOP3.LUT P0, PT, PT, PT, PT, 0x80, 0x0 ;  /* 0x000000000000781c */ /* 0x000fe20003f0f070 */
[----:B------:R-:W-:Y:S01]  /*5fe0*/  FMUL.FTZ R25, R25, 16777216 ;  /* 0x4b80000019197820 */ /* 0x000fe20000410000 */
[----:B------:R-:W-:-:S11]  /*5ff0*/  FMUL.FTZ R26, R26, 16777216 ;  /* 0x4b8000001a1a7820 */ /* 0x000fd60000410000 */
.L_x_5507:
[----:B------:R-:W-:Y:S05]  /*6000*/  BSYNC B0 ;  /* 0x0000000000007941 */ /* 0x000fea0003800000 */
.L_x_5505:
        /* <DEDUP_REMOVED lines=9> */
[----:B--2---:R-:W-:-:S04]  /*60a0*/  FFMA.FTZ R5, -R3, R6, 0.5 ;  /* 0x3f00000003057423 */ /* 0x004fc80000010106 */
[----:B------:R-:W2:Y:S02]  /*60b0*/  MUFU.RSQ R6, R5 ;  /* 0x0000000500067308 */ /* 0x000ea40000001400 */
[----:B--2---:R-:W-:Y:S01]  /*60c0*/  FMUL.FTZ R7, R5, R6 ;  /* 0x0000000605077220 */ /* 0x004fe20000410000 */
        /* <DEDUP_REMOVED lines=15> */
[----:B------:R-:W-:-:S03]  /*61c0*/  HFMA2.MMA R0, -RZ, RZ, 1.9599609375, 20144 ;  /* 0x3fd774ebff007435 */ /* 0x000fc600000001ff */
[----:B------:R-:W-:-:S05]  /*61d0*/  FADD.FTZ R3, -R18, -RZ ;  /* 0x800000ff12037221 */ /* 0x000fca0000010100 */
[----:B------:R-:W-:-:S05]  /*61e0*/  FSEL R3, R18, R3, P0 ;  /* 0x0000000312037208 */ /* 0x000fca0000000000 */
[----:B------:R-:W-:-:S04]  /*61f0*/  @P1 FFMA.FTZ R18, R0, 0.93318945169448852539, R3 ;  /* 0x3f6ee58100121823 */ /* 0x000fc80000010003 */
[----:B------:R-:W-:Y:S01]  /*6200*/  @P0 FADD.FTZ R18, R18, R18 ;  /* 0x0000001212120221 */ /* 0x000fe20000010000 */
[----:B------:R-:W-:Y:S06]  /*6210*/  BRA `(.L_x_5519) ;  /* 0x0000000800187947 */ /* 0x000fec0003800000 */
.L_x_5518:
[----:B------:R-:W-:Y:S01]  /*6220*/  MOV R0, 0x3f000000 ;  /* 0x3f00000000007802 */ /* 0x000fe20000000f00 */
        /* <DEDUP_REMOVED lines=21> */
[----:B------:R-:W-:-:S03]  /*6380*/  MOV R0, 0x3fd774eb ;  /* 0x3fd774eb00007802 */ /* 0x000fc60000000f00 */
[----:B------:R-:W-:-:S05]  /*6390*/  FADD.FTZ R3, -R18, -RZ ;  /* 0x800000ff12037221 */ /* 0x000fca0000010100 */
[----:B------:R-:W-:-:S05]  /*63a0*/  FSEL R3, R18, R3, P0 ;  /* 0x0000000312037208 */ /* 0x000fca0000000000 */
[----:B------:R-:W-:-:S04]  /*63b0*/  @!P1 FFMA.FTZ R18, R0, 0.93318945169448852539, R3 ;  /* 0x3f6ee58100129823 */ /* 0x000fc80000010003 */
[----:B------:R-:W-:Y:S01]  /*63c0*/  @P0 FADD.FTZ R18, R18, R18 ;  /* 0x0000001212120221 */ /* 0x000fe20000010000 */
[----:B------:R-:W-:Y:S06]  /*63d0*/  BRA `(.L_x_5519) ;  /* 0x0000000400a87947 */ /* 0x000fec0003800000 */
.L_x_5517:
[----:B------:R-:W-:-:S13]  /*63e0*/  ISETP.GT.AND P0, PT, R22, -0x1, PT ;  /* 0xffffffff1600780c */ /* 0x000fda0003f04270 */
[----:B------:R-:W-:Y:S05]  /*63f0*/  @P0 BRA `(.L_x_5520) ;  /* 0x0000000000d40947 */ /* 0x000fea0003800000 */
[----:B------:R-:W-:Y:S01]  /*6400*/  FADD.FTZ R26, -R26, -RZ ;  /* 0x800000ff1a1a7221 */ /* 0x000fe20000010100 */
[C---:B---34-:R-:W-:Y:S01]  /*6410*/  FADD.FTZ R0, |R25|.reuse, -RZ ;  /* 0x800000ff19007221 */ /* 0x058fe20000010200 */
[----:B------:R-:W-:Y:S02]  /*6420*/  BSSY B4, `(.L_x_5521) ;  /* 0x0000010000047945 */ /* 0x000fe40003800000 */
[----:B------:R-:W-:Y:S01]  /*6430*/  FADD.FTZ R9, |R26|, -RZ ;  /* 0x800000ff1a097221 */ /* 0x000fe20000010200 */
[----:B------:R-:W-:-:S04]  /*6440*/  FSETP.GT.FTZ.AND P6, PT, |R25|, |R26|, PT ;  /* 0x4000001a1900720b */ /* 0x000fc80003fd4200 */
[----:B0-----:R-:W-:Y:S02]  /*6450*/  FSEL R18, R0, R9, P6 ;  /* 0x0000000900127208 */ /* 0x001fe40003000000 */
[----:B------:R-:W-:Y:S02]  /*6460*/  FSEL R9, R9, R0, P6 ;  /* 0x0000000009097208 */ /* 0x000fe40003000000 */
[----:B------:R-:W0:Y:S08]  /*6470*/  MUFU.RCP R3, R18 ;  /* 0x0000001200037308 */ /* 0x000e300000001000 */
[----:B------:R-:W3:Y:S01]  /*6480*/  FCHK P0, R9, R18 ;  /* 0x0000001209007302 */ /* 0x000ee20000000000 */
[----:B0-----:R-:W-:-:S04]  /*6490*/  FFMA R4, -R18, R3, 1 ;  /* 0x3f80000012047423 */ /* 0x001fc80000000103 */
[----:B------:R-:W-:-:S04]  /*64a0*/  FFMA R4, R3, R4, R3 ;  /* 0x0000000403047223 */ /* 0x000fc80000000003 */
[----:B------:R-:W-:-:S04]  /*64b0*/  FFMA R3, R9, R4, RZ ;  /* 0x0000000409037223 */ /* 0x000fc800000000ff */
[----:B------:R-:W-:-:S04]  /*64c0*/  FFMA R0, -R18, R3, R9 ;  /* 0x0000000312007223 */ /* 0x000fc80000000109 */
[----:B------:R-:W-:Y:S01]  /*64d0*/  FFMA R0, R4, R0, R3 ;  /* 0x0000000004007223 */ /* 0x000fe20000000003 */
[----:B---3--:R-:W-:Y:S06]  /*64e0*/  @!P0 BRA `(.L_x_5522) ;  /* 0x00000000000c8947 */ /* 0x008fec0003800000 */
[----:B------:R-:W-:Y:S02]  /*64f0*/  MOV R0, R18 ;  /* 0x0000001200007202 */ /* 0x000fe40000000f00 */
[----:B------:R-:W-:-:S07]  /*6500*/  MOV R4, 0x6520 ;  /* 0x0000652000047802 */ /* 0x000fce0000000f00 */
[----:B-12--5:R-:W-:Y:S05]  /*6510*/  CALL.REL.NOINC `($__internal_5_$__cuda_sm3x_div_rn_ftz_f32_slowpath) ;  /* 0x0000022400547944 */ /* 0x026fea0003c00000 */
.L_x_5522:
[----:B------:R-:W-:Y:S05]  /*6520*/  BSYNC B4 ;  /* 0x0000000000047941 */ /* 0x000fea0003800000 */
.L_x_5521:
        /* <DEDUP_REMOVED lines=18> */
.L_x_5524:
[----:B------:R-:W-:Y:S02]  /*6650*/  ISETP.GE.AND P0, PT, R26, RZ, PT ;  /* 0x000000ff1a00720c */ /* 0x000fe40003f06270 */
[----:B------:R-:W-:-:S11]  /*6660*/  MOV R3, 0x3fd774eb ;  /* 0x3fd774eb00037802 */ /* 0x000fd60000000f00 */
[----:B------:R-:W-:-:S04]  /*6670*/  @P0 FFMA.FTZ R0, R3, 0.93318945169448852539, -R0 ;  /* 0x3f6ee58103000823 */ /* 0x000fc80000010800 */
[----:B------:R-:W-:-:S07]  /*6680*/  @!P0 FFMA.FTZ R0, R3, 0.93318945169448852539, R0 ;  /* 0x3f6ee58103008823 */ /* 0x000fce0000010000 */
.L_x_5525:
[----:B------:R-:W-:Y:S05]  /*6690*/  BSYNC B0 ;  /* 0x0000000000007941 */ /* 0x000fea0003800000 */
.L_x_5523:
        /* <DEDUP_REMOVED lines=11> */
.L_x_5520:
[----:B------:R-:W-:Y:S01]  /*6750*/  FADD.FTZ R9, |R26|, -RZ ;  /* 0x800000ff1a097221 */ /* 0x000fe20000010200 */
[C---:B---34-:R-:W-:Y:S01]  /*6760*/  FADD.FTZ R4, |R25|.reuse, -RZ ;  /* 0x800000ff19047221 */ /* 0x058fe20000010200 */
[----:B------:R-:W-:Y:S01]  /*6770*/  FSETP.GT.FTZ.AND P6, PT, |R25|, |R26|, PT ;  /* 0x4000001a1900720b */ /* 0x000fe20003fd4200 */
[----:B------:R-:W-:Y:S03]  /*6780*/  BSSY B4, `(.L_x_5526) ;  /* 0x000000e000047945 */ /* 0x000fe60003800000 */
        /* <DEDUP_REMOVED lines=13> */
.L_x_5527:
[----:B------:R-:W-:Y:S05]  /*6860*/  BSYNC B4 ;  /* 0x0000000000047941 */ /* 0x000fea0003800000 */
.L_x_5526:
        /* <DEDUP_REMOVED lines=18> */
.L_x_5529:
[----:B------:R-:W-:Y:S02]  /*6990*/  ISETP.GE.AND P0, PT, R26, RZ, PT ;  /* 0x000000ff1a00720c */ /* 0x000fe40003f06270 */
[----:B------:R-:W-:-:S11]  /*69a0*/  MOV R3, 0x3fd774eb ;  /* 0x3fd774eb00037802 */ /* 0x000fd60000000f00 */
[----:B------:R-:W-:-:S04]  /*69b0*/  @P0 FFMA.FTZ R0, R3, 0.93318945169448852539, -R0 ;  /* 0x3f6ee58103000823 */ /* 0x000fc80000010800 */
[----:B------:R-:W-:-:S07]  /*69c0*/  @!P0 FFMA.FTZ R0, R3, 0.93318945169448852539, R0 ;  /* 0x3f6ee58103008823 */ /* 0x000fce0000010000 */
.L_x_5530:
[----:B------:R-:W-:Y:S05]  /*69d0*/  BSYNC B0 ;  /* 0x0000000000007941 */ /* 0x000fea0003800000 */
.L_x_5528:
        /* <DEDUP_REMOVED lines=10> */
.L_x_5519:
[----:B------:R-:W-:Y:S05]  /*6a80*/  BSYNC B3 ;  /* 0x0000000000037941 */ /* 0x000fea0003800000 */
.L_x_5516:
[----:B------:R-:W-:-:S13]  /*6a90*/  ISETP.NE.AND P0, PT, R24, RZ, PT ;  /* 0x000000ff1800720c */ /* 0x000fda0003f05270 */
[----:B-1----:R-:W-:Y:S01]  /*6aa0*/  @!P0 FADD.FTZ R21, -R21, -RZ ;  /* 0x800000ff15158221 */ /* 0x002fe20000010100 */
[----:B------:R-:W-:Y:S06]  /*6ab0*/  BRA `(.L_x_5531) ;  /* 0x0000000c006c7947 */ /* 0x000fec0003800000 */
.L_x_5494:
[----:B------:R-:W-:Y:S01]  /*6ac0*/  FADD.FTZ R18, -R22, 6.1232342629258392722e-17 ;  /* 0x248d313216127421 */ /* 0x000fe20000010100 */
[----:B------:R-:W-:-:S03]  /*6ad0*/  FADD.FTZ R21, -R23, -RZ ;  /* 0x800000ff17157221 */ /* 0x000fc60000010100 */
[----:B------:R-:W-:Y:S01]  /*6ae0*/  FADD.FTZ R18, R18, 1.5707963705062866211 ;  /* 0x3fc90fdb12127421 */ /* 0x000fe20000010000 */
[----:B------:R-:W-:Y:S06]  /*6af0*/  BRA `(.L_x_5531) ;  /* 0x0000000c005c7947 */ /* 0x000fec0003800000 */
.L_x_5493:
[----:B------:R-:W-:Y:S01]  /*6b00*/  FADD.FTZ R21, -R23, -RZ ;  /* 0x800000ff17157221 */ /* 0x000fe20000010100 */
[----:B------:R-:W-:Y:S01]  /*6b10*/  MOV R18, RZ ;  /* 0x000000ff00127202 */ /* 0x000fe20000000f00 */
[----:B------:R-:W-:Y:S06]  /*6b20*/  BRA `(.L_x_5531) ;  /* 0x0000000c00507947 */ /* 0x000fec0003800000 */
.L_x_5492:
        /* <DEDUP_REMOVED lines=24> */
.L_x_5536:
[----:B------:R-:W-:Y:S05]  /*6cb0*/  BSYNC B4 ;  /* 0x0000000000047941 */ /* 0x000fea0003800000 */
.L_x_5535:
        /* <DEDUP_REMOVED lines=18> */
.L_x_5538:
[----:B------:R-:W-:Y:S02]  /*6de0*/  ISETP.GE.AND P0, PT, R22, RZ, PT ;  /* 0x000000ff1600720c */ /* 0x000fe40003f06270 */
[----:B------:R-:W-:-:S11]  /*6df0*/  MOV R3, 0x3fd774eb ;  /* 0x3fd774eb00037802 */ /* 0x000fd60000000f00 */
[----:B------:R-:W-:-:S04]  /*6e00*/  @P0 FFMA.FTZ R0, R3, 0.93318945169448852539, -R0 ;  /* 0x3f6ee58103000823 */ /* 0x000fc80000010800 */
[----:B------:R-:W-:-:S07]  /*6e10*/  @!P0 FFMA.FTZ R0, R3, 0.93318945169448852539, R0 ;  /* 0x3f6ee58103008823 */ /* 0x000fce0000010000 */
.L_x_5539:
[----:B------:R-:W-:Y:S05]  /*6e20*/  BSYNC B0 ;  /* 0x0000000000007941 */ /* 0x000fea0003800000 */
.L_x_5537:
        /* <DEDUP_REMOVED lines=13> */
.L_x_5534:
        /* <DEDUP_REMOVED lines=12> */
.L_x_5542:
[----:B------:R-:W-:Y:S05]  /*6fc0*/  BSYNC B4 ;  /* 0x0000000000047941 */ /* 0x000fea0003800000 */
.L_x_5541:
        /* <DEDUP_REMOVED lines=18> */
.L_x_5544:
[----:B------:R-:W-:Y:S02]  /*70f0*/  ISETP.GE.AND P0, PT, R22, RZ, PT ;  /* 0x000000ff1600720c */ /* 0x000fe40003f06270 */
[----:B------:R-:W-:-:S11]  /*7100*/  MOV R3, 0x3fd774eb ;  /* 0x3fd774eb00037802 */ /* 0x000fd60000000f00 */
[----:B------:R-:W-:-:S04]  /*7110*/  @P0 FFMA.FTZ R0, R3, 0.93318945169448852539, -R0 ;  /* 0x3f6ee58103000823 */ /* 0x000fc80000010800 */
[----:B------:R-:W-:-:S07]  /*7120*/  @!P0 FFMA.FTZ R0, R3, 0.93318945169448852539, R0 ;  /* 0x3f6ee58103008823 */ /* 0x000fce0000010000 */
.L_x_5545:
[----:B------:R-:W-:Y:S05]  /*7130*/  BSYNC B0 ;  /* 0x0000000000007941 */ /* 0x000fea0003800000 */
.L_x_5543:
        /* <DEDUP_REMOVED lines=27> */
.L_x_5533:
[----:B------:R-:W-:Y:S01]  /*72f0*/  FMUL.FTZ R0, R22, 0.36787945032119750977 ;  /* 0x3ebc5ab216007820 */ /* 0x000fe20000410000 */
[----:B------:R-:W-:Y:S01]  /*7300*/  FMUL.FTZ R3, R23, 0.36787945032119750977 ;  /* 0x3ebc5ab217037820 */ /* 0x000fe20000410000 */
[----:B------:R-:W0:Y:S01]  /*7310*/  MUFU.RCP R8, R21 ;  /* 0x0000001500087308 */ /* 0x000e220000001000 */
[----:B------:R-:W-:Y:S01]  /*7320*/  MOV R25, 0x3f800000 ;  /* 0x3f80000000197802 */ /* 0x000fe20000000f00 */
[----:B------:R-:W-:Y:S01]  /*7330*/  FADD.FTZ R0, |R0|, -RZ ;  /* 0x800000ff00007221 */ /* 0x000fe20000010200 */
[----:B------:R-:W-:Y:S01]  /*7340*/  FADD.FTZ R3, |R3|, -RZ ;  /* 0x800000ff03037221 */ /* 0x000fe20000010200 */
[----:B------:R-:W-:Y:S04]  /*7350*/  BSSY B4, `(.L_x_5546) ;  /* 0x000001b000047945 */ /* 0x000fe80003800000 */
[----:B------:R-:W-:-:S02]  /*7360*/  VIMNMX R4, R0, R3, !PT ;  /* 0x0000000300047248 */ /* 0x000fc40007fe0100 */
        /* <DEDUP_REMOVED lines=13> */
[----:B------:R-:W-:-:S03]  /*7440*/  FFMA R0, R8, R3, R8 ;  /* 0x0000000308007223 */ /* 0x000fc60000000008 */
        /* <DEDUP_REMOVED lines=10> */
[----:B-----5:R-:W-:Y:S05]  /*74f0*/  CALL.REL.NOINC `($__internal_5_$__cuda_sm3x_div_rn_ftz_f32_slowpath) ;  /* 0x00000214005c7944 */ /* 0x020fea0003c00000 */
.L_x_5547:
[----:B------:R-:W-:Y:S05]  /*7500*/  BSYNC B4 ;  /* 0x0000000000047941 */ /* 0x000fea0003800000 */
.L_x_5546:
        /* <DEDUP_REMOVED lines=18> */
.L_x_5549:
[----:B------:R-:W-:Y:S02]  /*7630*/  ISETP.GE.AND P0, PT, R22, RZ, PT ;  /* 0x000000ff1600720c */ /* 0x000fe40003f06270 */
[----:B------:R-:W-:-:S11]  /*7640*/  MOV R3, 0x3fd774eb ;  /* 0x3fd774eb00037802 */ /* 0x000fd60000000f00 */
[----:B------:R-:W-:-:S04]  /*7650*/  @P0 FFMA.FTZ R0, R3, 0.93318945169448852539, -R0 ;  /* 0x3f6ee58103000823 */ /* 0x000fc80000010800 */
[----:B------:R-:W-:-:S07]  /*7660*/  @!P0 FFMA.FTZ R0, R3, 0.93318945169448852539, R0 ;  /* 0x3f6ee58103008823 */ /* 0x000fce0000010000 */
.L_x_5550:
[----:B------:R-:W-:Y:S05]  /*7670*/  BSYNC B0 ;  /* 0x0000000000007941 */ /* 0x000fea0003800000 */
.L_x_5548:
        /* <DEDUP_REMOVED lines=10> */
.L_x_5540:
[----:B------:R-:W-:Y:S05]  /*7720*/  BSYNC B3 ;  /* 0x0000000000037941 */ /* 0x000fea0003800000 */
.L_x_5532:
[----:B------:R-:W-:Y:S01]  /*7730*/  ISETP.NE.AND P0, PT, R24, RZ, PT ;  /* 0x000000ff1800720c */ /* 0x000fe20003f05270 */
[----:B------:R-:W-:Y:S01]  /*7740*/  FADD.FTZ R21, R25, 0.69314718246459960938 ;  /* 0x3f31721819157421 */ /* 0x000fe20000010000 */
[----:B------:R-:W-:-:S11]  /*7750*/  FADD.FTZ R18, |R0|, -RZ ;  /* 0x800000ff00127221 */ /* 0x000fd60000010200 */
[----:B------:R-:W-:Y:S01]  /*7760*/  @!P0 FADD.FTZ R21, -R21, -RZ ;  /* 0x800000ff15158221 */ /* 0x000fe20000010100 */
[----:B------:R-:W-:Y:S06]  /*7770*/  BRA `(.L_x_5531) ;  /* 0x00000000003c7947 */ /* 0x000fec0003800000 */
.L_x_5491:
        /* <DEDUP_REMOVED lines=15> */
.L_x_5531:
[----:B------:R-:W-:Y:S05]  /*7870*/  BSYNC B2 ;  /* 0x0000000000027941 */ /* 0x000fea0003800000 */
.L_x_5490:
        /* <DEDUP_REMOVED lines=9> */
[C---:B---34-:R-:W-:Y:S01]  /*7910*/  FADD.FTZ R25, |R19|.reuse, -RZ ;  /* 0x800000ff13197221 */ /* 0x058fe20000010200 */
        /* <DEDUP_REMOVED lines=11> */
[----:B--2---:R-:W-:Y:S01]  /*79d0*/  FADD.FTZ R5, |R25|, -RZ ;  /* 0x800000ff19057221 */ /* 0x004fe20000010200 */
        /* <DEDUP_REMOVED lines=88> */
.L_x_5559:
        /* <DEDUP_REMOVED lines=10> */
.L_x_5561:
[----:B------:R-:W-:-:S04]  /*8000*/  FADD.FTZ R4, -R0, R5 ;  /* 0x0000000500047221 */ /* 0x000fc80000010100 */
[----:B------:R-:W-:-:S07]  /*8010*/  FMUL.FTZ R4, R4, 0.5 ;  /* 0x3f00000004047820 */ /* 0x000fce0000410000 */
.L_x_5562:
[----:B------:R-:W-:Y:S05]  /*8020*/  BSYNC B1 ;  /* 0x0000000000017941 */ /* 0x000fea0003800000 */
.L_x_5560:
        /* <DEDUP_REMOVED lines=11> */
.L_x_5564:
[----:B------:R-:W-:-:S04]  /*80e0*/  FADD.FTZ R7, R6, -R7 ;  /* 0x8000000706077221 */ /* 0x000fc80000010000 */
[----:B------:R-:W-:-:S07]  /*80f0*/  FMUL.FTZ R7, R7, 0.5 ;  /* 0x3f00000007077820 */ /* 0x000fce0000410000 */
.L_x_5565:
[----:B------:R-:W-:Y:S05]  /*8100*/  BSYNC B1 ;  /* 0x0000000000017941 */ /* 0x000fea0003800000 */
.L_x_5563:
        /* <DEDUP_REMOVED lines=35> */
.L_x_5558:
[----:B------:R0:W1:Y:S02]  /*8340*/  MUFU.SQRT R24, R25 ;  /* 0x0000001900187308 */ /* 0x0000640000002000 */
.L_x_5557:
[----:B------:R-:W-:Y:S05]  /*8350*/  BSYNC B0 ;  /* 0x0000000000007941 */ /* 0x000fea0003800000 */
.L_x_5556:
        /* <DEDUP_REMOVED lines=24> */
.L_x_5572:
[----:B------:R-:W-:-:S04]  /*84e0*/  FADD.FTZ R0, -R0, R5 ;  /* 0x0000000500007221 */ /* 0x000fc80000010100 */
[----:B------:R-:W-:-:S07]  /*84f0*/  FMUL.FTZ R0, R0, 0.5 ;  /* 0x3f00000000007820 */ /* 0x000fce0000410000 */
.L_x_5573:
[----:B------:R-:W-:Y:S05]  /*8500*/  BSYNC B1 ;  /* 0x0000000000017941 */ /* 0x000fea0003800000 */
.L_x_5571:
        /* <DEDUP_REMOVED lines=10> */
.L_x_5575:
[----:B------:R-:W-:-:S04]  /*85b0*/  FADD.FTZ R3, -R3, R6 ;  /* 0x0000000603037221 */ /* 0x000fc80000010100 */
[----:B------:R-:W-:-:S07]  /*85c0*/  FMUL.FTZ R3, R3, 0.5 ;  /* 0x3f00000003037820 */ /* 0x000fce0000410000 */
.L_x_5576:
[----:B------:R-:W-:Y:S05]  /*85d0*/  BSYNC B1 ;  /* 0x0000000000017941 */ /* 0x000fea0003800000 */
.L_x_5574:
[----:B------:R-:W-:Y:S01]  /*85e0*/  FADD.FTZ R0, R3, R0 ;  /* 0x0000000003007221 */ /* 0x000fe20000010000 */
[----:B------:R-:W-:Y:S01]  /*85f0*/  FADD.FTZ R27, R26, R27 ;  /* 0x0000001b1a1b7221 */ /* 0x000fe20000010000 */
[----:B------:R-:W-:-:S03]  /*8600*/  PLOP3.LUT P0, PT, PT, PT, PT, 0x80, 0x0 ;  /* 0x000000000000781c */ /* 0x000fc60003f0f070 */
[----:B------:R-:W-:-:S06]  /*8610*/  FMUL.FTZ R27, R27, R0 ;  /* 0x000000001b1b7220 */ /* 0x000fcc0000410000 */
[----:B------:R-:W2:Y:S01]  /*8620*/  MUFU.SQRT R27, R27 ;  /* 0x0000001b001b7308 */ /* 0x000ea20000002000 */
[----:B------:R-:W-:Y:S05]  /*8630*/  BRA `(.L_x_5568) ;  /* 0x0000000000687947 */ /* 0x000fea0003800000 */
.L_x_5570:
        /* <DEDUP_REMOVED lines=15> */
.L_x_5569:
        /* <DEDUP_REMOVED lines=8> */
.L_x_5567:
[----:B------:R-:W-:Y:S01]  /*87b0*/  PLOP3.LUT P0, PT, PT, PT, PT, 0x80, 0x0 ;  /* 0x000000000000781c */ /* 0x000fe20003f0f070 */
[----:B------:R-:W-:Y:S01]  /*87c0*/  FMUL.FTZ R27, R27, 16777216 ;  /* 0x4b8000001b1b7820 */ /* 0x000fe20000410000 */
[----:B------:R-:W-:-:S11]  /*87d0*/  FMUL.FTZ R26, R26, 16777216 ;  /* 0x4b8000001a1a7820 */ /* 0x000fd60000410000 */
.L_x_5568:
[----:B------:R-:W-:Y:S05]  /*87e0*/  BSYNC B0 ;  /* 0x0000000000007941 */ /* 0x000fea0003800000 */
.L_x_5566:
        /* <DEDUP_REMOVED lines=33> */
.L_x_5579:
        /* <DEDUP_REMOVED lines=28> */
.L_x_5578:
        /* <DEDUP_REMOVED lines=20> */
.L_x_5583:
[----:B------:R-:W-:Y:S05]  /*8d00*/  BSYNC B4 ;  /* 0x0000000000047941 */ /* 0x000fea0003800000 */
.L_x_5582:
        /* <DEDUP_REMOVED lines=18> */
.L_x_5585:
[----:B------:R-:W-:Y:S02]  /*8e30*/  ISETP.GE.AND P0, PT, R26, RZ, PT ;  /* 0x000000ff1a00720c */ /* 0x000fe40003f06270 */
[----:B------:R-:W-:-:S11]  /*8e40*/  MOV R3, 0x3fd774eb ;  /* 0x3fd774eb00037802 */ /* 0x000fd60000000f00 */
[----:B------:R-:W-:-:S04]  /*8e50*/  @P0 FFMA.FTZ R0, R3, 0.93318945169448852539, -R0 ;  /* 0x3f6ee58103000823 */ /* 0x000fc80000010800 */
[----:B------:R-:W-:-:S07]  /*8e60*/  @!P0 FFMA.FTZ R0, R3, 0.93318945169448852539, R0 ;  /* 0x3f6ee58103008823 */ /* 0x000fce0000010000 */
.L_x_5586:
[----:B------:R-:W-:Y:S05]  /*8e70*/  BSYNC B0 ;  /* 0x0000000000007941 */ /* 0x000fea0003800000 */
.L_x_5584:
[----:B------:R-:W-:Y:S01]  /*8e80*/  FSETP.NEU.FTZ.AND P0, PT, |R26|, |R27|, PT ;  /* 0x4000001b1a00720b */ /* 0x000fe20003f1d200 */
[----:B------:R-:W-:Y:S01]  /*8e90*/  HFMA2.MMA R3, -RZ, RZ, 2.04296875, -15.78125 ;  /* 0x4016cbe4ff037435 */ /* 0x000fe200000001ff */
[----:B------:R-:W-:Y:S01]  /*8ea0*/  FSETP.NEU.FTZ.AND P1, PT, R22, RZ, PT ;  /* 0x000000ff1600720b */ /* 0x000fe20003f3d000 */
[C---:B0-----:R-:W-:Y:S01]  /*8eb0*/  FADD.FTZ R25, |R26|.reuse, |R27| ;  /* 0x4000001b1a197221 */ /* 0x041fe20000010200 */
[----:B------:R-:W-:-:S09]  /*8ec0*/  ISETP.GE.AND P2, PT, R26, RZ, PT ;  /* 0x000000ff1a00720c */ /* 0x000fd20003f46270 */
[----:B------:R-:W-:Y:S02]  /*8ed0*/  @!P0 FSEL R0, R3, 0.78539818525314331055, !P2 ;  /* 0x3f490fdb03008808 */ /* 0x000fe40005000000 */
[----:B------:R-:W-:Y:S02]  /*8ee0*/  @!P1 FSEL R0, RZ, 3.1415927410125732422, P2 ;  /* 0x40490fdbff009808 */ /* 0x000fe40001000000 */
[----:B------:R-:W-:Y:S02]  /*8ef0*/  FSETP.GTU.FTZ.AND P0, PT, |R25|, +INF , PT ;  /* 0x7f8000001900780b */ /* 0x000fe40003f1c200 */
[----:B------:R-:W-:-:S04]  /*8f00*/  LOP3.LUT R0, R0, 0x80000000, R27, 0xb8, !PT ;  /* 0x8000000000007812 */ /* 0x000fc800078eb81b */
[----:B------:R-:W-:Y:S01]  /*8f10*/  FSEL R25, R25, R0, P0 ;  /* 0x0000000019197208 */ /* 0x000fe20000000000 */
[----:B------:R-:W-:Y:S06]  /*8f20*/  BRA `(.L_x_5580) ;  /* 0x0000000000cc7947 */ /* 0x000fec0003800000 */
.L_x_5581:
        /* <DEDUP_REMOVED lines=17> */
.L_x_5588:
[----:B------:R-:W-:Y:S05]  /*9040*/  BSYNC B4 ;  /* 0x0000000000047941 */ /* 0x000fea0003800000 */
.L_x_5587:
        /* <DEDUP_REMOVED lines=18> */
.L_x_5590:
[----:B------:R-:W-:Y:S02]  /*9170*/  ISETP.GE.AND P0, PT, R26, RZ, PT ;  /* 0x000000ff1a00720c */ /* 0x000fe40003f06270 */
[----:B------:R-:W-:-:S11]  /*9180*/  MOV R3, 0x3fd774eb ;  /* 0x3fd774eb00037802 */ /* 0x000fd60000000f00 */
[----:B------:R-:W-:-:S04]  /*9190*/  @P0 FFMA.FTZ R0, R3, 0.93318945169448852539, -R0 ;  /* 0x3f6ee58103000823 */ /* 0x000fc80000010800 */
[----:B------:R-:W-:-:S07]  /*91a0*/  @!P0 FFMA.FTZ R0, R3, 0.93318945169448852539, R0 ;  /* 0x3f6ee58103008823 */ /* 0x000fce0000010000 */
.L_x_5591:
[----:B------:R-:W-:Y:S05]  /*91b0*/  BSYNC B0 ;  /* 0x0000000000007941 */ /* 0x000fea0003800000 */
.L_x_5589:
[----:B------:R-:W-:Y:S01]  /*91c0*/  FSETP.NEU.FTZ.AND P0, PT, |R26|, |R27|, PT ;  /* 0x4000001b1a00720b */ /* 0x000fe20003f1d200 */
[----:B------:R-:W-:Y:S01]  /*91d0*/  HFMA2.MMA R3, -RZ, RZ, 2.04296875, -15.78125 ;  /* 0x4016cbe4ff037435 */ /* 0x000fe200000001ff */
[----:B------:R-:W-:Y:S01]  /*91e0*/  FSETP.NEU.FTZ.AND P1, PT, R22, RZ, PT ;  /* 0x000000ff1600720b */ /* 0x000fe20003f3d000 */
[----:B0-----:R-:W-:Y:S01]  /*91f0*/  FADD.FTZ R25, |R27|, |R26| ;  /* 0x4000001a1b197221 */ /* 0x001fe20000010200 */
[----:B------:R-:W-:-:S09]  /*9200*/  ISETP.GE.AND P2, PT, R26, RZ, PT ;  /* 0x000000ff1a00720c */ /* 0x000fd20003f46270 */
[----:B------:R-:W-:Y:S02]  /*9210*/  @!P0 FSEL R0, R3, 0.78539818525314331055, !P2 ;  /* 0x3f490fdb03008808 */ /* 0x000fe40005000000 */
[----:B------:R-:W-:Y:S02]  /*9220*/  @!P1 FSEL R0, RZ, 3.1415927410125732422, P2 ;  /* 0x40490fdbff009808 */ /* 0x000fe40001000000 */
[----:B------:R-:W-:Y:S02]  /*9230*/  FSETP.GTU.FTZ.AND P0, PT, |R25|, +INF , PT ;  /* 0x7f8000001900780b */ /* 0x000fe40003f1c200 */
[----:B------:R-:W-:-:S04]  /*9240*/  LOP3.LUT R0, R0, 0x80000000, R27, 0xb8, !PT ;  /* 0x8000000000007812 */ /* 0x000fc800078eb81b */
[----:B------:R-:W-:-:S07]  /*9250*/  FSEL R25, R25, R0, P0 ;  /* 0x0000000019197208 */ /* 0x000fce0000000000 */
.L_x_5580:
[----:B------:R-:W-:Y:S05]  /*9260*/  BSYNC B3 ;  /* 0x0000000000037941 */ /* 0x000fea0003800000 */
.L_x_5577:
[----:B------:R-:W-:-:S13]  /*9270*/  ISETP.NE.AND P0, PT, R23, RZ, PT ;  /* 0x000000ff1700720c */ /* 0x000fda0003f05270 */
[----:B-1----:R-:W-:Y:S01]  /*9280*/  @!P0 FADD.FTZ R24, -R24, -RZ ;  /* 0x800000ff18188221 */ /* 0x002fe20000010100 */
[----:B------:R-:W-:Y:S06]  /*9290*/  BRA `(.L_x_5592) ;  /* 0x0000000c006c7947 */ /* 0x000fec0003800000 */
.L_x_5555:
[----:B------:R-:W-:Y:S01]  /*92a0*/  FADD.FTZ R22, -R22, 6.1232342629258392722e-17 ;  /* 0x248d313216167421 */ /* 0x000fe20000010100 */
[----:B------:R-:W-:-:S03]  /*92b0*/  FADD.FTZ R24, -R19, -RZ ;  /* 0x800000ff13187221 */ /* 0x000fc60000010100 */
[----:B------:R-:W-:Y:S01]  /*92c0*/  FADD.FTZ R25, R22, 1.5707963705062866211 ;  /* 0x3fc90fdb16197421 */ /* 0x000fe20000010000 */
[----:B------:R-:W-:Y:S06]  /*92d0*/  BRA `(.L_x_5592) ;  /* 0x0000000c005c7947 */ /* 0x000fec0003800000 */
.L_x_5554:
[----:B------:R-:W-:Y:S01]  /*92e0*/  FADD.FTZ R24, -R19, -RZ ;  /* 0x800000ff13187221 */ /* 0x000fe20000010100 */
[----:B------:R-:W-:Y:S01]  /*92f0*/  MOV R25, RZ ;  /* 0x000000ff00197202 */ /* 0x000fe20000000f00 */
[----:B------:R-:W-:Y:S06]  /*9300*/  BRA `(.L_x_5592) ;  /* 0x0000000c00507947 */ /* 0x000fec0003800000 */
.L_x_5553:
        /* <DEDUP_REMOVED lines=23> */
[----:B--2--5:R-:W-:Y:S05]  /*9480*/  CALL.REL.NOINC `($__internal_5_$__cuda_sm3x_div_rn_ftz_f32_slowpath) ;  /* 0x000001f400787944 */ /* 0x024fea0003c00000 */
.L_x_5597:
[----:B------:R-:W-:Y:S05]  /*9490*/  BSYNC B4 ;  /* 0x0000000000047941 */ /* 0x000fea0003800000 */
.L_x_5596:
        /* <DEDUP_REMOVED lines=18> */
.L_x_5599:
[----:B------:R-:W-:Y:S02]  /*95c0*/  ISETP.GE.AND P0, PT, R22, RZ, PT ;  /* 0x000000ff1600720c */ /* 0x000fe40003f06270 */
[----:B------:R-:W-:-:S11]  /*95d0*/  MOV R3, 0x3fd774eb ;  /* 0x3fd774eb00037802 */ /* 0x000fd60000000f00 */
[----:B------:R-:W-:-:S04]  /*95e0*/  @P0 FFMA.FTZ R0, R3, 0.93318945169448852539, -R0 ;  /* 0x3f6ee58103000823 */ /* 0x000fc80000010800 */
[----:B------:R-:W-:-:S07]  /*95f0*/  @!P0 FFMA.FTZ R0, R3, 0.93318945169448852539, R0 ;  /* 0x3f6ee58103008823 */ /* 0x000fce0000010000 */
.L_x_5600:
[----:B------:R-:W-:Y:S05]  /*9600*/  BSYNC B0 ;  /* 0x0000000000007941 */ /* 0x000fea0003800000 */
.L_x_5598:
        /* <DEDUP_REMOVED lines=13> */
.L_x_5595:
        /* <DEDUP_REMOVED lines=12> */
.L_x_5603:
[----:B------:R-:W-:Y:S05]  /*97a0*/  BSYNC B4 ;  /* 0x0000000000047941 */ /* 0x000fea0003800000 */
.L_x_5602:
        /* <DEDUP_REMOVED lines=18> */
.L_x_5605:
[----:B------:R-:W-:Y:S02]  /*98d0*/  ISETP.GE.AND P0, PT, R22, RZ, PT ;  /* 0x000000ff1600720c */ /* 0x000fe40003f06270 */
[----:B------:R-:W-:-:S11]  /*98e0*/  MOV R3, 0x3fd774eb ;  /* 0x3fd774eb00037802 */ /* 0x000fd60000000f00 */
[----:B------:R-:W-:-:S04]  /*98f0*/  @P0 FFMA.FTZ R0, R3, 0.93318945169448852539, -R0 ;  /* 0x3f6ee58103000823 */ /* 0x000fc80000010800 */
[----:B------:R-:W-:-:S07]  /*9900*/  @!P0 FFMA.FTZ R0, R3, 0.93318945169448852539, R0 ;  /* 0x3f6ee58103008823 */ /* 0x000fce0000010000 */
.L_x_5606:
[----:B------:R-:W-:Y:S05]  /*9910*/  BSYNC B0 ;  /* 0x0000000000007941 */ /* 0x000fea0003800000 */
.L_x_5604:
[CC--:B------:R-:W-:Y:S02]  /*9920*/  VIMNMX R3, R25.reuse, R26.reuse, !PT ;  /* 0x0000001a19037248 */ /* 0x0c0fe40007fe0100 */
[----:B------:R-:W-:Y:S02]  /*9930*/  VIMNMX R25, R25, R26, PT ;  /* 0x0000001a19197248 */ /* 0x000fe40003fe0100 */
[----:B------:R-:W-:Y:S02]  /*9940*/  LOP3.LUT R4, R3, 0xfe000000, RZ, 0xc0, !PT ;  /* 0xfe00000003047812 */ /* 0x000fe400078ec0ff */
[----:B------:R-:W-:Y:S02]  /*9950*/  FSETP.NEU.FTZ.AND P0, PT, R25, RZ, PT ;  /* 0x000000ff1900720b */ /* 0x000fe40003f1d000 */
[C---:B------:R-:W-:Y:S02]  /*9960*/  IADD3 R6, -R4.reuse, 0x7e800000, RZ ;  /* 0x7e80000004067810 */ /* 0x040fe40007ffe1ff */
[----:B------:R-:W-:-:S02]  /*9970*/  LOP3.LUT R4, R4, 0x800000, RZ, 0xfc, !PT ;  /* 0x0080000004047812 */ /* 0x000fc400078efcff */
[----:B------:R-:W-:Y:S01]  /*9980*/  FSETP.NEU.FTZ.AND P1, PT, R26, |R19|, PT ;  /* 0x400000131a00720b */ /* 0x000fe20003f3d000 */
[-C--:B--2---:R-:W-:Y:S01]  /*9990*/  FMUL.FTZ R5, R25, R6.reuse ;  /* 0x0000000619057220 */ /* 0x084fe20000410000 */
        /* <DEDUP_REMOVED lines=19> */
.L_x_5594:
        /* <DEDUP_REMOVED lines=9> */
[----:B--2---:R-:W-:Y:S02]  /*9b60*/  LOP3.LUT R5, R4, 0xfe000000, RZ, 0xc0, !PT ;  /* 0xfe00000004057812 */ /* 0x004fe400078ec0ff */
        /* <DEDUP_REMOVED lines=23> */
.L_x_5608:
[----:B------:R-:W-:Y:S05]  /*9ce0*/  BSYNC B4 ;  /* 0x0000000000047941 */ /* 0x000fea0003800000 */
.L_x_5607:
        /* <DEDUP_REMOVED lines=18> */
.L_x_5610:
[----:B------:R-:W-:Y:S02]  /*9e10*/  ISETP.GE.AND P0, PT, R22, RZ, PT ;  /* 0x000000ff1600720c */ /* 0x000fe40003f06270 */
[----:B------:R-:W-:-:S11]  /*9e20*/  MOV R3, 0x3fd774eb ;  /* 0x3fd774eb00037802 */ /* 0x000fd60000000f00 */
[----:B------:R-:W-:-:S04]  /*9e30*/  @P0 FFMA.FTZ R0, R3, 0.93318945169448852539, -R0 ;  /* 0x3f6ee58103000823 */ /* 0x000fc80000010800 */
[----:B------:R-:W-:-:S07]  /*9e40*/  @!P0 FFMA.FTZ R0, R3, 0.93318945169448852539, R0 ;  /* 0x3f6ee58103008823 */ /* 0x000fce0000010000 */
.L_x_5611:
[----:B------:R-:W-:Y:S05]  /*9e50*/  BSYNC B0 ;  /* 0x0000000000007941 */ /* 0x000fea0003800000 */
.L_x_5609:
        /* <DEDUP_REMOVED lines=10> */
.L_x_5601:
[----:B------:R-:W-:Y:S05]  /*9f00*/  BSYNC B3 ;  /* 0x0000000000037941 */ /* 0x000fea0003800000 */
.L_x_5593:
[----:B------:R-:W-:Y:S01]  /*9f10*/  ISETP.NE.AND P0, PT, R23, RZ, PT ;  /* 0x000000ff1700720c */ /* 0x000fe20003f05270 */
[----:B------:R-:W-:Y:S01]  /*9f20*/  FADD.FTZ R24, R25, 0.69314718246459960938 ;  /* 0x3f31721819187421 */ /* 0x000fe20000010000 */
[----:B------:R-:W-:-:S11]  /*9f30*/  FADD.FTZ R25, |R0|, -RZ ;  /* 0x800000ff00197221 */ /* 0x000fd60000010200 */
[----:B------:R-:W-:Y:S01]  /*9f40*/  @!P0 FADD.FTZ R24, -R24, -RZ ;  /* 0x800000ff18188221 */ /* 0x000fe20000010100 */
[----:B------:R-:W-:Y:S06]  /*9f50*/  BRA `(.L_x_5592) ;  /* 0x00000000003c7947 */ /* 0x000fec0003800000 */
.L_x_5552:
[----:B------:R-:W-:-:S13]  /*9f60*/  FSETP.NEU.FTZ.AND P0, PT, R26, +INF , PT ;  /* 0x7f8000001a00780b */ /* 0x000fda0003f1d000 */
[----:B---34-:R-:W-:Y:S01]  /*9f70*/  @!P0 FADD.FTZ R25, R19, R19 ;  /* 0x0000001313198221 */ /* 0x018fe20000010000 */
        /* <DEDUP_REMOVED lines=13> */
.L_x_5592:
[----:B------:R-:W-:Y:S05]  /*a050*/  BSYNC B2 ;  /* 0x0000000000027941 */ /* 0x000fea0003800000 */
.L_x_5551:
[--C-:B-----5:R-:W-:Y:S01]  /*a060*/  HADD2.F32 R22, -RZ, R12.reuse.H0_H0 ;  /* 0x2000000cff167230 */ /* 0x120fe20000004100 */
        /* <DEDUP_REMOVED lines=8> */
[C---:B--2-4-:R-:W-:Y:S01]  /*a0f0*/  FADD.FTZ R27, |R23|.reuse, -RZ ;  /* 0x800000ff171b7221 */ /* 0x054fe20000010200 */
        /* <DEDUP_REMOVED lines=100> */
.L_x_5620:
        /* <DEDUP_REMOVED lines=10> */
.L_x_5622:
[----:B------:R-:W-:-:S04]  /*a7e0*/  FADD.FTZ R4, -R0, R5 ;  /* 0x0000000500047221 */ /* 0x000fc80000010100 */
[----:B------:R-:W-:-:S07]  /*a7f0*/  FMUL.FTZ R4, R4, 0.5 ;  /* 0x3f00000004047820 */ /* 0x000fce0000410000 */
.L_x_5623:
[----:B------:R-:W-:Y:S05]  /*a800*/  BSYNC B1 ;  /* 0x0000000000017941 */ /* 0x000fea0003800000 */
.L_x_5621:
        /* <DEDUP_REMOVED lines=11> */
.L_x_5625:
[----:B------:R-:W-:-:S04]  /*a8c0*/  FADD.FTZ R7, R6, -R7 ;  /* 0x8000000706077221 */ /* 0x000fc80000010000 */
[----:B------:R-:W-:-:S07]  /*a8d0*/  FMUL.FTZ R7, R7, 0.5 ;  /* 0x3f00000007077820 */ /* 0x000fce0000410000 */
.L_x_5626:
[----:B------:R-:W-:Y:S05]  /*a8e0*/  BSYNC B1 ;  /* 0x0000000000017941 */ /* 0x000fea0003800000 */
.L_x_5624:
        /* <DEDUP_REMOVED lines=35> */
.L_x_5619:
[----:B------:R0:W1:Y:S02]  /*ab20*/  MUFU.SQRT R26, R27 ;  /* 0x0000001b001a7308 */ /* 0x0000640000002000 */
.L_x_5618:
[----:B------:R-:W-:Y:S05]  /*ab30*/  BSYNC B0 ;  /* 0x0000000000007941 */ /* 0x000fea0003800000 */
.L_x_5617:
        /* <DEDUP_REMOVED lines=24> */
.L_x_5633:
[----:B------:R-:W-:-:S04]  /*acc0*/  FADD.FTZ R0, -R0, R5 ;  /* 0x0000000500007221 */ /* 0x000fc80000010100 */
[----:B------:R-:W-:-:S07]  /*acd0*/  FMUL.FTZ R0, R0, 0.5 ;  /* 0x3f00000000007820 */ /* 0x000fce0000410000 */
.L_x_5634:
[----:B------:R-:W-:Y:S05]  /*ace0*/  BSYNC B1 ;  /* 0x0000000000017941 */ /* 0x000fea0003800000 */
.L_x_5632:
        /* <DEDUP_REMOVED lines=10> */
.L_x_5636:
[----:B------:R-:W-:-:S04]  /*ad90*/  FADD.FTZ R3, -R3, R6 ;  /* 0x0000000603037221 */ /* 0x000fc80000010100 */
[----:B------:R-:W-:-:S07]  /*ada0*/  FMUL.FTZ R3, R3, 0.5 ;  /* 0x3f00000003037820 */ /* 0x000fce0000410000 */
.L_x_5637:
[----:B------:R-:W-:Y:S05]  /*adb0*/  BSYNC B1 ;  /* 0x0000000000017941 */ /* 0x000fea0003800000 */
.L_x_5635:
[----:B------:R-:W-:Y:S01]  /*adc0*/  FADD.FTZ R0, R3, R0 ;  /* 0x0000000003007221 */ /* 0x000fe20000010000 */
[----:B------:R-:W-:Y:S01]  /*add0*/  FADD.FTZ R29, R12, R29 ;  /* 0x0000001d0c1d7221 */ /* 0x000fe20000010000 */
[----:B------:R-:W-:-:S03]  /*ade0*/  PLOP3.LUT P0, PT, PT, PT, PT, 0x80, 0x0 ;  /* 0x000000000000781c */ /* 0x000fc60003f0f070 */
[----:B------:R-:W-:-:S06]  /*adf0*/  FMUL.FTZ R29, R29, R0 ;  /* 0x000000001d1d7220 */ /* 0x000fcc0000410000 */
[----:B------:R-:W2:Y:S01]  /*ae00*/  MUFU.SQRT R29, R29 ;  /* 0x0000001d001d7308 */ /* 0x000ea20000002000 */
[----:B------:R-:W-:Y:S05]  /*ae10*/  BRA `(.L_x_5629) ;  /* 0x0000000000687947 */ /* 0x000fea0003800000 */
.L_x_5631:
        /* <DEDUP_REMOVED lines=15> */
.L_x_5630:
        /* <DEDUP_REMOVED lines=8> */
.L_x_5628:
[----:B------:R-:W-:Y:S01]  /*af90*/  PLOP3.LUT P0, PT, PT, PT, PT, 0x80, 0x0 ;  /* 0x000000000000781c */ /* 0x000fe20003f0f070 */
[----:B------:R-:W-:Y:S01]  /*afa0*/  FMUL.FTZ R29, R29, 16777216 ;  /* 0x4b8000001d1d7820 */ /* 0x000fe20000410000 */
[----:B------:R-:W-:-:S11]  /*afb0*/  FMUL.FTZ R12, R12, 16777216 ;  /* 0x4b8000000c0c7820 */ /* 0x000fd60000410000 */
.L_x_5629:
[----:B------:R-:W-:Y:S05]  /*afc0*/  BSYNC B0 ;  /* 0x0000000000007941 */ /* 0x000fea0003800000 */
.L_x_5627:
        /* <DEDUP_REMOVED lines=33> */
.L_x_5640:
        /* <DEDUP_REMOVED lines=28> */
.L_x_5639:
        /* <DEDUP_REMOVED lines=19> */
[----:B01-3--:R-:W-:Y:S05]  /*b4d0*/  CALL.REL.NOINC `($__internal_5_$__cuda_sm3x_div_rn_ftz_f32_slowpath) ;  /* 0x000001d400647944 */ /* 0x00bfea0003c00000 */
.L_x_5644:
[----:B------:R-:W-:Y:S05]  /*b4e0*/  BSYNC B4 ;  /* 0x0000000000047941 */ /* 0x000fea0003800000 */
.L_x_5643:
        /* <DEDUP_REMOVED lines=18> */
.L_x_5646:
[----:B------:R-:W-:Y:S02]  /*b610*/  ISETP.GE.AND P0, PT, R12, RZ, PT ;  /* 0x000000ff0c00720c */ /* 0x000fe40003f06270 */
[----:B------:R-:W-:-:S11]  /*b620*/  MOV R3, 0x3fd774eb ;  /* 0x3fd774eb00037802 */ /* 0x000fd60000000f00 */
[----:B------:R-:W-:-:S04]  /*b630*/  @P0 FFMA.FTZ R0, R3, 0.93318945169448852539, -R0 ;  /* 0x3f6ee58103000823 */ /* 0x000fc80000010800 */
[----:B------:R-:W-:-:S07]  /*b640*/  @!P0 FFMA.FTZ R0, R3, 0.93318945169448852539, R0 ;  /* 0x3f6ee58103008823 */ /* 0x000fce0000010000 */
.L_x_5647:
[----:B------:R-:W-:Y:S05]  /*b650*/  BSYNC B0 ;  /* 0x0000000000007941 */ /* 0x000fea0003800000 */
.L_x_5645:
        /* <DEDUP_REMOVED lines=11> */
.L_x_5642:
        /* <DEDUP_REMOVED lines=17> */
.L_x_5649:
[----:B------:R-:W-:Y:S05]  /*b820*/  BSYNC B4 ;  /* 0x0000000000047941 */ /* 0x000fea0003800000 */
.L_x_5648:
        /* <DEDUP_REMOVED lines=18> */
.L_x_5651:
[----:B------:R-:W-:Y:S02]  /*b950*/  ISETP.GE.AND P0, PT, R12, RZ, PT ;  /* 0x000000ff0c00720c */ /* 0x000fe40003f06270 */
[----:B------:R-:W-:-:S11]  /*b960*/  MOV R3, 0x3fd774eb ;  /* 0x3fd774eb00037802 */ /* 0x000fd60000000f00 */
[----:B------:R-:W-:-:S04]  /*b970*/  @P0 FFMA.FTZ R0, R3, 0.93318945169448852539, -R0 ;  /* 0x3f6ee58103000823 */ /* 0x000fc80000010800 */
[----:B------:R-:W-:-:S07]  /*b980*/  @!P0 FFMA.FTZ R0, R3, 0.93318945169448852539, R0 ;  /* 0x3f6ee58103008823 */ /* 0x000fce0000010000 */
.L_x_5652:
[----:B------:R-:W-:Y:S05]  /*b990*/  BSYNC B0 ;  /* 0x0000000000007941 */ /* 0x000fea0003800000 */
.L_x_5650:
        /* <DEDUP_REMOVED lines=10> */
.L_x_5641:
[----:B------:R-:W-:Y:S05]  /*ba40*/  BSYNC B3 ;  /* 0x0000000000037941 */ /* 0x000fea0003800000 */
.L_x_5638:
[----:B------:R-:W-:-:S13]  /*ba50*/  ISETP.NE.AND P0, PT, R19, RZ, PT ;  /* 0x000000ff1300720c */ /* 0x000fda0003f05270 */
[----:B-1----:R-:W-:-:S05]  /*ba60*/  @!P0 FADD.FTZ R26, -R26, -RZ ;  /* 0x800000ff1a1a8221 */ /* 0x002fca0000010100 */
[----:B------:R-:W-:Y:S01]  /*ba70*/  MOV R19, R26 ;  /* 0x0000001a00137202 */ /* 0x000fe20000000f00 */
[----:B------:R-:W-:Y:S06]  /*ba80*/  BRA `(.L_x_5653) ;  /* 0x0000000c006c7947 */ /* 0x000fec0003800000 */
.L_x_5616:
[----:B------:R-:W-:Y:S01]  /*ba90*/  FADD.FTZ R12, -R22, 6.1232342629258392722e-17 ;  /* 0x248d3132160c7421 */ /* 0x000fe20000010100 */
[----:B------:R-:W-:-:S03]  /*baa0*/  FADD.FTZ R19, -R23, -RZ ;  /* 0x800000ff17137221 */ /* 0x000fc60000010100 */
[----:B------:R-:W-:Y:S01]  /*bab0*/  FADD.FTZ R12, R12, 1.5707963705062866211 ;  /* 0x3fc90fdb0c0c7421 */ /* 0x000fe20000010000 */
[----:B------:R-:W-:Y:S06]  /*bac0*/  BRA `(.L_x_5653) ;  /* 0x0000000c005c7947 */ /* 0x000fec0003800000 */
.L_x_5615:
[----:B------:R-:W-:Y:S01]  /*bad0*/  HFMA2.MMA R12, -RZ, RZ, 0, 0 ;  /* 0x00000000ff0c7435 */ /* 0x000fe200000001ff */
[----:B------:R-:W-:Y:S01]  /*bae0*/  FADD.FTZ R19, -R23, -RZ ;  /* 0x800000ff17137221 */ /* 0x000fe20000010100 */
[----:B------:R-:W-:Y:S09]  /*baf0*/  BRA `(.L_x_5653) ;  /* 0x0000000c00507947 */ /* 0x000ff20003800000 */
.L_x_5614:
        /* <DEDUP_REMOVED lines=23> */
[----:B------:R-:W-:Y:S05]  /*bc70*/  CALL.REL.NOINC `($__internal_5_$__cuda_sm3x_div_rn_ftz_f32_slowpath) ;  /* 0x000001cc007c7944 */ /* 0x000fea0003c00000 */
.L_x_5658:
[----:B------:R-:W-:Y:S05]  /*bc80*/  BSYNC B4 ;  /* 0x0000000000047941 */ /* 0x000fea0003800000 */
.L_x_5657:
        /* <DEDUP_REMOVED lines=18> */
.L_x_5660:
[----:B------:R-:W-:Y:S02]  /*bdb0*/  ISETP.GE.AND P0, PT, R22, RZ, PT ;  /* 0x000000ff1600720c */ /* 0x000fe40003f06270 */
[----:B------:R-:W-:-:S11]  /*bdc0*/  MOV R3, 0x3fd774eb ;  /* 0x3fd774eb00037802 */ /* 0x000fd60000000f00 */
[----:B------:R-:W-:-:S04]  /*bdd0*/  @P0 FFMA.FTZ R0, R3, 0.93318945169448852539, -R0 ;  /* 0x3f6ee58103000823 */ /* 0x000fc80000010800 */
[----:B------:R-:W-:-:S07]  /*bde0*/  @!P0 FFMA.FTZ R0, R3, 0.93318945169448852539, R0 ;  /* 0x3f6ee58103008823 */ /* 0x000fce0000010000 */
.L_x_5661:
[----:B------:R-:W-:Y:S05]  /*bdf0*/  BSYNC B0 ;  /* 0x0000000000007941 */ /* 0x000fea0003800000 */
.L_x_5659:
        /* <DEDUP_REMOVED lines=13> */
.L_x_5656:
        /* <DEDUP_REMOVED lines=11> */
[----:B---3--:R-:W-:Y:S05]  /*bf80*/  CALL.REL.NOINC `($__internal_5_$__cuda_sm3x_div_rn_ftz_f32_slowpath) ;  /* 0x000001c800b87944 */ /* 0x008fea0003c00000 */
.L_x_5664:
[----:B------:R-:W-:Y:S05]  /*bf90*/  BSYNC B4 ;  /* 0x0000000000047941 */ /* 0x000fea0003800000 */
.L_x_5663:
        /* <DEDUP_REMOVED lines=18> */
.L_x_5666:
[----:B------:R-:W-:Y:S02]  /*c0c0*/  ISETP.GE.AND P0, PT, R22, RZ, PT ;  /* 0x000000ff1600720c */ /* 0x000fe40003f06270 */
[----:B------:R-:W-:-:S11]  /*c0d0*/  MOV R3, 0x3fd774eb ;  /* 0x3fd774eb00037802 */ /* 0x000fd60000000f00 */
[----:B------:R-:W-:-:S04]  /*c0e0*/  @P0 FFMA.FTZ R0, R3, 0.93318945169448852539, -R0 ;  /* 0x3f6ee58103000823 */ /* 0x000fc80000010800 */
[----:B------:R-:W-:-:S07]  /*c0f0*/  @!P0 FFMA.FTZ R0, R3, 0.93318945169448852539, R0 ;  /* 0x3f6ee58103008823 */ /* 0x000fce0000010000 */
.L_x_5667:
[----:B------:R-:W-:Y:S05]  /*c100*/  BSYNC B0 ;  /* 0x0000000000007941 */ /* 0x000fea0003800000 */
.L_x_5665:
[CC--:B------:R-:W-:Y:S02]  /*c110*/  VIMNMX R3, R27.reuse, R12.reuse, !PT ;  /* 0x0000000c1b037248 */ /* 0x0c0fe40007fe0100 */
[----:B------:R-:W-:Y:S02]  /*c120*/  VIMNMX R27, R27, R12, PT ;  /* 0x0000000c1b1b7248 */ /* 0x000fe40003fe0100 */
[----:B------:R-:W-:Y:S02]  /*c130*/  LOP3.LUT R4, R3, 0xfe000000, RZ, 0xc0, !PT ;  /* 0xfe00000003047812 */ /* 0x000fe400078ec0ff */
[----:B------:R-:W-:Y:S02]  /*c140*/  FSETP.NEU.FTZ.AND P0, PT, R27, RZ, PT ;  /* 0x000000ff1b00720b */ /* 0x000fe40003f1d000 */
[C---:B------:R-:W-:Y:S02]  /*c150*/  IADD3 R6, -R4.reuse, 0x7e800000, RZ ;  /* 0x7e80000004067810 */ /* 0x040fe40007ffe1ff */
[----:B------:R-:W-:-:S02]  /*c160*/  LOP3.LUT R4, R4, 0x800000, RZ, 0xfc, !PT ;  /* 0x0080000004047812 */ /* 0x000fc400078efcff */
[----:B------:R-:W-:Y:S01]  /*c170*/  FSETP.NEU.FTZ.AND P1, PT, R12, |R23|, PT ;  /* 0x400000170c00720b */ /* 0x000fe20003f3d000 */
[-C--:B---3--:R-:W-:Y:S01]  /*c180*/  FMUL.FTZ R5, R27, R6.reuse ;  /* 0x000000061b057220 */ /* 0x088fe20000410000 */
        /* <DEDUP_REMOVED lines=19> */
.L_x_5655:
        /* <DEDUP_REMOVED lines=32> */
[----:B------:R-:W-:Y:S05]  /*c4c0*/  CALL.REL.NOINC `($__internal_5_$__cuda_sm3x_div_rn_ftz_f32_slowpath) ;  /* 0x000001c400687944 */ /* 0x000fea0003c00000 */
.L_x_5669:
[----:B------:R-:W-:Y:S05]  /*c4d0*/  BSYNC B4 ;  /* 0x0000000000047941 */ /* 0x000fea0003800000 */
.L_x_5668:
        /* <DEDUP_REMOVED lines=18> */
.L_x_5671:
[----:B------:R-:W-:Y:S02]  /*c600*/  ISETP.GE.AND P0, PT, R22, RZ, PT ;  /* 0x000000ff1600720c */ /* 0x000fe40003f06270 */
[----:B------:R-:W-:-:S11]  /*c610*/  MOV R3, 0x3fd774eb ;  /* 0x3fd774eb00037802 */ /* 0x000fd60000000f00 */
[----:B------:R-:W-:-:S04]  /*c620*/  @P0 FFMA.FTZ R0, R3, 0.93318945169448852539, -R0 ;  /* 0x3f6ee58103000823 */ /* 0x000fc80000010800 */
[----:B------:R-:W-:-:S07]  /*c630*/  @!P0 FFMA.FTZ R0, R3, 0.93318945169448852539, R0 ;  /* 0x3f6ee58103008823 */ /* 0x000fce0000010000 */
.L_x_5672:
[----:B------:R-:W-:Y:S05]  /*c640*/  BSYNC B0 ;  /* 0x0000000000007941 */ /* 0x000fea0003800000 */
.L_x_5670:
        /* <DEDUP_REMOVED lines=10> */
.L_x_5662:
[----:B------:R-:W-:Y:S05]  /*c6f0*/  BSYNC B3 ;  /* 0x0000000000037941 */ /* 0x000fea0003800000 */
.L_x_5654:
[----:B------:R-:W-:Y:S01]  /*c700*/  ISETP.NE.AND P0, PT, R19, RZ, PT ;  /* 0x000000ff1300720c */ /* 0x000fe20003f05270 */
[----:B------:R-:W-:Y:S01]  /*c710*/  FADD.FTZ R19, R27, 0.69314718246459960938 ;  /* 0x3f3172181b137421 */ /* 0x000fe20000010000 */
[----:B------:R-:W-:-:S11]  /*c720*/  FADD.FTZ R12, |R0|, -RZ ;  /* 0x800000ff000c7221 */ /* 0x000fd60000010200 */
[----:B------:R-:W-:Y:S01]  /*c730*/  @!P0 FADD.FTZ R19, -R19, -RZ ;  /* 0x800000ff13138221 */ /* 0x000fe20000010100 */
[----:B------:R-:W-:Y:S06]  /*c740*/  BRA `(.L_x_5653) ;  /* 0x00000000003c7947 */ /* 0x000fec0003800000 */
.L_x_5613:
        /* <DEDUP_REMOVED lines=15> */
.L_x_5653:
[----:B------:R-:W-:Y:S05]  /*c840*/  BSYNC B2 ;  /* 0x0000000000027941 */ /* 0x000fea0003800000 */
.L_x_5612:
        /* <DEDUP_REMOVED lines=21> */
[----:B--23--:R-:W-:Y:S01]  /*c9a0*/  FADD.FTZ R5, |R28|, -RZ ;  /* 0x800000ff1c057221 */ /* 0x00cfe20000010200 */
[----:B------:R-:W-:Y:S01]  /*c9b0*/  FADD.FTZ R3, R13, -1 ;  /* 0xbf8000000d037421 */ /* 0x000fe20000010000 */
[----:B------:R-:W-:Y:S01]  /*c9c0*/  BSSY B0, `(.L_x_5678) ;  /* 0x0000096000007945 */ /* 0x000fe20003800000 */
[----:B------:R-:W-:Y:S02]  /*c9d0*/  FADD.FTZ R4, |R0|, -RZ ;  /* 0x800000ff00047221 */ /* 0x000fe40000010200 */
[----:B------:R-:W-:-:S03]  /*c9e0*/  FADD.FTZ R8, |R3|, -RZ ;  /* 0x800000ff03087221 */ /* 0x000fc60000010200 */
[-C--:B------:R-:W-:Y:S02]  /*c9f0*/  VIMNMX R6, R4, R5.reuse, !PT ;  /* 0x0000000504067248 */ /* 0x080fe40007fe0100 */
[----:B----4-:R-:W-:Y:S02]  /*ca00*/  VIMNMX R29, R5, R8, !PT ;  /* 0x00000008051d7248 */ /* 0x010fe40007fe0100 */
[----:B------:R-:W-:Y:S02]  /*ca10*/  LOP3.LUT R7, R6, 0xfe000000, RZ, 0xc0, !PT ;  /* 0xfe00000006077812 */ /* 0x000fe400078ec0ff */
[----:B------:R-:W-:Y:S02]  /*ca20*/  VIMNMX R4, R4, R5, PT ;  /* 0x0000000504047248 */ /* 0x000fe40003fe0100 */
[----:B------:R-:W-:Y:S02]  /*ca30*/  IADD3 R9, -R7, 0x7e800000, RZ ;  /* 0x7e80000007097810 */ /* 0x000fe40007ffe1ff */
[----:B------:R-:W-:-:S02]  /*ca40*/  LOP3.LUT R30, R29, 0xfe000000, RZ, 0xc0, !PT ;  /* 0xfe0000001d1e7812 */ /* 0x000fc400078ec0ff */
[----:B0-----:R-:W-:Y:S01]  /*ca50*/  VIMNMX R27, R5, R8, PT ;  /* 0x00000008051b7248 */ /* 0x001fe20003fe0100 */
[-C--:B------:R-:W-:Y:S01]  /*ca60*/  FMUL.FTZ R5, R4, R9.reuse ;  /* 0x0000000904057220 */ /* 0x080fe20000410000 */
[----:B------:R-:W-:Y:S01]  /*ca70*/  IADD3 R32, -R30, 0x7e800000, RZ ;  /* 0x7e8000001e207810 */ /* 0x000fe20007ffe1ff */
[----:B------:R-:W-:Y:S01]  /*ca80*/  FMUL.FTZ R9, R6, R9 ;  /* 0x0000000906097220 */ /* 0x000fe20000410000 */
[C---:B------:R-:W-:Y:S01]  /*ca90*/  FSETP.NEU.FTZ.AND P0, PT, R4.reuse, RZ, PT ;  /* 0x000000ff0400720b */ /* 0x040fe20003f1d000 */
        /* <DEDUP_REMOVED lines=73> */
.L_x_5681:
        /* <DEDUP_REMOVED lines=10> */
.L_x_5683:
[----:B------:R-:W-:-:S04]  /*cfd0*/  FADD.FTZ R4, -R0, R5 ;  /* 0x0000000500047221 */ /* 0x000fc80000010100 */
[----:B------:R-:W-:-:S07]  /*cfe0*/  FMUL.FTZ R4, R4, 0.5 ;  /* 0x3f00000004047820 */ /* 0x000fce0000410000 */
.L_x_5684:
[----:B------:R-:W-:Y:S05]  /*cff0*/  BSYNC B1 ;  /* 0x0000000000017941 */ /* 0x000fea0003800000 */
.L_x_5682:
        /* <DEDUP_REMOVED lines=11> */
.L_x_5686:
[----:B------:R-:W-:-:S04]  /*d0b0*/  FADD.FTZ R7, R6, -R7 ;  /* 0x8000000706077221 */ /* 0x000fc80000010000 */
[----:B------:R-:W-:-:S07]  /*d0c0*/  FMUL.FTZ R7, R7, 0.5 ;  /* 0x3f00000007077820 */ /* 0x000fce0000410000 */
.L_x_5687:
[----:B------:R-:W-:Y:S05]  /*d0d0*/  BSYNC B1 ;  /* 0x0000000000017941 */ /* 0x000fea0003800000 */
.L_x_5685:
        /* <DEDUP_REMOVED lines=35> */
.L_x_5680:
[----:B------:R0:W1:Y:S02]  /*d310*/  MUFU.SQRT R27, R28 ;  /* 0x0000001c001b7308 */ /* 0x0000640000002000 */
.L_x_5679:
[----:B------:R-:W-:Y:S05]  /*d320*/  BSYNC B0 ;  /* 0x0000000000007941 */ /* 0x000fea0003800000 */
.L_x_5678:
        /* <DEDUP_REMOVED lines=24> */
.L_x_5694:
[----:B------:R-:W-:-:S04]  /*d4b0*/  FADD.FTZ R0, -R0, R5 ;  /* 0x0000000500007221 */ /* 0x000fc80000010100 */
[----:B------:R-:W-:-:S07]  /*d4c0*/  FMUL.FTZ R0, R0, 0.5 ;  /* 0x3f00000000007820 */ /* 0x000fce0000410000 */
.L_x_5695:
[----:B------:R-:W-:Y:S05]  /*d4d0*/  BSYNC B1 ;  /* 0x0000000000017941 */ /* 0x000fea0003800000 */
.L_x_5693:
        /* <DEDUP_REMOVED lines=10> */
.L_x_5697:
[----:B------:R-:W-:-:S04]  /*d580*/  FADD.FTZ R3, -R3, R6 ;  /* 0x0000000603037221 */ /* 0x000fc80000010100 */
[----:B------:R-:W-:-:S07]  /*d590*/  FMUL.FTZ R3, R3, 0.5 ;  /* 0x3f00000003037820 */ /* 0x000fce0000410000 */
.L_x_5698:
[----:B------:R-:W-:Y:S05]  /*d5a0*/  BSYNC B1 ;  /* 0x0000000000017941 */ /* 0x000fea0003800000 */
.L_x_5696:
[----:B------:R-:W-:Y:S01]  /*d5b0*/  FADD.FTZ R3, R3, R0 ;  /* 0x0000000003037221 */ /* 0x000fe20000010000 */
[----:B------:R-:W-:Y:S01]  /*d5c0*/  FADD.FTZ R30, R13, R30 ;  /* 0x0000001e0d1e7221 */ /* 0x000fe20000010000 */
[----:B------:R-:W-:-:S03]  /*d5d0*/  PLOP3.LUT P0, PT, PT, PT, PT, 0x80, 0x0 ;  /* 0x000000000000781c */ /* 0x000fc60003f0f070 */
[----:B------:R-:W-:-:S06]  /*d5e0*/  FMUL.FTZ R30, R30, R3 ;  /* 0x000000031e1e7220 */ /* 0x000fcc0000410000 */
[----:B------:R-:W2:Y:S01]  /*d5f0*/  MUFU.SQRT R30, R30 ;  /* 0x0000001e001e7308 */ /* 0x000ea20000002000 */
[----:B------:R-:W-:Y:S05]  /*d600*/  BRA `(.L_x_5690) ;  /* 0x0000000000687947 */ /* 0x000fea0003800000 */
.L_x_5692:
        /* <DEDUP_REMOVED lines=15> */
.L_x_5691:
        /* <DEDUP_REMOVED lines=8> */
.L_x_5689:
[----:B------:R-:W-:Y:S01]  /*d780*/  PLOP3.LUT P0, PT, PT, PT, PT, 0x80, 0x0 ;  /* 0x000000000000781c */ /* 0x000fe20003f0f070 */
[----:B------:R-:W-:Y:S01]  /*d790*/  FMUL.FTZ R30, R30, 16777216 ;  /* 0x4b8000001e1e7820 */ /* 0x000fe20000410000 */
[----:B------:R-:W-:-:S11]  /*d7a0*/  FMUL.FTZ R13, R13, 16777216 ;  /* 0x4b8000000d0d7820 */ /* 0x000fd60000410000 */
.L_x_5690:
[----:B------:R-:W-:Y:S05]  /*d7b0*/  BSYNC B0 ;  /* 0x0000000000007941 */ /* 0x000fea0003800000 */
.L_x_5688:
        /* <DEDUP_REMOVED lines=33> */
.L_x_5701:
        /* <DEDUP_REMOVED lines=28> */
.L_x_5700:
        /* <DEDUP_REMOVED lines=20> */
.L_x_5705:
[----:B------:R-:W-:Y:S05]  /*dcd0*/  BSYNC B4 ;  /* 0x0000000000047941 */ /* 0x000fea0003800000 */
.L_x_5704:
        /* <DEDUP_REMOVED lines=18> */
.L_x_5707:
[----:B------:R-:W-:Y:S02]  /*de00*/  ISETP.GE.AND P0, PT, R13, RZ, PT ;  /* 0x000000ff0d00720c */ /* 0x000fe40003f06270 */
[----:B------:R-:W-:-:S11]  /*de10*/  MOV R3, 0x3fd774eb ;  /* 0x3fd774eb00037802 */ /* 0x000fd60000000f00 */
[----:B------:R-:W-:-:S04]  /*de20*/  @P0 FFMA.FTZ R0, R3, 0.93318945169448852539, -R0 ;  /* 0x3f6ee58103000823 */ /* 0x000fc80000010800 */
[----:B------:R-:W-:-:S07]  /*de30*/  @!P0 FFMA.FTZ R0, R3, 0.93318945169448852539, R0 ;  /* 0x3f6ee58103008823 */ /* 0x000fce0000010000 */
.L_x_5708:
[----:B------:R-:W-:Y:S05]  /*de40*/  BSYNC B0 ;  /* 0x0000000000007941 */ /* 0x000fea0003800000 */
.L_x_5706:
        /* <DEDUP_REMOVED lines=11> */
.L_x_5703:
        /* <DEDUP_REMOVED lines=17> */
.L_x_5710:
[----:B------:R-:W-:Y:S05]  /*e010*/  BSYNC B4 ;  /* 0x0000000000047941 */ /* 0x000fea0003800000 */
.L_x_5709:
        /* <DEDUP_REMOVED lines=18> */
.L_x_5712:
[----:B------:R-:W-:Y:S02]  /*e140*/  ISETP.GE.AND P0, PT, R13, RZ, PT ;  /* 0x000000ff0d00720c */ /* 0x000fe40003f06270 */
[----:B------:R-:W-:-:S11]  /*e150*/  MOV R3, 0x3fd774eb ;  /* 0x3fd774eb00037802 */ /* 0x000fd60000000f00 */
[----:B------:R-:W-:-:S04]  /*e160*/  @P0 FFMA.FTZ R0, R3, 0.93318945169448852539, -R0 ;  /* 0x3f6ee58103000823 */ /* 0x000fc80000010800 */
[----:B------:R-:W-:-:S07]  /*e170*/  @!P0 FFMA.FTZ R0, R3, 0.93318945169448852539, R0 ;  /* 0x3f6ee58103008823 */ /* 0x000fce0000010000 */
.L_x_5713:
[----:B------:R-:W-:Y:S05]  /*e180*/  BSYNC B0 ;  /* 0x0000000000007941 */ /* 0x000fea0003800000 */
.L_x_5711:
        /* <DEDUP_REMOVED lines=10> */
.L_x_5702:
[----:B------:R-:W-:Y:S05]  /*e230*/  BSYNC B3 ;  /* 0x0000000000037941 */ /* 0x000fea0003800000 */
.L_x_5699:
[----:B------:R-:W-:-:S13]  /*e240*/  ISETP.NE.AND P0, PT, R22, RZ, PT ;  /* 0x000000ff1600720c */ /* 0x000fda0003f05270 */
[----:B-1----:R-:W-:-:S05]  /*e250*/  @!P0 FADD.FTZ R27, -R27, -RZ ;  /* 0x800000ff1b1b8221 */ /* 0x002fca0000010100 */
[----:B------:R-:W-:Y:S01]  /*e260*/  MOV R22, R27 ;  /* 0x0000001b00167202 */ /* 0x000fe20000000f00 */
[----:B------:R-:W-:Y:S06]  /*e270*/  BRA `(.L_x_5714) ;  /* 0x0000000c006c7947 */ /* 0x000fec0003800000 */
.L_x_5677:
[----:B------:R-:W-:Y:S01]  /*e280*/  FADD.FTZ R13, -R23, 6.1232342629258392722e-17 ;  /* 0x248d3132170d7421 */ /* 0x000fe20000010100 */
[----:B------:R-:W-:-:S03]  /*e290*/  FADD.FTZ R22, -R26, -RZ ;  /* 0x800000ff1a167221 */ /* 0x000fc60000010100 */
[----:B------:R-:W-:Y:S01]  /*e2a0*/  FADD.FTZ R13, R13, 1.5707963705062866211 ;  /* 0x3fc90fdb0d0d7421 */ /* 0x000fe20000010000 */
[----:B------:R-:W-:Y:S06]  /*e2b0*/  BRA `(.L_x_5714) ;  /* 0x0000000c005c7947 */ /* 0x000fec0003800000 */
.L_x_5676:
[----:B------:R-:W-:Y:S01]  /*e2c0*/  HFMA2.MMA R13, -RZ, RZ, 0, 0 ;  /* 0x00000000ff0d7435 */ /* 0x000fe200000001ff */
[----:B------:R-:W-:Y:S01]  /*e2d0*/  FADD.FTZ R22, -R26, -RZ ;  /* 0x800000ff1a167221 */ /* 0x000fe20000010100 */
[----:B------:R-:W-:Y:S09]  /*e2e0*/  BRA `(.L_x_5714) ;  /* 0x0000000c00507947 */ /* 0x000ff20003800000 */
.L_x_5675:
[C---:B------:R-:W-:Y:S01]  /*e2f0*/  FSETP.GEU.FTZ.AND P6, PT, R13.reuse, |R26|, PT ;  /* 0x4000001a0d00720b */ /* 0x040fe20003fde000 */
[----:B------:R-:W-:Y:S03]  /*e300*/  BSSY B3, `(.L_x_5715) ;  /* 0x00000be000037945 */ /* 0x000fe60003800000 */
[----:B--2-4-:R-:W-:Y:S02]  /*e310*/  FSEL R29, R28, R13, !P6 ;  /* 0x0000000d1c1d7208 */ /* 0x014fe40007000000 */
[----:B------:R-:W-:Y:S02]  /*e320*/  FSEL R9, R13, R28, !P6 ;  /* 0x0000001c0d097208 */ /* 0x000fe40007000000 */
[----:B------:R-:W-:-:S13]  /*e330*/  FSETP.GT.FTZ.AND P0, PT, R29, 1.70141173319264429906e+38, PT ;  /* 0x7effffff1d00780b */ /* 0x000fda0003f14000 */
[----:B------:R-:W-:Y:S05]  /*e340*/  @P0 BRA `(.L_x_5716) ;  /* 0x0000000400d80947 */ /* 0x000fea0003800000 */
[----:B------:R-:W-:Y:S02]  /*e350*/  FSETP.GT.FTZ.AND P0, PT, R29, 2.30584300921369395200e+18, PT ;  /* 0x5e0000001d00780b */ /* 0x000fe40003f14000 */
[----:B------:R-:W-:-:S04]  /*e360*/  FSETP.GEU.FTZ.AND P1, PT, R9, 1.084202172485504434e-19, PT ;  /* 0x200000000900780b */ /* 0x000fc80003f3e000 */
[----:B------:R-:W-:-:S13]  /*e370*/  PLOP3.LUT P0, PT, P0, P1, PT, 0xa2, 0x0 ;  /* 0x000000000000781c */ /* 0x000fda0000703472 */
[----:B------:R-:W-:Y:S05]  /*e380*/  @P0 BRA `(.L_x_5717) ;  /* 0x0000000000cc0947 */ /* 0x000fea0003800000 */
[----:B------:R-:W1:Y:S01]  /*e390*/  MUFU.RCP R0, R29 ;  /* 0x0000001d00007308 */ /* 0x000e620000001000 */
[----:B------:R-:W-:Y:S07]  /*e3a0*/  BSSY B4, `(.L_x_5718) ;  /* 0x000000d000047945 */ /* 0x000fee0003800000 */
[----:B------:R-:W2:Y:S01]  /*e3b0*/  FCHK P0, R9, R29 ;  /* 0x0000001d09007302 */ /* 0x000ea20000000000 */
[----:B-1----:R-:W-:-:S04]  /*e3c0*/  FFMA R3, -R29, R0, 1 ;  /* 0x3f8000001d037423 */ /* 0x002fc80000000100 */
[----:B------:R-:W-:Y:S01]  /*e3d0*/  FFMA R4, R0, R3, R0 ;  /* 0x0000000300047223 */ /* 0x000fe20000000000 */
[----:B------:R-:W-:-:S03]  /*e3e0*/  FMUL.FTZ R0, R9, R9 ;  /* 0x0000000909007220 */ /* 0x000fc60000410000 */
[----:B------:R-:W-:Y:S01]  /*e3f0*/  FFMA R3, R9, R4, RZ ;  /* 0x0000000409037223 */ /* 0x000fe200000000ff */
[----:B0-----:R-:W-:-:S03]  /*e400*/  FFMA.FTZ R27, R29, R29, R0 ;  /* 0x0000001d1d1b7223 */ /* 0x001fc60000010000 */
[----:B---3--:R-:W-:-:S04]  /*e410*/  FFMA R5, -R29, R3, R9 ;  /* 0x000000031d057223 */ /* 0x008fc80000000109 */
[----:B------:R-:W-:Y:S01]  /*e420*/  FFMA R0, R4, R5, R3 ;  /* 0x0000000504007223 */ /* 0x000fe20000000003 */
[----:B--2---:R-:W-:Y:S06]  /*e430*/  @!P0 BRA `(.L_x_5719) ;  /* 0x00000000000c8947 */ /* 0x004fec0003800000 */
[----:B------:R-:W-:Y:S02]  /*e440*/  MOV R0, R29 ;  /* 0x0000001d00007202 */ /* 0x000fe40000000f00 */
[----:B------:R-:W-:-:S07]  /*e450*/  MOV R4, 0xe470 ;  /* 0x0000e47000047802 */ /* 0x000fce0000000f00 */
[----:B------:R-:W-:Y:S05]  /*e460*/  CALL.REL.NOINC `($__internal_5_$__cuda_sm3x_div_rn_ftz_f32_slowpath) ;  /* 0x000001a400807944 */ /* 0x000fea0003c00000 */
.L_x_5719:
[----:B------:R-:W-:Y:S05]  /*e470*/  BSYNC B4 ;  /* 0x0000000000047941 */ /* 0x000fea0003800000 */
.L_x_5718:
        /* <DEDUP_REMOVED lines=18> */
.L_x_5721:
[----:B------:R-:W-:Y:S02]  /*e5a0*/  ISETP.GE.AND P0, PT, R23, RZ, PT ;  /* 0x000000ff1700720c */ /* 0x000fe40003f06270 */
[----:B------:R-:W-:-:S11]  /*e5b0*/  MOV R3, 0x3fd774eb ;  /* 0x3fd774eb00037802 */ /* 0x000fd60000000f00 */
[----:B------:R-:W-:-:S04]  /*e5c0*/  @P0 FFMA.FTZ R0, R3, 0.93318945169448852539, -R0 ;  /* 0x3f6ee58103000823 */ /* 0x000fc80000010800 */
[----:B------:R-:W-:-:S07]  /*e5d0*/  @!P0 FFMA.FTZ R0, R3, 0.93318945169448852539, R0 ;  /* 0x3f6ee58103008823 */ /* 0x000fce0000010000 */
.L_x_5722:
[----:B------:R-:W-:Y:S05]  /*e5e0*/  BSYNC B0 ;  /* 0x0000000000007941 */ /* 0x000fea0003800000 */
.L_x_5720:
        /* <DEDUP_REMOVED lines=13> */
.L_x_5717:
[----:B------:R-:W1:Y:S01]  /*e6c0*/  MUFU.RCP R0, R29 ;  /* 0x0000001d00007308 */ /* 0x000e620000001000 */
[----:B------:R-:W-:Y:S07]  /*e6d0*/  BSSY B4, `(.L_x_5724) ;  /* 0x000000b000047945 */ /* 0x000fee0003800000 */
[----:B------:R-:W2:Y:S01]  /*e6e0*/  FCHK P0, R9, R29 ;  /* 0x0000001d09007302 */ /* 0x000ea20000000000 */
[----:B-1----:R-:W-:-:S04]  /*e6f0*/  FFMA R3, -R29, R0, 1 ;  /* 0x3f8000001d037423 */ /* 0x002fc80000000100 */
[----:B------:R-:W-:-:S04]  /*e700*/  FFMA R0, R0, R3, R0 ;  /* 0x0000000300007223 */ /* 0x000fc80000000000 */
[----:B------:R-:W-:-:S04]  /*e710*/  FFMA R3, R9, R0, RZ ;  /* 0x0000000009037223 */ /* 0x000fc800000000ff */
[----:B------:R-:W-:-:S04]  /*e720*/  FFMA R4, -R29, R3, R9 ;  /* 0x000000031d047223 */ /* 0x000fc80000000109 */
[----:B------:R-:W-:Y:S01]  /*e730*/  FFMA R0, R0, R4, R3 ;  /* 0x0000000400007223 */ /* 0x000fe20000000003 */
[----:B--2---:R-:W-:Y:S06]  /*e740*/  @!P0 BRA `(.L_x_5725) ;  /* 0x00000000000c8947 */ /* 0x004fec0003800000 */
[----:B------:R-:W-:Y:S02]  /*e750*/  MOV R0, R29 ;  /* 0x0000001d00007202 */ /* 0x000fe40000000f00 */
[----:B------:R-:W-:-:S07]  /*e760*/  MOV R4, 0xe780 ;  /* 0x0000e78000047802 */ /* 0x000fce0000000f00 */
[----:B0--3--:R-:W-:Y:S05]  /*e770*/  CALL.REL.NOINC `($__internal_5_$__cuda_sm3x_div_rn_ftz_f32_slowpath) ;  /* 0x000001a000bc7944 */ /* 0x009fea0003c00000 */
.L_x_5725:
[----:B------:R-:W-:Y:S05]  /*e780*/  BSYNC B4 ;  /* 0x0000000000047941 */ /* 0x000fea0003800000 */
.L_x_5724:
        /* <DEDUP_REMOVED lines=18> */
.L_x_5727:
[----:B------:R-:W-:Y:S02]  /*e8b0*/  ISETP.GE.AND P0, PT, R23, RZ, PT ;  /* 0x000000ff1700720c */ /* 0x000fe40003f06270 */
[----:B------:R-:W-:-:S11]  /*e8c0*/  MOV R3, 0x3fd774eb ;  /* 0x3fd774eb00037802 */ /* 0x000fd60000000f00 */
[----:B------:R-:W-:-:S04]  /*e8d0*/  @P0 FFMA.FTZ R0, R3, 0.93318945169448852539, -R0 ;  /* 0x3f6ee58103000823 */ /* 0x000fc80000010800 */
[----:B------:R-:W-:-:S07]  /*e8e0*/  @!P0 FFMA.FTZ R0, R3, 0.93318945169448852539, R0 ;  /* 0x3f6ee58103008823 */ /* 0x000fce0000010000 */
.L_x_5728:
[----:B------:R-:W-:Y:S05]  /*e8f0*/  BSYNC B0 ;  /* 0x0000000000007941 */ /* 0x000fea0003800000 */
.L_x_5726:
        /* <DEDUP_REMOVED lines=13> */
[----:B------:R-:W1:Y:S02]  /*e9d0*/  MUFU.SQRT R5, R6 ;  /* 0x0000000600057308 */ /* 0x000e640000002000 */
[----:B-1----:R-:W-:Y:S01]  /*e9e0*/  @P0 FMUL.FTZ R3, R4, R5 ;  /* 0x0000000504030220 */ /* 0x002fe20000410000 */
[----:B------:R-:W-:Y:S01]  /*e9f0*/  FSETP.NEU.FTZ.AND P0, PT, R28, +INF , PT ;  /* 0x7f8000001c00780b */ /* 0x000fe20003f1d000 */
[----:B------:R-:W-:-:S03]  /*ea00*/  HFMA2.MMA R4, -RZ, RZ, 2.04296875, -15.78125 ;  /* 0x4016cbe4ff047435 */ /* 0x000fc600000001ff */
[----:B------:R-:W-:Y:S02]  /*ea10*/  FSEL R3, R3, +INF , P0 ;  /* 0x7f80000003037808 */ /* 0x000fe40000000000 */
[----:B------:R-:W-:-:S04]  /*ea20*/  ISETP.GE.AND P0, PT, R23, RZ, PT ;  /* 0x000000ff1700720c */ /* 0x000fc80003f06270 */
[----:B------:R-:W1:Y:S01]  /*ea30*/  MUFU.LG2 R3, R3 ;  /* 0x0000000300037308 */ /* 0x000e620000000c00 */
[----:B------:R-:W-:Y:S02]  /*ea40*/  @!P1 FSEL R0, R4, 0.78539818525314331055, !P0 ;  /* 0x3f490fdb04009808 */ /* 0x000fe40004000000 */
[----:B------:R-:W-:Y:S02]  /*ea50*/  @!P2 FSEL R0, RZ, 3.1415927410125732422, P0 ;  /* 0x40490fdbff00a808 */ /* 0x000fe40000000000 */
[----:B------:R-:W-:Y:S02]  /*ea60*/  FSETP.GTU.FTZ.AND P0, PT, |R13|, +INF , PT ;  /* 0x7f8000000d00780b */ /* 0x000fe40003f1c200 */
[----:B------:R-:W-:-:S04]  /*ea70*/  LOP3.LUT R0, R0, 0x80000000, R26, 0xb8, !PT ;  /* 0x8000000000007812 */ /* 0x000fc800078eb81a */
[----:B------:R-:W-:Y:S01]  /*ea80*/  FSEL R0, R13, R0, P0 ;  /* 0x000000000d007208 */ /* 0x000fe20000000000 */
[----:B-1----:R-:W-:Y:S01]  /*ea90*/  FMUL.FTZ R28, R3, 0.69314718246459960938 ;  /* 0x3f317218031c7820 */ /* 0x002fe20000410000 */
[----:B------:R-:W-:Y:S06]  /*eaa0*/  BRA `(.L_x_5723) ;  /* 0x00000004000c7947 */ /* 0x000fec0003800000 */
.L_x_5716:
[----:B------:R-:W-:Y:S01]  /*eab0*/  FMUL.FTZ R0, R23, 0.36787945032119750977 ;  /* 0x3ebc5ab217007820 */ /* 0x000fe20000410000 */
[----:B------:R-:W-:Y:S01]  /*eac0*/  FMUL.FTZ R3, R26, 0.36787945032119750977 ;  /* 0x3ebc5ab21a037820 */ /* 0x000fe20000410000 */
[----:B------:R-:W1:Y:S01]  /*ead0*/  MUFU.RCP R8, R29 ;  /* 0x0000001d00087308 */ /* 0x000e620000001000 */
        /* <DEDUP_REMOVED lines=13> */
[----:B-1----:R-:W-:-:S05]  /*ebb0*/  FFMA R3, -R29, R8, 1 ;  /* 0x3f8000001d037423 */ /* 0x002fca0000000108 */
[----:B------:R-:W1:Y:S02]  /*ebc0*/  MUFU.SQRT R6, R6 ;  /* 0x0000000600067308 */ /* 0x000e640000002000 */
[----:B-1----:R-:W-:Y:S01]  /*ebd0*/  @P0 FMUL.FTZ R4, R6, R5 ;  /* 0x0000000506040220 */ /* 0x002fe20000410000 */
[----:B------:R-:W-:Y:S01]  /*ebe0*/  FSETP.NEU.FTZ.AND P0, PT, R0, +INF , PT ;  /* 0x7f8000000000780b */ /* 0x000fe20003f1d000 */
[----:B------:R-:W-:Y:S01]  /*ebf0*/  FFMA R0, R8, R3, R8 ;  /* 0x0000000308007223 */ /* 0x000fe20000000008 */
[----:B------:R-:W-:Y:S02]  /*ec00*/  MOV R3, 0x3f800000 ;  /* 0x3f80000000037802 */ /* 0x000fe40000000f00 */
[----:B------:R-:W-:Y:S01]  /*ec10*/  FSEL R4, R4, +INF , P0 ;  /* 0x7f80000004047808 */ /* 0x000fe20000000000 */
[----:B------:R-:W-:-:S04]  /*ec20*/  FFMA R5, R9, R0, RZ ;  /* 0x0000000009057223 */ /* 0x000fc800000000ff */
[----:B------:R-:W-:Y:S01]  /*ec30*/  FFMA R6, -R29, R5, R9 ;  /* 0x000000051d067223 */ /* 0x000fe20000000109 */
[----:B------:R-:W1:Y:S03]  /*ec40*/  MUFU.LG2 R4, R4 ;  /* 0x0000000400047308 */ /* 0x000e660000000c00 */
[----:B------:R-:W-:-:S05]  /*ec50*/  FFMA R0, R0, R6, R5 ;  /* 0x0000000600007223 */ /* 0x000fca0000000005 */
[----:B------:R-:W2:Y:S01]  /*ec60*/  FCHK P0, R9, R29 ;  /* 0x0000001d09007302 */ /* 0x000ea20000000000 */
[----:B-1----:R-:W-:Y:S01]  /*ec70*/  FFMA.FTZ R28, R4, 0.69314718246459960938, R3 ;  /* 0x3f317218041c7823 */ /* 0x002fe20000010003 */
[----:B--2---:R-:W-:Y:S06]  /*ec80*/  @!P0 BRA `(.L_x_5730) ;  /* 0x00000000000c8947 */ /* 0x004fec0003800000 */
[----:B------:R-:W-:Y:S02]  /*ec90*/  MOV R0, R29 ;  /* 0x0000001d00007202 */ /* 0x000fe40000000f00 */
[----:B------:R-:W-:-:S07]  /*eca0*/  MOV R4, 0xecc0 ;  /* 0x0000ecc000047802 */ /* 0x000fce0000000f00 */
[----:B0-----:R-:W-:Y:S05]  /*ecb0*/  CALL.REL.NOINC `($__internal_5_$__cuda_sm3x_div_rn_ftz_f32_slowpath) ;  /* 0x0000019c006c7944 */ /* 0x001fea0003c00000 */
.L_x_5730:
[----:B------:R-:W-:Y:S05]  /*ecc0*/  BSYNC B4 ;  /* 0x0000000000047941 */ /* 0x000fea0003800000 */
.L_x_5729:
        /* <DEDUP_REMOVED lines=18> */
.L_x_5732:
[----:B------:R-:W-:Y:S02]  /*edf0*/  ISETP.GE.AND P0, PT, R23, RZ, PT ;  /* 0x000000ff1700720c */ /* 0x000fe40003f06270 */
[----:B------:R-:W-:-:S11]  /*ee00*/  MOV R3, 0x3fd774eb ;  /* 0x3fd774eb00037802 */ /* 0x000fd60000000f00 */
[----:B------:R-:W-:-:S04]  /*ee10*/  @P0 FFMA.FTZ R0, R3, 0.93318945169448852539, -R0 ;  /* 0x3f6ee58103000823 */ /* 0x000fc80000010800 */
[----:B------:R-:W-:-:S07]  /*ee20*/  @!P0 FFMA.FTZ R0, R3, 0.93318945169448852539, R0 ;  /* 0x3f6ee58103008823 */ /* 0x000fce0000010000 */
.L_x_5733:
[----:B------:R-:W-:Y:S05]  /*ee30*/  BSYNC B0 ;  /* 0x0000000000007941 */ /* 0x000fea0003800000 */
.L_x_5731:
        /* <DEDUP_REMOVED lines=10> */
.L_x_5723:
[----:B------:R-:W-:Y:S05]  /*eee0*/  BSYNC B3 ;  /* 0x0000000000037941 */ /* 0x000fea0003800000 */
.L_x_5715:
[----:B------:R-:W-:Y:S01]  /*eef0*/  ISETP.NE.AND P0, PT, R22, RZ, PT ;  /* 0x000000ff1600720c */ /* 0x000fe20003f05270 */
[----:B------:R-:W-:Y:S01]  /*ef00*/  FADD.FTZ R22, R28, 0.69314718246459960938 ;  /* 0x3f3172181c167421 */ /* 0x000fe20000010000 */
[----:B------:R-:W-:-:S11]  /*ef10*/  FADD.FTZ R13, |R0|, -RZ ;  /* 0x800000ff000d7221 */ /* 0x000fd60000010200 */
[----:B------:R-:W-:Y:S01]  /*ef20*/  @!P0 FADD.FTZ R22, -R22, -RZ ;  /* 0x800000ff16168221 */ /* 0x000fe20000010100 */
[----:B------:R-:W-:Y:S06]  /*ef30*/  BRA `(.L_x_5714) ;  /* 0x00000000003c7947 */ /* 0x000fec0003800000 */
.L_x_5674:
        /* <DEDUP_REMOVED lines=15> */
.L_x_5714:
[----:B------:R-:W-:Y:S05]  /*f030*/  BSYNC B2 ;  /* 0x0000000000027941 */ /* 0x000fea0003800000 */
.L_x_5673:
[--C-:B------:R-:W-:Y:S01]  /*f040*/  HADD2.F32 R26, -RZ, R14.reuse.H0_H0 ;  /* 0x2000000eff1a7230 */ /* 0x100fe20000004100 */
[----:B------:R-:W-:Y:S01]  /*f050*/  BSSY B2, `(.L_x_5734) ;  /* 0x000027d000027945 */ /* 0x000fe20003800000 */
[----:B0-2-4-:R-:W-:-:S03]  /*f060*/  HADD2.F32 R27, -RZ, R14.H1_H1 ;  /* 0x3000000eff1b7230 */ /* 0x015fc60000004100 */
        /* <DEDUP_REMOVED lines=107> */
.L_x_5742:
        /* <DEDUP_REMOVED lines=10> */
.L_x_5744:
[----:B------:R-:W-:-:S04]  /*f7c0*/  FADD.FTZ R4, -R3, R6 ;  /* 0x0000000603047221 */ /* 0x000fc80000010100 */
[----:B------:R-:W-:-:S07]  /*f7d0*/  FMUL.FTZ R4, R4, 0.5 ;  /* 0x3f00000004047820 */ /* 0x000fce0000410000 */
.L_x_5745:
[----:B------:R-:W-:Y:S05]  /*f7e0*/  BSYNC B1 ;  /* 0x0000000000017941 */ /* 0x000fea0003800000 */
.L_x_5743:
        /* <DEDUP_REMOVED lines=11> */
.L_x_5747:
[----:B------:R-:W-:-:S04]  /*f8a0*/  FADD.FTZ R7, R5, -R8 ;  /* 0x8000000805077221 */ /* 0x000fc80000010000 */
[----:B------:R-:W-:-:S07]  /*f8b0*/  FMUL.FTZ R7, R7, 0.5 ;  /* 0x3f00000007077820 */ /* 0x000fce0000410000 */
.L_x_5748:
[----:B------:R-:W-:Y:S05]  /*f8c0*/  BSYNC B1 ;  /* 0x0000000000017941 */ /* 0x000fea0003800000 */
.L_x_5746:
        /* <DEDUP_REMOVED lines=35> */
.L_x_5741:
[----:B------:R0:W1:Y:S02]  /*fb00*/  MUFU.SQRT R28, R23 ;  /* 0x00000017001c7308 */ /* 0x0000640000002000 */
.L_x_5740:
[----:B------:R-:W-:Y:S05]  /*fb10*/  BSYNC B0 ;  /* 0x0000000000007941 */ /* 0x000fea0003800000 */
.L_x_5739:
        /* <DEDUP_REMOVED lines=24> */
.L_x_5755:
[----:B------:R-:W-:-:S04]  /*fca0*/  FADD.FTZ R3, -R3, R6 ;  /* 0x0000000603037221 */ /* 0x000fc80000010100 */
[----:B------:R-:W-:-:S07]  /*fcb0*/  FMUL.FTZ R3, R3, 0.5 ;  /* 0x3f00000003037820 */ /* 0x000fce0000410000 */
.L_x_5756:
[----:B------:R-:W-:Y:S05]  /*fcc0*/  BSYNC B1 ;  /* 0x0000000000017941 */ /* 0x000fea0003800000 */
.L_x_5754:
        /* <DEDUP_REMOVED lines=10> */
.L_x_5758:
[----:B------:R-:W-:-:S04]  /*fd70*/  FADD.FTZ R0, -R0, R5 ;  /* 0x0000000500007221 */ /* 0x000fc80000010100 */
[----:B------:R-:W-:-:S07]  /*fd80*/  FMUL.FTZ R0, R0, 0.5 ;  /* 0x3f00000000007820 */ /* 0x000fce0000410000 */
.L_x_5759:
[----:B------:R-:W-:Y:S05]  /*fd90*/  BSYNC B1 ;  /* 0x0000000000017941 */ /* 0x000fea0003800000 */
.L_x_5757:
[----:B------:R-:W-:Y:S01]  /*fda0*/  FADD.FTZ R0, R0, R3 ;  /* 0x0000000300007221 */ /* 0x000fe20000010000 */
[----:B------:R-:W-:Y:S01]  /*fdb0*/  FADD.FTZ R29, R30, R29 ;  /* 0x0000001d1e1d7221 */ /* 0x000fe20000010000 */
[----:B------:R-:W-:-:S03]  /*fdc0*/  PLOP3.LUT P0, PT, PT, PT, PT, 0x80, 0x0 ;  /* 0x000000000000781c */ /* 0x000fc60003f0f070 */
[----:B------:R-:W-:-:S06]  /*fdd0*/  FMUL.FTZ R29, R29, R0 ;  /* 0x000000001d1d7220 */ /* 0x000fcc0000410000 */
[----:B------:R-:W2:Y:S01]  /*fde0*/  MUFU.SQRT R29, R29 ;  /* 0x0000001d001d7308 */ /* 0x000ea20000002000 */
[----:B------:R-:W-:Y:S05]  /*fdf0*/  BRA `(.L_x_5751) ;  /* 0x0000000000687947 */ /* 0x000fea0003800000 */
.L_x_5753:
        /* <DEDUP_REMOVED lines=15> */
.L_x_5752:
        /* <DEDUP_REMOVED lines=8> */
.L_x_5750:
[----:B------:R-:W-:Y:S01]  /*ff70*/  PLOP3.LUT P0, PT, PT, PT, PT, 0x80, 0x0 ;  /* 0x000000000000781c */ /* 0x000fe20003f0f070 */
[----:B------:R-:W-:Y:S01]  /*ff80*/  FMUL.FTZ R29, R29, 16777216 ;  /* 0x4b8000001d1d7820 */ /* 0x000fe20000410000 */
[----:B------:R-:W-:-:S11]  /*ff90*/  FMUL.FTZ R30, R30, 16777216 ;  /* 0x4b8000001e1e7820 */ /* 0x000fd60000410000 */
.L_x_5751:
[----:B------:R-:W-:Y:S05]  /*ffa0*/  BSYNC B0 ;  /* 0x0000000000007941 */ /* 0x000fea0003800000 */
.L_x_5749:
[----:B------:R-:W-:Y:S04]  /*ffb0*/  BSSY B3, `(.L_x_5760) ;  /* 0x00000a7000037945 */ /* 0x000fe80003800000 */
[----:B------:R-:W-:Y:S05]  /*ffc0*/  @P0 BRA `(.L_x_5761) ;  /* 0x0000000000ec0947 */ /* 0x000fea0003800000 */
[----:B------:R-:W-:-:S13]  /*ffd0*/  ISETP.GT.AND P0, PT, R26, -0x1, PT ;  /* 0xffffffff1a00780c */ /* 0x000fda0003f04270 */
[----:B------:R-:W-:Y:S05]  /*ffe0*/  @P0 BRA `(.L_x_5762) ;  /* 0x0000000000740947 */ /* 0x000fea0003800000 */
[----:B---3--:R-:W-:Y:S01]  /*fff0*/  HFMA2.MMA R6, -RZ, RZ, 1.75, 0 ;  /* 0x3f000000ff067435 */ /* 0x008fe200000001ff */
[----:B------:R-:W-:-:S04]  /*10000*/  FADD.FTZ R0, -R4, -RZ ;  /* 0x800000ff04007221 */ /* 0x000fc80000010100 */
[C---:B------:R-:W-:Y:S01]  /*10010*/  FADD.FTZ R3, |R0|.reuse, -RZ ;  /* 0x800000ff00037221 */ /* 0x040fe20000010200 */
[C---:B------:R-:W-:Y:S02]  /*10020*/  FSETP.GT.FTZ.AND P0, PT, |R0|.reuse, 0.56000000238418579102, PT ;  /* 0x3f0f5c290000780b */ /* 0x040fe40003f14200 */
[----:B------:R-:W-:Y:S02]  /*10030*/  FSETP.NEU.FTZ.AND P1, PT, |R0|, 1, PT ;  /* 0x3f8000000000780b */ /* 0x000fe40003f3d200 */
[----:B------:R-:W-:-:S04]  /*10040*/  FFMA.FTZ R5, -R3, R6, 0.5 ;  /* 0x3f00000003057423 */ /* 0x000fc80000010106 */
        /* <DEDUP_REMOVED lines=23> */
.L_x_5762:
[----:B------:R-:W-:Y:S01]  /*101c0*/  MOV R0, 0x3f000000 ;  /* 0x3f00000000007802 */ /* 0x000fe20000000f00 */
[C---:B------:R-:W-:Y:S01]  /*101d0*/  FADD.FTZ R3, |R4|.reuse, -RZ ;  /* 0x800000ff04037221 */ /* 0x040fe20000010200 */
[C---:B------:R-:W-:Y:S02]  /*101e0*/  FSETP.GT.FTZ.AND P0, PT, |R4|.reuse, 0.56000000238418579102, PT ;  /* 0x3f0f5c290400780b */ /* 0x040fe40003f14200 */
[----:B------:R-:W-:Y:S01]  /*101f0*/  FSETP.NEU.FTZ.AND P1, PT, |R4|, 1, PT ;  /* 0x3f8000000400780b */ /* 0x000fe20003f3d200 */
[----:B------:R-:W-:-:S04]  /*10200*/  FFMA.FTZ R0, -R3, R0, 0.5 ;  /* 0x3f00000003007423 */ /* 0x000fc80000010100 */
[----:B------:R-:W3:Y:S02]  /*10210*/  MUFU.RSQ R5, R0 ;  /* 0x0000000000057308 */ /* 0x000ee40000001400 */
        /* <DEDUP_REMOVED lines=22> */
.L_x_5761:
[----:B------:R-:W-:-:S13]  /*10380*/  ISETP.GT.AND P0, PT, R26, -0x1, PT ;  /* 0xffffffff1a00780c */ /* 0x000fda0003f04270 */
[----:B------:R-:W-:Y:S05]  /*10390*/  @P0 BRA `(.L_x_5764) ;  /* 0x0000000000d40947 */ /* 0x000fea0003800000 */
[----:B------:R-:W-:Y:S01]  /*103a0*/  FADD.FTZ R30, -R30, -RZ ;  /* 0x800000ff1e1e7221 */ /* 0x000fe20000010100 */
[C---:B--2-4-:R-:W-:Y:S01]  /*103b0*/  FADD.FTZ R0, |R29|.reuse, -RZ ;  /* 0x800000ff1d007221 */ /* 0x054fe20000010200 */
        /* <DEDUP_REMOVED lines=15> */
[----:B-1-3--:R-:W-:Y:S05]  /*104b0*/  CALL.REL.NOINC `($__internal_5_$__cuda_sm3x_div_rn_ftz_f32_slowpath) ;  /* 0x00000184006c7944 */ /* 0x00afea0003c00000 */
.L_x_5766:
[----:B------:R-:W-:Y:S05]  /*104c0*/  BSYNC B4 ;  /* 0x0000000000047941 */ /* 0x000fea0003800000 */
.L_x_5765:
        /* <DEDUP_REMOVED lines=18> */
.L_x_5768:
[----:B------:R-:W-:Y:S02]  /*105f0*/  ISETP.GE.AND P0, PT, R30, RZ, PT ;  /* 0x000000ff1e00720c */ /* 0x000fe40003f06270 */
[----:B------:R-:W-:-:S11]  /*10600*/  MOV R3, 0x3fd774eb ;  /* 0x3fd774eb00037802 */ /* 0x000fd60000000f00 */
[----:B------:R-:W-:-:S04]  /*10610*/  @P0 FFMA.FTZ R0, R3, 0.93318945169448852539, -R0 ;  /* 0x3f6ee58103000823 */ /* 0x000fc80000010800 */
[----:B------:R-:W-:-:S07]  /*10620*/  @!P0 FFMA.FTZ R0, R3, 0.93318945169448852539, R0 ;  /* 0x3f6ee58103008823 */ /* 0x000fce0000010000 */
.L_x_5769:
[----:B------:R-:W-:Y:S05]  /*10630*/  BSYNC B0 ;  /* 0x0000000000007941 */ /* 0x000fea0003800000 */
.L_x_5767:
        /* <DEDUP_REMOVED lines=11> */
.L_x_5764:
[----:B------:R-:W-:Y:S01]  /*106f0*/  FADD.FTZ R9, |R30|, -RZ ;  /* 0x800000ff1e097221 */ /* 0x000fe20000010200 */
[C---:B--2-4-:R-:W-:Y:S01]  /*10700*/  FADD.FTZ R4, |R29|.reuse, -RZ ;  /* 0x800000ff1d047221 */ /* 0x054fe20000010200 */
        /* <DEDUP_REMOVED lines=15> */
.L_x_5771:
[----:B------:R-:W-:Y:S05]  /*10800*/  BSYNC B4 ;  /* 0x0000000000047941 */ /* 0x000fea0003800000 */
.L_x_5770:
        /* <DEDUP_REMOVED lines=18> */
.L_x_5773:
[----:B------:R-:W-:Y:S02]  /*10930*/  ISETP.GE.AND P0, PT, R30, RZ, PT ;  /* 0x000000ff1e00720c */ /* 0x000fe40003f06270 */
[----:B------:R-:W-:-:S11]  /*10940*/  MOV R3, 0x3fd774eb ;  /* 0x3fd774eb00037802 */ /* 0x000fd60000000f00 */
[----:B------:R-:W-:-:S04]  /*10950*/  @P0 FFMA.FTZ R0, R3, 0.93318945169448852539, -R0 ;  /* 0x3f6ee58103000823 */ /* 0x000fc80000010800 */
[----:B------:R-:W-:-:S07]  /*10960*/  @!P0 FFMA.FTZ R0, R3, 0.93318945169448852539, R0 ;  /* 0x3f6ee58103008823 */ /* 0x000fce0000010000 */
.L_x_5774:
[----:B------:R-:W-:Y:S05]  /*10970*/  BSYNC B0 ;  /* 0x0000000000007941 */ /* 0x000fea0003800000 */
.L_x_5772:
        /* <DEDUP_REMOVED lines=10> */
.L_x_5763:
[----:B------:R-:W-:Y:S05]  /*10a20*/  BSYNC B3 ;  /* 0x0000000000037941 */ /* 0x000fea0003800000 */
.L_x_5760:
[----:B------:R-:W-:-:S13]  /*10a30*/  ISETP.NE.AND P0, PT, R14, RZ, PT ;  /* 0x000000ff0e00720c */ /* 0x000fda0003f05270 */
[----:B-1----:R-:W-:-:S05]  /*10a40*/  @!P0 FADD.FTZ R28, -R28, -RZ ;  /* 0x800000ff1c1c8221 */ /* 0x002fca0000010100 */
[----:B------:R-:W-:Y:S01]  /*10a50*/  MOV R14, R28 ;  /* 0x0000001c000e7202 */ /* 0x000fe20000000f00 */
[----:B------:R-:W-:Y:S06]  /*10a60*/  BRA `(.L_x_5775) ;  /* 0x0000000c006c7947 */ /* 0x000fec0003800000 */
.L_x_5738:
[----:B------:R-:W-:Y:S01]  /*10a70*/  FADD.FTZ R23, -R26, 6.1232342629258392722e-17 ;  /* 0x248d31321a177421 */ /* 0x000fe20000010100 */
[----:B------:R-:W-:-:S03]  /*10a80*/  FADD.FTZ R14, -R27, -RZ ;  /* 0x800000ff1b0e7221 */ /* 0x000fc60000010100 */
[----:B------:R-:W-:Y:S01]  /*10a90*/  FADD.FTZ R23, R23, 1.5707963705062866211 ;  /* 0x3fc90fdb17177421 */ /* 0x000fe20000010000 */
[----:B------:R-:W-:Y:S06]  /*10aa0*/  BRA `(.L_x_5775) ;  /* 0x0000000c005c7947 */ /* 0x000fec0003800000 */
.L_x_5737:
[----:B------:R-:W-:Y:S01]  /*10ab0*/  HFMA2.MMA R23, -RZ, RZ, 0, 0 ;  /* 0x00000000ff177435 */ /* 0x000fe200000001ff */
[----:B------:R-:W-:Y:S01]  /*10ac0*/  FADD.FTZ R14, -R27, -RZ ;  /* 0x800000ff1b0e7221 */ /* 0x000fe20000010100 */
[----:B------:R-:W-:Y:S09]  /*10ad0*/  BRA `(.L_x_5775) ;  /* 0x0000000c00507947 */ /* 0x000ff20003800000 */
.L_x_5736:
        /* <DEDUP_REMOVED lines=24> */
.L_x_5780:
[----:B------:R-:W-:Y:S05]  /*10c60*/  BSYNC B4 ;  /* 0x0000000000047941 */ /* 0x000fea0003800000 */
.L_x_5779:
        /* <DEDUP_REMOVED lines=18> */
.L_x_5782:
[----:B------:R-:W-:Y:S02]  /*10d90*/  ISETP.GE.AND P0, PT, R26, RZ, PT ;  /* 0x000000ff1a00720c */ /* 0x000fe40003f06270 */
[----:B------:R-:W-:-:S11]  /*10da0*/  MOV R3, 0x3fd774eb ;  /* 0x3fd774eb00037802 */ /* 0x000fd60000000f00 */
[----:B------:R-:W-:-:S04]  /*10db0*/  @P0 FFMA.FTZ R0, R3, 0.93318945169448852539, -R0 ;  /* 0x3f6ee58103000823 */ /* 0x000fc80000010800 */
[----:B------:R-:W-:-:S07]  /*10dc0*/  @!P0 FFMA.FTZ R0, R3, 0.93318945169448852539, R0 ;  /* 0x3f6ee58103008823 */ /* 0x000fce0000010000 */
.L_x_5783:
[----:B------:R-:W-:Y:S05]  /*10dd0*/  BSYNC B0 ;  /* 0x0000000000007941 */ /* 0x000fea0003800000 */
.L_x_5781:
        /* <DEDUP_REMOVED lines=13> */
.L_x_5778:
        /* <DEDUP_REMOVED lines=12> */
.L_x_5786:
[----:B------:R-:W-:Y:S05]  /*10f70*/  BSYNC B4 ;  /* 0x0000000000047941 */ /* 0x000fea0003800000 */
.L_x_5785:
        /* <DEDUP_REMOVED lines=18> */
.L_x_5788:
[----:B------:R-:W-:Y:S02]  /*110a0*/  ISETP.GE.AND P0, PT, R26, RZ, PT ;  /* 0x000000ff1a00720c */ /* 0x000fe40003f06270 */
[----:B------:R-:W-:-:S11]  /*110b0*/  MOV R3, 0x3fd774eb ;  /* 0x3fd774eb00037802 */ /* 0x000fd60000000f00 */
[----:B------:R-:W-:-:S04]  /*110c0*/  @P0 FFMA.FTZ R0, R3, 0.93318945169448852539, -R0 ;  /* 0x3f6ee58103000823 */ /* 0x000fc80000010800 */
[----:B------:R-:W-:-:S07]  /*110d0*/  @!P0 FFMA.FTZ R0, R3, 0.93318945169448852539, R0 ;  /* 0x3f6ee58103008823 */ /* 0x000fce0000010000 */
.L_x_5789:
[----:B------:R-:W-:Y:S05]  /*110e0*/  BSYNC B0 ;  /* 0x0000000000007941 */ /* 0x000fea0003800000 */
.L_x_5787:
        /* <DEDUP_REMOVED lines=27> */
.L_x_5777:
        /* <DEDUP_REMOVED lines=33> */
.L_x_5791:
[----:B------:R-:W-:Y:S05]  /*114b0*/  BSYNC B4 ;  /* 0x0000000000047941 */ /* 0x000fea0003800000 */
.L_x_5790:
        /* <DEDUP_REMOVED lines=18> */
.L_x_5793:
[----:B------:R-:W-:Y:S02]  /*115e0*/  ISETP.GE.AND P0, PT, R26, RZ, PT ;  /* 0x000000ff1a00720c */ /* 0x000fe40003f06270 */
[----:B------:R-:W-:-:S11]  /*115f0*/  MOV R3, 0x3fd774eb ;  /* 0x3fd774eb00037802 */ /* 0x000fd60000000f00 */
[----:B------:R-:W-:-:S04]  /*11600*/  @P0 FFMA.FTZ R0, R3, 0.93318945169448852539, -R0 ;  /* 0x3f6ee58103000823 */ /* 0x000fc80000010800 */
[----:B------:R-:W-:-:S07]  /*11610*/  @!P0 FFMA.FTZ R0, R3, 0.93318945169448852539, R0 ;  /* 0x3f6ee58103008823 */ /* 0x000fce0000010000 */
.L_x_5794:
[----:B------:R-:W-:Y:S05]  /*11620*/  BSYNC B0 ;  /* 0x0000000000007941 */ /* 0x000fea0003800000 */
.L_x_5792:
        /* <DEDUP_REMOVED lines=10> */
.L_x_5784:
[----:B------:R-:W-:Y:S05]  /*116d0*/  BSYNC B3 ;  /* 0x0000000000037941 */ /* 0x000fea0003800000 */
.L_x_5776:
[----:B------:R-:W-:Y:S01]  /*116e0*/  ISETP.NE.AND P0, PT, R14, RZ, PT ;  /* 0x000000ff0e00720c */ /* 0x000fe20003f05270 */
[----:B------:R-:W-:Y:S01]  /*116f0*/  FADD.FTZ R14, R29, 0.69314718246459960938 ;  /* 0x3f3172181d0e7421 */ /* 0x000fe20000010000 */
[----:B------:R-:W-:-:S11]  /*11700*/  FADD.FTZ R23, |R0|, -RZ ;  /* 0x800000ff00177221 */ /* 0x000fd60000010200 */
[----:B------:R-:W-:Y:S01]  /*11710*/  @!P0 FADD.FTZ R14, -R14, -RZ ;  /* 0x800000ff0e0e8221 */ /* 0x000fe20000010100 */
[----:B------:R-:W-:Y:S06]  /*11720*/  BRA `(.L_x_5775) ;  /* 0x00000000003c7947 */ /* 0x000fec0003800000 */
.L_x_5735:
        /* <DEDUP_REMOVED lines=15> */
.L_x_5775:
[----:B------:R-:W-:Y:S05]  /*11820*/  BSYNC B2 ;  /* 0x0000000000027941 */ /* 0x000fea0003800000 */
.L_x_5734:
        /* <DEDUP_REMOVED lines=110> */
.L_x_5803:
        /* <DEDUP_REMOVED lines=10> */
.L_x_5805:
[----:B------:R-:W-:-:S04]  /*11fb0*/  FADD.FTZ R4, -R0, R5 ;  /* 0x0000000500047221 */ /* 0x000fc80000010100 */
[----:B------:R-:W-:-:S07]  /*11fc0*/  FMUL.FTZ R4, R4, 0.5 ;  /* 0x3f00000004047820 */ /* 0x000fce0000410000 */
.L_x_5806:
[----:B------:R-:W-:Y:S05]  /*11fd0*/  BSYNC B1 ;  /* 0x0000000000017941 */ /* 0x000fea0003800000 */
.L_x_5804:
        /* <DEDUP_REMOVED lines=11> */
.L_x_5808:
[----:B------:R-:W-:-:S04]  /*12090*/  FADD.FTZ R7, R6, -R7 ;  /* 0x8000000706077221 */ /* 0x000fc80000010000 */
[----:B------:R-:W-:-:S07]  /*120a0*/  FMUL.FTZ R7, R7, 0.5 ;  /* 0x3f00000007077820 */ /* 0x000fce0000410000 */
.L_x_5809:
[----:B------:R-:W-:Y:S05]  /*120b0*/  BSYNC B1 ;  /* 0x0000000000017941 */ /* 0x000fea0003800000 */
.L_x_5807:
        /* <DEDUP_REMOVED lines=35> */
.L_x_5802:
[----:B------:R0:W1:Y:S02]  /*122f0*/  MUFU.SQRT R30, R29 ;  /* 0x0000001d001e7308 */ /* 0x0000640000002000 */
.L_x_5801:
[----:B------:R-:W-:Y:S05]  /*12300*/  BSYNC B0 ;  /* 0x0000000000007941 */ /* 0x000fea0003800000 */
.L_x_5800:
        /* <DEDUP_REMOVED lines=24> */
.L_x_5816:
[----:B------:R-:W-:-:S04]  /*12490*/  FADD.FTZ R0, -R0, R5 ;  /* 0x0000000500007221 */ /* 0x000fc80000010100 */
[----:B------:R-:W-:-:S07]  /*124a0*/  FMUL.FTZ R0, R0, 0.5 ;  /* 0x3f00000000007820 */ /* 0x000fce0000410000 */
.L_x_5817:
[----:B------:R-:W-:Y:S05]  /*124b0*/  BSYNC B1 ;  /* 0x0000000000017941 */ /* 0x000fea0003800000 */
.L_x_5815:
        /* <DEDUP_REMOVED lines=10> */
.L_x_5819:
[----:B------:R-:W-:-:S04]  /*12560*/  FADD.FTZ R3, -R3, R6 ;  /* 0x0000000603037221 */ /* 0x000fc80000010100 */
[----:B------:R-:W-:-:S07]  /*12570*/  FMUL.FTZ R3, R3, 0.5 ;  /* 0x3f00000003037820 */ /* 0x000fce0000410000 */
.L_x_5820:
[----:B------:R-:W-:Y:S05]  /*12580*/  BSYNC B1 ;  /* 0x0000000000017941 */ /* 0x000fea0003800000 */
.L_x_5818:
[----:B------:R-:W-:Y:S01]  /*12590*/  FADD.FTZ R0, R3, R0 ;  /* 0x0000000003007221 */ /* 0x000fe20000010000 */
[----:B------:R-:W-:Y:S01]  /*125a0*/  FADD.FTZ R31, R28, R31 ;  /* 0x0000001f1c1f7221 */ /* 0x000fe20000010000 */
[----:B------:R-:W-:-:S03]  /*125b0*/  PLOP3.LUT P0, PT, PT, PT, PT, 0x80, 0x0 ;  /* 0x000000000000781c */ /* 0x000fc60003f0f070 */
[----:B------:R-:W-:-:S06]  /*125c0*/  FMUL.FTZ R31, R31, R0 ;  /* 0x000000001f1f7220 */ /* 0x000fcc0000410000 */
[----:B------:R-:W4:Y:S01]  /*125d0*/  MUFU.SQRT R31, R31 ;  /* 0x0000001f001f7308 */ /* 0x000f220000002000 */
[----:B------:R-:W-:Y:S05]  /*125e0*/  BRA `(.L_x_5812) ;  /* 0x0000000000687947 */ /* 0x000fea0003800000 */
.L_x_5814:
        /* <DEDUP_REMOVED lines=15> */
.L_x_5813:
        /* <DEDUP_REMOVED lines=8> */
.L_x_5811:
[----:B------:R-:W-:Y:S01]  /*12760*/  PLOP3.LUT P0, PT, PT, PT, PT, 0x80, 0x0 ;  /* 0x000000000000781c */ /* 0x000fe20003f0f070 */
[----:B------:R-:W-:Y:S01]  /*12770*/  FMUL.FTZ R31, R31, 16777216 ;  /* 0x4b8000001f1f7820 */ /* 0x000fe20000410000 */
[----:B------:R-:W-:-:S11]  /*12780*/  FMUL.FTZ R28, R28, 16777216 ;  /* 0x4b8000001c1c7820 */ /* 0x000fd60000410000 */
.L_x_5812:
[----:B------:R-:W-:Y:S05]  /*12790*/  BSYNC B0 ;  /* 0x0000000000007941 */ /* 0x000fea0003800000 */
.L_x_5810:
        /* <DEDUP_REMOVED lines=33> */
.L_x_5823:
        /* <DEDUP_REMOVED lines=28> */
.L_x_5822:
        /* <DEDUP_REMOVED lines=19> */
[----:B012---:R-:W-:Y:S05]  /*12ca0*/  CALL.REL.NOINC `($__internal_5_$__cuda_sm3x_div_rn_ftz_f32_slowpath) ;  /* 0x0000015c00707944 */ /* 0x007fea0003c00000 */
.L_x_5827:
[----:B------:R-:W-:Y:S05]  /*12cb0*/  BSYNC B4 ;  /* 0x0000000000047941 */ /* 0x000fea0003800000 */
.L_x_5826:
        /* <DEDUP_REMOVED lines=18> */
.L_x_5829:
[----:B------:R-:W-:Y:S02]  /*12de0*/  ISETP.GE.AND P0, PT, R28, RZ, PT ;  /* 0x000000ff1c00720c */ /* 0x000fe40003f06270 */
[----:B------:R-:W-:-:S11]  /*12df0*/  MOV R3, 0x3fd774eb ;  /* 0x3fd774eb00037802 */ /* 0x000fd60000000f00 */
[----:B------:R-:W-:-:S04]  /*12e00*/  @P0 FFMA.FTZ R0, R3, 0.93318945169448852539, -R0 ;  /* 0x3f6ee58103000823 */ /* 0x000fc80000010800 */
[----:B------:R-:W-:-:S07]  /*12e10*/  @!P0 FFMA.FTZ R0, R3, 0.93318945169448852539, R0 ;  /* 0x3f6ee58103008823 */ /* 0x000fce0000010000 */
.L_x_5830:
[----:B------:R-:W-:Y:S05]  /*12e20*/  BSYNC B0 ;  /* 0x0000000000007941 */ /* 0x000fea0003800000 */
.L_x_5828:
        /* <DEDUP_REMOVED lines=11> */
.L_x_5825:
        /* <DEDUP_REMOVED lines=17> */
.L_x_5832:
[----:B------:R-:W-:Y:S05]  /*12ff0*/  BSYNC B4 ;  /* 0x0000000000047941 */ /* 0x000fea0003800000 */
.L_x_5831:
        /* <DEDUP_REMOVED lines=18> */
.L_x_5834:
[----:B------:R-:W-:Y:S02]  /*13120*/  ISETP.GE.AND P0, PT, R28, RZ, PT ;  /* 0x000000ff1c00720c */ /* 0x000fe40003f06270 */
[----:B------:R-:W-:-:S11]  /*13130*/  MOV R3, 0x3fd774eb ;  /* 0x3fd774eb00037802 */ /* 0x000fd60000000f00 */
[----:B------:R-:W-:-:S04]  /*13140*/  @P0 FFMA.FTZ R0, R3, 0.93318945169448852539, -R0 ;  /* 0x3f6ee58103000823 */ /* 0x000fc80000010800 */
[----:B------:R-:W-:-:S07]  /*13150*/  @!P0 FFMA.FTZ R0, R3, 0.93318945169448852539, R0 ;  /* 0x3f6ee58103008823 */ /* 0x000fce0000010000 */
.L_x_5835:
[----:B------:R-:W-:Y:S05]  /*13160*/  BSYNC B0 ;  /* 0x0000000000007941 */ /* 0x000fea0003800000 */
.L_x_5833:
        /* <DEDUP_REMOVED lines=10> */
.L_x_5824:
[----:B------:R-:W-:Y:S05]  /*13210*/  BSYNC B3 ;  /* 0x0000000000037941 */ /* 0x000fea0003800000 */
.L_x_5821:
[----:B------:R-:W-:-:S13]  /*13220*/  ISETP.NE.AND P0, PT, R27, RZ, PT ;  /* 0x000000ff1b00720c */ /* 0x000fda0003f05270 */
[----:B-1----:R-:W-:Y:S01]  /*13230*/  @!P0 FADD.FTZ R30, -R30, -RZ ;  /* 0x800000ff1e1e8221 */ /* 0x002fe20000010100 */
[----:B------:R-:W-:Y:S06]  /*13240*/  BRA `(.L_x_5836) ;  /* 0x0000000c006c7947 */ /* 0x000fec0003800000 */
.L_x_5799:
[----:B------:R-:W-:Y:S01]  /*13250*/  FADD.FTZ R9, -R26, 6.1232342629258392722e-17 ;  /* 0x248d31321a097421 */ /* 0x000fe20000010100 */
[----:B------:R-:W-:-:S03]  /*13260*/  FADD.FTZ R30, -R15, -RZ ;  /* 0x800000ff0f1e7221 */ /* 0x000fc60000010100 */
[----:B------:R-:W-:Y:S01]  /*13270*/  FADD.FTZ R9, R9, 1.5707963705062866211 ;  /* 0x3fc90fdb09097421 */ /* 0x000fe20000010000 */
[----:B------:R-:W-:Y:S06]  /*13280*/  BRA `(.L_x_5836) ;  /* 0x0000000c005c7947 */ /* 0x000fec0003800000 */
.L_x_5798:
[----:B------:R-:W-:Y:S01]  /*13290*/  FADD.FTZ R30, -R15, -RZ ;  /* 0x800000ff0f1e7221 */ /* 0x000fe20000010100 */
[----:B------:R-:W-:Y:S01]  /*132a0*/  MOV R9, RZ ;  /* 0x000000ff00097202 */ /* 0x000fe20000000f00 */
[----:B------:R-:W-:Y:S06]  /*132b0*/  BRA `(.L_x_5836) ;  /* 0x0000000c00507947 */ /* 0x000fec0003800000 */
.L_x_5797:
        /* <DEDUP_REMOVED lines=24> */
.L_x_5841:
[----:B------:R-:W-:Y:S05]  /*13440*/  BSYNC B4 ;  /* 0x0000000000047941 */ /* 0x000fea0003800000 */
.L_x_5840:
        /* <DEDUP_REMOVED lines=18> */
.L_x_5843:
[----:B------:R-:W-:Y:S02]  /*13570*/  ISETP.GE.AND P0, PT, R26, RZ, PT ;  /* 0x000000ff1a00720c */ /* 0x000fe40003f06270 */
[----:B------:R-:W-:-:S11]  /*13580*/  MOV R3, 0x3fd774eb ;  /* 0x3fd774eb00037802 */ /* 0x000fd60000000f00 */
[----:B------:R-:W-:-:S04]  /*13590*/  @P0 FFMA.FTZ R0, R3, 0.93318945169448852539, -R0 ;  /* 0x3f6ee58103000823 */ /* 0x000fc80000010800 */
[----:B------:R-:W-:-:S07]  /*135a0*/  @!P0 FFMA.FTZ R0, R3, 0.93318945169448852539, R0 ;  /* 0x3f6ee58103008823 */ /* 0x000fce0000010000 */
.L_x_5844:
[----:B------:R-:W-:Y:S05]  /*135b0*/  BSYNC B0 ;  /* 0x0000000000007941 */ /* 0x000fea0003800000 */
.L_x_5842:
        /* <DEDUP_REMOVED lines=13> */
.L_x_5839:
        /* <DEDUP_REMOVED lines=12> */
.L_x_5847:
[----:B------:R-:W-:Y:S05]  /*13750*/  BSYNC B4 ;  /* 0x0000000000047941 */ /* 0x000fea0003800000 */
.L_x_5846:
        /* <DEDUP_REMOVED lines=18> */
.L_x_5849:
[----:B------:R-:W-:Y:S02]  /*13880*/  ISETP.GE.AND P0, PT, R26, RZ, PT ;  /* 0x000000ff1a00720c */ /* 0x000fe40003f06270 */
[----:B------:R-:W-:-:S11]  /*13890*/  MOV R3, 0x3fd774eb ;  /* 0x3fd774eb00037802 */ /* 0x000fd60000000f00 */
[----:B------:R-:W-:-:S04]  /*138a0*/  @P0 FFMA.FTZ R0, R3, 0.93318945169448852539, -R0 ;  /* 0x3f6ee58103000823 */ /* 0x000fc80000010800 */
[----:B------:R-:W-:-:S07]  /*138b0*/  @!P0 FFMA.FTZ R0, R3, 0.93318945169448852539, R0 ;  /* 0x3f6ee58103008823 */ /* 0x000fce0000010000 */
.L_x_5850:
[----:B------:R-:W-:Y:S05]  /*138c0*/  BSYNC B0 ;  /* 0x0000000000007941 */ /* 0x000fea0003800000 */
.L_x_5848:
        /* <DEDUP_REMOVED lines=27> */
.L_x_5838:
        /* <DEDUP_REMOVED lines=33> */
.L_x_5852:
[----:B------:R-:W-:Y:S05]  /*13c90*/  BSYNC B4 ;  /* 0x0000000000047941 */ /* 0x000fea0003800000 */
.L_x_5851:
        /* <DEDUP_REMOVED lines=18> */
.L_x_5854:
[----:B------:R-:W-:Y:S02]  /*13dc0*/  ISETP.GE.AND P0, PT, R26, RZ, PT ;  /* 0x000000ff1a00720c */ /* 0x000fe40003f06270 */
[----:B------:R-:W-:-:S11]  /*13dd0*/  MOV R3, 0x3fd774eb ;  /* 0x3fd774eb00037802 */ /* 0x000fd60000000f00 */
[----:B------:R-:W-:-:S04]  /*13de0*/  @P0 FFMA.FTZ R0, R3, 0.93318945169448852539, -R0 ;  /* 0x3f6ee58103000823 */ /* 0x000fc80000010800 */
[----:B------:R-:W-:-:S07]  /*13df0*/  @!P0 FFMA.FTZ R0, R3, 0.93318945169448852539, R0 ;  /* 0x3f6ee58103008823 */ /* 0x000fce0000010000 */
.L_x_5855:
[----:B------:R-:W-:Y:S05]  /*13e00*/  BSYNC B0 ;  /* 0x0000000000007941 */ /* 0x000fea0003800000 */
.L_x_5853:
        /* <DEDUP_REMOVED lines=10> */
.L_x_5845:
[----:B------:R-:W-:Y:S05]  /*13eb0*/  BSYNC B3 ;  /* 0x0000000000037941 */ /* 0x000fea0003800000 */
.L_x_5837:
[----:B------:R-:W-:Y:S01]  /*13ec0*/  ISETP.NE.AND P0, PT, R27, RZ, PT ;  /* 0x000000ff1b00720c */ /* 0x000fe20003f05270 */
[----:B------:R-:W-:Y:S01]  /*13ed0*/  FADD.FTZ R30, R31, 0.69314718246459960938 ;  /* 0x3f3172181f1e7421 */ /* 0x000fe20000010000 */
[----:B------:R-:W-:-:S11]  /*13ee0*/  FADD.FTZ R9, |R0|, -RZ ;  /* 0x800000ff00097221 */ /* 0x000fd60000010200 */
[----:B------:R-:W-:Y:S01]  /*13ef0*/  @!P0 FADD.FTZ R30, -R30, -RZ ;  /* 0x800000ff1e1e8221 */ /* 0x000fe20000010100 */
[----:B------:R-:W-:Y:S06]  /*13f00*/  BRA `(.L_x_5836) ;  /* 0x00000000003c7947 */ /* 0x000fec0003800000 */
.L_x_5796:
        /* <DEDUP_REMOVED lines=15> */
.L_x_5836:
[----:B------:R-:W-:Y:S05]  /*14000*/  BSYNC B2 ;  /* 0x0000000000027941 */ /* 0x000fea0003800000 */
.L_x_5795:
[----:B--23--:R-:W1:Y:S01]  /*14010*/  LDC.64 R4, c[0x0][0x218] ;  /* 0x00008600ff047b82 */ /* 0x00ce620000000a00 */
[----:B------:R-:W-:Y:S02]  /*14020*/  F2FP.F16.F32.PACK_AB R7, R24, R25 ;  /* 0x000000191807723e */ /* 0x000fe400000000ff */
[----:B------:R-:W-:Y:S02]  /*14030*/  F2FP.F16.F32.PACK_AB R6, R21, R18 ;  /* 0x000000121506723e */ /* 0x000fe400000000ff */
[----:B------:R-:W-:Y:S02]  /*14040*/  F2FP.F16.F32.PACK_AB R14, R14, R23 ;  /* 0x000000170e0e723e */ /* 0x000fe400000000ff */
[----:B------:R-:W-:Y:S02]  /*14050*/  F2FP.F16.F32.PACK_AB R13, R22, R13 ;  /* 0x0000000d160d723e */ /* 0x000fe400000000ff */
[----:B------:R-:W-:Y:S02]  /*14060*/  F2FP.F16.F32.PACK_AB R12, R19, R12 ;  /* 0x0000000c130c723e */ /* 0x000fe400000000ff */
[----:B------:R-:W-:Y:S01]  /*14070*/  F2FP.F16.F32.PACK_AB R15, R30, R9 ;  /* 0x000000091e0f723e */ /* 0x000fe200000000ff */
[----:B-1----:R-:W-:Y:S01]  /*14080*/  IMAD.WIDE.U32 R2, R2, 0x4, R4 ;  /* 0x0000000402027825 */ /* 0x002fe200078e0004 */
[----:B------:R-:W-:-:S02]  /*14090*/  F2FP.F16.F32.PACK_AB R5, R17, R20 ;  /* 0x000000141105723e */ /* 0x000fc400000000ff */
[----:B------:R-:W-:Y:S01]  /*140a0*/  F2FP.F16.F32.PACK_AB R4, R11, R16 ;  /* 0x000000100b04723e */ /* 0x000fe200000000ff */
[----:B------:R-:W-:-:S05]  /*140b0*/  IMAD.WIDE R2, R10, 0x10, R2 ;  /* 0x000000100a027825 */ /* 0x000fca00078e0202 */
[----:B------:R-:W-:Y:S04]  /*140c0*/  STG.E.128 desc[UR4][R2.64], R4 ;  /* 0x0000000402007986 */ /* 0x000fe8000c101d04 */
[----:B------:R-:W-:Y:S01]  /*140d0*/  STG.E.128 desc[UR4][R2.64+0x800], R12 ;  /* 0x0008000c02007986 */ /* 0x000fe2000c101d04 */
[----:B------:R-:W-:Y:S05]  /*140e0*/  EXIT ;  /* 0x000000000000794d */ /* 0x000fea0003800000 */
.L_x_5367:
        /* <DEDUP_REMOVED lines=34> */
[----:B----4-:R-:W-:-:S04]  /*14310*/  @!P3 IMAD.WIDE.U32 R16, R23, 0x4, R16 ;  /* 0x000000041710b825 */ /* 0x010fc800078e0010 */
[----:B-1----:R-:W-:Y:S02]  /*14320*/  @!P5 IMAD.WIDE.U32 R12, R11, 0x4, R12 ;  /* 0x000000040b0cd825 */ /* 0x002fe400078e000c */
[----:B------:R-:W4:Y:S02]  /*14330*/  @!P3 LDG.E R16, desc[UR4][R16.64] ;  /* 0x000000041010b981 */ /* 0x000f24000c1e1900 */
[----:B0-----:R-:W-:Y:S02]  /*14340*/  @!P4 IMAD.WIDE.U32 R14, R19, 0x4, R14 ;  /* 0x00000004130ec825 */ /* 0x001fe400078e000e */
[----:B------:R-:W4:Y:S02]  /*14350*/  @!P5 LDG.E R12, desc[UR4][R12.64] ;  /* 0x000000040c0cd981 */ /* 0x000f24000c1e1900 */
[----:B-----5:R-:W-:Y:S02]  /*14360*/  @!P2 IMAD.WIDE.U32 R22, R25, 0x4, R20 ;  /* 0x000000041916a825 */ /* 0x020fe400078e0014 */
[----:B------:R-:W5:Y:S04]  /*14370*/  @!P4 LDG.E R14, desc[UR4][R14.64] ;  /* 0x000000040e0ec981 */ /* 0x000f68000c1e1900 */
[----:B------:R0:W5:Y:S01]  /*14380*/  @!P2 LDG.E R22, desc[UR4][R22.64] ;  /* 0x000000041616a981 */ /* 0x000162000c1e1900 */
[----:B------:R-:W-:-:S06]  /*14390*/  @!P1 IMAD.WIDE.U32 R6, R27, 0x4, R6 ;  /* 0x000000041b069825 */ /* 0x000fcc00078e0006 */
[----:B------:R-:W5:Y:S01]  /*143a0*/  @!P1 LDG.E R6, desc[UR4][R6.64] ;  /* 0x0000000406069981 */ /* 0x000f62000c1e1900 */
[----:B--2---:R-:W-:-:S04]  /*143b0*/  @!P6 PRMT R18, R18, 0x5410, R4 ;  /* 0x000054101212e816 */ /* 0x004fc80000000004 */
[----:B------:R-:W-:Y:S02]  /*143c0*/  @!P6 PRMT R18, R4, 0x7632, R18 ;  /* 0x000076320412e816 */ /* 0x000fe40000000012 */
[----:B------:R-:W-:-:S13]  /*143d0*/  ISETP.GE.AND P6, PT, R3, R10, PT ;  /* 0x0000000a0300720c */ /* 0x000fda0003fc6270 */
[----:B------:R-:W1:Y:S01]  /*143e0*/  @!P6 LDC.64 R4, c[0x0][0x220] ;  /* 0x00008800ff04eb82 */ /* 0x000e620000000a00 */
[----:B------:R-:W-:-:S05]  /*143f0*/  @!P6 IADD3 R3, R2, R3, RZ ;  /* 0x000000030203e210 */ /* 0x000fca0007ffe0ff */
[----:B-1----:R-:W-:-:S06]  /*14400*/  @!P6 IMAD.WIDE.U32 R4, R3, 0x4, R4 ;  /* 0x000000040304e825 */ /* 0x002fcc00078e0004 */
[----:B------:R-:W2:Y:S01]  /*14410*/  @!P6 LDG.E R4, desc[UR4][R4.64] ;  /* 0x000000040404e981 */ /* 0x000ea2000c1e1900 */
[----:B------:R-:W-:Y:S02]  /*14420*/  PRMT R21, RZ, 0x5410, RZ ;  /* 0x00005410ff157816 */ /* 0x000fe400000000ff */
[----:B0-----:R-:W-:Y:S02]  /*14430*/  PRMT R23, RZ, 0x5410, RZ ;  /* 0x00005410ff177816 */ /* 0x001fe400000000ff */
        /* <DEDUP_REMOVED lines=9> */
[----:B----4-:R-:W-:Y:S02]  /*144d0*/  @!P3 PRMT R25, R25, 0x5410, R16 ;  /* 0x000054101919b816 */ /* 0x010fe40000000010 */
[----:B------:R-:W-:Y:S02]  /*144e0*/  @!P5 PRMT R21, R21, 0x5410, R12 ;  /* 0x000054101515d816 */ /* 0x000fe4000000000c */
        /* <DEDUP_REMOVED lines=120> */
.L_x_5865:
        /* <DEDUP_REMOVED lines=10> */
.L_x_5867:
[----:B------:R-:W-:-:S04]  /*14d10*/  FADD.FTZ R6, -R0, R5 ;  /* 0x0000000500067221 */ /* 0x000fc80000010100 */
[----:B------:R-:W-:-:S07]  /*14d20*/  FMUL.FTZ R6, R6, 0.5 ;  /* 0x3f00000006067820 */ /* 0x000fce0000410000 */
.L_x_5868:
[----:B------:R-:W-:Y:S05]  /*14d30*/  BSYNC B1 ;  /* 0x0000000000017941 */ /* 0x000fea0003800000 */
.L_x_5866:
        /* <DEDUP_REMOVED lines=11> */
.L_x_5870:
[----:B------:R-:W-:-:S04]  /*14df0*/  FADD.FTZ R7, R4, -R7 ;  /* 0x8000000704077221 */ /* 0x000fc80000010000 */
[----:B------:R-:W-:-:S07]  /*14e00*/  FMUL.FTZ R7, R7, 0.5 ;  /* 0x3f00000007077820 */ /* 0x000fce0000410000 */
.L_x_5871:
[----:B------:R-:W-:Y:S05]  /*14e10*/  BSYNC B1 ;  /* 0x0000000000017941 */ /* 0x000fea0003800000 */
.L_x_5869:
        /* <DEDUP_REMOVED lines=35> */
.L_x_5864:
[----:B------:R0:W1:Y:S02]  /*15050*/  MUFU.SQRT R12, R11 ;  /* 0x0000000b000c7308 */ /* 0x0000640000002000 */
.L_x_5863:
[----:B------:R-:W-:Y:S05]  /*15060*/  BSYNC B0 ;  /* 0x0000000000007941 */ /* 0x000fea0003800000 */
.L_x_5862:
        /* <DEDUP_REMOVED lines=24> */
.L_x_5878:
[----:B------:R-:W-:-:S04]  /*151f0*/  FADD.FTZ R0, -R0, R5 ;  /* 0x0000000500007221 */ /* 0x000fc80000010100 */
[----:B------:R-:W-:-:S07]  /*15200*/  FMUL.FTZ R0, R0, 0.5 ;  /* 0x3f00000000007820 */ /* 0x000fce0000410000 */
.L_x_5879:
[----:B------:R-:W-:Y:S05]  /*15210*/  BSYNC B1 ;  /* 0x0000000000017941 */ /* 0x000fea0003800000 */
.L_x_5877:
        /* <DEDUP_REMOVED lines=10> */
.L_x_5881:
[----:B------:R-:W-:-:S04]  /*152c0*/  FADD.FTZ R3, -R3, R4 ;  /* 0x0000000403037221 */ /* 0x000fc80000010100 */
[----:B------:R-:W-:-:S07]  /*152d0*/  FMUL.FTZ R3, R3, 0.5 ;  /* 0x3f00000003037820 */ /* 0x000fce0000410000 */
.L_x_5882:
[----:B------:R-:W-:Y:S05]  /*152e0*/  BSYNC B1 ;  /* 0x0000000000017941 */ /* 0x000fea0003800000 */
.L_x_5880:
[----:B------:R-:W-:Y:S01]  /*152f0*/  FADD.FTZ R0, R3, R0 ;  /* 0x0000000003007221 */ /* 0x000fe20000010000 */
[----:B------:R-:W-:Y:S01]  /*15300*/  FADD.FTZ R17, R16, R17 ;  /* 0x0000001110117221 */ /* 0x000fe20000010000 */
[----:B------:R-:W-:-:S03]  /*15310*/  PLOP3.LUT P0, PT, PT, PT, PT, 0x80, 0x0 ;  /* 0x000000000000781c */ /* 0x000fc60003f0f070 */
[----:B------:R-:W-:-:S06]  /*15320*/  FMUL.FTZ R17, R17, R0 ;  /* 0x0000000011117220 */ /* 0x000fcc0000410000 */
[----:B------:R-:W4:Y:S01]  /*15330*/  MUFU.SQRT R17, R17 ;  /* 0x0000001100117308 */ /* 0x000f220000002000 */
[----:B------:R-:W-:Y:S05]  /*15340*/  BRA `(.L_x_5874) ;  /* 0x0000000000687947 */ /* 0x000fea0003800000 */
.L_x_5876:
        /* <DEDUP_REMOVED lines=15> */
.L_x_5875:
        /* <DEDUP_REMOVED lines=8> */
.L_x_5873:
[----:B------:R-:W-:Y:S01]  /*154c0*/  PLOP3.LUT P0, PT, PT, PT, PT, 0x80, 0x0 ;  /* 0x000000000000781c */ /* 0x000fe20003f0f070 */
[----:B------:R-:W-:Y:S01]  /*154d0*/  FMUL.FTZ R17, R17, 16777216 ;  /* 0x4b80000011117820 */ /* 0x000fe20000410000 */
[----:B------:R-:W-:-:S11]  /*154e0*/  FMUL.FTZ R16, R16, 16777216 ;  /* 0x4b80000010107820 */ /* 0x000fd60000410000 */
.L_x_5874:
[----:B------:R-:W-:Y:S05]  /*154f0*/  BSYNC B0 ;  /* 0x0000000000007941 */ /* 0x000fea0003800000 */
.L_x_5872:
        /* <DEDUP_REMOVED lines=10> */
[----:B--2---:R-:W2:Y:S02]  /*155a0*/  MUFU.RSQ R5, R4 ;  /* 0x0000000400057308 */ /* 0x004ea40000001400 */
        /* <DEDUP_REMOVED lines=22> */
.L_x_5885:
        /* <DEDUP_REMOVED lines=28> */
.L_x_5884:
        /* <DEDUP_REMOVED lines=19> */
[----:B-12---:R-:W-:Y:S05]  /*15a00*/  CALL.REL.NOINC `($__internal_5_$__cuda_sm3x_div_rn_ftz_f32_slowpath) ;  /* 0x0000013000187944 */ /* 0x006fea0003c00000 */
.L_x_5889:
[----:B------:R-:W-:Y:S05]  /*15a10*/  BSYNC B4 ;  /* 0x0000000000047941 */ /* 0x000fea0003800000 */
.L_x_5888:
        /* <DEDUP_REMOVED lines=18> */
.L_x_5891:
[----:B------:R-:W-:Y:S02]  /*15b40*/  ISETP.GE.AND P0, PT, R16, RZ, PT ;  /* 0x000000ff1000720c */ /* 0x000fe40003f06270 */
[----:B------:R-:W-:-:S11]  /*15b50*/  MOV R3, 0x3fd774eb ;  /* 0x3fd774eb00037802 */ /* 0x000fd60000000f00 */
[----:B------:R-:W-:-:S04]  /*15b60*/  @P0 FFMA.FTZ R0, R3, 0.93318945169448852539, -R0 ;  /* 0x3f6ee58103000823 */ /* 0x000fc80000010800 */
[----:B------:R-:W-:-:S07]  /*15b70*/  @!P0 FFMA.FTZ R0, R3, 0.93318945169448852539, R0 ;  /* 0x3f6ee58103008823 */ /* 0x000fce0000010000 */
.L_x_5892:
[----:B------:R-:W-:Y:S05]  /*15b80*/  BSYNC B0 ;  /* 0x0000000000007941 */ /* 0x000fea0003800000 */
.L_x_5890:
        /* <DEDUP_REMOVED lines=11> */
.L_x_5887:
        /* <DEDUP_REMOVED lines=17> */
.L_x_5894:
[----:B------:R-:W-:Y:S05]  /*15d50*/  BSYNC B4 ;  /* 0x0000000000047941 */ /* 0x000fea0003800000 */
.L_x_5893:
        /* <DEDUP_REMOVED lines=18> */
.L_x_5896:
[----:B------:R-:W-:Y:S02]  /*15e80*/  ISETP.GE.AND P0, PT, R16, RZ, PT ;  /* 0x000000ff1000720c */ /* 0x000fe40003f06270 */
[----:B------:R-:W-:-:S11]  /*15e90*/  MOV R3, 0x3fd774eb ;  /* 0x3fd774eb00037802 */ /* 0x000fd60000000f00 */
[----:B------:R-:W-:-:S04]  /*15ea0*/  @P0 FFMA.FTZ R0, R3, 0.93318945169448852539, -R0 ;  /* 0x3f6ee58103000823 */ /* 0x000fc80000010800 */
[----:B------:R-:W-:-:S07]  /*15eb0*/  @!P0 FFMA.FTZ R0, R3, 0.93318945169448852539, R0 ;  /* 0x3f6ee58103008823 */ /* 0x000fce0000010000 */
.L_x_5897:
[----:B------:R-:W-:Y:S05]  /*15ec0*/  BSYNC B0 ;  /* 0x0000000000007941 */ /* 0x000fea0003800000 */
.L_x_5895:
        /* <DEDUP_REMOVED lines=10> */
.L_x_5886:
[----:B------:R-:W-:Y:S05]  /*15f70*/  BSYNC B3 ;  /* 0x0000000000037941 */ /* 0x000fea0003800000 */
.L_x_5883:
[----:B------:R-:W-:-:S13]  /*15f80*/  ISETP.NE.AND P0, PT, R15, RZ, PT ;  /* 0x000000ff0f00720c */ /* 0x000fda0003f05270 */
[----:B-1----:R-:W-:Y:S01]  /*15f90*/  @!P0 FADD.FTZ R12, -R12, -RZ ;  /* 0x800000ff0c0c8221 */ /* 0x002fe20000010100 */
[----:B------:R-:W-:Y:S06]  /*15fa0*/  BRA `(.L_x_5857) ;  /* 0x0000000c006c7947 */ /* 0x000fec0003800000 */
.L_x_5861:
[----:B------:R-:W-:Y:S01]  /*15fb0*/  FADD.FTZ R11, -R14, 6.1232342629258392722e-17 ;  /* 0x248d31320e0b7421 */ /* 0x000fe20000010100 */
[----:B------:R-:W-:-:S03]  /*15fc0*/  FADD.FTZ R12, -R13, -RZ ;  /* 0x800000ff0d0c7221 */ /* 0x000fc60000010100 */
[----:B------:R-:W-:Y:S01]  /*15fd0*/  FADD.FTZ R11, R11, 1.5707963705062866211 ;  /* 0x3fc90fdb0b0b7421 */ /* 0x000fe20000010000 */
[----:B------:R-:W-:Y:S06]  /*15fe0*/  BRA `(.L_x_5857) ;  /* 0x0000000c005c7947 */ /* 0x000fec0003800000 */
.L_x_5860:
[----:B------:R-:W-:Y:S01]  /*15ff0*/  FADD.FTZ R12, -R13, -RZ ;  /* 0x800000ff0d0c7221 */ /* 0x000fe20000010100 */
[----:B------:R-:W-:Y:S01]  /*16000*/  MOV R11, RZ ;  /* 0x000000ff000b7202 */ /* 0x000fe20000000f00 */
[----:B------:R-:W-:Y:S06]  /*16010*/  BRA `(.L_x_5857) ;  /* 0x0000000c00507947 */ /* 0x000fec0003800000 */
.L_x_5859:
        /* <DEDUP_REMOVED lines=23> */
[----:B------:R-:W-:Y:S05]  /*16190*/  CALL.REL.NOINC `($__internal_5_$__cuda_sm3x_div_rn_ftz_f32_slowpath) ;  /* 0x0000012800347944 */ /* 0x000fea0003c00000 */
.L_x_5902:
[----:B------:R-:W-:Y:S05]  /*161a0*/  BSYNC B4 ;  /* 0x0000000000047941 */ /* 0x000fea0003800000 */
.L_x_5901:
        /* <DEDUP_REMOVED lines=18> */
.L_x_5904:
[----:B------:R-:W-:Y:S02]  /*162d0*/  ISETP.GE.AND P0, PT, R14, RZ, PT ;  /* 0x000000ff0e00720c */ /* 0x000fe40003f06270 */
[----:B------:R-:W-:-:S11]  /*162e0*/  MOV R3, 0x3fd774eb ;  /* 0x3fd774eb00037802 */ /* 0x000fd60000000f00 */
[----:B------:R-:W-:-:S04]  /*162f0*/  @P0 FFMA.FTZ R0, R3, 0.93318945169448852539, -R0 ;  /* 0x3f6ee58103000823 */ /* 0x000fc80000010800 */
[----:B------:R-:W-:-:S07]  /*16300*/  @!P0 FFMA.FTZ R0, R3, 0.93318945169448852539, R0 ;  /* 0x3f6ee58103008823 */ /* 0x000fce0000010000 */
.L_x_5905:
[----:B------:R-:W-:Y:S05]  /*16310*/  BSYNC B0 ;  /* 0x0000000000007941 */ /* 0x000fea0003800000 */
.L_x_5903:
        /* <DEDUP_REMOVED lines=13> */
.L_x_5900:
        /* <DEDUP_REMOVED lines=12> */
.L_x_5908:
[----:B------:R-:W-:Y:S05]  /*164b0*/  BSYNC B4 ;  /* 0x0000000000047941 */ /* 0x000fea0003800000 */
.L_x_5907:
        /* <DEDUP_REMOVED lines=18> */
.L_x_5910:
[----:B------:R-:W-:Y:S02]  /*165e0*/  ISETP.GE.AND P0, PT, R14, RZ, PT ;  /* 0x000000ff0e00720c */ /* 0x000fe40003f06270 */
[----:B------:R-:W-:-:S11]  /*165f0*/  MOV R3, 0x3fd774eb ;  /* 0x3fd774eb00037802 */ /* 0x000fd60000000f00 */
[----:B------:R-:W-:-:S04]  /*16600*/  @P0 FFMA.FTZ R0, R3, 0.93318945169448852539, -R0 ;  /* 0x3f6ee58103000823 */ /* 0x000fc80000010800 */
[----:B------:R-:W-:-:S07]  /*16610*/  @!P0 FFMA.FTZ R0, R3, 0.93318945169448852539, R0 ;  /* 0x3f6ee58103008823 */ /* 0x000fce0000010000 */
.L_x_5911:
[----:B------:R-:W-:Y:S05]  /*16620*/  BSYNC B0 ;  /* 0x0000000000007941 */ /* 0x000fea0003800000 */
.L_x_5909:
        /* <DEDUP_REMOVED lines=27> */
.L_x_5899:
        /* <DEDUP_REMOVED lines=33> */
.L_x_5913:
[----:B------:R-:W-:Y:S05]  /*169f0*/  BSYNC B4 ;  /* 0x0000000000047941 */ /* 0x000fea0003800000 */
.L_x_5912:
        /* <DEDUP_REMOVED lines=18> */
.L_x_5915:
[----:B------:R-:W-:Y:S02]  /*16b20*/  ISETP.GE.AND P0, PT, R14, RZ, PT ;  /* 0x000000ff0e00720c */ /* 0x000fe40003f06270 */
[----:B------:R-:W-:-:S11]  /*16b30*/  MOV R3, 0x3fd774eb ;  /* 0x3fd774eb00037802 */ /* 0x000fd60000000f00 */
[----:B------:R-:W-:-:S04]  /*16b40*/  @P0 FFMA.FTZ R0, R3, 0.93318945169448852539, -R0 ;  /* 0x3f6ee58103000823 */ /* 0x000fc80000010800 */
[----:B------:R-:W-:-:S07]  /*16b50*/  @!P0 FFMA.FTZ R0, R3, 0.93318945169448852539, R0 ;  /* 0x3f6ee58103008823 */ /* 0x000fce0000010000 */
.L_x_5916:
[----:B------:R-:W-:Y:S05]  /*16b60*/  BSYNC B0 ;  /* 0x0000000000007941 */ /* 0x000fea0003800000 */
.L_x_5914:
        /* <DEDUP_REMOVED lines=10> */
.L_x_5906:
[----:B------:R-:W-:Y:S05]  /*16c10*/  BSYNC B3 ;  /* 0x0000000000037941 */ /* 0x000fea0003800000 */
.L_x_5898:
[----:B------:R-:W-:Y:S01]  /*16c20*/  ISETP.NE.AND P0, PT, R15, RZ, PT ;  /* 0x000000ff0f00720c */ /* 0x000fe20003f05270 */
[----:B------:R-:W-:Y:S01]  /*16c30*/  FADD.FTZ R12, R17, 0.69314718246459960938 ;  /* 0x3f317218110c7421 */ /* 0x000fe20000010000 */
[----:B------:R-:W-:-:S11]  /*16c40*/  FADD.FTZ R11, |R0|, -RZ ;  /* 0x800000ff000b7221 */ /* 0x000fd60000010200 */
[----:B------:R-:W-:Y:S01]  /*16c50*/  @!P0 FADD.FTZ R12, -R12, -RZ ;  /* 0x800000ff0c0c8221 */ /* 0x000fe20000010100 */
[----:B------:R-:W-:Y:S06]  /*16c60*/  BRA `(.L_x_5857) ;  /* 0x00000000003c7947 */ /* 0x000fec0003800000 */
.L_x_5858:
        /* <DEDUP_REMOVED lines=15> */
.L_x_5857:
[----:B------:R-:W-:Y:S05]  /*16d60*/  BSYNC B2 ;  /* 0x0000000000027941 */ /* 0x000fea0003800000 */
.L_x_5856:
[----:B------:R-:W0:Y:S01]  /*16d70*/  S2R R13, SR_TID.X ;  /* 0x00000000000d7919 */ /* 0x000e220000002100 */
[----:B------:R-:W-:Y:S01]  /*16d80*/  BSSY B2, `(.L_x_5917) ;  /* 0x0000280000027945 */ /* 0x000fe20003800000 */
[----:B0-----:R-:W-:-:S04]  /*16d90*/  IADD3 R3, R13, 0x80, RZ ;  /* 0x000000800d037810 */ /* 0x001fc80007ffe0ff */
[----:B------:R-:W-:-:S13]  /*16da0*/  ISETP.GE.AND P0, PT, R3, R10, PT ;  /* 0x0000000a0300720c */ /* 0x000fda0003f06270 */
[----:B------:R-:W-:Y:S05]  /*16db0*/  @P0 BRA `(.L_x_5918) ;  /* 0x0000002400f00947 */ /* 0x000fea0003800000 */
[--C-:B---34-:R-:W-:Y:S02]  /*16dc0*/  HADD2.F32 R17, -RZ, R18.reuse.H1_H1 ;  /* 0x30000012ff117230 */ /* 0x118fe40000004100 */
        /* <DEDUP_REMOVED lines=108> */
.L_x_5926:
        /* <DEDUP_REMOVED lines=10> */
.L_x_5928:
[----:B------:R-:W-:-:S04]  /*17530*/  FADD.FTZ R4, -R0, R5 ;  /* 0x0000000500047221 */ /* 0x000fc80000010100 */
[----:B------:R-:W-:-:S07]  /*17540*/  FMUL.FTZ R4, R4, 0.5 ;  /* 0x3f00000004047820 */ /* 0x000fce0000410000 */
.L_x_5929:
[----:B------:R-:W-:Y:S05]  /*17550*/  BSYNC B1 ;  /* 0x0000000000017941 */ /* 0x000fea0003800000 */
.L_x_5927:
        /* <DEDUP_REMOVED lines=11> */
.L_x_5931:
[----:B------:R-:W-:-:S04]  /*17610*/  FADD.FTZ R7, R6, -R7 ;  /* 0x8000000706077221 */ /* 0x000fc80000010000 */
[----:B------:R-:W-:-:S07]  /*17620*/  FMUL.FTZ R7, R7, 0.5 ;  /* 0x3f00000007077820 */ /* 0x000fce0000410000 */
.L_x_5932:
[----:B------:R-:W-:Y:S05]  /*17630*/  BSYNC B1 ;  /* 0x0000000000017941 */ /* 0x000fea0003800000 */
.L_x_5930:
        /* <DEDUP_REMOVED lines=35> */
.L_x_5925:
[----:B------:R0:W1:Y:S02]  /*17870*/  MUFU.SQRT R15, R14 ;  /* 0x0000000e000f7308 */ /* 0x0000640000002000 */
.L_x_5924:
[----:B------:R-:W-:Y:S05]  /*17880*/  BSYNC B0 ;  /* 0x0000000000007941 */ /* 0x000fea0003800000 */
.L_x_5923:
        /* <DEDUP_REMOVED lines=24> */
.L_x_5939:
[----:B------:R-:W-:-:S04]  /*17a10*/  FADD.FTZ R0, -R0, R5 ;  /* 0x0000000500007221 */ /* 0x000fc80000010100 */
[----:B------:R-:W-:-:S07]  /*17a20*/  FMUL.FTZ R0, R0, 0.5 ;  /* 0x3f00000000007820 */ /* 0x000fce0000410000 */
.L_x_5940:
[----:B------:R-:W-:Y:S05]  /*17a30*/  BSYNC B1 ;  /* 0x0000000000017941 */ /* 0x000fea0003800000 */
.L_x_5938:
        /* <DEDUP_REMOVED lines=10> */
.L_x_5942:
[----:B------:R-:W-:-:S04]  /*17ae0*/  FADD.FTZ R3, -R3, R6 ;  /* 0x0000000603037221 */ /* 0x000fc80000010100 */
[----:B------:R-:W-:-:S07]  /*17af0*/  FMUL.FTZ R3, R3, 0.5 ;  /* 0x3f00000003037820 */ /* 0x000fce0000410000 */
.L_x_5943:
[----:B------:R-:W-:Y:S05]  /*17b00*/  BSYNC B1 ;  /* 0x0000000000017941 */ /* 0x000fea0003800000 */
.L_x_5941:
[----:B------:R-:W-:Y:S01]  /*17b10*/  FADD.FTZ R3, R3, R0 ;  /* 0x0000000003037221 */ /* 0x000fe20000010000 */
[----:B------:R-:W-:Y:S01]  /*17b20*/  FADD.FTZ R20, R19, R20 ;  /* 0x0000001413147221 */ /* 0x000fe20000010000 */
[----:B------:R-:W-:-:S03]  /*17b30*/  PLOP3.LUT P0, PT, PT, PT, PT, 0x80, 0x0 ;  /* 0x000000000000781c */ /* 0x000fc60003f0f070 */
[----:B------:R-:W-:-:S06]  /*17b40*/  FMUL.FTZ R20, R20, R3 ;  /* 0x0000000314147220 */ /* 0x000fcc0000410000 */
[----:B------:R-:W2:Y:S01]  /*17b50*/  MUFU.SQRT R20, R20 ;  /* 0x0000001400147308 */ /* 0x000ea20000002000 */
[----:B------:R-:W-:Y:S05]  /*17b60*/  BRA `(.L_x_5935) ;  /* 0x0000000000687947 */ /* 0x000fea0003800000 */
.L_x_5937:
        /* <DEDUP_REMOVED lines=15> */
.L_x_5936:
        /* <DEDUP_REMOVED lines=8> */
.L_x_5934:
[----:B------:R-:W-:Y:S01]  /*17ce0*/  PLOP3.LUT P0, PT, PT, PT, PT, 0x80, 0x0 ;  /* 0x000000000000781c */ /* 0x000fe20003f0f070 */
[----:B------:R-:W-:Y:S01]  /*17cf0*/  FMUL.FTZ R20, R20, 16777216 ;  /* 0x4b80000014147820 */ /* 0x000fe20000410000 */
[----:B------:R-:W-:-:S11]  /*17d00*/  FMUL.FTZ R19, R19, 16777216 ;  /* 0x4b80000013137820 */ /* 0x000fd60000410000 */
.L_x_5935:
[----:B------:R-:W-:Y:S05]  /*17d10*/  BSYNC B0 ;  /* 0x0000000000007941 */ /* 0x000fea0003800000 */
.L_x_5933:
        /* <DEDUP_REMOVED lines=33> */
.L_x_5946:
        /* <DEDUP_REMOVED lines=28> */
.L_x_5945:
        /* <DEDUP_REMOVED lines=20> */
.L_x_5950:
[----:B------:R-:W-:Y:S05]  /*18230*/  BSYNC B4 ;  /* 0x0000000000047941 */ /* 0x000fea0003800000 */
.L_x_5949:
        /* <DEDUP_REMOVED lines=18> */
.L_x_5952:
[----:B------:R-:W-:Y:S02]  /*18360*/  ISETP.GE.AND P0, PT, R19, RZ, PT ;  /* 0x000000ff1300720c */ /* 0x000fe40003f06270 */
[----:B------:R-:W-:-:S11]  /*18370*/  MOV R3, 0x3fd774eb ;  /* 0x3fd774eb00037802 */ /* 0x000fd60000000f00 */
[----:B------:R-:W-:-:S04]  /*18380*/  @P0 FFMA.FTZ R0, R3, 0.93318945169448852539, -R0 ;  /* 0x3f6ee58103000823 */ /* 0x000fc80000010800 */
[----:B------:R-:W-:-:S07]  /*18390*/  @!P0 FFMA.FTZ R0, R3, 0.93318945169448852539, R0 ;  /* 0x3f6ee58103008823 */ /* 0x000fce0000010000 */
.L_x_5953:
[----:B------:R-:W-:Y:S05]  /*183a0*/  BSYNC B0 ;  /* 0x0000000000007941 */ /* 0x000fea0003800000 */
.L_x_5951:
        /* <DEDUP_REMOVED lines=11> */
.L_x_5948:
        /* <DEDUP_REMOVED lines=17> */
.L_x_5955:
[----:B------:R-:W-:Y:S05]  /*18570*/  BSYNC B4 ;  /* 0x0000000000047941 */ /* 0x000fea0003800000 */
.L_x_5954:
        /* <DEDUP_REMOVED lines=18> */
.L_x_5957:
[----:B------:R-:W-:Y:S02]  /*186a0*/  ISETP.GE.AND P0, PT, R19, RZ, PT ;  /* 0x000000ff1300720c */ /* 0x000fe40003f06270 */
[----:B------:R-:W-:-:S11]  /*186b0*/  MOV R3, 0x3fd774eb ;  /* 0x3fd774eb00037802 */ /* 0x000fd60000000f00 */
[----:B------:R-:W-:-:S04]  /*186c0*/  @P0 FFMA.FTZ R0, R3, 0.93318945169448852539, -R0 ;  /* 0x3f6ee58103000823 */ /* 0x000fc80000010800 */
[----:B------:R-:W-:-:S07]  /*186d0*/  @!P0 FFMA.FTZ R0, R3, 0.93318945169448852539, R0 ;  /* 0x3f6ee58103008823 */ /* 0x000fce0000010000 */
.L_x_5958:
[----:B------:R-:W-:Y:S05]  /*186e0*/  BSYNC B0 ;  /* 0x0000000000007941 */ /* 0x000fea0003800000 */
.L_x_5956:
        /* <DEDUP_REMOVED lines=10> */
.L_x_5947:
[----:B------:R-:W-:Y:S05]  /*18790*/  BSYNC B3 ;  /* 0x0000000000037941 */ /* 0x000fea0003800000 */
.L_x_5944:
[----:B------:R-:W-:-:S13]  /*187a0*/  ISETP.NE.AND P0, PT, R18, RZ, PT ;  /* 0x000000ff1200720c */ /* 0x000fda0003f05270 */
[----:B-1----:R-:W-:Y:S01]  /*187b0*/  @!P0 FADD.FTZ R15, -R15, -RZ ;  /* 0x800000ff0f0f8221 */ /* 0x002fe20000010100 */
[----:B------:R-:W-:Y:S06]  /*187c0*/  BRA `(.L_x_5918) ;  /* 0x0000000c006c7947 */ /* 0x000fec0003800000 */
.L_x_5922:
[----:B------:R-:W-:Y:S01]  /*187d0*/  FADD.FTZ R14, -R17, 6.1232342629258392722e-17 ;  /* 0x248d3132110e7421 */ /* 0x000fe20000010100 */
[----:B------:R-:W-:-:S03]  /*187e0*/  FADD.FTZ R15, -R16, -RZ ;  /* 0x800000ff100f7221 */ /* 0x000fc60000010100 */
[----:B------:R-:W-:Y:S01]  /*187f0*/  FADD.FTZ R14, R14, 1.5707963705062866211 ;  /* 0x3fc90fdb0e0e7421 */ /* 0x000fe20000010000 */
[----:B------:R-:W-:Y:S06]  /*18800*/  BRA `(.L_x_5918) ;  /* 0x0000000c005c7947 */ /* 0x000fec0003800000 */
.L_x_5921:
[----:B------:R-:W-:Y:S01]  /*18810*/  FADD.FTZ R15, -R16, -RZ ;  /* 0x800000ff100f7221 */ /* 0x000fe20000010100 */
[----:B------:R-:W-:Y:S01]  /*18820*/  MOV R14, RZ ;  /* 0x000000ff000e7202 */ /* 0x000fe20000000f00 */
[----:B------:R-:W-:Y:S06]  /*18830*/  BRA `(.L_x_5918) ;  /* 0x0000000c00507947 */ /* 0x000fec0003800000 */
.L_x_5920:
        /* <DEDUP_REMOVED lines=23> */
[----:B--2---:R-:W-:Y:S05]  /*189b0*/  CALL.REL.NOINC `($__internal_5_$__cuda_sm3x_div_rn_ftz_f32_slowpath) ;  /* 0x00000100002c7944 */ /* 0x004fea0003c00000 */
.L_x_5963:
[----:B------:R-:W-:Y:S05]  /*189c0*/  BSYNC B4 ;  /* 0x0000000000047941 */ /* 0x000fea0003800000 */
.L_x_5962:
        /* <DEDUP_REMOVED lines=18> */
.L_x_5965:
[----:B------:R-:W-:Y:S02]  /*18af0*/  ISETP.GE.AND P0, PT, R17, RZ, PT ;  /* 0x000000ff1100720c */ /* 0x000fe40003f06270 */
[----:B------:R-:W-:-:S11]  /*18b00*/  MOV R3, 0x3fd774eb ;  /* 0x3fd774eb00037802 */ /* 0x000fd60000000f00 */
[----:B------:R-:W-:-:S04]  /*18b10*/  @P0 FFMA.FTZ R0, R3, 0.93318945169448852539, -R0 ;  /* 0x3f6ee58103000823 */ /* 0x000fc80000010800 */
[----:B------:R-:W-:-:S07]  /*18b20*/  @!P0 FFMA.FTZ R0, R3, 0.93318945169448852539, R0 ;  /* 0x3f6ee58103008823 */ /* 0x000fce0000010000 */
.L_x_5966:
[----:B------:R-:W-:Y:S05]  /*18b30*/  BSYNC B0 ;  /* 0x0000000000007941 */ /* 0x000fea0003800000 */
.L_x_5964:
        /* <DEDUP_REMOVED lines=13> */
.L_x_5961:
        /* <DEDUP_REMOVED lines=12> */
.L_x_5969:
[----:B------:R-:W-:Y:S05]  /*18cd0*/  BSYNC B4 ;  /* 0x0000000000047941 */ /* 0x000fea0003800000 */
.L_x_5968:
        /* <DEDUP_REMOVED lines=18> */
.L_x_5971:
[----:B------:R-:W-:Y:S02]  /*18e00*/  ISETP.GE.AND P0, PT, R17, RZ, PT ;  /* 0x000000ff1100720c */ /* 0x000fe40003f06270 */
[----:B------:R-:W-:-:S11]  /*18e10*/  MOV R3, 0x3fd774eb ;  /* 0x3fd774eb00037802 */ /* 0x000fd60000000f00 */
[----:B------:R-:W-:-:S04]  /*18e20*/  @P0 FFMA.FTZ R0, R3, 0.93318945169448852539, -R0 ;  /* 0x3f6ee58103000823 */ /* 0x000fc80000010800 */
[----:B------:R-:W-:-:S07]  /*18e30*/  @!P0 FFMA.FTZ R0, R3, 0.93318945169448852539, R0 ;  /* 0x3f6ee58103008823 */ /* 0x000fce0000010000 */
.L_x_5972:
[----:B------:R-:W-:Y:S05]  /*18e40*/  BSYNC B0 ;  /* 0x0000000000007941 */ /* 0x000fea0003800000 */
.L_x_5970:
[CC--:B------:R-:W-:Y:S02]  /*18e50*/  VIMNMX R3, R14.reuse, R19.reuse, !PT ;  /* 0x000000130e037248 */ /* 0x0c0fe40007fe0100 */
[----:B------:R-:W-:Y:S02]  /*18e60*/  VIMNMX R14, R14, R19, PT ;  /* 0x000000130e0e7248 */ /* 0x000fe40003fe0100 */
[----:B------:R-:W-:Y:S02]  /*18e70*/  LOP3.LUT R4, R3, 0xfe000000, RZ, 0xc0, !PT ;  /* 0xfe00000003047812 */ /* 0x000fe400078ec0ff */
[----:B------:R-:W-:Y:S02]  /*18e80*/  FSETP.NEU.FTZ.AND P0, PT, R14, RZ, PT ;  /* 0x000000ff0e00720b */ /* 0x000fe40003f1d000 */
[C---:B--2---:R-:W-:Y:S02]  /*18e90*/  IADD3 R5, -R4.reuse, 0x7e800000, RZ ;  /* 0x7e80000004057810 */ /* 0x044fe40007ffe1ff */
        /* <DEDUP_REMOVED lines=22> */
.L_x_5960:
        /* <DEDUP_REMOVED lines=32> */
[----:B------:R-:W-:Y:S05]  /*19200*/  CALL.REL.NOINC `($__internal_5_$__cuda_sm3x_div_rn_ftz_f32_slowpath) ;  /* 0x000000f800187944 */ /* 0x000fea0003c00000 */
.L_x_5974:
[----:B------:R-:W-:Y:S05]  /*19210*/  BSYNC B4 ;  /* 0x0000000000047941 */ /* 0x000fea0003800000 */
.L_x_5973:
        /* <DEDUP_REMOVED lines=18> */
.L_x_5976:
[----:B------:R-:W-:Y:S02]  /*19340*/  ISETP.GE.AND P0, PT, R17, RZ, PT ;  /* 0x000000ff1100720c */ /* 0x000fe40003f06270 */
[----:B------:R-:W-:-:S11]  /*19350*/  MOV R3, 0x3fd774eb ;  /* 0x3fd774eb00037802 */ /* 0x000fd60000000f00 */
[----:B------:R-:W-:-:S04]  /*19360*/  @P0 FFMA.FTZ R0, R3, 0.93318945169448852539, -R0 ;  /* 0x3f6ee58103000823 */ /* 0x000fc80000010800 */
[----:B------:R-:W-:-:S07]  /*19370*/  @!P0 FFMA.FTZ R0, R3, 0.93318945169448852539, R0 ;  /* 0x3f6ee58103008823 */ /* 0x000fce0000010000 */
.L_x_5977:
[----:B------:R-:W-:Y:S05]  /*19380*/  BSYNC B0 ;  /* 0x0000000000007941 */ /* 0x000fea0003800000 */
.L_x_5975:
        /* <DEDUP_REMOVED lines=10> */
.L_x_5967:
[----:B------:R-:W-:Y:S05]  /*19430*/  BSYNC B3 ;  /* 0x0000000000037941 */ /* 0x000fea0003800000 */
.L_x_5959:
[----:B------:R-:W-:Y:S01]  /*19440*/  ISETP.NE.AND P0, PT, R18, RZ, PT ;  /* 0x000000ff1200720c */ /* 0x000fe20003f05270 */
[----:B------:R-:W-:Y:S01]  /*19450*/  FADD.FTZ R15, R20, 0.69314718246459960938 ;  /* 0x3f317218140f7421 */ /* 0x000fe20000010000 */
[----:B------:R-:W-:-:S11]  /*19460*/  FADD.FTZ R14, |R0|, -RZ ;  /* 0x800000ff000e7221 */ /* 0x000fd60000010200 */
[----:B------:R-:W-:Y:S01]  /*19470*/  @!P0 FADD.FTZ R15, -R15, -RZ ;  /* 0x800000ff0f0f8221 */ /* 0x000fe20000010100 */
[----:B------:R-:W-:Y:S06]  /*19480*/  BRA `(.L_x_5918) ;  /* 0x00000000003c7947 */ /* 0x000fec0003800000 */
.L_x_5919:
        /* <DEDUP_REMOVED lines=15> */
.L_x_5918:
[----:B------:R-:W-:Y:S05]  /*19580*/  BSYNC B2 ;  /* 0x0000000000027941 */ /* 0x000fea0003800000 */
.L_x_5917:
        /* <DEDUP_REMOVED lines=113> */
.L_x_5987:
        /* <DEDUP_REMOVED lines=10> */
.L_x_5989:
[----:B------:R-:W-:-:S04]  /*19d40*/  FADD.FTZ R4, -R0, R5 ;  /* 0x0000000500047221 */ /* 0x000fc80000010100 */
[----:B------:R-:W-:-:S07]  /*19d50*/  FMUL.FTZ R4, R4, 0.5 ;  /* 0x3f00000004047820 */ /* 0x000fce0000410000 */
.L_x_5990:
[----:B------:R-:W-:Y:S05]  /*19d60*/  BSYNC B1 ;  /* 0x0000000000017941 */ /* 0x000fea0003800000 */
.L_x_5988:
        /* <DEDUP_REMOVED lines=11> */
.L_x_5992:
[----:B------:R-:W-:-:S04]  /*19e20*/  FADD.FTZ R7, R6, -R7 ;  /* 0x8000000706077221 */ /* 0x000fc80000010000 */
[----:B------:R-:W-:-:S07]  /*19e30*/  FMUL.FTZ R7, R7, 0.5 ;  /* 0x3f00000007077820 */ /* 0x000fce0000410000 */
.L_x_5993:
[----:B------:R-:W-:Y:S05]  /*19e40*/  BSYNC B1 ;  /* 0x0000000000017941 */ /* 0x000fea0003800000 */
.L_x_5991:
        /* <DEDUP_REMOVED lines=35> */
.L_x_5986:
[----:B------:R0:W1:Y:S02]  /*1a080*/  MUFU.SQRT R17, R16 ;  /* 0x0000001000117308 */ /* 0x0000640000002000 */
.L_x_5985:
[----:B------:R-:W-:Y:S05]  /*1a090*/  BSYNC B0 ;  /* 0x0000000000007941 */ /* 0x000fea0003800000 */
.L_x_5984:
        /* <DEDUP_REMOVED lines=24> */
.L_x_6000:
[----:B------:R-:W-:-:S04]  /*1a220*/  FADD.FTZ R0, -R0, R5 ;  /* 0x0000000500007221 */ /* 0x000fc80000010100 */
[----:B------:R-:W-:-:S07]  /*1a230*/  FMUL.FTZ R0, R0, 0.5 ;  /* 0x3f00000000007820 */ /* 0x000fce0000410000 */
.L_x_6001:
[----:B------:R-:W-:Y:S05]  /*1a240*/  BSYNC B1 ;  /* 0x0000000000017941 */ /* 0x000fea0003800000 */
.L_x_5999:
        /* <DEDUP_REMOVED lines=10> */
.L_x_6003:
[----:B------:R-:W-:-:S04]  /*1a2f0*/  FADD.FTZ R3, -R3, R6 ;  /* 0x0000000603037221 */ /* 0x000fc80000010100 */
[----:B------:R-:W-:-:S07]  /*1a300*/  FMUL.FTZ R3, R3, 0.5 ;  /* 0x3f00000003037820 */ /* 0x000fce0000410000 */
.L_x_6004:
[----:B------:R-:W-:Y:S05]  /*1a310*/  BSYNC B1 ;  /* 0x0000000000017941 */ /* 0x000fea0003800000 */
.L_x_6002:
[----:B------:R-:W-:Y:S01]  /*1a320*/  FADD.FTZ R3, R3, R0 ;  /* 0x0000000003037221 */ /* 0x000fe20000010000 */
[----:B------:R-:W-:Y:S01]  /*1a330*/  FADD.FTZ R22, R21, R22 ;  /* 0x0000001615167221 */ /* 0x000fe20000010000 */
[----:B------:R-:W-:-:S03]  /*1a340*/  PLOP3.LUT P0, PT, PT, PT, PT, 0x80, 0x0 ;  /* 0x000000000000781c */ /* 0x000fc60003f0f070 */
[----:B------:R-:W-:-:S06]  /*1a350*/  FMUL.FTZ R22, R22, R3 ;  /* 0x0000000316167220 */ /* 0x000fcc0000410000 */
[----:B------:R-:W4:Y:S01]  /*1a360*/  MUFU.SQRT R22, R22 ;  /* 0x0000001600167308 */ /* 0x000f220000002000 */
[----:B------:R-:W-:Y:S05]  /*1a370*/  BRA `(.L_x_5996) ;  /* 0x0000000000687947 */ /* 0x000fea0003800000 */
.L_x_5998:
        /* <DEDUP_REMOVED lines=15> */
.L_x_5997:
        /* <DEDUP_REMOVED lines=8> */
.L_x_5995:
[----:B------:R-:W-:Y:S01]  /*1a4f0*/  PLOP3.LUT P0, PT, PT, PT, PT, 0x80, 0x0 ;  /* 0x000000000000781c */ /* 0x000fe20003f0f070 */
[----:B------:R-:W-:Y:S01]  /*1a500*/  FMUL.FTZ R22, R22, 16777216 ;  /* 0x4b80000016167820 */ /* 0x000fe20000410000 */
[----:B------:R-:W-:-:S11]  /*1a510*/  FMUL.FTZ R21, R21, 16777216 ;  /* 0x4b80000015157820 */ /* 0x000fd60000410000 */
.L_x_5996:
[----:B------:R-:W-:Y:S05]  /*1a520*/  BSYNC B0 ;  /* 0x0000000000007941 */ /* 0x000fea0003800000 */
.L_x_5994:
        /* <DEDUP_REMOVED lines=33> */
.L_x_6007:
        /* <DEDUP_REMOVED lines=28> */
.L_x_6006:
        /* <DEDUP_REMOVED lines=20> */
.L_x_6011:
[----:B------:R-:W-:Y:S05]  /*1aa40*/  BSYNC B4 ;  /* 0x0000000000047941 */ /* 0x000fea0003800000 */
.L_x_6010:
        /* <DEDUP_REMOVED lines=18> */
.L_x_6013:
[----:B------:R-:W-:Y:S02]  /*1ab70*/  ISETP.GE.AND P0, PT, R21, RZ, PT ;  /* 0x000000ff1500720c */ /* 0x000fe40003f06270 */
[----:B------:R-:W-:-:S11]  /*1ab80*/  MOV R3, 0x3fd774eb ;  /* 0x3fd774eb00037802 */ /* 0x000fd60000000f00 */
[----:B------:R-:W-:-:S04]  /*1ab90*/  @P0 FFMA.FTZ R0, R3, 0.93318945169448852539, -R0 ;  /* 0x3f6ee58103000823 */ /* 0x000fc80000010800 */
[----:B------:R-:W-:-:S07]  /*1aba0*/  @!P0 FFMA.FTZ R0, R3, 0.93318945169448852539, R0 ;  /* 0x3f6ee58103008823 */ /* 0x000fce0000010000 */
.L_x_6014:
[----:B------:R-:W-:Y:S05]  /*1abb0*/  BSYNC B0 ;  /* 0x0000000000007941 */ /* 0x000fea0003800000 */
.L_x_6012:
        /* <DEDUP_REMOVED lines=11> */
.L_x_6009:
        /* <DEDUP_REMOVED lines=17> */
.L_x_6016:
[----:B------:R-:W-:Y:S05]  /*1ad80*/  BSYNC B4 ;  /* 0x0000000000047941 */ /* 0x000fea0003800000 */
.L_x_6015:
        /* <DEDUP_REMOVED lines=18> */
.L_x_6018:
[----:B------:R-:W-:Y:S02]  /*1aeb0*/  ISETP.GE.AND P0, PT, R21, RZ, PT ;  /* 0x000000ff1500720c */ /* 0x000fe40003f06270 */
[----:B------:R-:W-:-:S11]  /*1aec0*/  MOV R3, 0x3fd774eb ;  /* 0x3fd774eb00037802 */ /* 0x000fd60000000f00 */
[----:B------:R-:W-:-:S04]  /*1aed0*/  @P0 FFMA.FTZ R0, R3, 0.93318945169448852539, -R0 ;  /* 0x3f6ee58103000823 */ /* 0x000fc80000010800 */
[----:B------:R-:W-:-:S07]  /*1aee0*/  @!P0 FFMA.FTZ R0, R3, 0.93318945169448852539, R0 ;  /* 0x3f6ee58103008823 */ /* 0x000fce0000010000 */
.L_x_6019:
[----:B------:R-:W-:Y:S05]  /*1aef0*/  BSYNC B0 ;  /* 0x0000000000007941 */ /* 0x000fea0003800000 */
.L_x_6017:
        /* <DEDUP_REMOVED lines=10> */
.L_x_6008:
[----:B------:R-:W-:Y:S05]  /*1afa0*/  BSYNC B3 ;  /* 0x0000000000037941 */ /* 0x000fea0003800000 */
.L_x_6005:
[----:B------:R-:W-:-:S13]  /*1afb0*/  ISETP.NE.AND P0, PT, R20, RZ, PT ;  /* 0x000000ff1400720c */ /* 0x000fda0003f05270 */
[----:B-1----:R-:W-:Y:S01]  /*1afc0*/  @!P0 FADD.FTZ R17, -R17, -RZ ;  /* 0x800000ff11118221 */ /* 0x002fe20000010100 */
[----:B------:R-:W-:Y:S06]  /*1afd0*/  BRA `(.L_x_5979) ;  /* 0x0000000c006c7947 */ /* 0x000fec0003800000 */
.L_x_5983:
[----:B------:R-:W-:Y:S01]  /*1afe0*/  FADD.FTZ R16, -R19, 6.1232342629258392722e-17 ;  /* 0x248d313213107421 */ /* 0x000fe20000010100 */
[----:B---3--:R-:W-:-:S03]  /*1aff0*/  FADD.FTZ R17, -R18, -RZ ;  /* 0x800000ff12117221 */ /* 0x008fc60000010100 */
[----:B------:R-:W-:Y:S01]  /*1b000*/  FADD.FTZ R16, R16, 1.5707963705062866211 ;  /* 0x3fc90fdb10107421 */ /* 0x000fe20000010000 */
[----:B------:R-:W-:Y:S06]  /*1b010*/  BRA `(.L_x_5979) ;  /* 0x0000000c005c7947 */ /* 0x000fec0003800000 */
.L_x_5982:
[----:B---3--:R-:W-:Y:S01]  /*1b020*/  FADD.FTZ R17, -R18, -RZ ;  /* 0x800000ff12117221 */ /* 0x008fe20000010100 */
[----:B------:R-:W-:Y:S01]  /*1b030*/  MOV R16, RZ ;  /* 0x000000ff00107202 */ /* 0x000fe20000000f00 */
[----:B------:R-:W-:Y:S06]  /*1b040*/  BRA `(.L_x_5979) ;  /* 0x0000000c00507947 */ /* 0x000fec0003800000 */
.L_x_5981:
        /* <DEDUP_REMOVED lines=24> */
.L_x_6024:
[----:B------:R-:W-:Y:S05]  /*1b1d0*/  BSYNC B4 ;  /* 0x0000000000047941 */ /* 0x000fea0003800000 */
.L_x_6023:
        /* <DEDUP_REMOVED lines=18> */
.L_x_6026:
[----:B------:R-:W-:Y:S02]  /*1b300*/  ISETP.GE.AND P0, PT, R19, RZ, PT ;  /* 0x000000ff1300720c */ /* 0x000fe40003f06270 */
[----:B------:R-:W-:-:S11]  /*1b310*/  MOV R3, 0x3fd774eb ;  /* 0x3fd774eb00037802 */ /* 0x000fd60000000f00 */
[----:B------:R-:W-:-:S04]  /*1b320*/  @P0 FFMA.FTZ R0, R3, 0.93318945169448852539, -R0 ;  /* 0x3f6ee58103000823 */ /* 0x000fc80000010800 */
[----:B------:R-:W-:-:S07]  /*1b330*/  @!P0 FFMA.FTZ R0, R3, 0.93318945169448852539, R0 ;  /* 0x3f6ee58103008823 */ /* 0x000fce0000010000 */
.L_x_6027:
[----:B------:R-:W-:Y:S05]  /*1b340*/  BSYNC B0 ;  /* 0x0000000000007941 */ /* 0x000fea0003800000 */
.L_x_6025:
        /* <DEDUP_REMOVED lines=13> */
.L_x_6022:
        /* <DEDUP_REMOVED lines=12> */
.L_x_6030:
[----:B------:R-:W-:Y:S05]  /*1b4e0*/  BSYNC B4 ;  /* 0x0000000000047941 */ /* 0x000fea0003800000 */
.L_x_6029:
        /* <DEDUP_REMOVED lines=18> */
.L_x_6032:
[----:B------:R-:W-:Y:S02]  /*1b610*/  ISETP.GE.AND P0, PT, R19, RZ, PT ;  /* 0x000000ff1300720c */ /* 0x000fe40003f06270 */
[----:B------:R-:W-:-:S11]  /*1b620*/  MOV R3, 0x3fd774eb ;  /* 0x3fd774eb00037802 */ /* 0x000fd60000000f00 */
[----:B------:R-:W-:-:S04]  /*1b630*/  @P0 FFMA.FTZ R0, R3, 0.93318945169448852539, -R0 ;  /* 0x3f6ee58103000823 */ /* 0x000fc80000010800 */
[----:B------:R-:W-:-:S07]  /*1b640*/  @!P0 FFMA.FTZ R0, R3, 0.93318945169448852539, R0 ;  /* 0x3f6ee58103008823 */ /* 0x000fce0000010000 */
.L_x_6033:
[----:B------:R-:W-:Y:S05]  /*1b650*/  BSYNC B0 ;  /* 0x0000000000007941 */ /* 0x000fea0003800000 */
.L_x_6031:
        /* <DEDUP_REMOVED lines=27> */
.L_x_6021:
        /* <DEDUP_REMOVED lines=33> */
.L_x_6035:
[----:B------:R-:W-:Y:S05]  /*1ba20*/  BSYNC B4 ;  /* 0x0000000000047941 */ /* 0x000fea0003800000 */
.L_x_6034:
        /* <DEDUP_REMOVED lines=18> */
.L_x_6037:
[----:B------:R-:W-:Y:S02]  /*1bb50*/  ISETP.GE.AND P0, PT, R19, RZ, PT ;  /* 0x000000ff1300720c */ /* 0x000fe40003f06270 */
[----:B------:R-:W-:-:S11]  /*1bb60*/  MOV R3, 0x3fd774eb ;  /* 0x3fd774eb00037802 */ /* 0x000fd60000000f00 */
[----:B------:R-:W-:-:S04]  /*1bb70*/  @P0 FFMA.FTZ R0, R3, 0.93318945169448852539, -R0 ;  /* 0x3f6ee58103000823 */ /* 0x000fc80000010800 */
[----:B------:R-:W-:-:S07]  /*1bb80*/  @!P0 FFMA.FTZ R0, R3, 0.93318945169448852539, R0 ;  /* 0x3f6ee58103008823 */ /* 0x000fce0000010000 */
.L_x_6038:
[----:B------:R-:W-:Y:S05]  /*1bb90*/  BSYNC B0 ;  /* 0x0000000000007941 */ /* 0x000fea0003800000 */
.L_x_6036:
        /* <DEDUP_REMOVED lines=10> */
.L_x_6028:
[----:B------:R-:W-:Y:S05]  /*1bc40*/  BSYNC B3 ;  /* 0x0000000000037941 */ /* 0x000fea0003800000 */
.L_x_6020:
[----:B------:R-:W-:Y:S01]  /*1bc50*/  ISETP.NE.AND P0, PT, R20, RZ, PT ;  /* 0x000000ff1400720c */ /* 0x000fe20003f05270 */
[----:B------:R-:W-:Y:S01]  /*1bc60*/  FADD.FTZ R17, R22, 0.69314718246459960938 ;  /* 0x3f31721816117421 */ /* 0x000fe20000010000 */
[----:B------:R-:W-:-:S11]  /*1bc70*/  FADD.FTZ R16, |R0|, -RZ ;  /* 0x800000ff00107221 */ /* 0x000fd60000010200 */
[----:B------:R-:W-:Y:S01]  /*1bc80*/  @!P0 FADD.FTZ R17, -R17, -RZ ;  /* 0x800000ff11118221 */ /* 0x000fe20000010100 */
[----:B------:R-:W-:Y:S06]  /*1bc90*/  BRA `(.L_x_5979) ;  /* 0x00000000003c7947 */ /* 0x000fec0003800000 */
.L_x_5980:
[----:B------:R-:W-:-:S13]  /*1bca0*/  FSETP.NEU.FTZ.AND P0, PT, R21, +INF , PT ;  /* 0x7f8000001500780b */ /* 0x000fda0003f1d000 */
[----:B------:R-:W-:Y:S01]  /*1bcb0*/  @!P0 FADD.FTZ R16, R18, R18 ;  /* 0x0000001212108221 */ /* 0x000fe20000010000 */
[----:B---34-:R-:W-:Y:S01]  /*1bcc0*/  @!P0 MOV R17, 0xff800000 ;  /* 0xff80000000118802 */ /* 0x018fe20000000f00 */
        /* <DEDUP_REMOVED lines=12> */
.L_x_5979:
[----:B------:R-:W-:Y:S05]  /*1bd90*/  BSYNC B2 ;  /* 0x0000000000027941 */ /* 0x000fea0003800000 */
.L_x_5978:
[----:B------:R-:W-:Y:S01]  /*1bda0*/  IADD3 R3, R13, 0x180, RZ ;  /* 0x000001800d037810 */ /* 0x000fe20007ffe0ff */
[----:B------:R-:W-:Y:S03]  /*1bdb0*/  BSSY B2, `(.L_x_6039) ;  /* 0x000027f000027945 */ /* 0x000fe60003800000 */
[----:B------:R-:W-:-:S13]  /*1bdc0*/  ISETP.GE.AND P0, PT, R3, R10, PT ;  /* 0x0000000a0300720c */ /* 0x000fda0003f06270 */
[----:B------:R-:W-:Y:S05]  /*1bdd0*/  @P0 BRA `(.L_x_6040) ;  /* 0x0000002400f00947 */ /* 0x000fea0003800000 */
[--C-:B------:R-:W-:Y:S02]  /*1bde0*/  HADD2.F32 R21, -RZ, R23.reuse.H1_H1 ;  /* 0x30000017ff157230 */ /* 0x100fe40000004100 */
[----:B--2-4-:R-:W-:-:S03]  /*1bdf0*/  HADD2.F32 R20, -RZ, R23.H0_H0 ;  /* 0x20000017ff147230 */ /* 0x014fc60000004100 */
        /* <DEDUP_REMOVED lines=107> */
.L_x_6048:
        /* <DEDUP_REMOVED lines=10> */
.L_x_6050:
[----:B------:R-:W-:-:S04]  /*1c550*/  FADD.FTZ R4, -R0, R5 ;  /* 0x0000000500047221 */ /* 0x000fc80000010100 */
[----:B------:R-:W-:-:S07]  /*1c560*/  FMUL.FTZ R4, R4, 0.5 ;  /* 0x3f00000004047820 */ /* 0x000fce0000410000 */
.L_x_6051:
[----:B------:R-:W-:Y:S05]  /*1c570*/  BSYNC B1 ;  /* 0x0000000000017941 */ /* 0x000fea0003800000 */
.L_x_6049:
        /* <DEDUP_REMOVED lines=11> */
.L_x_6053:
[----:B------:R-:W-:-:S04]  /*1c630*/  FADD.FTZ R7, R6, -R7 ;  /* 0x8000000706077221 */ /* 0x000fc80000010000 */
[----:B------:R-:W-:-:S07]  /*1c640*/  FMUL.FTZ R7, R7, 0.5 ;  /* 0x3f00000007077820 */ /* 0x000fce0000410000 */
.L_x_6054:
[----:B------:R-:W-:Y:S05]  /*1c650*/  BSYNC B1 ;  /* 0x0000000000017941 */ /* 0x000fea0003800000 */
.L_x_6052:
        /* <DEDUP_REMOVED lines=35> */
.L_x_6047:
[----:B------:R0:W1:Y:S02]  /*1c890*/  MUFU.SQRT R19, R18 ;  /* 0x0000001200137308 */ /* 0x0000640000002000 */
.L_x_6046:
[----:B------:R-:W-:Y:S05]  /*1c8a0*/  BSYNC B0 ;  /* 0x0000000000007941 */ /* 0x000fea0003800000 */
.L_x_6045:
        /* <DEDUP_REMOVED lines=24> */
.L_x_6061:
[----:B------:R-:W-:-:S04]  /*1ca30*/  FADD.FTZ R0, -R0, R5 ;  /* 0x0000000500007221 */ /* 0x000fc80000010100 */
[----:B------:R-:W-:-:S07]  /*1ca40*/  FMUL.FTZ R0, R0, 0.5 ;  /* 0x3f00000000007820 */ /* 0x000fce0000410000 */
.L_x_6062:
[----:B------:R-:W-:Y:S05]  /*1ca50*/  BSYNC B1 ;  /* 0x0000000000017941 */ /* 0x000fea0003800000 */
.L_x_6060:
        /* <DEDUP_REMOVED lines=10> */
.L_x_6064:
[----:B------:R-:W-:-:S04]  /*1cb00*/  FADD.FTZ R3, -R3, R6 ;  /* 0x0000000603037221 */ /* 0x000fc80000010100 */
[----:B------:R-:W-:-:S07]  /*1cb10*/  FMUL.FTZ R3, R3, 0.5 ;  /* 0x3f00000003037820 */ /* 0x000fce0000410000 */
.L_x_6065:
[----:B------:R-:W-:Y:S05]  /*1cb20*/  BSYNC B1 ;  /* 0x0000000000017941 */ /* 0x000fea0003800000 */
.L_x_6063:
[----:B------:R-:W-:Y:S01]  /*1cb30*/  FADD.FTZ R3, R3, R0 ;  /* 0x0000000003037221 */ /* 0x000fe20000010000 */
[----:B------:R-:W-:Y:S01]  /*1cb40*/  FADD.FTZ R24, R23, R24 ;  /* 0x0000001817187221 */ /* 0x000fe20000010000 */
[----:B------:R-:W-:-:S03]  /*1cb50*/  PLOP3.LUT P0, PT, PT, PT, PT, 0x80, 0x0 ;  /* 0x000000000000781c */ /* 0x000fc60003f0f070 */
[----:B------:R-:W-:-:S06]  /*1cb60*/  FMUL.FTZ R24, R24, R3 ;  /* 0x0000000318187220 */ /* 0x000fcc0000410000 */
[----:B------:R-:W4:Y:S01]  /*1cb70*/  MUFU.SQRT R24, R24 ;  /* 0x0000001800187308 */ /* 0x000f220000002000 */
[----:B------:R-:W-:Y:S05]  /*1cb80*/  BRA `(.L_x_6057) ;  /* 0x0000000000687947 */ /* 0x000fea0003800000 */
.L_x_6059:
        /* <DEDUP_REMOVED lines=15> */
.L_x_6058:
        /* <DEDUP_REMOVED lines=8> */
.L_x_6056:
[----:B------:R-:W-:Y:S01]  /*1cd00*/  PLOP3.LUT P0, PT, PT, PT, PT, 0x80, 0x0 ;  /* 0x000000000000781c */ /* 0x000fe20003f0f070 */
[----:B------:R-:W-:Y:S01]  /*1cd10*/  FMUL.FTZ R24, R24, 16777216 ;  /* 0x4b80000018187820 */ /* 0x000fe20000410000 */
[----:B------:R-:W-:-:S11]  /*1cd20*/  FMUL.FTZ R23, R23, 16777216 ;  /* 0x4b80000017177820 */ /* 0x000fd60000410000 */
.L_x_6057:
[----:B------:R-:W-:Y:S05]  /*1cd30*/  BSYNC B0 ;  /* 0x0000000000007941 */ /* 0x000fea0003800000 */
.L_x_6055:
        /* <DEDUP_REMOVED lines=33> */
.L_x_6068:
        /* <DEDUP_REMOVED lines=28> */
.L_x_6067:
        /* <DEDUP_REMOVED lines=20> */
.L_x_6072:
[----:B------:R-:W-:Y:S05]  /*1d250*/  BSYNC B4 ;  /* 0x0000000000047941 */ /* 0x000fea0003800000 */
.L_x_6071:
        /* <DEDUP_REMOVED lines=18> */
.L_x_6074:
[----:B------:R-:W-:Y:S02]  /*1d380*/  ISETP.GE.AND P0, PT, R23, RZ, PT ;  /* 0x000000ff1700720c */ /* 0x000fe40003f06270 */
[----:B------:R-:W-:-:S11]  /*1d390*/  MOV R3, 0x3fd774eb ;  /* 0x3fd774eb00037802 */ /* 0x000fd60000000f00 */
[----:B------:R-:W-:-:S04]  /*1d3a0*/  @P0 FFMA.FTZ R0, R3, 0.93318945169448852539, -R0 ;  /* 0x3f6ee58103000823 */ /* 0x000fc80000010800 */
[----:B------:R-:W-:-:S07]  /*1d3b0*/  @!P0 FFMA.FTZ R0, R3, 0.93318945169448852539, R0 ;  /* 0x3f6ee58103008823 */ /* 0x000fce0000010000 */
.L_x_6075:
[----:B------:R-:W-:Y:S05]  /*1d3c0*/  BSYNC B0 ;  /* 0x0000000000007941 */ /* 0x000fea0003800000 */
.L_x_6073:
        /* <DEDUP_REMOVED lines=11> */
.L_x_6070:
        /* <DEDUP_REMOVED lines=17> */
.L_x_6077:
[----:B------:R-:W-:Y:S05]  /*1d590*/  BSYNC B4 ;  /* 0x0000000000047941 */ /* 0x000fea0003800000 */
.L_x_6076:
        /* <DEDUP_REMOVED lines=18> */
.L_x_6079:
[----:B------:R-:W-:Y:S02]  /*1d6c0*/  ISETP.GE.AND P0, PT, R23, RZ, PT ;  /* 0x000000ff1700720c */ /* 0x000fe40003f06270 */
[----:B------:R-:W-:-:S11]  /*1d6d0*/  MOV R3, 0x3fd774eb ;  /* 0x3fd774eb00037802 */ /* 0x000fd60000000f00 */
[----:B------:R-:W-:-:S04]  /*1d6e0*/  @P0 FFMA.FTZ R0, R3, 0.93318945169448852539, -R0 ;  /* 0x3f6ee58103000823 */ /* 0x000fc80000010800 */
[----:B------:R-:W-:-:S07]  /*1d6f0*/  @!P0 FFMA.FTZ R0, R3, 0.93318945169448852539, R0 ;  /* 0x3f6ee58103008823 */ /* 0x000fce0000010000 */
.L_x_6080:
[----:B------:R-:W-:Y:S05]  /*1d700*/  BSYNC B0 ;  /* 0x0000000000007941 */ /* 0x000fea0003800000 */
.L_x_6078:
        /* <DEDUP_REMOVED lines=10> */
.L_x_6069:
[----:B------:R-:W-:Y:S05]  /*1d7b0*/  BSYNC B3 ;  /* 0x0000000000037941 */ /* 0x000fea0003800000 */
.L_x_6066:
[----:B------:R-:W-:-:S13]  /*1d7c0*/  ISETP.NE.AND P0, PT, R22, RZ, PT ;  /* 0x000000ff1600720c */ /* 0x000fda0003f05270 */
[----:B-1----:R-:W-:Y:S01]  /*1d7d0*/  @!P0 FADD.FTZ R19, -R19, -RZ ;  /* 0x800000ff13138221 */ /* 0x002fe20000010100 */
[----:B------:R-:W-:Y:S06]  /*1d7e0*/  BRA `(.L_x_6040) ;  /* 0x0000000c006c7947 */ /* 0x000fec0003800000 */
.L_x_6044:
[----:B------:R-:W-:Y:S01]  /*1d7f0*/  FADD.FTZ R18, -R21, 6.1232342629258392722e-17 ;  /* 0x248d313215127421 */ /* 0x000fe20000010100 */
[----:B------:R-:W-:-:S03]  /*1d800*/  FADD.FTZ R19, -R20, -RZ ;  /* 0x800000ff14137221 */ /* 0x000fc60000010100 */
[----:B------:R-:W-:Y:S01]  /*1d810*/  FADD.FTZ R18, R18, 1.5707963705062866211 ;  /* 0x3fc90fdb12127421 */ /* 0x000fe20000010000 */
[----:B------:R-:W-:Y:S06]  /*1d820*/  BRA `(.L_x_6040) ;  /* 0x0000000c005c7947 */ /* 0x000fec0003800000 */
.L_x_6043:
[----:B------:R-:W-:Y:S01]  /*1d830*/  FADD.FTZ R19, -R20, -RZ ;  /* 0x800000ff14137221 */ /* 0x000fe20000010100 */
[----:B------:R-:W-:Y:S01]  /*1d840*/  MOV R18, RZ ;  /* 0x000000ff00127202 */ /* 0x000fe20000000f00 */
[----:B------:R-:W-:Y:S06]  /*1d850*/  BRA `(.L_x_6040) ;  /* 0x0000000c00507947 */ /* 0x000fec0003800000 */
.L_x_6042:
        /* <DEDUP_REMOVED lines=24> */
.L_x_6085:
[----:B------:R-:W-:Y:S05]  /*1d9e0*/  BSYNC B4 ;  /* 0x0000000000047941 */ /* 0x000fea0003800000 */
.L_x_6084:
        /* <DEDUP_REMOVED lines=18> */
.L_x_6087:
[----:B------:R-:W-:Y:S02]  /*1db10*/  ISETP.GE.AND P0, PT, R21, RZ, PT ;  /* 0x000000ff1500720c */ /* 0x000fe40003f06270 */
[----:B------:R-:W-:-:S11]  /*1db20*/  MOV R3, 0x3fd774eb ;  /* 0x3fd774eb00037802 */ /* 0x000fd60000000f00 */
[----:B------:R-:W-:-:S04]  /*1db30*/  @P0 FFMA.FTZ R0, R3, 0.93318945169448852539, -R0 ;  /* 0x3f6ee58103000823 */ /* 0x000fc80000010800 */
[----:B------:R-:W-:-:S07]  /*1db40*/  @!P0 FFMA.FTZ R0, R3, 0.93318945169448852539, R0 ;  /* 0x3f6ee58103008823 */ /* 0x000fce0000010000 */
.L_x_6088:
[----:B------:R-:W-:Y:S05]  /*1db50*/  BSYNC B0 ;  /* 0x0000000000007941 */ /* 0x000fea0003800000 */
.L_x_6086:
        /* <DEDUP_REMOVED lines=13> */
.L_x_6083:
        /* <DEDUP_REMOVED lines=12> */
.L_x_6091:
[----:B------:R-:W-:Y:S05]  /*1dcf0*/  BSYNC B4 ;  /* 0x0000000000047941 */ /* 0x000fea0003800000 */
.L_x_6090:
        /* <DEDUP_REMOVED lines=18> */
.L_x_6093:
[----:B------:R-:W-:Y:S02]  /*1de20*/  ISETP.GE.AND P0, PT, R21, RZ, PT ;  /* 0x000000ff1500720c */ /* 0x000fe40003f06270 */
[----:B------:R-:W-:-:S11]  /*1de30*/  MOV R3, 0x3fd774eb ;  /* 0x3fd774eb00037802 */ /* 0x000fd60000000f00 */
[----:B------:R-:W-:-:S04]  /*1de40*/  @P0 FFMA.FTZ R0, R3, 0.93318945169448852539, -R0 ;  /* 0x3f6ee58103000823 */ /* 0x000fc80000010800 */
[----:B------:R-:W-:-:S07]  /*1de50*/  @!P0 FFMA.FTZ R0, R3, 0.93318945169448852539, R0 ;  /* 0x3f6ee58103008823 */ /* 0x000fce0000010000 */
.L_x_6094:
[----:B------:R-:W-:Y:S05]  /*1de60*/  BSYNC B0 ;  /* 0x0000000000007941 */ /* 0x000fea0003800000 */
.L_x_6092:
        /* <DEDUP_REMOVED lines=27> */
.L_x_6082:
        /* <DEDUP_REMOVED lines=33> */
.L_x_6096:
[----:B------:R-:W-:Y:S05]  /*1e230*/  BSYNC B4 ;  /* 0x0000000000047941 */ /* 0x000fea0003800000 */
.L_x_6095:
        /* <DEDUP_REMOVED lines=18> */
.L_x_6098:
[----:B------:R-:W-:Y:S02]  /*1e360*/  ISETP.GE.AND P0, PT, R21, RZ, PT ;  /* 0x000000ff1500720c */ /* 0x000fe40003f06270 */
[----:B------:R-:W-:-:S11]  /*1e370*/  MOV R3, 0x3fd774eb ;  /* 0x3fd774eb00037802 */ /* 0x000fd60000000f00 */
[----:B------:R-:W-:-:S04]  /*1e380*/  @P0 FFMA.FTZ R0, R3, 0.93318945169448852539, -R0 ;  /* 0x3f6ee58103000823 */ /* 0x000fc80000010800 */
[----:B------:R-:W-:-:S07]  /*1e390*/  @!P0 FFMA.FTZ R0, R3, 0.93318945169448852539, R0 ;  /* 0x3f6ee58103008823 */ /* 0x000fce0000010000 */
.L_x_6099:
[----:B------:R-:W-:Y:S05]  /*1e3a0*/  BSYNC B0 ;  /* 0x0000000000007941 */ /* 0x000fea0003800000 */
.L_x_6097:
        /* <DEDUP_REMOVED lines=10> */
.L_x_6089:
[----:B------:R-:W-:Y:S05]  /*1e450*/  BSYNC B3 ;  /* 0x0000000000037941 */ /* 0x000fea0003800000 */
.L_x_6081:
[----:B------:R-:W-:Y:S01]  /*1e460*/  ISETP.NE.AND P0, PT, R22, RZ, PT ;  /* 0x000000ff1600720c */ /* 0x000fe20003f05270 */
[----:B------:R-:W-:Y:S01]  /*1e470*/  FADD.FTZ R19, R24, 0.69314718246459960938 ;  /* 0x3f31721818137421 */ /* 0x000fe20000010000 */
[----:B------:R-:W-:-:S11]  /*1e480*/  FADD.FTZ R18, |R0|, -RZ ;  /* 0x800000ff00127221 */ /* 0x000fd60000010200 */
[----:B------:R-:W-:Y:S01]  /*1e490*/  @!P0 FADD.FTZ R19, -R19, -RZ ;  /* 0x800000ff13138221 */ /* 0x000fe20000010100 */
[----:B------:R-:W-:Y:S06]  /*1e4a0*/  BRA `(.L_x_6040) ;  /* 0x00000000003c7947 */ /* 0x000fec0003800000 */
.L_x_6041:
        /* <DEDUP_REMOVED lines=15> */
.L_x_6040:
[----:B------:R-:W-:Y:S05]  /*1e5a0*/  BSYNC B2 ;  /* 0x0000000000027941 */ /* 0x000fea0003800000 */
.L_x_6039:
[----:B------:R-:W-:Y:S01]  /*1e5b0*/  IADD3 R3, R13, 0x200, RZ ;  /* 0x000002000d037810 */ /* 0x000fe20007ffe0ff */
[----:B------:R-:W-:Y:S03]  /*1e5c0*/  BSSY B2, `(.L_x_6100) ;  /* 0x000027f000027945 */ /* 0x000fe60003800000 */
[----:B------:R-:W-:-:S13]  /*1e5d0*/  ISETP.GE.AND P0, PT, R3, R10, PT ;  /* 0x0000000a0300720c */ /* 0x000fda0003f06270 */
[----:B------:R-:W-:Y:S05]  /*1e5e0*/  @P0 BRA `(.L_x_6101) ;  /* 0x0000002400f00947 */ /* 0x000fea0003800000 */
[--C-:B------:R-:W-:Y:S02]  /*1e5f0*/  HADD2.F32 R23, -RZ, R25.reuse.H1_H1 ;  /* 0x30000019ff177230 */ /* 0x100fe40000004100 */
[----:B---34-:R-:W-:-:S03]  /*1e600*/  HADD2.F32 R22, -RZ, R25.H0_H0 ;  /* 0x20000019ff167230 */ /* 0x018fc60000004100 */
[C---:B------:R-:W-:Y:S01]  /*1e610*/  FSETP.GTU.FTZ.AND P0, PT, |R23|.reuse, +INF , PT ;  /* 0x7f8000001700780b */ /* 0x040fe20003f1c200 */
[----:B------:R-:W-:Y:S01]  /*1e620*/  FADD.FTZ R25, |R23|, -RZ ;  /* 0x800000ff17197221 */ /* 0x000fe20000010200 */
[----:B------:R-:W-:-:S04]  /*1e630*/  FSETP.GTU.FTZ.AND P1, PT, |R22|, +INF , PT ;  /* 0x7f8000001600780b */ /* 0x000fc80003f3c200 */
[----:B------:R-:W-:-:S13]  /*1e640*/  PLOP3.LUT P0, PT, P0, P1, PT, 0xa8, 0x0 ;  /* 0x000000000000781c */ /* 0x000fda0000703570 */
[----:B------:R-:W-:Y:S05]  /*1e650*/  @P0 BRA `(.L_x_6102) ;  /* 0x0000002400980947 */ /* 0x000fea0003800000 */
[----:B------:R-:W-:Y:S01]  /*1e660*/  FSETP.GT.FTZ.AND P0, PT, R25, 8388608, PT ;  /* 0x4b0000001900780b */ /* 0x000fe20003f14000 */
[C---:B--2---:R-:W-:Y:S01]  /*1e670*/  FADD.FTZ R20, |R22|.reuse, -RZ ;  /* 0x800000ff16147221 */ /* 0x044fe20000010200 */
        /* <DEDUP_REMOVED lines=100> */
.L_x_6109:
        /* <DEDUP_REMOVED lines=10> */
.L_x_6111:
[----:B------:R-:W-:-:S04]  /*1ed60*/  FADD.FTZ R4, -R0, R5 ;  /* 0x0000000500047221 */ /* 0x000fc80000010100 */
[----:B------:R-:W-:-:S07]  /*1ed70*/  FMUL.FTZ R4, R4, 0.5 ;  /* 0x3f00000004047820 */ /* 0x000fce0000410000 */
.L_x_6112:
[----:B------:R-:W-:Y:S05]  /*1ed80*/  BSYNC B1 ;  /* 0x0000000000017941 */ /* 0x000fea0003800000 */
.L_x_6110:
        /* <DEDUP_REMOVED lines=11> */
.L_x_6114:
[----:B------:R-:W-:-:S04]  /*1ee40*/  FADD.FTZ R7, R6, -R7 ;  /* 0x8000000706077221 */ /* 0x000fc80000010000 */
[----:B------:R-:W-:-:S07]  /*1ee50*/  FMUL.FTZ R7, R7, 0.5 ;  /* 0x3f00000007077820 */ /* 0x000fce0000410000 */
.L_x_6115:
[----:B------:R-:W-:Y:S05]  /*1ee60*/  BSYNC B1 ;  /* 0x0000000000017941 */ /* 0x000fea0003800000 */
.L_x_6113:
        /* <DEDUP_REMOVED lines=35> */
.L_x_6108:
[----:B------:R0:W1:Y:S02]  /*1f0a0*/  MUFU.SQRT R21, R20 ;  /* 0x0000001400157308 */ /* 0x0000640000002000 */
.L_x_6107:
[----:B------:R-:W-:Y:S05]  /*1f0b0*/  BSYNC B0 ;  /* 0x0000000000007941 */ /* 0x000fea0003800000 */
.L_x_6106:
        /* <DEDUP_REMOVED lines=24> */
.L_x_6122:
[----:B------:R-:W-:-:S04]  /*1f240*/  FADD.FTZ R0, -R0, R5 ;  /* 0x0000000500007221 */ /* 0x000fc80000010100 */
[----:B------:R-:W-:-:S07]  /*1f250*/  FMUL.FTZ R0, R0, 0.5 ;  /* 0x3f00000000007820 */ /* 0x000fce0000410000 */
.L_x_6123:
[----:B------:R-:W-:Y:S05]  /*1f260*/  BSYNC B1 ;  /* 0x0000000000017941 */ /* 0x000fea0003800000 */
.L_x_6121:
        /* <DEDUP_REMOVED lines=10> */
.L_x_6125:
[----:B------:R-:W-:-:S04]  /*1f310*/  FADD.FTZ R3, -R3, R6 ;  /* 0x0000000603037221 */ /* 0x000fc80000010100 */
[----:B------:R-:W-:-:S07]  /*1f320*/  FMUL.FTZ R3, R3, 0.5 ;  /* 0x3f00000003037820 */ /* 0x000fce0000410000 */
.L_x_6126:
[----:B------:R-:W-:Y:S05]  /*1f330*/  BSYNC B1 ;  /* 0x0000000000017941 */ /* 0x000fea0003800000 */
.L_x_6124:
[----:B------:R-:W-:Y:S01]  /*1f340*/  FADD.FTZ R3, R3, R0 ;  /* 0x0000000003037221 */ /* 0x000fe20000010000 */
[----:B------:R-:W-:Y:S01]  /*1f350*/  FADD.FTZ R26, R25, R26 ;  /* 0x0000001a191a7221 */ /* 0x000fe20000010000 */
[----:B------:R-:W-:-:S03]  /*1f360*/  PLOP3.LUT P0, PT, PT, PT, PT, 0x80, 0x0 ;  /* 0x000000000000781c */ /* 0x000fc60003f0f070 */
[----:B------:R-:W-:-:S06]  /*1f370*/  FMUL.FTZ R26, R26, R3 ;  /* 0x000000031a1a7220 */ /* 0x000fcc0000410000 */
[----:B------:R-:W2:Y:S01]  /*1f380*/  MUFU.SQRT R26, R26 ;  /* 0x0000001a001a7308 */ /* 0x000ea20000002000 */
[----:B------:R-:W-:Y:S05]  /*1f390*/  BRA `(.L_x_6118) ;  /* 0x0000000000687947 */ /* 0x000fea0003800000 */
.L_x_6120:
        /* <DEDUP_REMOVED lines=15> */
.L_x_6119:
        /* <DEDUP_REMOVED lines=8> */
.L_x_6117:
[----:B------:R-:W-:Y:S01]  /*1f510*/  PLOP3.LUT P0, PT, PT, PT, PT, 0x80, 0x0 ;  /* 0x000000000000781c */ /* 0x000fe20003f0f070 */
[----:B------:R-:W-:Y:S01]  /*1f520*/  FMUL.FTZ R26, R26, 16777216 ;  /* 0x4b8000001a1a7820 */ /* 0x000fe20000410000 */
[----:B------:R-:W-:-:S11]  /*1f530*/  FMUL.FTZ R25, R25, 16777216 ;  /* 0x4b80000019197820 */ /* 0x000fd60000410000 */
.L_x_6118:
[----:B------:R-:W-:Y:S05]  /*1f540*/  BSYNC B0 ;  /* 0x0000000000007941 */ /* 0x000fea0003800000 */
.L_x_6116:
        /* <DEDUP_REMOVED lines=33> */
.L_x_6129:
        /* <DEDUP_REMOVED lines=28> */
.L_x_6128:
        /* <DEDUP_REMOVED lines=20> */
.L_x_6133:
[----:B------:R-:W-:Y:S05]  /*1fa60*/  BSYNC B4 ;  /* 0x0000000000047941 */ /* 0x000fea0003800000 */
.L_x_6132:
        /* <DEDUP_REMOVED lines=18> */
.L_x_6135:
[----:B------:R-:W-:Y:S02]  /*1fb90*/  ISETP.GE.AND P0, PT, R25, RZ, PT ;  /* 0x000000ff1900720c */ /* 0x000fe40003f06270 */
[----:B------:R-:W-:-:S11]  /*1fba0*/  MOV R3, 0x3fd774eb ;  /* 0x3fd774eb00037802 */ /* 0x000fd60000000f00 */
[----:B------:R-:W-:-:S04]  /*1fbb0*/  @P0 FFMA.FTZ R0, R3, 0.93318945169448852539, -R0 ;  /* 0x3f6ee58103000823 */ /* 0x000fc80000010800 */
[----:B------:R-:W-:-:S07]  /*1fbc0*/  @!P0 FFMA.FTZ R0, R3, 0.93318945169448852539, R0 ;  /* 0x3f6ee58103008823 */ /* 0x000fce0000010000 */
.L_x_6136:
[----:B------:R-:W-:Y:S05]  /*1fbd0*/  BSYNC B0 ;  /* 0x0000000000007941 */ /* 0x000fea0003800000 */
.L_x_6134:
        /* <DEDUP_REMOVED lines=11> */
.L_x_6131:
        /* <DEDUP_REMOVED lines=17> */
.L_x_6138:
[----:B------:R-:W-:Y:S05]  /*1fda0*/  BSYNC B4 ;  /* 0x0000000000047941 */ /* 0x000fea0003800000 */
.L_x_6137:
        /* <DEDUP_REMOVED lines=18> */
.L_x_6140:
[----:B------:R-:W-:Y:S02]  /*1fed0*/  ISETP.GE.AND P0, PT, R25, RZ, PT ;  /* 0x000000ff1900720c */ /* 0x000fe40003f06270 */
[----:B------:R-:W-:-:S11]  /*1fee0*/  MOV R3, 0x3fd774eb ;  /* 0x3fd774eb00037802 */ /* 0x000fd60000000f00 */
[----:B------:R-:W-:-:S04]  /*1fef0*/  @P0 FFMA.FTZ R0, R3, 0.93318945169448852539, -R0 ;  /* 0x3f6ee58103000823 */ /* 0x000fc80000010800 */
[----:B------:R-:W-:-:S07]  /*1ff00*/  @!P0 FFMA.FTZ R0, R3, 0.93318945169448852539, R0 ;  /* 0x3f6ee58103008823 */ /* 0x000fce0000010000 */
.L_x_6141:
[----:B------:R-:W-:Y:S05]  /*1ff10*/  BSYNC B0 ;  /* 0x0000000000007941 */ /* 0x000fea0003800000 */
.L_x_6139:
        /* <DEDUP_REMOVED lines=10> */
.L_x_6130:
[----:B------:R-:W-:Y:S05]  /*1ffc0*/  BSYNC B3 ;  /* 0x0000000000037941 */ /* 0x000fea0003800000 */
.L_x_6127:
[----:B------:R-:W-:-:S13]  /*1ffd0*/  ISETP.NE.AND P0, PT, R24, RZ, PT ;  /* 0x000000ff1800720c */ /* 0x000fda0003f05270 */
[----:B-1----:R-:W-:Y:S01]  /*1ffe0*/  @!P0 FADD.FTZ R21, -R21, -RZ ;  /* 0x800000ff15158221 */ /* 0x002fe20000010100 */
[----:B------:R-:W-:Y:S06]  /*1fff0*/  BRA `(.L_x_6101) ;  /* 0x0000000c006c7947 */ /* 0x000fec0003800000 */
.L_x_6105:
[----:B------:R-:W-:Y:S01]  /*20000*/  FADD.FTZ R20, -R23, 6.1232342629258392722e-17 ;  /* 0x248d313217147421 */ /* 0x000fe20000010100 */
[----:B------:R-:W-:-:S03]  /*20010*/  FADD.FTZ R21, -R22, -RZ ;  /* 0x800000ff16157221 */ /* 0x000fc60000010100 */
[----:B------:R-:W-:Y:S01]  /*20020*/  FADD.FTZ R20, R20, 1.5707963705062866211 ;  /* 0x3fc90fdb14147421 */ /* 0x000fe20000010000 */
[----:B------:R-:W-:Y:S06]  /*20030*/  BRA `(.L_x_6101) ;  /* 0x0000000c005c7947 */ /* 0x000fec0003800000 */
.L_x_6104:
[----:B------:R-:W-:Y:S01]  /*20040*/  FADD.FTZ R21, -R22, -RZ ;  /* 0x800000ff16157221 */ /* 0x000fe20000010100 */
[----:B------:R-:W-:Y:S01]  /*20050*/  MOV R20, RZ ;  /* 0x000000ff00147202 */ /* 0x000fe20000000f00 */
[----:B------:R-:W-:Y:S06]  /*20060*/  BRA `(.L_x_6101) ;  /* 0x0000000c00507947 */ /* 0x000fec0003800000 */
.L_x_6103:
        /* <DEDUP_REMOVED lines=24> */
.L_x_6146:
[----:B------:R-:W-:Y:S05]  /*201f0*/  BSYNC B4 ;  /* 0x0000000000047941 */ /* 0x000fea0003800000 */
.L_x_6145:
        /* <DEDUP_REMOVED lines=18> */
.L_x_6148:
[----:B------:R-:W-:Y:S02]  /*20320*/  ISETP.GE.AND P0, PT, R23, RZ, PT ;  /* 0x000000ff1700720c */ /* 0x000fe40003f06270 */
[----:B------:R-:W-:-:S11]  /*20330*/  MOV R3, 0x3fd774eb ;  /* 0x3fd774eb00037802 */ /* 0x000fd60000000f00 */
[----:B------:R-:W-:-:S04]  /*20340*/  @P0 FFMA.FTZ R0, R3, 0.93318945169448852539, -R0 ;  /* 0x3f6ee58103000823 */ /* 0x000fc80000010800 */
[----:B------:R-:W-:-:S07]  /*20350*/  @!P0 FFMA.FTZ R0, R3, 0.93318945169448852539, R0 ;  /* 0x3f6ee58103008823 */ /* 0x000fce0000010000 */
.L_x_6149:
[----:B------:R-:W-:Y:S05]  /*20360*/  BSYNC B0 ;  /* 0x0000000000007941 */ /* 0x000fea0003800000 */
.L_x_6147:
        /* <DEDUP_REMOVED lines=13> */
.L_x_6144:
        /* <DEDUP_REMOVED lines=12> */
.L_x_6152:
[----:B------:R-:W-:Y:S05]  /*20500*/  BSYNC B4 ;  /* 0x0000000000047941 */ /* 0x000fea0003800000 */
.L_x_6151:
        /* <DEDUP_REMOVED lines=18> */
.L_x_6154:
[----:B------:R-:W-:Y:S02]  /*20630*/  ISETP.GE.AND P0, PT, R23, RZ, PT ;  /* 0x000000ff1700720c */ /* 0x000fe40003f06270 */
[----:B------:R-:W-:-:S11]  /*20640*/  MOV R3, 0x3fd774eb ;  /* 0x3fd774eb00037802 */ /* 0x000fd60000000f00 */
[----:B------:R-:W-:-:S04]  /*20650*/  @P0 FFMA.FTZ R0, R3, 0.93318945169448852539, -R0 ;  /* 0x3f6ee58103000823 */ /* 0x000fc80000010800 */
[----:B------:R-:W-:-:S07]  /*20660*/  @!P0 FFMA.FTZ R0, R3, 0.93318945169448852539, R0 ;  /* 0x3f6ee58103008823 */ /* 0x000fce0000010000 */
.L_x_6155:
[----:B------:R-:W-:Y:S05]  /*20670*/  BSYNC B0 ;  /* 0x0000000000007941 */ /* 0x000fea0003800000 */
.L_x_6153:
        /* <DEDUP_REMOVED lines=27> */
.L_x_6143:
        /* <DEDUP_REMOVED lines=33> */
.L_x_6157:
[----:B------:R-:W-:Y:S05]  /*20a40*/  BSYNC B4 ;  /* 0x0000000000047941 */ /* 0x000fea0003800000 */
.L_x_6156:
        /* <DEDUP_REMOVED lines=18> */
.L_x_6159:
[----:B------:R-:W-:Y:S02]  /*20b70*/  ISETP.GE.AND P0, PT, R23, RZ, PT ;  /* 0x000000ff1700720c */ /* 0x000fe40003f06270 */
[----:B------:R-:W-:-:S11]  /*20b80*/  MOV R3, 0x3fd774eb ;  /* 0x3fd774eb00037802 */ /* 0x000fd60000000f00 */
[----:B------:R-:W-:-:S04]  /*20b90*/  @P0 FFMA.FTZ R0, R3, 0.93318945169448852539, -R0 ;  /* 0x3f6ee58103000823 */ /* 0x000fc80000010800 */
[----:B------:R-:W-:-:S07]  /*20ba0*/  @!P0 FFMA.FTZ R0, R3, 0.93318945169448852539, R0 ;  /* 0x3f6ee58103008823 */ /* 0x000fce0000010000 */
.L_x_6160:
[----:B------:R-:W-:Y:S05]  /*20bb0*/  BSYNC B0 ;  /* 0x0000000000007941 */ /* 0x000fea0003800000 */
.L_x_6158:
        /* <DEDUP_REMOVED lines=10> */
.L_x_6150:
[----:B------:R-:W-:Y:S05]  /*20c60*/  BSYNC B3 ;  /* 0x0000000000037941 */ /* 0x000fea0003800000 */
.L_x_6142:
[----:B------:R-:W-:Y:S01]  /*20c70*/  ISETP.NE.AND P0, PT, R24, RZ, PT ;  /* 0x000000ff1800720c */ /* 0x000fe20003f05270 */
[----:B------:R-:W-:Y:S01]  /*20c80*/  FADD.FTZ R21, R26, 0.69314718246459960938 ;  /* 0x3f3172181a157421 */ /* 0x000fe20000010000 */
[----:B------:R-:W-:-:S11]  /*20c90*/  FADD.FTZ R20, |R0|, -RZ ;  /* 0x800000ff00147221 */ /* 0x000fd60000010200 */
[----:B------:R-:W-:Y:S01]  /*20ca0*/  @!P0 FADD.FTZ R21, -R21, -RZ ;  /* 0x800000ff15158221 */ /* 0x000fe20000010100 */
[----:B------:R-:W-:Y:S06]  /*20cb0*/  BRA `(.L_x_6101) ;  /* 0x00000000003c7947 */ /* 0x000fec0003800000 */
.L_x_6102:
[----:B------:R-:W-:-:S13]  /*20cc0*/  FSETP.NEU.FTZ.AND P0, PT, R25, +INF , PT ;  /* 0x7f8000001900780b */ /* 0x000fda0003f1d000 */
[----:B--2---:R-:W-:Y:S01]  /*20cd0*/  @!P0 FADD.FTZ R20, R22, R22 ;  /* 0x0000001616148221 */ /* 0x004fe20000010000 */
        /* <DEDUP_REMOVED lines=13> */
.L_x_6101:
[----:B------:R-:W-:Y:S05]  /*20db0*/  BSYNC B2 ;  /* 0x0000000000027941 */ /* 0x000fea0003800000 */
.L_x_6100:
        /* <DEDUP_REMOVED lines=113> */
.L_x_6170:
        /* <DEDUP_REMOVED lines=10> */
.L_x_6172:
[----:B------:R-:W-:-:S04]  /*21570*/  FADD.FTZ R4, -R0, R5 ;  /* 0x0000000500047221 */ /* 0x000fc80000010100 */
[----:B------:R-:W-:-:S07]  /*21580*/  FMUL.FTZ R4, R4, 0.5 ;  /* 0x3f00000004047820 */ /* 0x000fce0000410000 */
.L_x_6173:
[----:B------:R-:W-:Y:S05]  /*21590*/  BSYNC B1 ;  /* 0x0000000000017941 */ /* 0x000fea0003800000 */
.L_x_6171:
        /* <DEDUP_REMOVED lines=11> */
.L_x_6175:
[----:B------:R-:W-:-:S04]  /*21650*/  FADD.FTZ R7, R6, -R7 ;  /* 0x8000000706077221 */ /* 0x000fc80000010000 */
[----:B------:R-:W-:-:S07]  /*21660*/  FMUL.FTZ R7, R7, 0.5 ;  /* 0x3f00000007077820 */ /* 0x000fce0000410000 */
.L_x_6176:
[----:B------:R-:W-:Y:S05]  /*21670*/  BSYNC B1 ;  /* 0x0000000000017941 */ /* 0x000fea0003800000 */
.L_x_6174:
        /* <DEDUP_REMOVED lines=35> */
.L_x_6169:
[----:B------:R0:W1:Y:S02]  /*218b0*/  MUFU.SQRT R26, R22 ;  /* 0x00000016001a7308 */ /* 0x0000640000002000 */
.L_x_6168:
[----:B------:R-:W-:Y:S05]  /*218c0*/  BSYNC B0 ;  /* 0x0000000000007941 */ /* 0x000fea0003800000 */
.L_x_6167:
        /* <DEDUP_REMOVED lines=24> */
.L_x_6183:
[----:B------:R-:W-:-:S04]  /*21a50*/  FADD.FTZ R0, -R0, R5 ;  /* 0x0000000500007221 */ /* 0x000fc80000010100 */
[----:B------:R-:W-:-:S07]  /*21a60*/  FMUL.FTZ R0, R0, 0.5 ;  /* 0x3f00000000007820 */ /* 0x000fce0000410000 */
.L_x_6184:
[----:B------:R-:W-:Y:S05]  /*21a70*/  BSYNC B1 ;  /* 0x0000000000017941 */ /* 0x000fea0003800000 */
.L_x_6182:
        /* <DEDUP_REMOVED lines=10> */
.L_x_6186:
[----:B------:R-:W-:-:S04]  /*21b20*/  FADD.FTZ R3, -R3, R6 ;  /* 0x0000000603037221 */ /* 0x000fc80000010100 */
[----:B------:R-:W-:-:S07]  /*21b30*/  FMUL.FTZ R3, R3, 0.5 ;  /* 0x3f00000003037820 */ /* 0x000fce0000410000 */
.L_x_6187:
[----:B------:R-:W-:Y:S05]  /*21b40*/  BSYNC B1 ;  /* 0x0000000000017941 */ /* 0x000fea0003800000 */
.L_x_6185:
[----:B------:R-:W-:Y:S01]  /*21b50*/  FADD.FTZ R3, R3, R0 ;  /* 0x0000000003037221 */ /* 0x000fe20000010000 */
[----:B------:R-:W-:Y:S01]  /*21b60*/  FADD.FTZ R28, R27, R28 ;  /* 0x0000001c1b1c7221 */ /* 0x000fe20000010000 */
[----:B------:R-:W-:-:S03]  /*21b70*/  PLOP3.LUT P0, PT, PT, PT, PT, 0x80, 0x0 ;  /* 0x000000000000781c */ /* 0x000fc60003f0f070 */
[----:B------:R-:W-:-:S06]  /*21b80*/  FMUL.FTZ R28, R28, R3 ;  /* 0x000000031c1c7220 */ /* 0x000fcc0000410000 */
[----:B------:R-:W2:Y:S01]  /*21b90*/  MUFU.SQRT R28, R28 ;  /* 0x0000001c001c7308 */ /* 0x000ea20000002000 */
[----:B------:R-:W-:Y:S05]  /*21ba0*/  BRA `(.L_x_6179) ;  /* 0x0000000000687947 */ /* 0x000fea0003800000 */
.L_x_6181:
        /* <DEDUP_REMOVED lines=15> */
.L_x_6180:
        /* <DEDUP_REMOVED lines=8> */
.L_x_6178:
[----:B------:R-:W-:Y:S01]  /*21d20*/  PLOP3.LUT P0, PT, PT, PT, PT, 0x80, 0x0 ;  /* 0x000000000000781c */ /* 0x000fe20003f0f070 */
[----:B------:R-:W-:Y:S01]  /*21d30*/  FMUL.FTZ R28, R28, 16777216 ;  /* 0x4b8000001c1c7820 */ /* 0x000fe20000410000 */
[----:B------:R-:W-:-:S11]  /*21d40*/  FMUL.FTZ R27, R27, 16777216 ;  /* 0x4b8000001b1b7820 */ /* 0x000fd60000410000 */
.L_x_6179:
[----:B------:R-:W-:Y:S05]  /*21d50*/  BSYNC B0 ;  /* 0x0000000000007941 */ /* 0x000fea0003800000 */
.L_x_6177:
        /* <DEDUP_REMOVED lines=33> */
.L_x_6190:
        /* <DEDUP_REMOVED lines=28> */
.L_x_6189:
        /* <DEDUP_REMOVED lines=20> */
.L_x_6194:
[----:B------:R-:W-:Y:S05]  /*22270*/  BSYNC B4 ;  /* 0x0000000000047941 */ /* 0x000fea0003800000 */
.L_x_6193:
        /* <DEDUP_REMOVED lines=18> */
.L_x_6196:
[----:B------:R-:W-:Y:S02]  /*223a0*/  ISETP.GE.AND P0, PT, R27, RZ, PT ;  /* 0x000000ff1b00720c */ /* 0x000fe40003f06270 */
[----:B------:R-:W-:-:S11]  /*223b0*/  MOV R3, 0x3fd774eb ;  /* 0x3fd774eb00037802 */ /* 0x000fd60000000f00 */
[----:B------:R-:W-:-:S04]  /*223c0*/  @P0 FFMA.FTZ R0, R3, 0.93318945169448852539, -R0 ;  /* 0x3f6ee58103000823 */ /* 0x000fc80000010800 */
[----:B------:R-:W-:-:S07]  /*223d0*/  @!P0 FFMA.FTZ R0, R3, 0.93318945169448852539, R0 ;  /* 0x3f6ee58103008823 */ /* 0x000fce0000010000 */
.L_x_6197:
[----:B------:R-:W-:Y:S05]  /*223e0*/  BSYNC B0 ;  /* 0x0000000000007941 */ /* 0x000fea0003800000 */
.L_x_6195:
        /* <DEDUP_REMOVED lines=11> */
.L_x_6192:
        /* <DEDUP_REMOVED lines=17> */
.L_x_6199:
[----:B------:R-:W-:Y:S05]  /*225b0*/  BSYNC B4 ;  /* 0x0000000000047941 */ /* 0x000fea0003800000 */
.L_x_6198:
        /* <DEDUP_REMOVED lines=18> */
.L_x_6201:
[----:B------:R-:W-:Y:S02]  /*226e0*/  ISETP.GE.AND P0, PT, R27, RZ, PT ;  /* 0x000000ff1b00720c */ /* 0x000fe40003f06270 */
[----:B------:R-:W-:-:S11]  /*226f0*/  MOV R3, 0x3fd774eb ;  /* 0x3fd774eb00037802 */ /* 0x000fd60000000f00 */
[----:B------:R-:W-:-:S04]  /*22700*/  @P0 FFMA.FTZ R0, R3, 0.93318945169448852539, -R0 ;  /* 0x3f6ee58103000823 */ /* 0x000fc80000010800 */
[----:B------:R-:W-:-:S07]  /*22710*/  @!P0 FFMA.FTZ R0, R3, 0.93318945169448852539, R0 ;  /* 0x3f6ee58103008823 */ /* 0x000fce0000010000 */
.L_x_6202:
[----:B------:R-:W-:Y:S05]  /*22720*/  BSYNC B0 ;  /* 0x0000000000007941 */ /* 0x000fea0003800000 */
.L_x_6200:
        /* <DEDUP_REMOVED lines=10> */
.L_x_6191:
[----:B------:R-:W-:Y:S05]  /*227d0*/  BSYNC B3 ;  /* 0x0000000000037941 */ /* 0x000fea0003800000 */
.L_x_6188:
[----:B------:R-:W-:-:S13]  /*227e0*/  ISETP.NE.AND P0, PT, R23, RZ, PT ;  /* 0x000000ff1700720c */ /* 0x000fda0003f05270 */
[----:B-1----:R-:W-:-:S05]  /*227f0*/  @!P0 FADD.FTZ R26, -R26, -RZ ;  /* 0x800000ff1a1a8221 */ /* 0x002fca0000010100 */
[----:B------:R-:W-:Y:S01]  /*22800*/  MOV R23, R26 ;  /* 0x0000001a00177202 */ /* 0x000fe20000000f00 */
[----:B------:R-:W-:Y:S06]  /*22810*/  BRA `(.L_x_6162) ;  /* 0x0000000c006c7947 */ /* 0x000fec0003800000 */
.L_x_6166:
[----:B------:R-:W-:Y:S01]  /*22820*/  FADD.FTZ R22, -R25, 6.1232342629258392722e-17 ;  /* 0x248d313219167421 */ /* 0x000fe20000010100 */
[----:B------:R-:W-:-:S03]  /*22830*/  FADD.FTZ R23, -R24, -RZ ;  /* 0x800000ff18177221 */ /* 0x000fc60000010100 */
[----:B------:R-:W-:Y:S01]  /*22840*/  FADD.FTZ R22, R22, 1.5707963705062866211 ;  /* 0x3fc90fdb16167421 */ /* 0x000fe20000010000 */
[----:B------:R-:W-:Y:S06]  /*22850*/  BRA `(.L_x_6162) ;  /* 0x0000000c005c7947 */ /* 0x000fec0003800000 */
.L_x_6165:
[----:B------:R-:W-:Y:S01]  /*22860*/  HFMA2.MMA R22, -RZ, RZ, 0, 0 ;  /* 0x00000000ff167435 */ /* 0x000fe200000001ff */
[----:B------:R-:W-:Y:S01]  /*22870*/  FADD.FTZ R23, -R24, -RZ ;  /* 0x800000ff18177221 */ /* 0x000fe20000010100 */
[----:B------:R-:W-:Y:S09]  /*22880*/  BRA `(.L_x_6162) ;  /* 0x0000000c00507947 */ /* 0x000ff20003800000 */
.L_x_6164:
        /* <DEDUP_REMOVED lines=23> */
[----:B------:R-:W-:Y:S05]  /*22a00*/  CALL.REL.NOINC `($__internal_5_$__cuda_sm3x_div_rn_ftz_f32_slowpath) ;  /* 0x0000006000187944 */ /* 0x000fea0003c00000 */
.L_x_6207:
[----:B------:R-:W-:Y:S05]  /*22a10*/  BSYNC B4 ;  /* 0x0000000000047941 */ /* 0x000fea0003800000 */
.L_x_6206:
        /* <DEDUP_REMOVED lines=18> */
.L_x_6209:
[----:B------:R-:W-:Y:S02]  /*22b40*/  ISETP.GE.AND P0, PT, R25, RZ, PT ;  /* 0x000000ff1900720c */ /* 0x000fe40003f06270 */
[----:B------:R-:W-:-:S11]  /*22b50*/  MOV R3, 0x3fd774eb ;  /* 0x3fd774eb00037802 */ /* 0x000fd60000000f00 */
[----:B------:R-:W-:-:S04]  /*22b60*/  @P0 FFMA.FTZ R0, R3, 0.93318945169448852539, -R0 ;  /* 0x3f6ee58103000823 */ /* 0x000fc80000010800 */
[----:B------:R-:W-:-:S07]  /*22b70*/  @!P0 FFMA.FTZ R0, R3, 0.93318945169448852539, R0 ;  /* 0x3f6ee58103008823 */ /* 0x000fce0000010000 */
.L_x_6210:
[----:B------:R-:W-:Y:S05]  /*22b80*/  BSYNC B0 ;  /* 0x0000000000007941 */ /* 0x000fea0003800000 */
.L_x_6208:
        /* <DEDUP_REMOVED lines=13> */
.L_x_6205:
        /* <DEDUP_REMOVED lines=12> */
.L_x_6213:
[----:B------:R-:W-:Y:S05]  /*22d20*/  BSYNC B4 ;  /* 0x0000000000047941 */ /* 0x000fea0003800000 */
.L_x_6212:
        /* <DEDUP_REMOVED lines=18> */
.L_x_6215:
[----:B------:R-:W-:Y:S02]  /*22e50*/  ISETP.GE.AND P0, PT, R25, RZ, PT ;  /* 0x000000ff1900720c */ /* 0x000fe40003f06270 */
[----:B------:R-:W-:-:S11]  /*22e60*/  MOV R3, 0x3fd774eb ;  /* 0x3fd774eb00037802 */ /* 0x000fd60000000f00 */
[----:B------:R-:W-:-:S04]  /*22e70*/  @P0 FFMA.FTZ R0, R3, 0.93318945169448852539, -R0 ;  /* 0x3f6ee58103000823 */ /* 0x000fc80000010800 */
[----:B------:R-:W-:-:S07]  /*22e80*/  @!P0 FFMA.FTZ R0, R3, 0.93318945169448852539, R0 ;  /* 0x3f6ee58103008823 */ /* 0x000fce0000010000 */
.L_x_6216:
[----:B------:R-:W-:Y:S05]  /*22e90*/  BSYNC B0 ;  /* 0x0000000000007941 */ /* 0x000fea0003800000 */
.L_x_6214:
        /* <DEDUP_REMOVED lines=27> */
.L_x_6204:
        /* <DEDUP_REMOVED lines=33> */
.L_x_6218:
[----:B------:R-:W-:Y:S05]  /*23260*/  BSYNC B4 ;  /* 0x0000000000047941 */ /* 0x000fea0003800000 */
.L_x_6217:
        /* <DEDUP_REMOVED lines=18> */
.L_x_6220:
[----:B------:R-:W-:Y:S02]  /*23390*/  ISETP.GE.AND P0, PT, R25, RZ, PT ;  /* 0x000000ff1900720c */ /* 0x000fe40003f06270 */
[----:B------:R-:W-:-:S11]  /*233a0*/  MOV R3, 0x3fd774eb ;  /* 0x3fd774eb00037802 */ /* 0x000fd60000000f00 */
[----:B------:R-:W-:-:S04]  /*233b0*/  @P0 FFMA.FTZ R0, R3, 0.93318945169448852539, -R0 ;  /* 0x3f6ee58103000823 */ /* 0x000fc80000010800 */
[----:B------:R-:W-:-:S07]  /*233c0*/  @!P0 FFMA.FTZ R0, R3, 0.93318945169448852539, R0 ;  /* 0x3f6ee58103008823 */ /* 0x000fce0000010000 */
.L_x_6221:
[----:B------:R-:W-:Y:S05]  /*233d0*/  BSYNC B0 ;  /* 0x0000000000007941 */ /* 0x000fea0003800000 */
.L_x_6219:
        /* <DEDUP_REMOVED lines=10> */
.L_x_6211:
[----:B------:R-:W-:Y:S05]  /*23480*/  BSYNC B3 ;  /* 0x0000000000037941 */ /* 0x000fea0003800000 */
.L_x_6203:
[----:B------:R-:W-:Y:S01]  /*23490*/  ISETP.NE.AND P0, PT, R23, RZ, PT ;  /* 0x000000ff1700720c */ /* 0x000fe20003f05270 */
[----:B------:R-:W-:Y:S01]  /*234a0*/  FADD.FTZ R23, R28, 0.69314718246459960938 ;  /* 0x3f3172181c177421 */ /* 0x000fe20000010000 */
[----:B------:R-:W-:-:S11]  /*234b0*/  FADD.FTZ R22, |R0|, -RZ ;  /* 0x800000ff00167221 */ /* 0x000fd60000010200 */
[----:B------:R-:W-:Y:S01]  /*234c0*/  @!P0 FADD.FTZ R23, -R23, -RZ ;  /* 0x800000ff17178221 */ /* 0x000fe20000010100 */
[----:B------:R-:W-:Y:S06]  /*234d0*/  BRA `(.L_x_6162) ;  /* 0x00000000003c7947 */ /* 0x000fec0003800000 */
.L_x_6163:
        /* <DEDUP_REMOVED lines=15> */
.L_x_6162:
[----:B------:R-:W-:Y:S05]  /*235d0*/  BSYNC B2 ;  /* 0x0000000000027941 */ /* 0x000fea0003800000 */
.L_x_6161:
        /* <DEDUP_REMOVED lines=113> */
.L_x_6231:
        /* <DEDUP_REMOVED lines=10> */
.L_x_6233:
[----:B------:R-:W-:-:S04]  /*23d90*/  FADD.FTZ R4, -R0, R5 ;  /* 0x0000000500047221 */ /* 0x000fc80000010100 */
[----:B------:R-:W-:-:S07]  /*23da0*/  FMUL.FTZ R4, R4, 0.5 ;  /* 0x3f00000004047820 */ /* 0x000fce0000410000 */
.L_x_6234:
[----:B------:R-:W-:Y:S05]  /*23db0*/  BSYNC B1 ;  /* 0x0000000000017941 */ /* 0x000fea0003800000 */
.L_x_6232:
        /* <DEDUP_REMOVED lines=11> */
.L_x_6236:
[----:B------:R-:W-:-:S04]  /*23e70*/  FADD.FTZ R7, R6, -R7 ;  /* 0x8000000706077221 */ /* 0x000fc80000010000 */
[----:B------:R-:W-:-:S07]  /*23e80*/  FMUL.FTZ R7, R7, 0.5 ;  /* 0x3f00000007077820 */ /* 0x000fce0000410000 */
.L_x_6237:
[----:B------:R-:W-:Y:S05]  /*23e90*/  BSYNC B1 ;  /* 0x0000000000017941 */ /* 0x000fea0003800000 */
.L_x_6235:
        /* <DEDUP_REMOVED lines=35> */
.L_x_6230:
[----:B------:R0:W1:Y:S02]  /*240d0*/  MUFU.SQRT R28, R24 ;  /* 0x00000018001c7308 */ /* 0x0000640000002000 */
.L_x_6229:
[----:B------:R-:W-:Y:S05]  /*240e0*/  BSYNC B0 ;  /* 0x0000000000007941 */ /* 0x000fea0003800000 */
.L_x_6228:
        /* <DEDUP_REMOVED lines=24> */
.L_x_6244:
[----:B------:R-:W-:-:S04]  /*24270*/  FADD.FTZ R0, -R0, R5 ;  /* 0x0000000500007221 */ /* 0x000fc80000010100 */
[----:B------:R-:W-:-:S07]  /*24280*/  FMUL.FTZ R0, R0, 0.5 ;  /* 0x3f00000000007820 */ /* 0x000fce0000410000 */
.L_x_6245:
[----:B------:R-:W-:Y:S05]  /*24290*/  BSYNC B1 ;  /* 0x0000000000017941 */ /* 0x000fea0003800000 */
.L_x_6243:
        /* <DEDUP_REMOVED lines=10> */
.L_x_6247:
[----:B------:R-:W-:-:S04]  /*24340*/  FADD.FTZ R3, -R3, R6 ;  /* 0x0000000603037221 */ /* 0x000fc80000010100 */
[----:B------:R-:W-:-:S07]  /*24350*/  FMUL.FTZ R3, R3, 0.5 ;  /* 0x3f00000003037820 */ /* 0x000fce0000410000 */
.L_x_6248:
[----:B------:R-:W-:Y:S05]  /*24360*/  BSYNC B1 ;  /* 0x0000000000017941 */ /* 0x000fea0003800000 */
.L_x_6246:
[----:B------:R-:W-:Y:S01]  /*24370*/  FADD.FTZ R3, R3, R0 ;  /* 0x0000000003037221 */ /* 0x000fe20000010000 */
[----:B------:R-:W-:Y:S01]  /*24380*/  FADD.FTZ R30, R29, R30 ;  /* 0x0000001e1d1e7221 */ /* 0x000fe20000010000 */
[----:B------:R-:W-:-:S03]  /*24390*/  PLOP3.LUT P0, PT, PT, PT, PT, 0x80, 0x0 ;  /* 0x000000000000781c */ /* 0x000fc60003f0f070 */
[----:B------:R-:W-:-:S06]  /*243a0*/  FMUL.FTZ R30, R30, R3 ;  /* 0x000000031e1e7220 */ /* 0x000fcc0000410000 */
[----:B------:R-:W2:Y:S01]  /*243b0*/  MUFU.SQRT R30, R30 ;  /* 0x0000001e001e7308 */ /* 0x000ea20000002000 */
[----:B------:R-:W-:Y:S05]  /*243c0*/  BRA `(.L_x_6240) ;  /* 0x0000000000687947 */ /* 0x000fea0003800000 */
.L_x_6242:
        /* <DEDUP_REMOVED lines=15> */
.L_x_6241:
        /* <DEDUP_REMOVED lines=8> */
.L_x_6239:
[----:B------:R-:W-:Y:S01]  /*24540*/  PLOP3.LUT P0, PT, PT, PT, PT, 0x80, 0x0 ;  /* 0x000000000000781c */ /* 0x000fe20003f0f070 */
[----:B------:R-:W-:Y:S01]  /*24550*/  FMUL.FTZ R30, R30, 16777216 ;  /* 0x4b8000001e1e7820 */ /* 0x000fe20000410000 */
[----:B------:R-:W-:-:S11]  /*24560*/  FMUL.FTZ R29, R29, 16777216 ;  /* 0x4b8000001d1d7820 */ /* 0x000fd60000410000 */
.L_x_6240:
[----:B------:R-:W-:Y:S05]  /*24570*/  BSYNC B0 ;  /* 0x0000000000007941 */ /* 0x000fea0003800000 */
.L_x_6238:
        /* <DEDUP_REMOVED lines=33> */
.L_x_6251:
        /* <DEDUP_REMOVED lines=28> */
.L_x_6250:
        /* <DEDUP_REMOVED lines=20> */
.L_x_6255:
[----:B------:R-:W-:Y:S05]  /*24a90*/  BSYNC B4 ;  /* 0x0000000000047941 */ /* 0x000fea0003800000 */
.L_x_6254:
        /* <DEDUP_REMOVED lines=18> */
.L_x_6257:
[----:B------:R-:W-:Y:S02]  /*24bc0*/  ISETP.GE.AND P0, PT, R29, RZ, PT ;  /* 0x000000ff1d00720c */ /* 0x000fe40003f06270 */
[----:B------:R-:W-:-:S11]  /*24bd0*/  MOV R3, 0x3fd774eb ;  /* 0x3fd774eb00037802 */ /* 0x000fd60000000f00 */
[----:B------:R-:W-:-:S04]  /*24be0*/  @P0 FFMA.FTZ R0, R3, 0.93318945169448852539, -R0 ;  /* 0x3f6ee58103000823 */ /* 0x000fc80000010800 */
[----:B------:R-:W-:-:S07]  /*24bf0*/  @!P0 FFMA.FTZ R0, R3, 0.93318945169448852539, R0 ;  /* 0x3f6ee58103008823 */ /* 0x000fce0000010000 */
.L_x_6258:
[----:B------:R-:W-:Y:S05]  /*24c00*/  BSYNC B0 ;  /* 0x0000000000007941 */ /* 0x000fea0003800000 */
.L_x_6256:
        /* <DEDUP_REMOVED lines=11> */
.L_x_6253:
        /* <DEDUP_REMOVED lines=17> */
.L_x_6260:
[----:B------:R-:W-:Y:S05]  /*24dd0*/  BSYNC B4 ;  /* 0x0000000000047941 */ /* 0x000fea0003800000 */
.L_x_6259:
        /* <DEDUP_REMOVED lines=18> */
.L_x_6262:
[----:B------:R-:W-:Y:S02]  /*24f00*/  ISETP.GE.AND P0, PT, R29, RZ, PT ;  /* 0x000000ff1d00720c */ /* 0x000fe40003f06270 */
[----:B------:R-:W-:-:S11]  /*24f10*/  MOV R3, 0x3fd774eb ;  /* 0x3fd774eb00037802 */ /* 0x000fd60000000f00 */
[----:B------:R-:W-:-:S04]  /*24f20*/  @P0 FFMA.FTZ R0, R3, 0.93318945169448852539, -R0 ;  /* 0x3f6ee58103000823 */ /* 0x000fc80000010800 */
[----:B------:R-:W-:-:S07]  /*24f30*/  @!P0 FFMA.FTZ R0, R3, 0.93318945169448852539, R0 ;  /* 0x3f6ee58103008823 */ /* 0x000fce0000010000 */
.L_x_6263:
[----:B------:R-:W-:Y:S05]  /*24f40*/  BSYNC B0 ;  /* 0x0000000000007941 */ /* 0x000fea0003800000 */
.L_x_6261:
        /* <DEDUP_REMOVED lines=10> */
.L_x_6252:
[----:B------:R-:W-:Y:S05]  /*24ff0*/  BSYNC B3 ;  /* 0x0000000000037941 */ /* 0x000fea0003800000 */
.L_x_6249:
[----:B------:R-:W-:-:S13]  /*25000*/  ISETP.NE.AND P0, PT, R25, RZ, PT ;  /* 0x000000ff1900720c */ /* 0x000fda0003f05270 */
[----:B-1----:R-:W-:-:S05]  /*25010*/  @!P0 FADD.FTZ R28, -R28, -RZ ;  /* 0x800000ff1c1c8221 */ /* 0x002fca0000010100 */
[----:B------:R-:W-:Y:S01]  /*25020*/  MOV R25, R28 ;  /* 0x0000001c00197202 */ /* 0x000fe20000000f00 */
[----:B------:R-:W-:Y:S06]  /*25030*/  BRA `(.L_x_6223) ;  /* 0x0000000c006c7947 */ /* 0x000fec0003800000 */
.L_x_6227:
[----:B------:R-:W-:Y:S01]  /*25040*/  FADD.FTZ R24, -R27, 6.1232342629258392722e-17 ;  /* 0x248d31321b187421 */ /* 0x000fe20000010100 */
[----:B------:R-:W-:-:S03]  /*25050*/  FADD.FTZ R25, -R26, -RZ ;  /* 0x800000ff1a197221 */ /* 0x000fc60000010100 */
[----:B------:R-:W-:Y:S01]  /*25060*/  FADD.FTZ R24, R24, 1.5707963705062866211 ;  /* 0x3fc90fdb18187421 */ /* 0x000fe20000010000 */
[----:B------:R-:W-:Y:S06]  /*25070*/  BRA `(.L_x_6223) ;  /* 0x0000000c005c7947 */ /* 0x000fec0003800000 */
.L_x_6226:
[----:B------:R-:W-:Y:S01]  /*25080*/  HFMA2.MMA R24, -RZ, RZ, 0, 0 ;  /* 0x00000000ff187435 */ /* 0x000fe200000001ff */
[----:B------:R-:W-:Y:S01]  /*25090*/  FADD.FTZ R25, -R26, -RZ ;  /* 0x800000ff1a197221 */ /* 0x000fe20000010100 */
[----:B------:R-:W-:Y:S09]  /*250a0*/  BRA `(.L_x_6223) ;  /* 0x0000000c00507947 */ /* 0x000ff20003800000 */
.L_x_6225:
        /* <DEDUP_REMOVED lines=24> */
.L_x_6268:
[----:B------:R-:W-:Y:S05]  /*25230*/  BSYNC B4 ;  /* 0x0000000000047941 */ /* 0x000fea0003800000 */
.L_x_6267:
        /* <DEDUP_REMOVED lines=18> */
.L_x_6270:
[----:B------:R-:W-:Y:S02]  /*25360*/  ISETP.GE.AND P0, PT, R27, RZ, PT ;  /* 0x000000ff1b00720c */ /* 0x000fe40003f06270 */
[----:B------:R-:W-:-:S11]  /*25370*/  MOV R3, 0x3fd774eb ;  /* 0x3fd774eb00037802 */ /* 0x000fd60000000f00 */
[----:B------:R-:W-:-:S04]  /*25380*/  @P0 FFMA.FTZ R0, R3, 0.93318945169448852539, -R0 ;  /* 0x3f6ee58103000823 */ /* 0x000fc80000010800 */
[----:B------:R-:W-:-:S07]  /*25390*/  @!P0 FFMA.FTZ R0, R3, 0.93318945169448852539, R0 ;  /* 0x3f6ee58103008823 */ /* 0x000fce0000010000 */
.L_x_6271:
[----:B------:R-:W-:Y:S05]  /*253a0*/  BSYNC B0 ;  /* 0x0000000000007941 */ /* 0x000fea0003800000 */
.L_x_6269:
        /* <DEDUP_REMOVED lines=13> */
.L_x_6266:
        /* <DEDUP_REMOVED lines=12> */
.L_x_6274:
[----:B------:R-:W-:Y:S05]  /*25540*/  BSYNC B4 ;  /* 0x0000000000047941 */ /* 0x000fea0003800000 */
.L_x_6273:
        /* <DEDUP_REMOVED lines=18> */
.L_x_6276:
[----:B------:R-:W-:Y:S02]  /*25670*/  ISETP.GE.AND P0, PT, R27, RZ, PT ;  /* 0x000000ff1b00720c */ /* 0x000fe40003f06270 */
[----:B------:R-:W-:-:S11]  /*25680*/  MOV R3, 0x3fd774eb ;  /* 0x3fd774eb00037802 */ /* 0x000fd60000000f00 */
[----:B------:R-:W-:-:S04]  /*25690*/  @P0 FFMA.FTZ R0, R3, 0.93318945169448852539, -R0 ;  /* 0x3f6ee58103000823 */ /* 0x000fc80000010800 */
[----:B------:R-:W-:-:S07]  /*256a0*/  @!P0 FFMA.FTZ R0, R3, 0.93318945169448852539, R0 ;  /* 0x3f6ee58103008823 */ /* 0x000fce0000010000 */
.L_x_6277:
[----:B------:R-:W-:Y:S05]  /*256b0*/  BSYNC B0 ;  /* 0x0000000000007941 */ /* 0x000fea0003800000 */
.L_x_6275:
        /* <DEDUP_REMOVED lines=27> */
.L_x_6265:
        /* <DEDUP_REMOVED lines=33> */
.L_x_6279:
[----:B------:R-:W-:Y:S05]  /*25a80*/  BSYNC B4 ;  /* 0x0000000000047941 */ /* 0x000fea0003800000 */
.L_x_6278:
        /* <DEDUP_REMOVED lines=18> */
.L_x_6281:
[----:B------:R-:W-:Y:S02]  /*25bb0*/  ISETP.GE.AND P0, PT, R27, RZ, PT ;  /* 0x000000ff1b00720c */ /* 0x000fe40003f06270 */
[----:B------:R-:W-:-:S11]  /*25bc0*/  MOV R3, 0x3fd774eb ;  /* 0x3fd774eb00037802 */ /* 0x000fd60000000f00 */
[----:B------:R-:W-:-:S04]  /*25bd0*/  @P0 FFMA.FTZ R0, R3, 0.93318945169448852539, -R0 ;  /* 0x3f6ee58103000823 */ /* 0x000fc80000010800 */
[----:B------:R-:W-:-:S07]  /*25be0*/  @!P0 FFMA.FTZ R0, R3, 0.93318945169448852539, R0 ;  /* 0x3f6ee58103008823 */ /* 0x000fce0000010000 */
.L_x_6282:
[----:B------:R-:W-:Y:S05]  /*25bf0*/  BSYNC B0 ;  /* 0x0000000000007941 */ /* 0x000fea0003800000 */
.L_x_6280:
        /* <DEDUP_REMOVED lines=10> */
.L_x_6272:
[----:B------:R-:W-:Y:S05]  /*25ca0*/  BSYNC B3 ;  /* 0x0000000000037941 */ /* 0x000fea0003800000 */
.L_x_6264:
[----:B------:R-:W-:Y:S01]  /*25cb0*/  ISETP.NE.AND P0, PT, R25, RZ, PT ;  /* 0x000000ff1900720c */ /* 0x000fe20003f05270 */
[----:B------:R-:W-:Y:S01]  /*25cc0*/  FADD.FTZ R25, R30, 0.69314718246459960938 ;  /* 0x3f3172181e197421 */ /* 0x000fe20000010000 */
[----:B------:R-:W-:-:S11]  /*25cd0*/  FADD.FTZ R24, |R0|, -RZ ;  /* 0x800000ff00187221 */ /* 0x000fd60000010200 */
[----:B------:R-:W-:Y:S01]  /*25ce0*/  @!P0 FADD.FTZ R25, -R25, -RZ ;  /* 0x800000ff19198221 */ /* 0x000fe20000010100 */
[----:B------:R-:W-:Y:S06]  /*25cf0*/  BRA `(.L_x_6223) ;  /* 0x00000000003c7947 */ /* 0x000fec0003800000 */
.L_x_6224:
[----:B------:R-:W-:-:S13]  /*25d00*/  FSETP.NEU.FTZ.AND P0, PT, R29, +INF , PT ;  /* 0x7f8000001d00780b */ /* 0x000fda0003f1d000 */
[----:B---3--:R-:W-:Y:S01]  /*25d10*/  @!P0 FADD.FTZ R24, R26, R26 ;  /* 0x0000001a1a188221 */ /* 0x008fe20000010000 */
        /* <DEDUP_REMOVED lines=13> */
.L_x_6223:
[----:B------:R-:W-:Y:S05]  /*25df0*/  BSYNC B2 ;  /* 0x0000000000027941 */ /* 0x000fea0003800000 */
.L_x_6222:
[----:B------:R-:W-:Y:S01]  /*25e00*/  IADD3 R3, R13, 0x380, RZ ;  /* 0x000003800d037810 */ /* 0x000fe20007ffe0ff */
[----:B------:R-:W-:Y:S03]  /*25e10*/  BSSY B2, `(.L_x_6283) ;  /* 0x000027f000027945 */ /* 0x000fe60003800000 */
[----:B------:R-:W-:-:S13]  /*25e20*/  ISETP.GE.AND P0, PT, R3, R10, PT ;  /* 0x0000000a0300720c */ /* 0x000fda0003f06270 */
[----:B------:R-:W-:Y:S05]  /*25e30*/  @P0 BRA `(.L_x_6284) ;  /* 0x0000002400f00947 */ /* 0x000fea0003800000 */
[--C-:B--2-4-:R-:W-:Y:S02]  /*25e40*/  HADD2.F32 R26, -RZ, R31.reuse.H1_H1 ;  /* 0x3000001fff1a7230 */ /* 0x114fe40000004100 */
        /* <DEDUP_REMOVED lines=108> */
.L_x_6292:
        /* <DEDUP_REMOVED lines=10> */
.L_x_6294:
[----:B------:R-:W-:-:S04]  /*265b0*/  FADD.FTZ R4, -R0, R5 ;  /* 0x0000000500047221 */ /* 0x000fc80000010100 */
[----:B------:R-:W-:-:S07]  /*265c0*/  FMUL.FTZ R4, R4, 0.5 ;  /* 0x3f00000004047820 */ /* 0x000fce0000410000 */
.L_x_6295:
[----:B------:R-:W-:Y:S05]  /*265d0*/  BSYNC B1 ;  /* 0x0000000000017941 */ /* 0x000fea0003800000 */
.L_x_6293:
        /* <DEDUP_REMOVED lines=11> */
.L_x_6297:
[----:B------:R-:W-:-:S04]  /*26690*/  FADD.FTZ R7, R6, -R7 ;  /* 0x8000000706077221 */ /* 0x000fc80000010000 */
[----:B------:R-:W-:-:S07]  /*266a0*/  FMUL.FTZ R7, R7, 0.5 ;  /* 0x3f00000007077820 */ /* 0x000fce0000410000 */
.L_x_6298:
[----:B------:R-:W-:Y:S05]  /*266b0*/  BSYNC B1 ;  /* 0x0000000000017941 */ /* 0x000fea0003800000 */
.L_x_6296:
        /* <DEDUP_REMOVED lines=35> */
.L_x_6291:
[----:B------:R0:W1:Y:S02]  /*268f0*/  MUFU.SQRT R30, R31 ;  /* 0x0000001f001e7308 */ /* 0x0000640000002000 */
.L_x_6290:
[----:B------:R-:W-:Y:S05]  /*26900*/  BSYNC B0 ;  /* 0x0000000000007941 */ /* 0x000fea0003800000 */
.L_x_6289:
        /* <DEDUP_REMOVED lines=24> */
.L_x_6305:
[----:B------:R-:W-:-:S04]  /*26a90*/  FADD.FTZ R0, -R0, R5 ;  /* 0x0000000500007221 */ /* 0x000fc80000010100 */
[----:B------:R-:W-:-:S07]  /*26aa0*/  FMUL.FTZ R0, R0, 0.5 ;  /* 0x3f00000000007820 */ /* 0x000fce0000410000 */
.L_x_6306:
[----:B------:R-:W-:Y:S05]  /*26ab0*/  BSYNC B1 ;  /* 0x0000000000017941 */ /* 0x000fea0003800000 */
.L_x_6304:
        /* <DEDUP_REMOVED lines=10> */
.L_x_6308:
[----:B------:R-:W-:-:S04]  /*26b60*/  FADD.FTZ R3, -R3, R6 ;  /* 0x0000000603037221 */ /* 0x000fc80000010100 */
[----:B------:R-:W-:-:S07]  /*26b70*/  FMUL.FTZ R3, R3, 0.5 ;  /* 0x3f00000003037820 */ /* 0x000fce0000410000 */
.L_x_6309:
[----:B------:R-:W-:Y:S05]  /*26b80*/  BSYNC B1 ;  /* 0x0000000000017941 */ /* 0x000fea0003800000 */
.L_x_6307:
[----:B------:R-:W-:Y:S01]  /*26b90*/  FADD.FTZ R0, R3, R0 ;  /* 0x0000000003007221 */ /* 0x000fe20000010000 */
[----:B------:R-:W-:Y:S01]  /*26ba0*/  FADD.FTZ R33, R28, R33 ;  /* 0x000000211c217221 */ /* 0x000fe20000010000 */
[----:B------:R-:W-:-:S03]  /*26bb0*/  PLOP3.LUT P0, PT, PT, PT, PT, 0x80, 0x0 ;  /* 0x000000000000781c */ /* 0x000fc60003f0f070 */
[----:B------:R-:W-:-:S06]  /*26bc0*/  FMUL.FTZ R33, R33, R0 ;  /* 0x0000000021217220 */ /* 0x000fcc0000410000 */
[----:B------:R-:W2:Y:S01]  /*26bd0*/  MUFU.SQRT R33, R33 ;  /* 0x0000002100217308 */ /* 0x000ea20000002000 */
[----:B------:R-:W-:Y:S05]  /*26be0*/  BRA `(.L_x_6301) ;  /* 0x0000000000687947 */ /* 0x000fea0003800000 */
.L_x_6303:
        /* <DEDUP_REMOVED lines=15> */
.L_x_6302:
        /* <DEDUP_REMOVED lines=8> */
.L_x_6300:
[----:B------:R-:W-:Y:S01]  /*26d60*/  PLOP3.LUT P0, PT, PT, PT, PT, 0x80, 0x0 ;  /* 0x000000000000781c */ /* 0x000fe20003f0f070 */
[----:B------:R-:W-:Y:S01]  /*26d70*/  FMUL.FTZ R33, R33, 16777216 ;  /* 0x4b80000021217820 */ /* 0x000fe20000410000 */
[----:B------:R-:W-:-:S11]  /*26d80*/  FMUL.FTZ R28, R28, 16777216 ;  /* 0x4b8000001c1c7820 */ /* 0x000fd60000410000 */
.L_x_6301:
[----:B------:R-:W-:Y:S05]  /*26d90*/  BSYNC B0 ;  /* 0x0000000000007941 */ /* 0x000fea0003800000 */
.L_x_6299:
        /* <DEDUP_REMOVED lines=33> */
.L_x_6312:
        /* <DEDUP_REMOVED lines=28> */
.L_x_6311:
        /* <DEDUP_REMOVED lines=20> */
.L_x_6316:
[----:B------:R-:W-:Y:S05]  /*272b0*/  BSYNC B4 ;  /* 0x0000000000047941 */ /* 0x000fea0003800000 */
.L_x_6315:
        /* <DEDUP_REMOVED lines=18> */
.L_x_6318:
[----:B------:R-:W-:Y:S02]  /*273e0*/  ISETP.GE.AND P0, PT, R28, RZ, PT ;  /* 0x000000ff1c00720c */ /* 0x000fe40003f06270 */
[----:B------:R-:W-:-:S11]  /*273f0*/  MOV R3, 0x3fd774eb ;  /* 0x3fd774eb00037802 */ /* 0x000fd60000000f00 */
[----:B------:R-:W-:-:S04]  /*27400*/  @P0 FFMA.FTZ R0, R3, 0.93318945169448852539, -R0 ;  /* 0x3f6ee58103000823 */ /* 0x000fc80000010800 */
[----:B------:R-:W-:-:S07]  /*27410*/  @!P0 FFMA.FTZ R0, R3, 0.93318945169448852539, R0 ;  /* 0x3f6ee58103008823 */ /* 0x000fce0000010000 */
.L_x_6319:
[----:B------:R-:W-:Y:S05]  /*27420*/  BSYNC B0 ;  /* 0x0000000000007941 */ /* 0x000fea0003800000 */
.L_x_6317:
        /* <DEDUP_REMOVED lines=11> */
.L_x_6314:
        /* <DEDUP_REMOVED lines=17> */
.L_x_6321:
[----:B------:R-:W-:Y:S05]  /*275f0*/  BSYNC B4 ;  /* 0x0000000000047941 */ /* 0x000fea0003800000 */
.L_x_6320:
        /* <DEDUP_REMOVED lines=18> */
.L_x_6323:
[----:B------:R-:W-:Y:S02]  /*27720*/  ISETP.GE.AND P0, PT, R28, RZ, PT ;  /* 0x000000ff1c00720c */ /* 0x000fe40003f06270 */
[----:B------:R-:W-:-:S11]  /*27730*/  MOV R3, 0x3fd774eb ;  /* 0x3fd774eb00037802 */ /* 0x000fd60000000f00 */
[----:B------:R-:W-:-:S04]  /*27740*/  @P0 FFMA.FTZ R0, R3, 0.93318945169448852539, -R0 ;  /* 0x3f6ee58103000823 */ /* 0x000fc80000010800 */
[----:B------:R-:W-:-:S07]  /*27750*/  @!P0 FFMA.FTZ R0, R3, 0.93318945169448852539, R0 ;  /* 0x3f6ee58103008823 */ /* 0x000fce0000010000 */
.L_x_6324:
[----:B------:R-:W-:Y:S05]  /*27760*/  BSYNC B0 ;  /* 0x0000000000007941 */ /* 0x000fea0003800000 */
.L_x_6322:
        /* <DEDUP_REMOVED lines=10> */
.L_x_6313:
[----:B------:R-:W-:Y:S05]  /*27810*/  BSYNC B3 ;  /* 0x0000000000037941 */ /* 0x000fea0003800000 */
.L_x_6310:
[----:B------:R-:W-:-:S13]  /*27820*/  ISETP.NE.AND P0, PT, R29, RZ, PT ;  /* 0x000000ff1d00720c */ /* 0x000fda0003f05270 */
[----:B-1----:R-:W-:Y:S01]  /*27830*/  @!P0 FADD.FTZ R30, -R30, -RZ ;  /* 0x800000ff1e1e8221 */ /* 0x002fe20000010100 */
[----:B------:R-:W-:Y:S06]  /*27840*/  BRA `(.L_x_6284) ;  /* 0x0000000c006c7947 */ /* 0x000fec0003800000 */
.L_x_6288:
[----:B------:R-:W-:Y:S01]  /*27850*/  FADD.FTZ R3, -R26, 6.1232342629258392722e-17 ;  /* 0x248d31321a037421 */ /* 0x000fe20000010100 */
[----:B------:R-:W-:-:S03]  /*27860*/  FADD.FTZ R30, -R27, -RZ ;  /* 0x800000ff1b1e7221 */ /* 0x000fc60000010100 */
[----:B------:R-:W-:Y:S01]  /*27870*/  FADD.FTZ R3, R3, 1.5707963705062866211 ;  /* 0x3fc90fdb03037421 */ /* 0x000fe20000010000 */
[----:B------:R-:W-:Y:S06]  /*27880*/  BRA `(.L_x_6284) ;  /* 0x0000000c005c7947 */ /* 0x000fec0003800000 */
.L_x_6287:
[----:B------:R-:W-:Y:S01]  /*27890*/  FADD.FTZ R30, -R27, -RZ ;  /* 0x800000ff1b1e7221 */ /* 0x000fe20000010100 */
[----:B------:R-:W-:Y:S01]  /*278a0*/  MOV R3, RZ ;  /* 0x000000ff00037202 */ /* 0x000fe20000000f00 */
[----:B------:R-:W-:Y:S06]  /*278b0*/  BRA `(.L_x_6284) ;  /* 0x0000000c00507947 */ /* 0x000fec0003800000 */
.L_x_6286:
        /* <DEDUP_REMOVED lines=24> */
.L_x_6329:
[----:B------:R-:W-:Y:S05]  /*27a40*/  BSYNC B4 ;  /* 0x0000000000047941 */ /* 0x000fea0003800000 */
.L_x_6328:
        /* <DEDUP_REMOVED lines=18> */
.L_x_6331:
[----:B------:R-:W-:Y:S02]  /*27b70*/  ISETP.GE.AND P0, PT, R26, RZ, PT ;  /* 0x000000ff1a00720c */ /* 0x000fe40003f06270 */
[----:B------:R-:W-:-:S11]  /*27b80*/  MOV R3, 0x3fd774eb ;  /* 0x3fd774eb00037802 */ /* 0x000fd60000000f00 */
[----:B------:R-:W-:-:S04]  /*27b90*/  @P0 FFMA.FTZ R0, R3, 0.93318945169448852539, -R0 ;  /* 0x3f6ee58103000823 */ /* 0x000fc80000010800 */
[----:B------:R-:W-:-:S07]  /*27ba0*/  @!P0 FFMA.FTZ R0, R3, 0.93318945169448852539, R0 ;  /* 0x3f6ee58103008823 */ /* 0x000fce0000010000 */
.L_x_6332:
[----:B------:R-:W-:Y:S05]  /*27bb0*/  BSYNC B0 ;  /* 0x0000000000007941 */ /* 0x000fea0003800000 */
.L_x_6330:
        /* <DEDUP_REMOVED lines=13> */
.L_x_6327:
        /* <DEDUP_REMOVED lines=12> */
.L_x_6335:
[----:B------:R-:W-:Y:S05]  /*27d50*/  BSYNC B4 ;  /* 0x0000000000047941 */ /* 0x000fea0003800000 */
.L_x_6334:
        /* <DEDUP_REMOVED lines=18> */
.L_x_6337:
[----:B------:R-:W-:Y:S02]  /*27e80*/  ISETP.GE.AND P0, PT, R26, RZ, PT ;  /* 0x000000ff1a00720c */ /* 0x000fe40003f06270 */
[----:B------:R-:W-:-:S11]  /*27e90*/  MOV R3, 0x3fd774eb ;  /* 0x3fd774eb00037802 */ /* 0x000fd60000000f00 */
[----:B------:R-:W-:-:S04]  /*27ea0*/  @P0 FFMA.FTZ R0, R3, 0.93318945169448852539, -R0 ;  /* 0x3f6ee58103000823 */ /* 0x000fc80000010800 */
[----:B------:R-:W-:-:S07]  /*27eb0*/  @!P0 FFMA.FTZ R0, R3, 0.93318945169448852539, R0 ;  /* 0x3f6ee58103008823 */ /* 0x000fce0000010000 */
.L_x_6338:
[----:B------:R-:W-:Y:S05]  /*27ec0*/  BSYNC B0 ;  /* 0x0000000000007941 */ /* 0x000fea0003800000 */
.L_x_6336:
        /* <DEDUP_REMOVED lines=27> */
.L_x_6326:
        /* <DEDUP_REMOVED lines=33> */
.L_x_6340:
[----:B------:R-:W-:Y:S05]  /*28290*/  BSYNC B4 ;  /* 0x0000000000047941 */ /* 0x000fea0003800000 */
.L_x_6339:
        /* <DEDUP_REMOVED lines=18> */
.L_x_6342:
[----:B------:R-:W-:Y:S02]  /*283c0*/  ISETP.GE.AND P0, PT, R26, RZ, PT ;  /* 0x000000ff1a00720c */ /* 0x000fe40003f06270 */
[----:B------:R-:W-:-:S11]  /*283d0*/  MOV R3, 0x3fd774eb ;  /* 0x3fd774eb00037802 */ /* 0x000fd60000000f00 */
[----:B------:R-:W-:-:S04]  /*283e0*/  @P0 FFMA.FTZ R0, R3, 0.93318945169448852539, -R0 ;  /* 0x3f6ee58103000823 */ /* 0x000fc80000010800 */
[----:B------:R-:W-:-:S07]  /*283f0*/  @!P0 FFMA.FTZ R0, R3, 0.93318945169448852539, R0 ;  /* 0x3f6ee58103008823 */ /* 0x000fce0000010000 */
.L_x_6343:
[----:B------:R-:W-:Y:S05]  /*28400*/  BSYNC B0 ;  /* 0x0000000000007941 */ /* 0x000fea0003800000 */
.L_x_6341:
        /* <DEDUP_REMOVED lines=10> */
.L_x_6333:
[----:B------:R-:W-:Y:S05]  /*284b0*/  BSYNC B3 ;  /* 0x0000000000037941 */ /* 0x000fea0003800000 */
.L_x_6325:
[----:B------:R-:W-:Y:S01]  /*284c0*/  ISETP.NE.AND P0, PT, R29, RZ, PT ;  /* 0x000000ff1d00720c */ /* 0x000fe20003f05270 */
[----:B------:R-:W-:Y:S01]  /*284d0*/  FADD.FTZ R30, R31, 0.69314718246459960938 ;  /* 0x3f3172181f1e7421 */ /* 0x000fe20000010000 */
[----:B------:R-:W-:-:S11]  /*284e0*/  FADD.FTZ R3, |R0|, -RZ ;  /* 0x800000ff00037221 */ /* 0x000fd60000010200 */
[----:B------:R-:W-:Y:S01]  /*284f0*/  @!P0 FADD.FTZ R30, -R30, -RZ ;  /* 0x800000ff1e1e8221 */ /* 0x000fe20000010100 */
[----:B------:R-:W-:Y:S06]  /*28500*/  BRA `(.L_x_6284) ;  /* 0x00000000003c7947 */ /* 0x000fec0003800000 */
.L_x_6285:
        /* <DEDUP_REMOVED lines=15> */
.L_x_6284:
[----:B------:R-:W-:Y:S05]  /*28600*/  BSYNC B2 ;  /* 0x0000000000027941 */ /* 0x000fea0003800000 */
.L_x_6283:
[----:B------:R-:W-:Y:S01]  /*28610*/  ISETP.GE.AND P0, PT, R13, R10, PT ;  /* 0x0000000a0d00720c */ /* 0x000fe20003f06270 */
[----:B------:R-:W-:Y:S04]  /*28620*/  BSSY B0, `(.L_x_6344) ;  /* 0x000003b000007945 */ /* 0x000fe80003800000 */
[----:B------:R-:W-:Y:S08]  /*28630*/  BSSY B1, `(.L_x_6345) ;  /* 0x0000032000017945 */ /* 0x000ff00003800000 */
[----:B------:R-:W-:Y:S05]  /*28640*/  @P0 BRA `(.L_x_6346) ;  /* 0x00000000003c0947 */ /* 0x000fea0003800000 */
[----:B------:R-:W1:Y:S01]  /*28650*/  S2R R13, SR_TID.X ;  /* 0x00000000000d7919 */ /* 0x000e620000002100 */
[----:B--23--:R-:W2:Y:S01]  /*28660*/  LDC.64 R4, c[0x0][0x218] ;  /* 0x00008600ff047b82 */ /* 0x00cea20000000a00 */
[----:B------:R-:W-:Y:S02]  /*28670*/  F2FP.F16.F32.PACK_AB R11, R12, R11 ;  /* 0x0000000b0c0b723e */ /* 0x000fe400000000ff */
[----:B-1----:R-:W-:Y:S02]  /*28680*/  IADD3 R7, R2, R13, RZ ;  /* 0x0000000d02077210 */ /* 0x002fe40007ffe0ff */
[----:B------:R-:W-:-:S03]  /*28690*/  IADD3 R13, R13, 0x80, RZ ;  /* 0x000000800d0d7810 */ /* 0x000fc60007ffe0ff */
[----:B--2---:R-:W-:Y:S01]  /*286a0*/  IMAD.WIDE.U32 R4, R7, 0x4, R4 ;  /* 0x0000000407047825 */ /* 0x004fe200078e0004 */
[----:B------:R-:W-:-:S04]  /*286b0*/  ISETP.GE.AND P0, PT, R13, R10, PT ;  /* 0x0000000a0d00720c */ /* 0x000fc80003f06270 */
[----:B------:R1:W-:Y:S09]  /*286c0*/  STG.E desc[UR4][R4.64], R11 ;  /* 0x0000000b04007986 */ /* 0x0003f2000c101904 */
[----:B------:R-:W-:Y:S05]  /*286d0*/  @P0 BRA `(.L_x_6347) ;  /* 0x0000000000380947 */ /* 0x000fea0003800000 */
[----:B-1----:R-:W1:Y:S01]  /*286e0*/  LDC.64 R4, c[0x0][0x218] ;  /* 0x00008600ff047b82 */ /* 0x002e620000000a00 */
[----:B------:R-:W-:Y:S02]  /*286f0*/  IADD3 R7, R2, R13, RZ ;  /* 0x0000000d02077210 */ /* 0x000fe40007ffe0ff */
[----:B------:R-:W-:Y:S02]  /*28700*/  F2FP.F16.F32.PACK_AB R9, R15, R14 ;  /* 0x0000000e0f09723e */ /* 0x000fe400000000ff */
[----:B------:R-:W-:Y:S01]  /*28710*/  IADD3 R13, R13, 0x80, RZ ;  /* 0x000000800d0d7810 */ /* 0x000fe20007ffe0ff */
[----:B-1----:R-:W-:-:S05]  /*28720*/  IMAD.WIDE.U32 R4, R7, 0x4, R4 ;  /* 0x0000000407047825 */ /* 0x002fca00078e0004 */
[----:B------:R1:W-:Y:S02]  /*28730*/  STG.E desc[UR4][R4.64], R9 ;  /* 0x0000000904007986 */ /* 0x0003e4000c101904 */
.L_x_6346:
[----:B------:R-:W-:-:S13]  /*28740*/  ISETP.GE.AND P0, PT, R13, R10, PT ;  /* 0x0000000a0d00720c */ /* 0x000fda0003f06270 */
[----:B------:R-:W-:Y:S05]  /*28750*/  @P0 BRA `(.L_x_6348) ;  /* 0x0000000000380947 */ /* 0x000fea0003800000 */
[----:B-123--:R-:W1:Y:S01]  /*28760*/  LDC.64 R4, c[0x0][0x218] ;  /* 0x00008600ff047b82 */ /* 0x00ee620000000a00 */
[----:B------:R-:W-:Y:S02]  /*28770*/  IADD3 R9, R2, R13, RZ ;  /* 0x0000000d02097210 */ /* 0x000fe40007ffe0ff */
[----:B----4-:R-:W-:Y:S02]  /*28780*/  F2FP.F16.F32.PACK_AB R7, R17, R16 ;  /* 0x000000101107723e */ /* 0x010fe400000000ff */
[----:B------:R-:W-:Y:S01]  /*28790*/  IADD3 R13, R13, 0x80, RZ ;  /* 0x000000800d0d7810 */ /* 0x000fe20007ffe0ff */
[----:B-1----:R-:W-:-:S05]  /*287a0*/  IMAD.WIDE.U32 R4, R9, 0x4, R4 ;  /* 0x0000000409047825 */ /* 0x002fca00078e0004 */
[----:B------:R2:W-:Y:S02]  /*287b0*/  STG.E desc[UR4][R4.64], R7 ;  /* 0x0000000704007986 */ /* 0x0005e4000c101904 */
.L_x_6347:
[----:B------:R-:W-:-:S13]  /*287c0*/  ISETP.GE.AND P0, PT, R13, R10, PT ;  /* 0x0000000a0d00720c */ /* 0x000fda0003f06270 */
[----:B------:R-:W-:Y:S05]  /*287d0*/  @P0 BRA `(.L_x_6349) ;  /* 0x0000000000380947 */ /* 0x000fea0003800000 */
[----:B-12---:R-:W1:Y:S01]  /*287e0*/  LDC.64 R4, c[0x0][0x218] ;  /* 0x00008600ff047b82 */ /* 0x006e620000000a00 */
[----:B------:R-:W-:Y:S02]  /*287f0*/  IADD3 R9, R2, R13, RZ ;  /* 0x0000000d02097210 */ /* 0x000fe40007ffe0ff */
[----:B------:R-:W-:Y:S02]  /*28800*/  F2FP.F16.F32.PACK_AB R7, R19, R18 ;  /* 0x000000121307723e */ /* 0x000fe400000000ff */
[----:B------:R-:W-:Y:S01]  /*28810*/  IADD3 R13, R13, 0x80, RZ ;  /* 0x000000800d0d7810 */ /* 0x000fe20007ffe0ff */
[----:B-1----:R-:W-:-:S05]  /*28820*/  IMAD.WIDE.U32 R4, R9, 0x4, R4 ;  /* 0x0000000409047825 */ /* 0x002fca00078e0004 */
[----:B------:R1:W-:Y:S02]  /*28830*/  STG.E desc[UR4][R4.64], R7 ;  /* 0x0000000704007986 */ /* 0x0003e4000c101904 */
.L_x_6348:
        /* <DEDUP_REMOVED lines=8> */
.L_x_6349:
[----:B------:R-:W-:-:S13]  /*288c0*/  ISETP.GE.AND P0, PT, R13, R10, PT ;  /* 0x0000000a0d00720c */ /* 0x000fda0003f06270 */
[----:B------:R-:W-:Y:S05]  /*288d0*/  @P0 BREAK B1 ;  /* 0x0000000000010942 */ /* 0x000fea0003800000 */
[----:B------:R-:W-:Y:S05]  /*288e0*/  @P0 BRA `(.L_x_6351) ;  /* 0x0000000000380947 */ /* 0x000fea0003800000 */
[----:B-123--:R-:W1:Y:S01]  /*288f0*/  LDC.64 R4, c[0x0][0x218] ;  /* 0x00008600ff047b82 */ /* 0x00ee620000000a00 */
[----:B------:R-:W-:Y:S02]  /*28900*/  IADD3 R9, R2, R13, RZ ;  /* 0x0000000d02097210 */ /* 0x000fe40007ffe0ff */
[----:B----4-:R-:W-:Y:S02]  /*28910*/  F2FP.F16.F32.PACK_AB R7, R23, R22 ;  /* 0x000000161707723e */ /* 0x010fe400000000ff */
[----:B------:R-:W-:Y:S01]  /*28920*/  IADD3 R13, R13, 0x80, RZ ;  /* 0x000000800d0d7810 */ /* 0x000fe20007ffe0ff */
[----:B-1----:R-:W-:-:S05]  /*28930*/  IMAD.WIDE.U32 R4, R9, 0x4, R4 ;  /* 0x0000000409047825 */ /* 0x002fca00078e0004 */
[----:B------:R1:W-:Y:S02]  /*28940*/  STG.E desc[UR4][R4.64], R7 ;  /* 0x0000000704007986 */ /* 0x0003e4000c101904 */
.L_x_6350:
[----:B------:R-:W-:Y:S05]  /*28950*/  BSYNC B1 ;  /* 0x0000000000017941 */ /* 0x000fea0003800000 */
.L_x_6345:
[----:B------:R-:W-:-:S13]  /*28960*/  ISETP.GE.AND P0, PT, R13, R10, PT ;  /* 0x0000000a0d00720c */ /* 0x000fda0003f06270 */
[----:B-123--:R-:W1:Y:S01]  /*28970*/  @!P0 LDC.64 R4, c[0x0][0x218] ;  /* 0x00008600ff048b82 */ /* 0x00ee620000000a00 */
[----:B------:R-:W-:Y:S02]  /*28980*/  @!P0 IADD3 R9, R2, R13, RZ ;  /* 0x0000000d02098210 */ /* 0x000fe40007ffe0ff */
[----:B----4-:R-:W-:Y:S02]  /*28990*/  @!P0 F2FP.F16.F32.PACK_AB R7, R25, R24 ;  /* 0x000000181907823e */ /* 0x010fe400000000ff */
[----:B------:R-:W-:Y:S01]  /*289a0*/  @!P0 IADD3 R13, R13, 0x80, RZ ;  /* 0x000000800d0d8810 */ /* 0x000fe20007ffe0ff */
[----:B-1----:R-:W-:-:S05]  /*289b0*/  @!P0 IMAD.WIDE.U32 R4, R9, 0x4, R4 ;  /* 0x0000000409048825 */ /* 0x002fca00078e0004 */
[----:B------:R1:W-:Y:S02]  /*289c0*/  @!P0 STG.E desc[UR4][R4.64], R7 ;  /* 0x0000000704008986 */ /* 0x0003e4000c101904 */
.L_x_6351:
[----:B------:R-:W-:Y:S05]  /*289d0*/  BSYNC B0 ;  /* 0x0000000000007941 */ /* 0x000fea0003800000 */
.L_x_6344:
[----:B------:R-:W-:Y:S05]  /*289e0*/  WARPSYNC.ALL ;  /* 0x0000000000007948 */ /* 0x000fea0003800000 */
[----:B------:R-:W-:-:S13]  /*289f0*/  ISETP.GE.AND P0, PT, R13, R10, PT ;  /* 0x0000000a0d00720c */ /* 0x000fda0003f06270 */
[----:B------:R-:W-:Y:S05]  /*28a00*/  @P0 EXIT ;  /* 0x000000000000094d */ /* 0x000fea0003800000 */
[----:B-123--:R-:W1:Y:S01]  /*28a10*/  LDC.64 R4, c[0x0][0x218] ;  /* 0x00008600ff047b82 */ /* 0x00ee620000000a00 */
[----:B------:R-:W-:Y:S02]  /*28a20*/  IADD3 R13, R2, R13, RZ ;  /* 0x0000000d020d7210 */ /* 0x000fe40007ffe0ff */
[----:B----4-:R-:W-:-:S03]  /*28a30*/  F2FP.F16.F32.PACK_AB R7, R30, R3 ;  /* 0x000000031e07723e */ /* 0x010fc600000000ff */
[----:B-1----:R-:W-:-:S05]  /*28a40*/  IMAD.WIDE.U32 R2, R13, 0x4, R4 ;  /* 0x000000040d027825 */ /* 0x002fca00078e0004 */
[----:B------:R-:W-:Y:S01]  /*28a50*/  STG.E desc[UR4][R2.64], R7 ;  /* 0x0000000702007986 */ /* 0x000fe2000c101904 */
[----:B------:R-:W-:Y:S05]  /*28a60*/  EXIT ;  /* 0x000000000000794d */ /* 0x000fea0003800000 */
        .weak           $__internal_5_$__cuda_sm3x_div_rn_ftz_f32_slowpath
        .type           $__internal_5_$__cuda_sm3x_div_rn_ftz_f32_slowpath,@function
        .size           $__internal_5_$__cuda_sm3x_div_rn_ftz_f32_slowpath,(.L_x_20072 - $__internal_5_$__cuda_sm3x_div_rn_ftz_f32_slowpath)
$__internal_5_$__cuda_sm3x_div_rn_ftz_f32_slowpath:
        /* <DEDUP_REMOVED lines=32> */
.L_x_6354:
[----:B------:R-:W-:Y:S05]  /*28c70*/  BSYNC B1 ;  /* 0x0000000000017941 */ /* 0x000fea0003800000 */
.L_x_6353:
[----:B------:R-:W-:Y:S01]  /*28c80*/  IADD3 R3, R3, -0x7f, RZ ;  /* 0xffffff8103037810 */ /* 0x000fe20007ffe0ff */
[----:B------:R-:W-:Y:S01]  /*28c90*/  BSSY B1, `(.L_x_6359) ;  /* 0x000001b000017945 */ /* 0x000fe20003800000 */
[----:B------:R-:W-:-:S03]  /*28ca0*/  IADD3 R6, R6, -0x7f, RZ ;  /* 0xffffff8106067810 */ /* 0x000fc60007ffe0ff */
[----:B------:R-:W-:Y:S01]  /*28cb0*/  IMAD R34, R3, -0x800000, R0 ;  /* 0xff80000003227824 */ /* 0x000fe200078e0200 */
[----:B------:R-:W-:-:S03]  /*28cc0*/  IADD3 R3, R6, -R3, RZ ;  /* 0x8000000306037210 */ /* 0x000fc60007ffe0ff */
[----:B------:R-:W0:Y:S01]  /*28cd0*/  MUFU.RCP R0, R34 ;  /* 0x0000002200007308 */ /* 0x000e220000001000 */
[----:B------:R-:W-:-:S04]  /*28ce0*/  FADD.FTZ R5, -R34, -RZ ;  /* 0x800000ff22057221 */ /* 0x000fc80000010100 */
[----:B0-----:R-:W-:-:S04]  /*28cf0*/  FFMA R7, R0, R5, 1 ;  /* 0x3f80000000077423 */ /* 0x001fc80000000005 */
[----:B------:R-:W-:Y:S01]  /*28d00*/  FFMA R7, R0, R7, R0 ;  /* 0x0000000700077223 */ /* 0x000fe20000000000 */
[----:B------:R-:W-:-:S04]  /*28d10*/  IMAD R0, R6, -0x800000, R9 ;  /* 0xff80000006007824 */ /* 0x000fc800078e0209 */
        /* <DEDUP_REMOVED lines=17> */
.L_x_6360:
[----:B------:R-:W-:-:S07]  /*28e30*/  LEA R0, R3, R0, 0x17 ;  /* 0x0000000003007211 */ /* 0x000fce00078eb8ff */
.L_x_6361:
[----:B------:R-:W-:Y:S05]  /*28e40*/  BSYNC B1 ;  /* 0x0000000000017941 */ /* 0x000fea0003800000 */
.L_x_6359:
[----:B------:R-:W-:Y:S05]  /*28e50*/  BRA `(.L_x_6362) ;  /* 0x0000000000207947 */ /* 0x000fea0003800000 */
.L_x_6358:
[----:B------:R-:W-:-:S04]  /*28e60*/  LOP3.LUT R0, R0, 0x80000000, R9, 0x48, !PT ;  /* 0x8000000000007812 */ /* 0x000fc800078e4809 */
[----:B------:R-:W-:Y:S01]  /*28e70*/  LOP3.LUT R0, R0, 0x7f800000, RZ, 0xfc, !PT ;  /* 0x7f80000000007812 */ /* 0x000fe200078efcff */
[----:B------:R-:W-:Y:S06]  /*28e80*/  BRA `(.L_x_6362) ;  /* 0x0000000000147947 */ /* 0x000fec0003800000 */
.L_x_6357:
[----:B------:R-:W-:Y:S01]  /*28e90*/  LOP3.LUT R0, R0, 0x80000000, R9, 0x48, !PT ;  /* 0x8000000000007812 */ /* 0x000fe200078e4809 */
[----:B------:R-:W-:Y:S06]  /*28ea0*/  BRA `(.L_x_6362) ;  /* 0x00000000000c7947 */ /* 0x000fec0003800000 */
.L_x_6356:
[----:B------:R-:W0:Y:S01]  /*28eb0*/  MUFU.RSQ R0, -QNAN ;  /* 0xffc0000000007908 */ /* 0x000e220000001400 */
[----:B------:R-:W-:Y:S05]  /*28ec0*/  BRA `(.L_x_6362) ;  /* 0x0000000000047947 */ /* 0x000fea0003800000 */
.L_x_6355:
[----:B------:R-:W-:-:S07]  /*28ed0*/  FADD.FTZ R0, R9, R0 ;  /* 0x0000000009007221 */ /* 0x000fce0000010000 */
.L_x_6362:
[----:B------:R-:W-:Y:S05]  /*28ee0*/  BSYNC B0 ;  /* 0x0000000000007941 */ /* 0x000fea0003800000 */
.L_x_6352:
[----:B------:R-:W-:Y:S01]  /*28ef0*/  HFMA2.MMA R7, -RZ, RZ, 0, 0 ;  /* 0x00000000ff077435 */ /* 0x000fe200000001ff */
[----:B------:R-:W-:-:S05]  /*28f00*/  MOV R6, R4 ;  /* 0x0000000400067202 */ /* 0x000fca0000000f00 */
[----:B0-----:R-:W-:Y:S05]  /*28f10*/  RET.REL.NODEC R6 `(_ZN2at6native29vectorized_elementwise_kernelILi4EZZZNS0_16acos_kernel_cudaERNS_18TensorIteratorBaseEENKUlvE_clEvENKUlvE1_clEvEUlN3c107complexINS6_4HalfEEEE_St5arrayIPcLm2EEEEviT0_T1_) ;  /* 0xfffffd7006387950 */ /* 0x001fea0003c3ffff */
.L_x_6363:
        /* <DEDUP_REMOVED lines=14> */
.L_x_20072:


//--------------------- .text._ZN2at6native29vectorized_elementwise_kernelILi8EZZZNS0_16acos_kernel_cudaERNS_18TensorIteratorBaseEENKUlvE_clEvENKUlvE1_clEvEUlN3c107complexINS6_4HalfEEEE_St5arrayIPcLm2EEEEviT0_T1_ --------------------------
	.section	.text._ZN2at6native29vectorized_elementwise_kernelILi8EZZZNS0_16acos_kernel_cudaERNS_18TensorIteratorBaseEENKUlvE_clEvENKUlvE1_clEvEUlN3c107complexINS6_4HalfEEEE_St5arrayIPcLm2EEEEviT0_T1_,"ax",@progbits
	.align	128
        .global         _ZN2at6native29vectorized_elementwise_kernelILi8EZZZNS0_16acos_kernel_cudaERNS_18TensorIteratorBaseEENKUlvE_clEvENKUlvE1_clEvEUlN3c107complexINS6_4HalfEEEE_St5arrayIPcLm2EEEEviT0_T1_
        .type           _ZN2at6native29vectorized_elementwise_kernelILi8EZZZNS0_16acos_kernel_cudaERNS_18TensorIteratorBaseEENKUlvE_clEvENKUlvE1_clEvEUlN3c107complexINS6_4HalfEEEE_St5arrayIPcLm2EEEEviT0_T1_,@function
        .size           _ZN2at6native29vectorized_elementwise_kernelILi8EZZZNS0_16acos_kernel_cudaERNS_18TensorIteratorBaseEENKUlvE_clEvENKUlvE1_clEvEUlN3c107complexINS6_4HalfEEEE_St5arrayIPcLm2EEEEviT0_T1_,(.L_x_20073 - _ZN2at6native29vectorized_elementwise_kernelILi8EZZZNS0_16acos_kernel_cudaERNS_18TensorIteratorBaseEENKUlvE_clEvENKUlvE1_clEvEUlN3c107complexINS6_4HalfEEEE_St5arrayIPcLm2EEEEviT0_T1_)
        .other          _ZN2at6native29vectorized_elementwise_kernelILi8EZZZNS0_16acos_kernel_cudaERNS_18TensorIteratorBaseEENKUlvE_clEvENKUlvE1_clEvEUlN3c107complexINS6_4HalfEEEE_St5arrayIPcLm2EEEEviT0_T1_,@"STO_CUDA_ENTRY STV_DEFAULT"
_ZN2at6native29vectorized_elementwise_kernelILi8EZZZNS0_16acos_kernel_cudaERNS_18TensorIteratorBaseEENKUlvE_clEvENKUlvE1_clEvEUlN3c107complexINS6_4HalfEEEE_St5arrayIPcLm2EEEEviT0_T1_:
.text._ZN2at6native29vectorized_elementwise_kernelILi8EZZZNS0_16acos_kernel_cudaERNS_18TensorIteratorBaseEENKUlvE_clEvENKUlvE1_clEvEUlN3c107complexINS6_4HalfEEEE_St5arrayIPcLm2EEEEviT0_T1_:
        /* <DEDUP_REMOVED lines=124> */
.L_x_6373:
        /* <DEDUP_REMOVED lines=10> */
.L_x_6375:
[----:B------:R-:W-:-:S04]  /*0860*/  FADD.FTZ R6, -R0, R5 ;  /* 0x0000000500067221 */ /* 0x000fc80000010100 */
[----:B------:R-:W-:-:S07]  /*0870*/  FMUL.FTZ R6, R6, 0.5 ;  /* 0x3f00000006067820 */ /* 0x000fce0000410000 */
.L_x_6376:
[----:B------:R-:W-:Y:S05]  /*0880*/  BSYNC B1 ;  /* 0x0000000000017941 */ /* 0x000fea0003800000 */
.L_x_6374:
        /* <DEDUP_REMOVED lines=11> */
.L_x_6378:
[----:B------:R-:W-:-:S04]  /*0940*/  FADD.FTZ R7, R4, -R7 ;  /* 0x8000000704077221 */ /* 0x000fc80000010000 */
[----:B------:R-:W-:-:S07]  /*0950*/  FMUL.FTZ R7, R7, 0.5 ;  /* 0x3f00000007077820 */ /* 0x000fce0000410000 */
.L_x_6379:
[----:B------:R-:W-:Y:S05]  /*0960*/  BSYNC B1 ;  /* 0x0000000000017941 */ /* 0x000fea0003800000 */
.L_x_6377:
        /* <DEDUP_REMOVED lines=35> */
.L_x_6372:
[----:B------:R0:W1:Y:S02]  /*0ba0*/  MUFU.SQRT R11, R23 ;  /* 0x00000017000b7308 */ /* 0x0000640000002000 */
.L_x_6371:
[----:B------:R-:W-:Y:S05]  /*0bb0*/  BSYNC B0 ;  /* 0x0000000000007941 */ /* 0x000fea0003800000 */
.L_x_6370:
        /* <DEDUP_REMOVED lines=24> */
.L_x_6386:
[----:B------:R-:W-:-:S04]  /*0d40*/  FADD.FTZ R0, -R0, R5 ;  /* 0x0000000500007221 */ /* 0x000fc80000010100 */
[----:B------:R-:W-:-:S07]  /*0d50*/  FMUL.FTZ R0, R0, 0.5 ;  /* 0x3f00000000007820 */ /* 0x000fce0000410000 */
.L_x_6387:
[----:B------:R-:W-:Y:S05]  /*0d60*/  BSYNC B1 ;  /* 0x0000000000017941 */ /* 0x000fea0003800000 */
.L_x_6385:
        /* <DEDUP_REMOVED lines=10> */
.L_x_6389:
[----:B------:R-:W-:-:S04]  /*0e10*/  FADD.FTZ R3, -R3, R4 ;  /* 0x0000000403037221 */ /* 0x000fc80000010100 */
[----:B------:R-:W-:-:S07]  /*0e20*/  FMUL.FTZ R3, R3, 0.5 ;  /* 0x3f00000003037820 */ /* 0x000fce0000410000 */
.L_x_6390:
[----:B------:R-:W-:Y:S05]  /*0e30*/  BSYNC B1 ;  /* 0x0000000000017941 */ /* 0x000fea0003800000 */
.L_x_6388:
[----:B------:R-:W-:Y:S01]  /*0e40*/  FADD.FTZ R0, R3, R0 ;  /* 0x0000000003007221 */ /* 0x000fe20000010000 */
[----:B------:R-:W-:Y:S01]  /*0e50*/  FADD.FTZ R25, R16, R25 ;  /* 0x0000001910197221 */ /* 0x000fe20000010000 */
[----:B------:R-:W-:-:S03]  /*0e60*/  PLOP3.LUT P0, PT, PT, PT, PT, 0x80, 0x0 ;  /* 0x000000000000781c */ /* 0x000fc60003f0f070 */
[----:B------:R-:W-:-:S06]  /*0e70*/  FMUL.FTZ R25, R25, R0 ;  /* 0x0000000019197220 */ /* 0x000fcc0000410000 */
[----:B------:R-:W2:Y:S01]  /*0e80*/  MUFU.SQRT R25, R25 ;  /* 0x0000001900197308 */ /* 0x000ea20000002000 */
[----:B------:R-:W-:Y:S05]  /*0e90*/  BRA `(.L_x_6382) ;  /* 0x0000000000687947 */ /* 0x000fea0003800000 */
.L_x_6384:
        /* <DEDUP_REMOVED lines=15> */
.L_x_6383:
        /* <DEDUP_REMOVED lines=8> */
.L_x_6381:
[----:B------:R-:W-:Y:S01]  /*1010*/  PLOP3.LUT P0, PT, PT, PT, PT, 0x80, 0x0 ;  /* 0x000000000000781c */ /* 0x000fe20003f0f070 */
[----:B------:R-:W-:Y:S01]  /*1020*/  FMUL.FTZ R25, R25, 16777216 ;  /* 0x4b80000019197820 */ /* 0x000fe20000410000 */
[----:B------:R-:W-:-:S11]  /*1030*/  FMUL.FTZ R16, R16, 16777216 ;  /* 0x4b80000010107820 */ /* 0x000fd60000410000 */
.L_x_6382:
[----:B------:R-:W-:Y:S05]  /*1040*/  BSYNC B0 ;  /* 0x0000000000007941 */ /* 0x000fea0003800000 */
.L_x_6380:
        /* <DEDUP_REMOVED lines=33> */
.L_x_6393:
        /* <DEDUP_REMOVED lines=28> */
.L_x_6392:
        /* <DEDUP_REMOVED lines=19> */
[----:B01-3-5:R-:W-:Y:S05]  /*1550*/  CALL.REL.NOINC `($__internal_6_$__cuda_sm3x_div_rn_ftz_f32_slowpath) ;  /* 0x0000027400447944 */ /* 0x02bfea0003c00000 */
.L_x_6397:
[----:B------:R-:W-:Y:S05]  /*1560*/  BSYNC B4 ;  /* 0x0000000000047941 */ /* 0x000fea0003800000 */
.L_x_6396:
        /* <DEDUP_REMOVED lines=18> */
.L_x_6399:
[----:B------:R-:W-:Y:S02]  /*1690*/  ISETP.GE.AND P0, PT, R16, RZ, PT ;  /* 0x000000ff1000720c */ /* 0x000fe40003f06270 */
[----:B------:R-:W-:-:S11]  /*16a0*/  MOV R3, 0x3fd774eb ;  /* 0x3fd774eb00037802 */ /* 0x000fd60000000f00 */
[----:B------:R-:W-:-:S04]  /*16b0*/  @P0 FFMA.FTZ R0, R3, 0.93318945169448852539, -R0 ;  /* 0x3f6ee58103000823 */ /* 0x000fc80000010800 */
[----:B------:R-:W-:-:S07]  /*16c0*/  @!P0 FFMA.FTZ R0, R3, 0.93318945169448852539, R0 ;  /* 0x3f6ee58103008823 */ /* 0x000fce0000010000 */
.L_x_6400:
[----:B------:R-:W-:Y:S05]  /*16d0*/  BSYNC B0 ;  /* 0x0000000000007941 */ /* 0x000fea0003800000 */
.L_x_6398:
        /* <DEDUP_REMOVED lines=11> */
.L_x_6395:
        /* <DEDUP_REMOVED lines=17> */
.L_x_6402:
[----:B------:R-:W-:Y:S05]  /*18a0*/  BSYNC B4 ;  /* 0x0000000000047941 */ /* 0x000fea0003800000 */
.L_x_6401:
        /* <DEDUP_REMOVED lines=18> */
.L_x_6404:
[----:B------:R-:W-:Y:S02]  /*19d0*/  ISETP.GE.AND P0, PT, R16, RZ, PT ;  /* 0x000000ff1000720c */ /* 0x000fe40003f06270 */
[----:B------:R-:W-:-:S11]  /*19e0*/  MOV R3, 0x3fd774eb ;  /* 0x3fd774eb00037802 */ /* 0x000fd60000000f00 */
[----:B------:R-:W-:-:S04]  /*19f0*/  @P0 FFMA.FTZ R0, R3, 0.93318945169448852539, -R0 ;  /* 0x3f6ee58103000823 */ /* 0x000fc80000010800 */
[----:B------:R-:W-:-:S07]  /*1a00*/  @!P0 FFMA.FTZ R0, R3, 0.93318945169448852539, R0 ;  /* 0x3f6ee58103008823 */ /* 0x000fce0000010000 */
.L_x_6405:
[----:B------:R-:W-:Y:S05]  /*1a10*/  BSYNC B0 ;  /* 0x0000000000007941 */ /* 0x000fea0003800000 */
.L_x_6403:
        /* <DEDUP_REMOVED lines=10> */
.L_x_6394:
[----:B------:R-:W-:Y:S05]  /*1ac0*/  BSYNC B3 ;  /* 0x0000000000037941 */ /* 0x000fea0003800000 */
.L_x_6391:
[----:B------:R-:W-:-:S13]  /*1ad0*/  ISETP.NE.AND P0, PT, R22, RZ, PT ;  /* 0x000000ff1600720c */ /* 0x000fda0003f05270 */
[----:B-1----:R-:W-:Y:S01]  /*1ae0*/  @!P0 FADD.FTZ R11, -R11, -RZ ;  /* 0x800000ff0b0b8221 */ /* 0x002fe20000010100 */
[----:B------:R-:W-:Y:S06]  /*1af0*/  BRA `(.L_x_6406) ;  /* 0x0000000c006c7947 */ /* 0x000fec0003800000 */
.L_x_6369:
[----:B------:R-:W-:Y:S01]  /*1b00*/  FADD.FTZ R16, -R20, 6.1232342629258392722e-17 ;  /* 0x248d313214107421 */ /* 0x000fe20000010100 */
[----:B------:R-:W-:-:S03]  /*1b10*/  FADD.FTZ R11, -R21, -RZ ;  /* 0x800000ff150b7221 */ /* 0x000fc60000010100 */
[----:B------:R-:W-:Y:S01]  /*1b20*/  FADD.FTZ R16, R16, 1.5707963705062866211 ;  /* 0x3fc90fdb10107421 */ /* 0x000fe20000010000 */
[----:B------:R-:W-:Y:S06]  /*1b30*/  BRA `(.L_x_6406) ;  /* 0x0000000c005c7947 */ /* 0x000fec0003800000 */
.L_x_6368:
[----:B------:R-:W-:Y:S01]  /*1b40*/  FADD.FTZ R11, -R21, -RZ ;  /* 0x800000ff150b7221 */ /* 0x000fe20000010100 */
[----:B------:R-:W-:Y:S01]  /*1b50*/  MOV R16, RZ ;  /* 0x000000ff00107202 */ /* 0x000fe20000000f00 */
[----:B------:R-:W-:Y:S06]  /*1b60*/  BRA `(.L_x_6406) ;  /* 0x0000000c00507947 */ /* 0x000fec0003800000 */
.L_x_6367:
        /* <DEDUP_REMOVED lines=23> */
[----:B-----5:R-:W-:Y:S05]  /*1ce0*/  CALL.REL.NOINC `($__internal_6_$__cuda_sm3x_div_rn_ftz_f32_slowpath) ;  /* 0x0000026c00607944 */ /* 0x020fea0003c00000 */
.L_x_6411:
[----:B------:R-:W-:Y:S05]  /*1cf0*/  BSYNC B4 ;  /* 0x0000000000047941 */ /* 0x000fea0003800000 */
.L_x_6410:
        /* <DEDUP_REMOVED lines=18> */
.L_x_6413:
[----:B------:R-:W-:Y:S02]  /*1e20*/  ISETP.GE.AND P0, PT, R20, RZ, PT ;  /* 0x000000ff1400720c */ /* 0x000fe40003f06270 */
[----:B------:R-:W-:-:S11]  /*1e30*/  MOV R3, 0x3fd774eb ;  /* 0x3fd774eb00037802 */ /* 0x000fd60000000f00 */
[----:B------:R-:W-:-:S04]  /*1e40*/  @P0 FFMA.FTZ R0, R3, 0.93318945169448852539, -R0 ;  /* 0x3f6ee58103000823 */ /* 0x000fc80000010800 */
[----:B------:R-:W-:-:S07]  /*1e50*/  @!P0 FFMA.FTZ R0, R3, 0.93318945169448852539, R0 ;  /* 0x3f6ee58103008823 */ /* 0x000fce0000010000 */
.L_x_6414:
[----:B------:R-:W-:Y:S05]  /*1e60*/  BSYNC B0 ;  /* 0x0000000000007941 */ /* 0x000fea0003800000 */
.L_x_6412:
        /* <DEDUP_REMOVED lines=13> */
.L_x_6409:
        /* <DEDUP_REMOVED lines=12> */
.L_x_6417:
[----:B------:R-:W-:Y:S05]  /*2000*/  BSYNC B4 ;  /* 0x0000000000047941 */ /* 0x000fea0003800000 */
.L_x_6416:
        /* <DEDUP_REMOVED lines=18> */
.L_x_6419:
[----:B------:R-:W-:Y:S02]  /*2130*/  ISETP.GE.AND P0, PT, R20, RZ, PT ;  /* 0x000000ff1400720c */ /* 0x000fe40003f06270 */
[----:B------:R-:W-:-:S11]  /*2140*/  MOV R3, 0x3fd774eb ;  /* 0x3fd774eb00037802 */ /* 0x000fd60000000f00 */
[----:B------:R-:W-:-:S04]  /*2150*/  @P0 FFMA.FTZ R0, R3, 0.93318945169448852539, -R0 ;  /* 0x3f6ee58103000823 */ /* 0x000fc80000010800 */
[----:B------:R-:W-:-:S07]  /*2160*/  @!P0 FFMA.FTZ R0, R3, 0.93318945169448852539, R0 ;  /* 0x3f6ee58103008823 */ /* 0x000fce0000010000 */
.L_x_6420:
[----:B------:R-:W-:Y:S05]  /*2170*/  BSYNC B0 ;  /* 0x0000000000007941 */ /* 0x000fea0003800000 */
.L_x_6418:
        /* <DEDUP_REMOVED lines=27> */
.L_x_6408:
        /* <DEDUP_REMOVED lines=32> */
[----:B-----5:R-:W-:Y:S05]  /*2530*/  CALL.REL.NOINC `($__internal_6_$__cuda_sm3x_div_rn_ftz_f32_slowpath) ;  /* 0x00000264004c7944 */ /* 0x020fea0003c00000 */
.L_x_6422:
[----:B------:R-:W-:Y:S05]  /*2540*/  BSYNC B4 ;  /* 0x0000000000047941 */ /* 0x000fea0003800000 */
.L_x_6421:
        /* <DEDUP_REMOVED lines=18> */
.L_x_6424:
[----:B------:R-:W-:Y:S02]  /*2670*/  ISETP.GE.AND P0, PT, R20, RZ, PT ;  /* 0x000000ff1400720c */ /* 0x000fe40003f06270 */
[----:B------:R-:W-:-:S11]  /*2680*/  MOV R3, 0x3fd774eb ;  /* 0x3fd774eb00037802 */ /* 0x000fd60000000f00 */
[----:B------:R-:W-:-:S04]  /*2690*/  @P0 FFMA.FTZ R0, R3, 0.93318945169448852539, -R0 ;  /* 0x3f6ee58103000823 */ /* 0x000fc80000010800 */
[----:B------:R-:W-:-:S07]  /*26a0*/  @!P0 FFMA.FTZ R0, R3, 0.93318945169448852539, R0 ;  /* 0x3f6ee58103008823 */ /* 0x000fce0000010000 */
.L_x_6425:
[----:B------:R-:W-:Y:S05]  /*26b0*/  BSYNC B0 ;  /* 0x0000000000007941 */ /* 0x000fea0003800000 */
.L_x_6423:
        /* <DEDUP_REMOVED lines=10> */
.L_x_6415:
[----:B------:R-:W-:Y:S05]  /*2760*/  BSYNC B3 ;  /* 0x0000000000037941 */ /* 0x000fea0003800000 */
.L_x_6407:
[----:B------:R-:W-:Y:S01]  /*2770*/  ISETP.NE.AND P0, PT, R22, RZ, PT ;  /* 0x000000ff1600720c */ /* 0x000fe20003f05270 */
[----:B------:R-:W-:Y:S01]  /*2780*/  FADD.FTZ R11, R11, 0.69314718246459960938 ;  /* 0x3f3172180b0b7421 */ /* 0x000fe20000010000 */
[----:B------:R-:W-:-:S11]  /*2790*/  FADD.FTZ R16, |R0|, -RZ ;  /* 0x800000ff00107221 */ /* 0x000fd60000010200 */
[----:B------:R-:W-:Y:S01]  /*27a0*/  @!P0 FADD.FTZ R11, -R11, -RZ ;  /* 0x800000ff0b0b8221 */ /* 0x000fe20000010100 */
[----:B------:R-:W-:Y:S06]  /*27b0*/  BRA `(.L_x_6406) ;  /* 0x00000000003c7947 */ /* 0x000fec0003800000 */
.L_x_6366:
        /* <DEDUP_REMOVED lines=15> */
.L_x_6406:
[----:B------:R-:W-:Y:S05]  /*28b0*/  BSYNC B2 ;  /* 0x0000000000027941 */ /* 0x000fea0003800000 */
.L_x_6365:
        /* <DEDUP_REMOVED lines=110> */
.L_x_6434:
        /* <DEDUP_REMOVED lines=10> */
.L_x_6436:
[----:B------:R-:W-:-:S04]  /*3040*/  FADD.FTZ R4, -R0, R5 ;  /* 0x0000000500047221 */ /* 0x000fc80000010100 */
[----:B------:R-:W-:-:S07]  /*3050*/  FMUL.FTZ R4, R4, 0.5 ;  /* 0x3f00000004047820 */ /* 0x000fce0000410000 */
.L_x_6437:
[----:B------:R-:W-:Y:S05]  /*3060*/  BSYNC B1 ;  /* 0x0000000000017941 */ /* 0x000fea0003800000 */
.L_x_6435:
        /* <DEDUP_REMOVED lines=11> */
.L_x_6439:
[----:B------:R-:W-:-:S04]  /*3120*/  FADD.FTZ R7, R6, -R7 ;  /* 0x8000000706077221 */ /* 0x000fc80000010000 */
[----:B------:R-:W-:-:S07]  /*3130*/  FMUL.FTZ R7, R7, 0.5 ;  /* 0x3f00000007077820 */ /* 0x000fce0000410000 */
.L_x_6440:
[----:B------:R-:W-:Y:S05]  /*3140*/  BSYNC B1 ;  /* 0x0000000000017941 */ /* 0x000fea0003800000 */
.L_x_6438:
        /* <DEDUP_REMOVED lines=35> */
.L_x_6433:
[----:B------:R0:W1:Y:S02]  /*3380*/  MUFU.SQRT R17, R24 ;  /* 0x0000001800117308 */ /* 0x0000640000002000 */
.L_x_6432:
[----:B------:R-:W-:Y:S05]  /*3390*/  BSYNC B0 ;  /* 0x0000000000007941 */ /* 0x000fea0003800000 */
.L_x_6431:
        /* <DEDUP_REMOVED lines=24> */
.L_x_6447:
[----:B------:R-:W-:-:S04]  /*3520*/  FADD.FTZ R0, -R0, R5 ;  /* 0x0000000500007221 */ /* 0x000fc80000010100 */
[----:B------:R-:W-:-:S07]  /*3530*/  FMUL.FTZ R0, R0, 0.5 ;  /* 0x3f00000000007820 */ /* 0x000fce0000410000 */
.L_x_6448:
[----:B------:R-:W-:Y:S05]  /*3540*/  BSYNC B1 ;  /* 0x0000000000017941 */ /* 0x000fea0003800000 */
.L_x_6446:
        /* <DEDUP_REMOVED lines=10> */
.L_x_6450:
[----:B------:R-:W-:-:S04]  /*35f0*/  FADD.FTZ R3, -R3, R6 ;  /* 0x0000000603037221 */ /* 0x000fc80000010100 */
[----:B------:R-:W-:-:S07]  /*3600*/  FMUL.FTZ R3, R3, 0.5 ;  /* 0x3f00000003037820 */ /* 0x000fce0000410000 */
.L_x_6451:
[----:B------:R-:W-:Y:S05]  /*3610*/  BSYNC B1 ;  /* 0x0000000000017941 */ /* 0x000fea0003800000 */
.L_x_6449:
[----:B------:R-:W-:Y:S01]  /*3620*/  FADD.FTZ R3, R3, R0 ;  /* 0x0000000003037221 */ /* 0x000fe20000010000 */
[----:B------:R-:W-:Y:S01]  /*3630*/  FADD.FTZ R20, R25, R20 ;  /* 0x0000001419147221 */ /* 0x000fe20000010000 */
[----:B------:R-:W-:-:S03]  /*3640*/  PLOP3.LUT P0, PT, PT, PT, PT, 0x80, 0x0 ;  /* 0x000000000000781c */ /* 0x000fc60003f0f070 */
[----:B------:R-:W-:-:S06]  /*3650*/  FMUL.FTZ R20, R20, R3 ;  /* 0x0000000314147220 */ /* 0x000fcc0000410000 */
[----:B------:R-:W2:Y:S01]  /*3660*/  MUFU.SQRT R20, R20 ;  /* 0x0000001400147308 */ /* 0x000ea20000002000 */
[----:B------:R-:W-:Y:S05]  /*3670*/  BRA `(.L_x_6443) ;  /* 0x0000000000687947 */ /* 0x000fea0003800000 */
.L_x_6445:
        /* <DEDUP_REMOVED lines=15> */
.L_x_6444:
        /* <DEDUP_REMOVED lines=8> */
.L_x_6442:
[----:B------:R-:W-:Y:S01]  /*37f0*/  PLOP3.LUT P0, PT, PT, PT, PT, 0x80, 0x0 ;  /* 0x000000000000781c */ /* 0x000fe20003f0f070 */
[----:B------:R-:W-:Y:S01]  /*3800*/  FMUL.FTZ R20, R20, 16777216 ;  /* 0x4b80000014147820 */ /* 0x000fe20000410000 */
[----:B------:R-:W-:-:S11]  /*3810*/  FMUL.FTZ R25, R25, 16777216 ;  /* 0x4b80000019197820 */ /* 0x000fd60000410000 */
.L_x_6443:
[----:B------:R-:W-:Y:S05]  /*3820*/  BSYNC B0 ;  /* 0x0000000000007941 */ /* 0x000fea0003800000 */
.L_x_6441:
        /* <DEDUP_REMOVED lines=33> */
.L_x_6454:
        /* <DEDUP_REMOVED lines=28> */
.L_x_6453:
        /* <DEDUP_REMOVED lines=20> */
.L_x_6458:
[----:B------:R-:W-:Y:S05]  /*3d40*/  BSYNC B4 ;  /* 0x0000000000047941 */ /* 0x000fea0003800000 */
.L_x_6457:
        /* <DEDUP_REMOVED lines=18> */
.L_x_6460:
[----:B------:R-:W-:Y:S02]  /*3e70*/  ISETP.GE.AND P0, PT, R25, RZ, PT ;  /* 0x000000ff1900720c */ /* 0x000fe40003f06270 */
[----:B------:R-:W-:-:S11]  /*3e80*/  MOV R3, 0x3fd774eb ;  /* 0x3fd774eb00037802 */ /* 0x000fd60000000f00 */
[----:B------:R-:W-:-:S04]  /*3e90*/  @P0 FFMA.FTZ R0, R3, 0.93318945169448852539, -R0 ;  /* 0x3f6ee58103000823 */ /* 0x000fc80000010800 */
[----:B------:R-:W-:-:S07]  /*3ea0*/  @!P0 FFMA.FTZ R0, R3, 0.93318945169448852539, R0 ;  /* 0x3f6ee58103008823 */ /* 0x000fce0000010000 */
.L_x_6461:
[----:B------:R-:W-:Y:S05]  /*3eb0*/  BSYNC B0 ;  /* 0x0000000000007941 */ /* 0x000fea0003800000 */
.L_x_6459:
        /* <DEDUP_REMOVED lines=11> */
.L_x_6456:
        /* <DEDUP_REMOVED lines=17> */
.L_x_6463:
[----:B------:R-:W-:Y:S05]  /*4080*/  BSYNC B4 ;  /* 0x0000000000047941 */ /* 0x000fea0003800000 */
.L_x_6462:
        /* <DEDUP_REMOVED lines=18> */
.L_x_6465:
[----:B------:R-:W-:Y:S02]  /*41b0*/  ISETP.GE.AND P0, PT, R25, RZ, PT ;  /* 0x000000ff1900720c */ /* 0x000fe40003f06270 */
[----:B------:R-:W-:-:S11]  /*41c0*/  MOV R3, 0x3fd774eb ;  /* 0x3fd774eb00037802 */ /* 0x000fd60000000f00 */
[----:B------:R-:W-:-:S04]  /*41d0*/  @P0 FFMA.FTZ R0, R3, 0.93318945169448852539, -R0 ;  /* 0x3f6ee58103000823 */ /* 0x000fc80000010800 */
[----:B------:R-:W-:-:S07]  /*41e0*/  @!P0 FFMA.FTZ R0, R3, 0.93318945169448852539, R0 ;  /* 0x3f6ee58103008823 */ /* 0x000fce0000010000 */
.L_x_6466:
[----:B------:R-:W-:Y:S05]  /*41f0*/  BSYNC B0 ;  /* 0x0000000000007941 */ /* 0x000fea0003800000 */
.L_x_6464:
        /* <DEDUP_REMOVED lines=10> */
.L_x_6455:
[----:B------:R-:W-:Y:S05]  /*42a0*/  BSYNC B3 ;  /* 0x0000000000037941 */ /* 0x000fea0003800000 */
.L_x_6452:
[----:B------:R-:W-:-:S13]  /*42b0*/  ISETP.NE.AND P0, PT, R23, RZ, PT ;  /* 0x000000ff1700720c */ /* 0x000fda0003f05270 */
[----:B-1----:R-:W-:Y:S01]  /*42c0*/  @!P0 FADD.FTZ R17, -R17, -RZ ;  /* 0x800000ff11118221 */ /* 0x002fe20000010100 */
[----:B------:R-:W-:Y:S06]  /*42d0*/  BRA `(.L_x_6467) ;  /* 0x0000000c006c7947 */ /* 0x000fec0003800000 */
.L_x_6430:
[----:B------:R-:W-:Y:S01]  /*42e0*/  FADD.FTZ R20, -R21, 6.1232342629258392722e-17 ;  /* 0x248d313215147421 */ /* 0x000fe20000010100 */
[----:B------:R-:W-:-:S03]  /*42f0*/  FADD.FTZ R17, -R22, -RZ ;  /* 0x800000ff16117221 */ /* 0x000fc60000010100 */
[----:B------:R-:W-:Y:S01]  /*4300*/  FADD.FTZ R20, R20, 1.5707963705062866211 ;  /* 0x3fc90fdb14147421 */ /* 0x000fe20000010000 */
[----:B------:R-:W-:Y:S06]  /*4310*/  BRA `(.L_x_6467) ;  /* 0x0000000c005c7947 */ /* 0x000fec0003800000 */
.L_x_6429:
[----:B------:R-:W-:Y:S01]  /*4320*/  FADD.FTZ R17, -R22, -RZ ;  /* 0x800000ff16117221 */ /* 0x000fe20000010100 */
[----:B------:R-:W-:Y:S01]  /*4330*/  MOV R20, RZ ;  /* 0x000000ff00147202 */ /* 0x000fe20000000f00 */
[----:B------:R-:W-:Y:S06]  /*4340*/  BRA `(.L_x_6467) ;  /* 0x0000000c00507947 */ /* 0x000fec0003800000 */
.L_x_6428:
        /* <DEDUP_REMOVED lines=23> */
[----:B-----5:R-:W-:Y:S05]  /*44c0*/  CALL.REL.NOINC `($__internal_6_$__cuda_sm3x_div_rn_ftz_f32_slowpath) ;  /* 0x0000024400687944 */ /* 0x020fea0003c00000 */
.L_x_6472:
[----:B------:R-:W-:Y:S05]  /*44d0*/  BSYNC B4 ;  /* 0x0000000000047941 */ /* 0x000fea0003800000 */
.L_x_6471:
        /* <DEDUP_REMOVED lines=18> */
.L_x_6474:
[----:B------:R-:W-:Y:S02]  /*4600*/  ISETP.GE.AND P0, PT, R21, RZ, PT ;  /* 0x000000ff1500720c */ /* 0x000fe40003f06270 */
[----:B------:R-:W-:-:S11]  /*4610*/  MOV R3, 0x3fd774eb ;  /* 0x3fd774eb00037802 */ /* 0x000fd60000000f00 */
[----:B------:R-:W-:-:S04]  /*4620*/  @P0 FFMA.FTZ R0, R3, 0.93318945169448852539, -R0 ;  /* 0x3f6ee58103000823 */ /* 0x000fc80000010800 */
[----:B------:R-:W-:-:S07]  /*4630*/  @!P0 FFMA.FTZ R0, R3, 0.93318945169448852539, R0 ;  /* 0x3f6ee58103008823 */ /* 0x000fce0000010000 */
.L_x_6475:
[----:B------:R-:W-:Y:S05]  /*4640*/  BSYNC B0 ;  /* 0x0000000000007941 */ /* 0x000fea0003800000 */
.L_x_6473:
        /* <DEDUP_REMOVED lines=13> */
.L_x_6470:
        /* <DEDUP_REMOVED lines=11> */
[----:B---3-5:R-:W-:Y:S05]  /*47d0*/  CALL.REL.NOINC `($__internal_6_$__cuda_sm3x_div_rn_ftz_f32_slowpath) ;  /* 0x0000024000a47944 */ /* 0x028fea0003c00000 */
.L_x_6478:
[----:B------:R-:W-:Y:S05]  /*47e0*/  BSYNC B4 ;  /* 0x0000000000047941 */ /* 0x000fea0003800000 */
.L_x_6477:
        /* <DEDUP_REMOVED lines=18> */
.L_x_6480:
[----:B------:R-:W-:Y:S02]  /*4910*/  ISETP.GE.AND P0, PT, R21, RZ, PT ;  /* 0x000000ff1500720c */ /* 0x000fe40003f06270 */
[----:B------:R-:W-:-:S11]  /*4920*/  MOV R3, 0x3fd774eb ;  /* 0x3fd774eb00037802 */ /* 0x000fd60000000f00 */
[----:B------:R-:W-:-:S04]  /*4930*/  @P0 FFMA.FTZ R0, R3, 0.93318945169448852539, -R0 ;  /* 0x3f6ee58103000823 */ /* 0x000fc80000010800 */
[----:B------:R-:W-:-:S07]  /*4940*/  @!P0 FFMA.FTZ R0, R3, 0.93318945169448852539, R0 ;  /* 0x3f6ee58103008823 */ /* 0x000fce0000010000 */
.L_x_6481:
[----:B------:R-:W-:Y:S05]  /*4950*/  BSYNC B0 ;  /* 0x0000000000007941 */ /* 0x000fea0003800000 */
.L_x_6479:
        /* <DEDUP_REMOVED lines=27> */
.L_x_6469:
        /* <DEDUP_REMOVED lines=33> */
.L_x_6483:
[----:B------:R-:W-:Y:S05]  /*4d20*/  BSYNC B4 ;  /* 0x0000000000047941 */ /* 0x000fea0003800000 */
.L_x_6482:
        /* <DEDUP_REMOVED lines=18> */
.L_x_6485:
[----:B------:R-:W-:Y:S02]  /*4e50*/  ISETP.GE.AND P0, PT, R21, RZ, PT ;  /* 0x000000ff1500720c */ /* 0x000fe40003f06270 */
[----:B------:R-:W-:-:S11]  /*4e60*/  MOV R3, 0x3fd774eb ;  /* 0x3fd774eb00037802 */ /* 0x000fd60000000f00 */
[----:B------:R-:W-:-:S04]  /*4e70*/  @P0 FFMA.FTZ R0, R3, 0.93318945169448852539, -R0 ;  /* 0x3f6ee58103000823 */ /* 0x000fc80000010800 */
[----:B------:R-:W-:-:S07]  /*4e80*/  @!P0 FFMA.FTZ R0, R3, 0.93318945169448852539, R0 ;  /* 0x3f6ee58103008823 */ /* 0x000fce0000010000 */
.L_x_6486:
[----:B------:R-:W-:Y:S05]  /*4e90*/  BSYNC B0 ;  /* 0x0000000000007941 */ /* 0x000fea0003800000 */
.L_x_6484:
        /* <DEDUP_REMOVED lines=10> */
.L_x_6476:
[----:B------:R-:W-:Y:S05]  /*4f40*/  BSYNC B3 ;  /* 0x0000000000037941 */ /* 0x000fea0003800000 */
.L_x_6468:
[----:B------:R-:W-:Y:S01]  /*4f50*/  ISETP.NE.AND P0, PT, R23, RZ, PT ;  /* 0x000000ff1700720c */ /* 0x000fe20003f05270 */
[----:B------:R-:W-:Y:S01]  /*4f60*/  FADD.FTZ R17, R17, 0.69314718246459960938 ;  /* 0x3f31721811117421 */ /* 0x000fe20000010000 */
[----:B------:R-:W-:-:S11]  /*4f70*/  FADD.FTZ R20, |R0|, -RZ ;  /* 0x800000ff00147221 */ /* 0x000fd60000010200 */
[----:B------:R-:W-:Y:S01]  /*4f80*/  @!P0 FADD.FTZ R17, -R17, -RZ ;  /* 0x800000ff11118221 */ /* 0x000fe20000010100 */
[----:B------:R-:W-:Y:S06]  /*4f90*/  BRA `(.L_x_6467) ;  /* 0x00000000003c7947 */ /* 0x000fec0003800000 */
.L_x_6427:
        /* <DEDUP_REMOVED lines=15> */
.L_x_6467:
[----:B------:R-:W-:Y:S05]  /*5090*/  BSYNC B2 ;  /* 0x0000000000027941 */ /* 0x000fea0003800000 */
.L_x_6426:
        /* <DEDUP_REMOVED lines=110> */
.L_x_6495:
        /* <DEDUP_REMOVED lines=10> */
.L_x_6497:
[----:B------:R-:W-:-:S04]  /*5820*/  FADD.FTZ R4, -R0, R5 ;  /* 0x0000000500047221 */ /* 0x000fc80000010100 */
[----:B------:R-:W-:-:S07]  /*5830*/  FMUL.FTZ R4, R4, 0.5 ;  /* 0x3f00000004047820 */ /* 0x000fce0000410000 */
.L_x_6498:
[----:B------:R-:W-:Y:S05]  /*5840*/  BSYNC B1 ;  /* 0x0000000000017941 */ /* 0x000fea0003800000 */
.L_x_6496:
        /* <DEDUP_REMOVED lines=11> */
.L_x_6500:
[----:B------:R-:W-:-:S04]  /*5900*/  FADD.FTZ R7, R6, -R7 ;  /* 0x8000000706077221 */ /* 0x000fc80000010000 */
[----:B------:R-:W-:-:S07]  /*5910*/  FMUL.FTZ R7, R7, 0.5 ;  /* 0x3f00000007077820 */ /* 0x000fce0000410000 */
.L_x_6501:
[----:B------:R-:W-:Y:S05]  /*5920*/  BSYNC B1 ;  /* 0x0000000000017941 */ /* 0x000fea0003800000 */
.L_x_6499:
        /* <DEDUP_REMOVED lines=35> */
.L_x_6494:
[----:B------:R0:W1:Y:S02]  /*5b60*/  MUFU.SQRT R21, R18 ;  /* 0x0000001200157308 */ /* 0x0000640000002000 */
.L_x_6493:
[----:B------:R-:W-:Y:S05]  /*5b70*/  BSYNC B0 ;  /* 0x0000000000007941 */ /* 0x000fea0003800000 */
.L_x_6492:
        /* <DEDUP_REMOVED lines=24> */
.L_x_6508:
[----:B------:R-:W-:-:S04]  /*5d00*/  FADD.FTZ R0, -R0, R5 ;  /* 0x0000000500007221 */ /* 0x000fc80000010100 */
[----:B------:R-:W-:-:S07]  /*5d10*/  FMUL.FTZ R0, R0, 0.5 ;  /* 0x3f00000000007820 */ /* 0x000fce0000410000 */
.L_x_6509:
[----:B------:R-:W-:Y:S05]  /*5d20*/  BSYNC B1 ;  /* 0x0000000000017941 */ /* 0x000fea0003800000 */
.L_x_6507:
        /* <DEDUP_REMOVED lines=10> */
.L_x_6511:
[----:B------:R-:W-:-:S04]  /*5dd0*/  FADD.FTZ R3, -R3, R6 ;  /* 0x0000000603037221 */ /* 0x000fc80000010100 */
[----:B------:R-:W-:-:S07]  /*5de0*/  FMUL.FTZ R3, R3, 0.5 ;  /* 0x3f00000003037820 */ /* 0x000fce0000410000 */
.L_x_6512:
[----:B------:R-:W-:Y:S05]  /*5df0*/  BSYNC B1 ;  /* 0x0000000000017941 */ /* 0x000fea0003800000 */
.L_x_6510:
[----:B------:R-:W-:Y:S01]  /*5e00*/  FADD.FTZ R0, R3, R0 ;  /* 0x0000000003007221 */ /* 0x000fe20000010000 */
[----:B------:R-:W-:Y:S01]  /*5e10*/  FADD.FTZ R25, R26, R25 ;  /* 0x000000191a197221 */ /* 0x000fe20000010000 */
[----:B------:R-:W-:-:S03]  /*5e20*/  PLOP3.LUT P0, PT, PT, PT, PT, 0x80, 0x0 ;  /* 0x000000000000781c */ /* 0x000fc60003f0f070 */
[----:B------:R-:W-:-:S06]  /*5e30*/  FMUL.FTZ R25, R25, R0 ;  /* 0x0000000019197220 */ /* 0x000fcc0000410000 */
[----:B------:R-:W4:Y:S01]  /*5e40*/  MUFU.SQRT R25, R25 ;  /* 0x0000001900197308 */ /* 0x000f220000002000 */
[----:B------:R-:W-:Y:S05]  /*5e50*/  BRA `(.L_x_6504) ;  /* 0x0000000000687947 */ /* 0x000fea0003800000 */
.L_x_6506:
        /* <DEDUP_REMOVED lines=15> */
.L_x_6505:
        /* <DEDUP_REMOVED lines=8> */
.L_x_6503:
[----:B------:R-:W-:Y:S01]  /*5fd0*/  PLOP3.LUT P0, PT, PT, PT, PT, 0x80, 0x0 ;  /* 0x000000000000781c */ /* 0x000fe20003f0f070 */
[----:B------:R-:W-:Y:S01]  /*5fe0*/  FMUL.FTZ R25, R25, 16777216 ;  /* 0x4b80000019197820 */ /* 0x000fe20000410000 */
[----:B------:R-:W-:-:S11]  /*5ff0*/  FMUL.FTZ R26, R26, 16777216 ;  /* 0x4b8000001a1a7820 */ /* 0x000fd60000410000 */
.L_x_6504:
[----:B------:R-:W-:Y:S05]  /*6000*/  BSYNC B0 ;  /* 0x0000000000007941 */ /* 0x000fea0003800000 */
.L_x_6502:
        /* <DEDUP_REMOVED lines=33> */
.L_x_6515:
        /* <DEDUP_REMOVED lines=28> */
.L_x_6514:
        /* <DEDUP_REMOVED lines=19> */
[----:B-12--5:R-:W-:Y:S05]  /*6510*/  CALL.REL.NOINC `($__internal_6_$__cuda_sm3x_div_rn_ftz_f32_slowpath) ;  /* 0x0000022400547944 */ /* 0x026fea0003c00000 */
.L_x_6519:
[----:B------:R-:W-:Y:S05]  /*6520*/  BSYNC B4 ;  /* 0x0000000000047941 */ /* 0x000fea0003800000 */
.L_x_6518:
        /* <DEDUP_REMOVED lines=18> */
.L_x_6521:
[----:B------:R-:W-:Y:S02]  /*6650*/  ISETP.GE.AND P0, PT, R26, RZ, PT ;  /* 0x000000ff1a00720c */ /* 0x000fe40003f06270 */
[----:B------:R-:W-:-:S11]  /*6660*/  MOV R3, 0x3fd774eb ;  /* 0x3fd774eb00037802 */ /* 0x000fd60000000f00 */
[----:B------:R-:W-:-:S04]  /*6670*/  @P0 FFMA.FTZ R0, R3, 0.93318945169448852539, -R0 ;  /* 0x3f6ee58103000823 */ /* 0x000fc80000010800 */
[----:B------:R-:W-:-:S07]  /*6680*/  @!P0 FFMA.FTZ R0, R3, 0.93318945169448852539, R0 ;  /* 0x3f6ee58103008823 */ /* 0x000fce0000010000 */
.L_x_6522:
[----:B------:R-:W-:Y:S05]  /*6690*/  BSYNC B0 ;  /* 0x0000000000007941 */ /* 0x000fea0003800000 */
.L_x_6520:
        /* <DEDUP_REMOVED lines=11> */
.L_x_6517:
        /* <DEDUP_REMOVED lines=17> */
.L_x_6524:
[----:B------:R-:W-:Y:S05]  /*6860*/  BSYNC B4 ;  /* 0x0000000000047941 */ /* 0x000fea0003800000 */
.L_x_6523:
        /* <DEDUP_REMOVED lines=18> */
.L_x_6526:
[----:B------:R-:W-:Y:S02]  /*6990*/  ISETP.GE.AND P0, PT, R26, RZ, PT ;  /* 0x000000ff1a00720c */ /* 0x000fe40003f06270 */
[----:B------:R-:W-:-:S11]  /*69a0*/  MOV R3, 0x3fd774eb ;  /* 0x3fd774eb00037802 */ /* 0x000fd60000000f00 */
[----:B------:R-:W-:-:S04]  /*69b0*/  @P0 FFMA.FTZ R0, R3, 0.93318945169448852539, -R0 ;  /* 0x3f6ee58103000823 */ /* 0x000fc80000010800 */
[----:B------:R-:W-:-:S07]  /*69c0*/  @!P0 FFMA.FTZ R0, R3, 0.93318945169448852539, R0 ;  /* 0x3f6ee58103008823 */ /* 0x000fce0000010000 */
.L_x_6527:
[----:B------:R-:W-:Y:S05]  /*69d0*/  BSYNC B0 ;  /* 0x0000000000007941 */ /* 0x000fea0003800000 */
.L_x_6525:
        /* <DEDUP_REMOVED lines=10> */
.L_x_6516:
[----:B------:R-:W-:Y:S05]  /*6a80*/  BSYNC B3 ;  /* 0x0000000000037941 */ /* 0x000fea0003800000 */
.L_x_6513:
[----:B------:R-:W-:-:S13]  /*6a90*/  ISETP.NE.AND P0, PT, R24, RZ, PT ;  /* 0x000000ff1800720c */ /* 0x000fda0003f05270 */
[----:B-1----:R-:W-:Y:S01]  /*6aa0*/  @!P0 FADD.FTZ R21, -R21, -RZ ;  /* 0x800000ff15158221 */ /* 0x002fe20000010100 */
[----:B------:R-:W-:Y:S06]  /*6ab0*/  BRA `(.L_x_6528) ;  /* 0x0000000c006c7947 */ /* 0x000fec0003800000 */
.L_x_6491:
[----:B------:R-:W-:Y:S01]  /*6ac0*/  FADD.FTZ R18, -R22, 6.1232342629258392722e-17 ;  /* 0x248d313216127421 */ /* 0x000fe20000010100 */
[----:B------:R-:W-:-:S03]  /*6ad0*/  FADD.FTZ R21, -R23, -RZ ;  /* 0x800000ff17157221 */ /* 0x000fc60000010100 */
[----:B------:R-:W-:Y:S01]  /*6ae0*/  FADD.FTZ R18, R18, 1.5707963705062866211 ;  /* 0x3fc90fdb12127421 */ /* 0x000fe20000010000 */
[----:B------:R-:W-:Y:S06]  /*6af0*/  BRA `(.L_x_6528) ;  /* 0x0000000c005c7947 */ /* 0x000fec0003800000 */
.L_x_6490:
[----:B------:R-:W-:Y:S01]  /*6b00*/  FADD.FTZ R21, -R23, -RZ ;  /* 0x800000ff17157221 */ /* 0x000fe20000010100 */
[----:B------:R-:W-:Y:S01]  /*6b10*/  MOV R18, RZ ;  /* 0x000000ff00127202 */ /* 0x000fe20000000f00 */
[----:B------:R-:W-:Y:S06]  /*6b20*/  BRA `(.L_x_6528) ;  /* 0x0000000c00507947 */ /* 0x000fec0003800000 */
.L_x_6489:
        /* <DEDUP_REMOVED lines=24> */
.L_x_6533:
[----:B------:R-:W-:Y:S05]  /*6cb0*/  BSYNC B4 ;  /* 0x0000000000047941 */ /* 0x000fea0003800000 */
.L_x_6532:
        /* <DEDUP_REMOVED lines=18> */
.L_x_6535:
[----:B------:R-:W-:Y:S02]  /*6de0*/  ISETP.GE.AND P0, PT, R22, RZ, PT ;  /* 0x000000ff1600720c */ /* 0x000fe40003f06270 */
[----:B------:R-:W-:-:S11]  /*6df0*/  MOV R3, 0x3fd774eb ;  /* 0x3fd774eb00037802 */ /* 0x000fd60000000f00 */
[----:B------:R-:W-:-:S04]  /*6e00*/  @P0 FFMA.FTZ R0, R3, 0.93318945169448852539, -R0 ;  /* 0x3f6ee58103000823 */ /* 0x000fc80000010800 */
[----:B------:R-:W-:-:S07]  /*6e10*/  @!P0 FFMA.FTZ R0, R3, 0.93318945169448852539, R0 ;  /* 0x3f6ee58103008823 */ /* 0x000fce0000010000 */
.L_x_6536:
[----:B------:R-:W-:Y:S05]  /*6e20*/  BSYNC B0 ;  /* 0x0000000000007941 */ /* 0x000fea0003800000 */
.L_x_6534:
        /* <DEDUP_REMOVED lines=13> */
.L_x_6531:
        /* <DEDUP_REMOVED lines=12> */
.L_x_6539:
[----:B------:R-:W-:Y:S05]  /*6fc0*/  BSYNC B4 ;  /* 0x0000000000047941 */ /* 0x000fea0003800000 */
.L_x_6538:
        /* <DEDUP_REMOVED lines=18> */
.L_x_6541:
[----:B------:R-:W-:Y:S02]  /*70f0*/  ISETP.GE.AND P0, PT, R22, RZ, PT ;  /* 0x000000ff1600720c */ /* 0x000fe40003f06270 */
[----:B------:R-:W-:-:S11]  /*7100*/  MOV R3, 0x3fd774eb ;  /* 0x3fd774eb00037802 */ /* 0x000fd60000000f00 */
[----:B------:R-:W-:-:S04]  /*7110*/  @P0 FFMA.FTZ R0, R3, 0.93318945169448852539, -R0 ;  /* 0x3f6ee58103000823 */ /* 0x000fc80000010800 */
[----:B------:R-:W-:-:S07]  /*7120*/  @!P0 FFMA.FTZ R0, R3, 0.93318945169448852539, R0 ;  /* 0x3f6ee58103008823 */ /* 0x000fce0000010000 */
.L_x_6542:
[----:B------:R-:W-:Y:S05]  /*7130*/  BSYNC B0 ;  /* 0x0000000000007941 */ /* 0x000fea0003800000 */
.L_x_6540:
        /* <DEDUP_REMOVED lines=27> */
.L_x_6530:
        /* <DEDUP_REMOVED lines=32> */
[----:B-----5:R-:W-:Y:S05]  /*74f0*/  CALL.REL.NOINC `($__internal_6_$__cuda_sm3x_div_rn_ftz_f32_slowpath) ;  /* 0x00000214005c7944 */ /* 0x020fea0003c00000 */
.L_x_6544:
[----:B------:R-:W-:Y:S05]  /*7500*/  BSYNC B4 ;  /* 0x0000000000047941 */ /* 0x000fea0003800000 */
.L_x_6543:
        /* <DEDUP_REMOVED lines=18> */
.L_x_6546:
[----:B------:R-:W-:Y:S02]  /*7630*/  ISETP.GE.AND P0, PT, R22, RZ, PT ;  /* 0x000000ff1600720c */ /* 0x000fe40003f06270 */
[----:B------:R-:W-:-:S11]  /*7640*/  MOV R3, 0x3fd774eb ;  /* 0x3fd774eb00037802 */ /* 0x000fd60000000f00 */
[----:B------:R-:W-:-:S04]  /*7650*/  @P0 FFMA.FTZ R0, R3, 0.93318945169448852539, -R0 ;  /* 0x3f6ee58103000823 */ /* 0x000fc80000010800 */
[----:B------:R-:W-:-:S07]  /*7660*/  @!P0 FFMA.FTZ R0, R3, 0.93318945169448852539, R0 ;  /* 0x3f6ee58103008823 */ /* 0x000fce0000010000 */
.L_x_6547:
[----:B------:R-:W-:Y:S05]  /*7670*/  BSYNC B0 ;  /* 0x0000000000007941 */ /* 0x000fea0003800000 */
.L_x_6545:
        /* <DEDUP_REMOVED lines=10> */
.L_x_6537:
[----:B------:R-:W-:Y:S05]  /*7720*/  BSYNC B3 ;  /* 0x0000000000037941 */ /* 0x000fea0003800000 */
.L_x_6529:
[----:B------:R-:W-:Y:S01]  /*7730*/  ISETP.NE.AND P0, PT, R24, RZ, PT ;  /* 0x000000ff1800720c */ /* 0x000fe20003f05270 */
[----:B------:R-:W-:Y:S01]  /*7740*/  FADD.FTZ R21, R25, 0.69314718246459960938 ;  /* 0x3f31721819157421 */ /* 0x000fe20000010000 */
[----:B------:R-:W-:-:S11]  /*7750*/  FADD.FTZ R18, |R0|, -RZ ;  /* 0x800000ff00127221 */ /* 0x000fd60000010200 */
[----:B------:R-:W-:Y:S01]  /*7760*/  @!P0 FADD.FTZ R21, -R21, -RZ ;  /* 0x800000ff15158221 */ /* 0x000fe20000010100 */
[----:B------:R-:W-:Y:S06]  /*7770*/  BRA `(.L_x_6528) ;  /* 0x00000000003c7947 */ /* 0x000fec0003800000 */
.L_x_6488:
        /* <DEDUP_REMOVED lines=15> */
.L_x_6528:
[----:B------:R-:W-:Y:S05]  /*7870*/  BSYNC B2 ;  /* 0x0000000000027941 */ /* 0x000fea0003800000 */
.L_x_6487:
        /* <DEDUP_REMOVED lines=110> */
.L_x_6556:
        /* <DEDUP_REMOVED lines=10> */
.L_x_6558:
[----:B------:R-:W-:-:S04]  /*8000*/  FADD.FTZ R4, -R0, R5 ;  /* 0x0000000500047221 */ /* 0x000fc80000010100 */
[----:B------:R-:W-:-:S07]  /*8010*/  FMUL.FTZ R4, R4, 0.5 ;  /* 0x3f00000004047820 */ /* 0x000fce0000410000 */
.L_x_6559:
[----:B------:R-:W-:Y:S05]  /*8020*/  BSYNC B1 ;  /* 0x0000000000017941 */ /* 0x000fea0003800000 */
.L_x_6557:
        /* <DEDUP_REMOVED lines=11> */
.L_x_6561:
[----:B------:R-:W-:-:S04]  /*80e0*/  FADD.FTZ R7, R6, -R7 ;  /* 0x8000000706077221 */ /* 0x000fc80000010000 */
[----:B------:R-:W-:-:S07]  /*80f0*/  FMUL.FTZ R7, R7, 0.5 ;  /* 0x3f00000007077820 */ /* 0x000fce0000410000 */
.L_x_6562:
[----:B------:R-:W-:Y:S05]  /*8100*/  BSYNC B1 ;  /* 0x0000000000017941 */ /* 0x000fea0003800000 */
.L_x_6560:
        /* <DEDUP_REMOVED lines=35> */
.L_x_6555:
[----:B------:R0:W1:Y:S02]  /*8340*/  MUFU.SQRT R24, R25 ;  /* 0x0000001900187308 */ /* 0x0000640000002000 */
.L_x_6554:
[----:B------:R-:W-:Y:S05]  /*8350*/  BSYNC B0 ;  /* 0x0000000000007941 */ /* 0x000fea0003800000 */
.L_x_6553:
        /* <DEDUP_REMOVED lines=24> */
.L_x_6569:
[----:B------:R-:W-:-:S04]  /*84e0*/  FADD.FTZ R0, -R0, R5 ;  /* 0x0000000500007221 */ /* 0x000fc80000010100 */
[----:B------:R-:W-:-:S07]  /*84f0*/  FMUL.FTZ R0, R0, 0.5 ;  /* 0x3f00000000007820 */ /* 0x000fce0000410000 */
.L_x_6570:
[----:B------:R-:W-:Y:S05]  /*8500*/  BSYNC B1 ;  /* 0x0000000000017941 */ /* 0x000fea0003800000 */
.L_x_6568:
        /* <DEDUP_REMOVED lines=10> */
.L_x_6572:
[----:B------:R-:W-:-:S04]  /*85b0*/  FADD.FTZ R3, -R3, R6 ;  /* 0x0000000603037221 */ /* 0x000fc80000010100 */
[----:B------:R-:W-:-:S07]  /*85c0*/  FMUL.FTZ R3, R3, 0.5 ;  /* 0x3f00000003037820 */ /* 0x000fce0000410000 */
.L_x_6573:
[----:B------:R-:W-:Y:S05]  /*85d0*/  BSYNC B1 ;  /* 0x0000000000017941 */ /* 0x000fea0003800000 */
.L_x_6571:
[----:B------:R-:W-:Y:S01]  /*85e0*/  FADD.FTZ R0, R3, R0 ;  /* 0x0000000003007221 */ /* 0x000fe20000010000 */
[----:B------:R-:W-:Y:S01]  /*85f0*/  FADD.FTZ R27, R26, R27 ;  /* 0x0000001b1a1b7221 */ /* 0x000fe20000010000 */
[----:B------:R-:W-:-:S03]  /*8600*/  PLOP3.LUT P0, PT, PT, PT, PT, 0x80, 0x0 ;  /* 0x000000000000781c */ /* 0x000fc60003f0f070 */
[----:B------:R-:W-:-:S06]  /*8610*/  FMUL.FTZ R27, R27, R0 ;  /* 0x000000001b1b7220 */ /* 0x000fcc0000410000 */
[----:B------:R-:W2:Y:S01]  /*8620*/  MUFU.SQRT R27, R27 ;  /* 0x0000001b001b7308 */ /* 0x000ea20000002000 */
[----:B------:R-:W-:Y:S05]  /*8630*/  BRA `(.L_x_6565) ;  /* 0x0000000000687947 */ /* 0x000fea0003800000 */
.L_x_6567:
        /* <DEDUP_REMOVED lines=15> */
.L_x_6566:
        /* <DEDUP_REMOVED lines=8> */
.L_x_6564:
[----:B------:R-:W-:Y:S01]  /*87b0*/  PLOP3.LUT P0, PT, PT, PT, PT, 0x80, 0x0 ;  /* 0x000000000000781c */ /* 0x000fe20003f0f070 */
[----:B------:R-:W-:Y:S01]  /*87c0*/  FMUL.FTZ R27, R27, 16777216 ;  /* 0x4b8000001b1b7820 */ /* 0x000fe20000410000 */
[----:B------:R-:W-:-:S11]  /*87d0*/  FMUL.FTZ R26, R26, 16777216 ;  /* 0x4b8000001a1a7820 */ /* 0x000fd60000410000 */
.L_x_6565:
[----:B------:R-:W-:Y:S05]  /*87e0*/  BSYNC B0 ;  /* 0x0000000000007941 */ /* 0x000fea0003800000 */
.L_x_6563:
        /* <DEDUP_REMOVED lines=33> */
.L_x_6576:
        /* <DEDUP_REMOVED lines=28> */
.L_x_6575:
        /* <DEDUP_REMOVED lines=20> */
.L_x_6580:
[----:B------:R-:W-:Y:S05]  /*8d00*/  BSYNC B4 ;  /* 0x0000000000047941 */ /* 0x000fea0003800000 */
.L_x_6579:
        /* <DEDUP_REMOVED lines=18> */
.L_x_6582:
[----:B------:R-:W-:Y:S02]  /*8e30*/  ISETP.GE.AND P0, PT, R26, RZ, PT ;  /* 0x000000ff1a00720c */ /* 0x000fe40003f06270 */
[----:B------:R-:W-:-:S11]  /*8e40*/  MOV R3, 0x3fd774eb ;  /* 0x3fd774eb00037802 */ /* 0x000fd60000000f00 */
[----:B------:R-:W-:-:S04]  /*8e50*/  @P0 FFMA.FTZ R0, R3, 0.93318945169448852539, -R0 ;  /* 0x3f6ee58103000823 */ /* 0x000fc80000010800 */
[----:B------:R-:W-:-:S07]  /*8e60*/  @!P0 FFMA.FTZ R0, R3, 0.93318945169448852539, R0 ;  /* 0x3f6ee58103008823 */ /* 0x000fce0000010000 */
.L_x_6583:
[----:B------:R-:W-:Y:S05]  /*8e70*/  BSYNC B0 ;  /* 0x0000000000007941 */ /* 0x000fea0003800000 */
.L_x_6581:
        /* <DEDUP_REMOVED lines=11> */
.L_x_6578:
        /* <DEDUP_REMOVED lines=17> */
.L_x_6585:
[----:B------:R-:W-:Y:S05]  /*9040*/  BSYNC B4 ;  /* 0x0000000000047941 */ /* 0x000fea0003800000 */
.L_x_6584:
        /* <DEDUP_REMOVED lines=18> */
.L_x_6587:
[----:B------:R-:W-:Y:S02]  /*9170*/  ISETP.GE.AND P0, PT, R26, RZ, PT ;  /* 0x000000ff1a00720c */ /* 0x000fe40003f06270 */
[----:B------:R-:W-:-:S11]  /*9180*/  MOV R3, 0x3fd774eb ;  /* 0x3fd774eb00037802 */ /* 0x000fd60000000f00 */
[----:B------:R-:W-:-:S04]  /*9190*/  @P0 FFMA.FTZ R0, R3, 0.93318945169448852539, -R0 ;  /* 0x3f6ee58103000823 */ /* 0x000fc80000010800 */
[----:B------:R-:W-:-:S07]  /*91a0*/  @!P0 FFMA.FTZ R0, R3, 0.93318945169448852539, R0 ;  /* 0x3f6ee58103008823 */ /* 0x000fce0000010000 */
.L_x_6588:
[----:B------:R-:W-:Y:S05]  /*91b0*/  BSYNC B0 ;  /* 0x0000000000007941 */ /* 0x000fea0003800000 */
.L_x_6586:
        /* <DEDUP_REMOVED lines=10> */
.L_x_6577:
[----:B------:R-:W-:Y:S05]  /*9260*/  BSYNC B3 ;  /* 0x0000000000037941 */ /* 0x000fea0003800000 */
.L_x_6574:
[----:B------:R-:W-:-:S13]  /*9270*/  ISETP.NE.AND P0, PT, R23, RZ, PT ;  /* 0x000000ff1700720c */ /* 0x000fda0003f05270 */
[----:B-1----:R-:W-:Y:S01]  /*9280*/  @!P0 FADD.FTZ R24, -R24, -RZ ;  /* 0x800000ff18188221 */ /* 0x002fe20000010100 */
[----:B------:R-:W-:Y:S06]  /*9290*/  BRA `(.L_x_6589) ;  /* 0x0000000c006c7947 */ /* 0x000fec0003800000 */
.L_x_6552:
[----:B------:R-:W-:Y:S01]  /*92a0*/  FADD.FTZ R22, -R22, 6.1232342629258392722e-17 ;  /* 0x248d313216167421 */ /* 0x000fe20000010100 */
[----:B------:R-:W-:-:S03]  /*92b0*/  FADD.FTZ R24, -R19, -RZ ;  /* 0x800000ff13187221 */ /* 0x000fc60000010100 */
[----:B------:R-:W-:Y:S01]  /*92c0*/  FADD.FTZ R25, R22, 1.5707963705062866211 ;  /* 0x3fc90fdb16197421 */ /* 0x000fe20000010000 */
[----:B------:R-:W-:Y:S06]  /*92d0*/  BRA `(.L_x_6589) ;  /* 0x0000000c005c7947 */ /* 0x000fec0003800000 */
.L_x_6551:
[----:B------:R-:W-:Y:S01]  /*92e0*/  FADD.FTZ R24, -R19, -RZ ;  /* 0x800000ff13187221 */ /* 0x000fe20000010100 */
[----:B------:R-:W-:Y:S01]  /*92f0*/  MOV R25, RZ ;  /* 0x000000ff00197202 */ /* 0x000fe20000000f00 */
[----:B------:R-:W-:Y:S06]  /*9300*/  BRA `(.L_x_6589) ;  /* 0x0000000c00507947 */ /* 0x000fec0003800000 */
.L_x_6550:
        /* <DEDUP_REMOVED lines=23> */
[----:B--2--5:R-:W-:Y:S05]  /*9480*/  CALL.REL.NOINC `($__internal_6_$__cuda_sm3x_div_rn_ftz_f32_slowpath) ;  /* 0x000001f400787944 */ /* 0x024fea0003c00000 */
.L_x_6594:
[----:B------:R-:W-:Y:S05]  /*9490*/  BSYNC B4 ;  /* 0x0000000000047941 */ /* 0x000fea0003800000 */
.L_x_6593:
        /* <DEDUP_REMOVED lines=18> */
.L_x_6596:
[----:B------:R-:W-:Y:S02]  /*95c0*/  ISETP.GE.AND P0, PT, R22, RZ, PT ;  /* 0x000000ff1600720c */ /* 0x000fe40003f06270 */
[----:B------:R-:W-:-:S11]  /*95d0*/  MOV R3, 0x3fd774eb ;  /* 0x3fd774eb00037802 */ /* 0x000fd60000000f00 */
[----:B------:R-:W-:-:S04]  /*95e0*/  @P0 FFMA.FTZ R0, R3, 0.93318945169448852539, -R0 ;  /* 0x3f6ee58103000823 */ /* 0x000fc80000010800 */
[----:B------:R-:W-:-:S07]  /*95f0*/  @!P0 FFMA.FTZ R0, R3, 0.93318945169448852539, R0 ;  /* 0x3f6ee58103008823 */ /* 0x000fce0000010000 */
.L_x_6597:
[----:B------:R-:W-:Y:S05]  /*9600*/  BSYNC B0 ;  /* 0x0000000000007941 */ /* 0x000fea0003800000 */
.L_x_6595:
        /* <DEDUP_REMOVED lines=13> */
.L_x_6592:
        /* <DEDUP_REMOVED lines=12> */
.L_x_6600:
[----:B------:R-:W-:Y:S05]  /*97a0*/  BSYNC B4 ;  /* 0x0000000000047941 */ /* 0x000fea0003800000 */
.L_x_6599:
        /* <DEDUP_REMOVED lines=18> */
.L_x_6602:
[----:B------:R-:W-:Y:S02]  /*98d0*/  ISETP.GE.AND P0, PT, R22, RZ, PT ;  /* 0x000000ff1600720c */ /* 0x000fe40003f06270 */
[----:B------:R-:W-:-:S11]  /*98e0*/  MOV R3, 0x3fd774eb ;  /* 0x3fd774eb00037802 */ /* 0x000fd60000000f00 */
[----:B------:R-:W-:-:S04]  /*98f0*/  @P0 FFMA.FTZ R0, R3, 0.93318945169448852539, -R0 ;  /* 0x3f6ee58103000823 */ /* 0x000fc80000010800 */
[----:B------:R-:W-:-:S07]  /*9900*/  @!P0 FFMA.FTZ R0, R3, 0.93318945169448852539, R0 ;  /* 0x3f6ee58103008823 */ /* 0x000fce0000010000 */
.L_x_6603:
[----:B------:R-:W-:Y:S05]  /*9910*/  BSYNC B0 ;  /* 0x0000000000007941 */ /* 0x000fea0003800000 */
.L_x_6601:
        /* <DEDUP_REMOVED lines=27> */
.L_x_6591:
        /* <DEDUP_REMOVED lines=33> */
.L_x_6605:
[----:B------:R-:W-:Y:S05]  /*9ce0*/  BSYNC B4 ;  /* 0x0000000000047941 */ /* 0x000fea0003800000 */
.L_x_6604:
        /* <DEDUP_REMOVED lines=18> */
.L_x_6607:
[----:B------:R-:W-:Y:S02]  /*9e10*/  ISETP.GE.AND P0, PT, R22, RZ, PT ;  /* 0x000000ff1600720c */ /* 0x000fe40003f06270 */
[----:B------:R-:W-:-:S11]  /*9e20*/  MOV R3, 0x3fd774eb ;  /* 0x3fd774eb00037802 */ /* 0x000fd60000000f00 */
[----:B------:R-:W-:-:S04]  /*9e30*/  @P0 FFMA.FTZ R0, R3, 0.93318945169448852539, -R0 ;  /* 0x3f6ee58103000823 */ /* 0x000fc80000010800 */
[----:B------:R-:W-:-:S07]  /*9e40*/  @!P0 FFMA.FTZ R0, R3, 0.93318945169448852539, R0 ;  /* 0x3f6ee58103008823 */ /* 0x000fce0000010000 */
.L_x_6608:
[----:B------:R-:W-:Y:S05]  /*9e50*/  BSYNC B0 ;  /* 0x0000000000007941 */ /* 0x000fea0003800000 */
.L_x_6606:
        /* <DEDUP_REMOVED lines=10> */
.L_x_6598:
[----:B------:R-:W-:Y:S05]  /*9f00*/  BSYNC B3 ;  /* 0x0000000000037941 */ /* 0x000fea0003800000 */
.L_x_6590:
[----:B------:R-:W-:Y:S01]  /*9f10*/  ISETP.NE.AND P0, PT, R23, RZ, PT ;  /* 0x000000ff1700720c */ /* 0x000fe20003f05270 */
[----:B------:R-:W-:Y:S01]  /*9f20*/  FADD.FTZ R24, R25, 0.69314718246459960938 ;  /* 0x3f31721819187421 */ /* 0x000fe20000010000 */
[----:B------:R-:W-:-:S11]  /*9f30*/  FADD.FTZ R25, |R0|, -RZ ;  /* 0x800000ff00197221 */ /* 0x000fd60000010200 */
[----:B------:R-:W-:Y:S01]  /*9f40*/  @!P0 FADD.FTZ R24, -R24, -RZ ;  /* 0x800000ff18188221 */ /* 0x000fe20000010100 */
[----:B------:R-:W-:Y:S06]  /*9f50*/  BRA `(.L_x_6589) ;  /* 0x00000000003c7947 */ /* 0x000fec0003800000 */
.L_x_6549:
        /* <DEDUP_REMOVED lines=15> */
.L_x_6589:
[----:B------:R-:W-:Y:S05]  /*a050*/  BSYNC B2 ;  /* 0x0000000000027941 */ /* 0x000fea0003800000 */
.L_x_6548:
        /* <DEDUP_REMOVED lines=110> */
.L_x_6617:
        /* <DEDUP_REMOVED lines=10> */
.L_x_6619:
[----:B------:R-:W-:-:S04]  /*a7e0*/  FADD.FTZ R4, -R0, R5 ;  /* 0x0000000500047221 */ /* 0x000fc80000010100 */
[----:B------:R-:W-:-:S07]  /*a7f0*/  FMUL.FTZ R4, R4, 0.5 ;  /* 0x3f00000004047820 */ /* 0x000fce0000410000 */
.L_x_6620:
[----:B------:R-:W-:Y:S05]  /*a800*/  BSYNC B1 ;  /* 0x0000000000017941 */ /* 0x000fea0003800000 */
.L_x_6618:
        /* <DEDUP_REMOVED lines=11> */
.L_x_6622:
[----:B------:R-:W-:-:S04]  /*a8c0*/  FADD.FTZ R7, R6, -R7 ;  /* 0x8000000706077221 */ /* 0x000fc80000010000 */
[----:B------:R-:W-:-:S07]  /*a8d0*/  FMUL.FTZ R7, R7, 0.5 ;  /* 0x3f00000007077820 */ /* 0x000fce0000410000 */
.L_x_6623:
[----:B------:R-:W-:Y:S05]  /*a8e0*/  BSYNC B1 ;  /* 0x0000000000017941 */ /* 0x000fea0003800000 */
.L_x_6621:
        /* <DEDUP_REMOVED lines=35> */
.L_x_6616:
[----:B------:R0:W1:Y:S02]  /*ab20*/  MUFU.SQRT R26, R27 ;  /* 0x0000001b001a7308 */ /* 0x0000640000002000 */
.L_x_6615:
[----:B------:R-:W-:Y:S05]  /*ab30*/  BSYNC B0 ;  /* 0x0000000000007941 */ /* 0x000fea0003800000 */
.L_x_6614:
        /* <DEDUP_REMOVED lines=24> */
.L_x_6630:
[----:B------:R-:W-:-:S04]  /*acc0*/  FADD.FTZ R0, -R0, R5 ;  /* 0x0000000500007221 */ /* 0x000fc80000010100 */
[----:B------:R-:W-:-:S07]  /*acd0*/  FMUL.FTZ R0, R0, 0.5 ;  /* 0x3f00000000007820 */ /* 0x000fce0000410000 */
.L_x_6631:
[----:B------:R-:W-:Y:S05]  /*ace0*/  BSYNC B1 ;  /* 0x0000000000017941 */ /* 0x000fea0003800000 */
.L_x_6629:
        /* <DEDUP_REMOVED lines=10> */
.L_x_6633:
[----:B------:R-:W-:-:S04]  /*ad90*/  FADD.FTZ R3, -R3, R6 ;  /* 0x0000000603037221 */ /* 0x000fc80000010100 */
[----:B------:R-:W-:-:S07]  /*ada0*/  FMUL.FTZ R3, R3, 0.5 ;  /* 0x3f00000003037820 */ /* 0x000fce0000410000 */
.L_x_6634:
[----:B------:R-:W-:Y:S05]  /*adb0*/  BSYNC B1 ;  /* 0x0000000000017941 */ /* 0x000fea0003800000 */
.L_x_6632:
[----:B------:R-:W-:Y:S01]  /*adc0*/  FADD.FTZ R0, R3, R0 ;  /* 0x0000000003007221 */ /* 0x000fe20000010000 */
[----:B------:R-:W-:Y:S01]  /*add0*/  FADD.FTZ R29, R12, R29 ;  /* 0x0000001d0c1d7221 */ /* 0x000fe20000010000 */
[----:B------:R-:W-:-:S03]  /*ade0*/  PLOP3.LUT P0, PT, PT, PT, PT, 0x80, 0x0 ;  /* 0x000000000000781c */ /* 0x000fc60003f0f070 */
[----:B------:R-:W-:-:S06]  /*adf0*/  FMUL.FTZ R29, R29, R0 ;  /* 0x000000001d1d7220 */ /* 0x000fcc0000410000 */
[----:B------:R-:W2:Y:S01]  /*ae00*/  MUFU.SQRT R29, R29 ;  /* 0x0000001d001d7308 */ /* 0x000ea20000002000 */
[----:B------:R-:W-:Y:S05]  /*ae10*/  BRA `(.L_x_6626) ;  /* 0x0000000000687947 */ /* 0x000fea0003800000 */
.L_x_6628:
        /* <DEDUP_REMOVED lines=15> */
.L_x_6627:
        /* <DEDUP_REMOVED lines=8> */
.L_x_6625:
[----:B------:R-:W-:Y:S01]  /*af90*/  PLOP3.LUT P0, PT, PT, PT, PT, 0x80, 0x0 ;  /* 0x000000000000781c */ /* 0x000fe20003f0f070 */
[----:B------:R-:W-:Y:S01]  /*afa0*/  FMUL.FTZ R29, R29, 16777216 ;  /* 0x4b8000001d1d7820 */ /* 0x000fe20000410000 */
[----:B------:R-:W-:-:S11]  /*afb0*/  FMUL.FTZ R12, R12, 16777216 ;  /* 0x4b8000000c0c7820 */ /* 0x000fd60000410000 */
.L_x_6626:
[----:B------:R-:W-:Y:S05]  /*afc0*/  BSYNC B0 ;  /* 0x0000000000007941 */ /* 0x000fea0003800000 */
.L_x_6624:
        /* <DEDUP_REMOVED lines=33> */
.L_x_6637:
        /* <DEDUP_REMOVED lines=28> */
.L_x_6636:
        /* <DEDUP_REMOVED lines=19> */
[----:B01-3--:R-:W-:Y:S05]  /*b4d0*/  CALL.REL.NOINC `($__internal_6_$__cuda_sm3x_div_rn_ftz_f32_slowpath) ;  /* 0x000001d400647944 */ /* 0x00bfea0003c00000 */
.L_x_6641:
[----:B------:R-:W-:Y:S05]  /*b4e0*/  BSYNC B4 ;  /* 0x0000000000047941 */ /* 0x000fea0003800000 */
.L_x_6640:
        /* <DEDUP_REMOVED lines=18> */
.L_x_6643:
[----:B------:R-:W-:Y:S02]  /*b610*/  ISETP.GE.AND P0, PT, R12, RZ, PT ;  /* 0x000000ff0c00720c */ /* 0x000fe40003f06270 */
[----:B------:R-:W-:-:S11]  /*b620*/  MOV R3, 0x3fd774eb ;  /* 0x3fd774eb00037802 */ /* 0x000fd60000000f00 */
[----:B------:R-:W-:-:S04]  /*b630*/  @P0 FFMA.FTZ R0, R3, 0.93318945169448852539, -R0 ;  /* 0x3f6ee58103000823 */ /* 0x000fc80000010800 */
[----:B------:R-:W-:-:S07]  /*b640*/  @!P0 FFMA.FTZ R0, R3, 0.93318945169448852539, R0 ;  /* 0x3f6ee58103008823 */ /* 0x000fce0000010000 */
.L_x_6644:
[----:B------:R-:W-:Y:S05]  /*b650*/  BSYNC B0 ;  /* 0x0000000000007941 */ /* 0x000fea0003800000 */
.L_x_6642:
        /* <DEDUP_REMOVED lines=11> */
.L_x_6639:
        /* <DEDUP_REMOVED lines=17> */
.L_x_6646:
[----:B------:R-:W-:Y:S05]  /*b820*/  BSYNC B4 ;  /* 0x0000000000047941 */ /* 0x000fea0003800000 */
.L_x_6645:
        /* <DEDUP_REMOVED lines=18> */
.L_x_6648:
[----:B------:R-:W-:Y:S02]  /*b950*/  ISETP.GE.AND P0, PT, R12, RZ, PT ;  /* 0x000000ff0c00720c */ /* 0x000fe40003f06270 */
[----:B------:R-:W-:-:S11]  /*b960*/  MOV R3, 0x3fd774eb ;  /* 0x3fd774eb00037802 */ /* 0x000fd60000000f00 */
[----:B------:R-:W-:-:S04]  /*b970*/  @P0 FFMA.FTZ R0, R3, 0.93318945169448852539, -R0 ;  /* 0x3f6ee58103000823 */ /* 0x000fc80000010800 */
[----:B------:R-:W-:-:S07]  /*b980*/  @!P0 FFMA.FTZ R0, R3, 0.93318945169448852539, R0 ;  /* 0x3f6ee58103008823 */ /* 0x000fce0000010000 */
.L_x_6649:
[----:B------:R-:W-:Y:S05]  /*b990*/  BSYNC B0 ;  /* 0x0000000000007941 */ /* 0x000fea0003800000 */
.L_x_6647:
        /* <DEDUP_REMOVED lines=10> */
.L_x_6638:
[----:B------:R-:W-:Y:S05]  /*ba40*/  BSYNC B3 ;  /* 0x0000000000037941 */ /* 0x000fea0003800000 */
.L_x_6635:
[----:B------:R-:W-:-:S13]  /*ba50*/  ISETP.NE.AND P0, PT, R19, RZ, PT ;  /* 0x000000ff1300720c */ /* 0x000fda0003f05270 */
[----:B-1----:R-:W-:-:S05]  /*ba60*/  @!P0 FADD.FTZ R26, -R26, -RZ ;  /* 0x800000ff1a1a8221 */ /* 0x002fca0000010100 */
[----:B------:R-:W-:Y:S01]  /*ba70*/  MOV R19, R26 ;  /* 0x0000001a00137202 */ /* 0x000fe20000000f00 */
[----:B------:R-:W-:Y:S06]  /*ba80*/  BRA `(.L_x_6650) ;  /* 0x0000000c006c7947 */ /* 0x000fec0003800000 */
.L_x_6613:
[----:B------:R-:W-:Y:S01]  /*ba90*/  FADD.FTZ R12, -R22, 6.1232342629258392722e-17 ;  /* 0x248d3132160c7421 */ /* 0x000fe20000010100 */
[----:B------:R-:W-:-:S03]  /*baa0*/  FADD.FTZ R19, -R23, -RZ ;  /* 0x800000ff17137221 */ /* 0x000fc60000010100 */
[----:B------:R-:W-:Y:S01]  /*bab0*/  FADD.FTZ R12, R12, 1.5707963705062866211 ;  /* 0x3fc90fdb0c0c7421 */ /* 0x000fe20000010000 */
[----:B------:R-:W-:Y:S06]  /*bac0*/  BRA `(.L_x_6650) ;  /* 0x0000000c005c7947 */ /* 0x000fec0003800000 */
.L_x_6612:
[----:B------:R-:W-:Y:S01]  /*bad0*/  HFMA2.MMA R12, -RZ, RZ, 0, 0 ;  /* 0x00000000ff0c7435 */ /* 0x000fe200000001ff */
[----:B------:R-:W-:Y:S01]  /*bae0*/  FADD.FTZ R19, -R23, -RZ ;  /* 0x800000ff17137221 */ /* 0x000fe20000010100 */
[----:B------:R-:W-:Y:S09]  /*baf0*/  BRA `(.L_x_6650) ;  /* 0x0000000c00507947 */ /* 0x000ff20003800000 */
.L_x_6611:
        /* <DEDUP_REMOVED lines=23> */
[----:B------:R-:W-:Y:S05]  /*bc70*/  CALL.REL.NOINC `($__internal_6_$__cuda_sm3x_div_rn_ftz_f32_slowpath) ;  /* 0x000001cc007c7944 */ /* 0x000fea0003c00000 */
.L_x_6655:
[----:B------:R-:W-:Y:S05]  /*bc80*/  BSYNC B4 ;  /* 0x0000000000047941 */ /* 0x000fea0003800000 */
.L_x_6654:
        /* <DEDUP_REMOVED lines=18> */
.L_x_6657:
[----:B------:R-:W-:Y:S02]  /*bdb0*/  ISETP.GE.AND P0, PT, R22, RZ, PT ;  /* 0x000000ff1600720c */ /* 0x000fe40003f06270 */
[----:B------:R-:W-:-:S11]  /*bdc0*/  MOV R3, 0x3fd774eb ;  /* 0x3fd774eb00037802 */ /* 0x000fd60000000f00 */
[----:B------:R-:W-:-:S04]  /*bdd0*/  @P0 FFMA.FTZ R0, R3, 0.93318945169448852539, -R0 ;  /* 0x3f6ee58103000823 */ /* 0x000fc80000010800 */
[----:B------:R-:W-:-:S07]  /*bde0*/  @!P0 FFMA.FTZ R0, R3, 0.93318945169448852539, R0 ;  /* 0x3f6ee58103008823 */ /* 0x000fce0000010000 */
.L_x_6658:
[----:B------:R-:W-:Y:S05]  /*bdf0*/  BSYNC B0 ;  /* 0x0000000000007941 */ /* 0x000fea0003800000 */
.L_x_6656:
        /* <DEDUP_REMOVED lines=13> */
.L_x_6653:
        /* <DEDUP_REMOVED lines=11> */
[----:B---3--:R-:W-:Y:S05]  /*bf80*/  CALL.REL.NOINC `($__internal_6_$__cuda_sm3x_div_rn_ftz_f32_slowpath) ;  /* 0x000001c800b87944 */ /* 0x008fea0003c00000 */
.L_x_6661:
[----:B------:R-:W-:Y:S05]  /*bf90*/  BSYNC B4 ;  /* 0x0000000000047941 */ /* 0x000fea0003800000 */
.L_x_6660:
        /* <DEDUP_REMOVED lines=18> */
.L_x_6663:
[----:B------:R-:W-:Y:S02]  /*c0c0*/  ISETP.GE.AND P0, PT, R22, RZ, PT ;  /* 0x000000ff1600720c */ /* 0x000fe40003f06270 */
[----:B------:R-:W-:-:S11]  /*c0d0*/  MOV R3, 0x3fd774eb ;  /* 0x3fd774eb00037802 */ /* 0x000fd60000000f00 */
[----:B------:R-:W-:-:S04]  /*c0e0*/  @P0 FFMA.FTZ R0, R3, 0.93318945169448852539, -R0 ;  /* 0x3f6ee58103000823 */ /* 0x000fc80000010800 */
[----:B------:R-:W-:-:S07]  /*c0f0*/  @!P0 FFMA.FTZ R0, R3, 0.93318945169448852539, R0 ;  /* 0x3f6ee58103008823 */ /* 0x000fce0000010000 */
.L_x_6664:
[----:B------:R-:W-:Y:S05]  /*c100*/  BSYNC B0 ;  /* 0x0000000000007941 */ /* 0x000fea0003800000 */
.L_x_6662:
        /* <DEDUP_REMOVED lines=27> */
.L_x_6652:
        /* <DEDUP_REMOVED lines=32> */
[----:B------:R-:W-:Y:S05]  /*c4c0*/  CALL.REL.NOINC `($__internal_6_$__cuda_sm3x_div_rn_ftz_f32_slowpath) ;  /* 0x000001c400687944 */ /* 0x000fea0003c00000 */
.L_x_6666:
[----:B------:R-:W-:Y:S05]  /*c4d0*/  BSYNC B4 ;  /* 0x0000000000047941 */ /* 0x000fea0003800000 */
.L_x_6665:
        /* <DEDUP_REMOVED lines=18> */
.L_x_6668:
[----:B------:R-:W-:Y:S02]  /*c600*/  ISETP.GE.AND P0, PT, R22, RZ, PT ;  /* 0x000000ff1600720c */ /* 0x000fe40003f06270 */
[----:B------:R-:W-:-:S11]  /*c610*/  MOV R3, 0x3fd774eb ;  /* 0x3fd774eb00037802 */ /* 0x000fd60000000f00 */
[----:B------:R-:W-:-:S04]  /*c620*/  @P0 FFMA.FTZ R0, R3, 0.93318945169448852539, -R0 ;  /* 0x3f6ee58103000823 */ /* 0x000fc80000010800 */
[----:B------:R-:W-:-:S07]  /*c630*/  @!P0 FFMA.FTZ R0, R3, 0.93318945169448852539, R0 ;  /* 0x3f6ee58103008823 */ /* 0x000fce0000010000 */
.L_x_6669:
[----:B------:R-:W-:Y:S05]  /*c640*/  BSYNC B0 ;  /* 0x0000000000007941 */ /* 0x000fea0003800000 */
.L_x_6667:
        /* <DEDUP_REMOVED lines=10> */
.L_x_6659:
[----:B------:R-:W-:Y:S05]  /*c6f0*/  BSYNC B3 ;  /* 0x0000000000037941 */ /* 0x000fea0003800000 */
.L_x_6651:
[----:B------:R-:W-:Y:S01]  /*c700*/  ISETP.NE.AND P0, PT, R19, RZ, PT ;  /* 0x000000ff1300720c */ /* 0x000fe20003f05270 */
[----:B------:R-:W-:Y:S01]  /*c710*/  FADD.FTZ R19, R27, 0.69314718246459960938 ;  /* 0x3f3172181b137421 */ /* 0x000fe20000010000 */
[----:B------:R-:W-:-:S11]  /*c720*/  FADD.FTZ R12, |R0|, -RZ ;  /* 0x800000ff000c7221 */ /* 0x000fd60000010200 */
[----:B------:R-:W-:Y:S01]  /*c730*/  @!P0 FADD.FTZ R19, -R19, -RZ ;  /* 0x800000ff13138221 */ /* 0x000fe20000010100 */
[----:B------:R-:W-:Y:S06]  /*c740*/  BRA `(.L_x_6650) ;  /* 0x00000000003c7947 */ /* 0x000fec0003800000 */
.L_x_6610:
        /* <DEDUP_REMOVED lines=15> */
.L_x_6650:
[----:B------:R-:W-:Y:S05]  /*c840*/  BSYNC B2 ;  /* 0x0000000000027941 */ /* 0x000fea0003800000 */
.L_x_6609:
        /* <DEDUP_REMOVED lines=110> */
.L_x_6678:
        /* <DEDUP_REMOVED lines=10> */
.L_x_6680:
[----:B------:R-:W-:-:S04]  /*cfd0*/  FADD.FTZ R4, -R0, R5 ;  /* 0x0000000500047221 */ /* 0x000fc80000010100 */
[----:B------:R-:W-:-:S07]  /*cfe0*/  FMUL.FTZ R4, R4, 0.5 ;  /* 0x3f00000004047820 */ /* 0x000fce0000410000 */
.L_x_6681:
[----:B------:R-:W-:Y:S05]  /*cff0*/  BSYNC B1 ;  /* 0x0000000000017941 */ /* 0x000fea0003800000 */
.L_x_6679:
        /* <DEDUP_REMOVED lines=11> */
.L_x_6683:
[----:B------:R-:W-:-:S04]  /*d0b0*/  FADD.FTZ R7, R6, -R7 ;  /* 0x8000000706077221 */ /* 0x000fc80000010000 */
[----:B------:R-:W-:-:S07]  /*d0c0*/  FMUL.FTZ R7, R7, 0.5 ;  /* 0x3f00000007077820 */ /* 0x000fce0000410000 */
.L_x_6684:
[----:B------:R-:W-:Y:S05]  /*d0d0*/  BSYNC B1 ;  /* 0x0000000000017941 */ /* 0x000fea0003800000 */
.L_x_6682:
        /* <DEDUP_REMOVED lines=35> */
.L_x_6677:
[----:B------:R0:W1:Y:S02]  /*d310*/  MUFU.SQRT R27, R28 ;  /* 0x0000001c001b7308 */ /* 0x0000640000002000 */
.L_x_6676:
[----:B------:R-:W-:Y:S05]  /*d320*/  BSYNC B0 ;  /* 0x0000000000007941 */ /* 0x000fea0003800000 */
.L_x_6675:
        /* <DEDUP_REMOVED lines=24> */
.L_x_6691:
[----:B------:R-:W-:-:S04]  /*d4b0*/  FADD.FTZ R0, -R0, R5 ;  /* 0x0000000500007221 */ /* 0x000fc80000010100 */
[----:B------:R-:W-:-:S07]  /*d4c0*/  FMUL.FTZ R0, R0, 0.5 ;  /* 0x3f00000000007820 */ /* 0x000fce0000410000 */
.L_x_6692:
[----:B------:R-:W-:Y:S05]  /*d4d0*/  BSYNC B1 ;  /* 0x0000000000017941 */ /* 0x000fea0003800000 */
.L_x_6690:
        /* <DEDUP_REMOVED lines=10> */
.L_x_6694:
[----:B------:R-:W-:-:S04]  /*d580*/  FADD.FTZ R3, -R3, R6 ;  /* 0x0000000603037221 */ /* 0x000fc80000010100 */
[----:B------:R-:W-:-:S07]  /*d590*/  FMUL.FTZ R3, R3, 0.5 ;  /* 0x3f00000003037820 */ /* 0x000fce0000410000 */
.L_x_6695:
[----:B------:R-:W-:Y:S05]  /*d5a0*/  BSYNC B1 ;  /* 0x0000000000017941 */ /* 0x000fea0003800000 */
.L_x_6693:
[----:B------:R-:W-:Y:S01]  /*d5b0*/  FADD.FTZ R3, R3, R0 ;  /* 0x0000000003037221 */ /* 0x000fe20000010000 */
[----:B------:R-:W-:Y:S01]  /*d5c0*/  FADD.FTZ R30, R13, R30 ;  /* 0x0000001e0d1e7221 */ /* 0x000fe20000010000 */
[----:B------:R-:W-:-:S03]  /*d5d0*/  PLOP3.LUT P0, PT, PT, PT, PT, 0x80, 0x0 ;  /* 0x000000000000781c */ /* 0x000fc60003f0f070 */
[----:B------:R-:W-:-:S06]  /*d5e0*/  FMUL.FTZ R30, R30, R3 ;  /* 0x000000031e1e7220 */ /* 0x000fcc0000410000 */
[----:B------:R-:W2:Y:S01]  /*d5f0*/  MUFU.SQRT R30, R30 ;  /* 0x0000001e001e7308 */ /* 0x000ea20000002000 */
[----:B------:R-:W-:Y:S05]  /*d600*/  BRA `(.L_x_6687) ;  /* 0x0000000000687947 */ /* 0x000fea0003800000 */
.L_x_6689:
        /* <DEDUP_REMOVED lines=15> */
.L_x_6688:
        /* <DEDUP_REMOVED lines=8> */
.L_x_6686:
[----:B------:R-:W-:Y:S01]  /*d780*/  PLOP3.LUT P0, PT, PT, PT, PT, 0x80, 0x0 ;  /* 0x000000000000781c */ /* 0x000fe20003f0f070 */
[----:B------:R-:W-:Y:S01]  /*d790*/  FMUL.FTZ R30, R30, 16777216 ;  /* 0x4b8000001e1e7820 */ /* 0x000fe20000410000 */
[----:B------:R-:W-:-:S11]  /*d7a0*/  FMUL.FTZ R13, R13, 16777216 ;  /* 0x4b8000000d0d7820 */ /* 0x000fd60000410000 */
.L_x_6687:
[----:B------:R-:W-:Y:S05]  /*d7b0*/  BSYNC B0 ;  /* 0x0000000000007941 */ /* 0x000fea0003800000 */
.L_x_6685:
        /* <DEDUP_REMOVED lines=33> */
.L_x_6698:
        /* <DEDUP_REMOVED lines=28> */
.L_x_6697:
        /* <DEDUP_REMOVED lines=20> */
.L_x_6702:
[----:B------:R-:W-:Y:S05]  /*dcd0*/  BSYNC B4 ;  /* 0x0000000000047941 */ /* 0x000fea0003800000 */
.L_x_6701:
        /* <DEDUP_REMOVED lines=18> */
.L_x_6704:
[----:B------:R-:W-:Y:S02]  /*de00*/  ISETP.GE.AND P0, PT, R13, RZ, PT ;  /* 0x000000ff0d00720c */ /* 0x000fe40003f06270 */
[----:B------:R-:W-:-:S11]  /*de10*/  MOV R3, 0x3fd774eb ;  /* 0x3fd774eb00037802 */ /* 0x000fd60000000f00 */
[----:B------:R-:W-:-:S04]  /*de20*/  @P0 FFMA.FTZ R0, R3, 0.93318945169448852539, -R0 ;  /* 0x3f6ee58103000823 */ /* 0x000fc80000010800 */
[----:B------:R-:W-:-:S07]  /*de30*/  @!P0 FFMA.FTZ R0, R3, 0.93318945169448852539, R0 ;  /* 0x3f6ee58103008823 */ /* 0x000fce0000010000 */
.L_x_6705:
[----:B------:R-:W-:Y:S05]  /*de40*/  BSYNC B0 ;  /* 0x0000000000007941 */ /* 0x000fea0003800000 */
.L_x_6703:
        /* <DEDUP_REMOVED lines=11> */
.L_x_6700:
        /* <DEDUP_REMOVED lines=17> */
.L_x_6707:
[----:B------:R-:W-:Y:S05]  /*e010*/  BSYNC B4 ;  /* 0x0000000000047941 */ /* 0x000fea0003800000 */
.L_x_6706:
        /* <DEDUP_REMOVED lines=18> */
.L_x_6709:
[----:B------:R-:W-:Y:S02]  /*e140*/  ISETP.GE.AND P0, PT, R13, RZ, PT ;  /* 0x000000ff0d00720c */ /* 0x000fe40003f06270 */
[----:B------:R-:W-:-:S11]  /*e150*/  MOV R3, 0x3fd774eb ;  /* 0x3fd774eb00037802 */ /* 0x000fd60000000f00 */
[----:B------:R-:W-:-:S04]  /*e160*/  @P0 FFMA.FTZ R0, R3, 0.93318945169448852539, -R0 ;  /* 0x3f6ee58103000823 */ /* 0x000fc80000010800 */
[----:B------:R-:W-:-:S07]  /*e170*/  @!P0 FFMA.FTZ R0, R3, 0.93318945169448852539, R0 ;  /* 0x3f6ee58103008823 */ /* 0x000fce0000010000 */
.L_x_6710:
[----:B------:R-:W-:Y:S05]  /*e180*/  BSYNC B0 ;  /* 0x0000000000007941 */ /* 0x000fea0003800000 */
.L_x_6708:
        /* <DEDUP_REMOVED lines=10> */
.L_x_6699:
[----:B------:R-:W-:Y:S05]  /*e230*/  BSYNC B3 ;  /* 0x0000000000037941 */ /* 0x000fea0003800000 */
.L_x_6696:
[----:B------:R-:W-:-:S13]  /*e240*/  ISETP.NE.AND P0, PT, R22, RZ, PT ;  /* 0x000000ff1600720c */ /* 0x000fda0003f05270 */
[----:B-1----:R-:W-:-:S05]  /*e250*/  @!P0 FADD.FTZ R27, -R27, -RZ ;  /* 0x800000ff1b1b8221 */ /* 0x002fca0000010100 */
[----:B------:R-:W-:Y:S01]  /*e260*/  MOV R22, R27 ;  /* 0x0000001b00167202 */ /* 0x000fe20000000f00 */
[----:B------:R-:W-:Y:S06]  /*e270*/  BRA `(.L_x_6711) ;  /* 0x0000000c006c7947 */ /* 0x000fec0003800000 */
.L_x_6674:
[----:B------:R-:W-:Y:S01]  /*e280*/  FADD.FTZ R13, -R23, 6.1232342629258392722e-17 ;  /* 0x248d3132170d7421 */ /* 0x000fe20000010100 */
[----:B------:R-:W-:-:S03]  /*e290*/  FADD.FTZ R22, -R26, -RZ ;  /* 0x800000ff1a167221 */ /* 0x000fc60000010100 */
[----:B------:R-:W-:Y:S01]  /*e2a0*/  FADD.FTZ R13, R13, 1.5707963705062866211 ;  /* 0x3fc90fdb0d0d7421 */ /* 0x000fe20000010000 */
[----:B------:R-:W-:Y:S06]  /*e2b0*/  BRA `(.L_x_6711) ;  /* 0x0000000c005c7947 */ /* 0x000fec0003800000 */
.L_x_6673:
[----:B------:R-:W-:Y:S01]  /*e2c0*/  HFMA2.MMA R13, -RZ, RZ, 0, 0 ;  /* 0x00000000ff0d7435 */ /* 0x000fe200000001ff */
[----:B------:R-:W-:Y:S01]  /*e2d0*/  FADD.FTZ R22, -R26, -RZ ;  /* 0x800000ff1a167221 */ /* 0x000fe20000010100 */
[----:B------:R-:W-:Y:S09]  /*e2e0*/  BRA `(.L_x_6711) ;  /* 0x0000000c00507947 */ /* 0x000ff20003800000 */
.L_x_6672:
        /* <DEDUP_REMOVED lines=23> */
[----:B------:R-:W-:Y:S05]  /*e460*/  CALL.REL.NOINC `($__internal_6_$__cuda_sm3x_div_rn_ftz_f32_slowpath) ;  /* 0x000001a400807944 */ /* 0x000fea0003c00000 */
.L_x_6716:
[----:B------:R-:W-:Y:S05]  /*e470*/  BSYNC B4 ;  /* 0x0000000000047941 */ /* 0x000fea0003800000 */
.L_x_6715:
        /* <DEDUP_REMOVED lines=18> */
.L_x_6718:
[----:B------:R-:W-:Y:S02]  /*e5a0*/  ISETP.GE.AND P0, PT, R23, RZ, PT ;  /* 0x000000ff1700720c */ /* 0x000fe40003f06270 */
[----:B------:R-:W-:-:S11]  /*e5b0*/  MOV R3, 0x3fd774eb ;  /* 0x3fd774eb00037802 */ /* 0x000fd60000000f00 */
[----:B------:R-:W-:-:S04]  /*e5c0*/  @P0 FFMA.FTZ R0, R3, 0.93318945169448852539, -R0 ;  /* 0x3f6ee58103000823 */ /* 0x000fc80000010800 */
[----:B------:R-:W-:-:S07]  /*e5d0*/  @!P0 FFMA.FTZ R0, R3, 0.93318945169448852539, R0 ;  /* 0x3f6ee58103008823 */ /* 0x000fce0000010000 */
.L_x_6719:
[----:B------:R-:W-:Y:S05]  /*e5e0*/  BSYNC B0 ;  /* 0x0000000000007941 */ /* 0x000fea0003800000 */
.L_x_6717:
        /* <DEDUP_REMOVED lines=13> */
.L_x_6714:
        /* <DEDUP_REMOVED lines=11> */
[----:B0--3--:R-:W-:Y:S05]  /*e770*/  CALL.REL.NOINC `($__internal_6_$__cuda_sm3x_div_rn_ftz_f32_slowpath) ;  /* 0x000001a000bc7944 */ /* 0x009fea0003c00000 */
.L_x_6722:
[----:B------:R-:W-:Y:S05]  /*e780*/  BSYNC B4 ;  /* 0x0000000000047941 */ /* 0x000fea0003800000 */
.L_x_6721:
        /* <DEDUP_REMOVED lines=18> */
.L_x_6724:
[----:B------:R-:W-:Y:S02]  /*e8b0*/  ISETP.GE.AND P0, PT, R23, RZ, PT ;  /* 0x000000ff1700720c */ /* 0x000fe40003f06270 */
[----:B------:R-:W-:-:S11]  /*e8c0*/  MOV R3, 0x3fd774eb ;  /* 0x3fd774eb00037802 */ /* 0x000fd60000000f00 */
[----:B------:R-:W-:-:S04]  /*e8d0*/  @P0 FFMA.FTZ R0, R3, 0.93318945169448852539, -R0 ;  /* 0x3f6ee58103000823 */ /* 0x000fc80000010800 */
[----:B------:R-:W-:-:S07]  /*e8e0*/  @!P0 FFMA.FTZ R0, R3, 0.93318945169448852539, R0 ;  /* 0x3f6ee58103008823 */ /* 0x000fce0000010000 */
.L_x_6725:
[----:B------:R-:W-:Y:S05]  /*e8f0*/  BSYNC B0 ;  /* 0x0000000000007941 */ /* 0x000fea0003800000 */
.L_x_6723:
        /* <DEDUP_REMOVED lines=27> */
.L_x_6713:
        /* <DEDUP_REMOVED lines=32> */
[----:B0-----:R-:W-:Y:S05]  /*ecb0*/  CALL.REL.NOINC `($__internal_6_$__cuda_sm3x_div_rn_ftz_f32_slowpath) ;  /* 0x0000019c006c7944 */ /* 0x001fea0003c00000 */
.L_x_6727:
[----:B------:R-:W-:Y:S05]  /*ecc0*/  BSYNC B4 ;  /* 0x0000000000047941 */ /* 0x000fea0003800000 */
.L_x_6726:
        /* <DEDUP_REMOVED lines=18> */
.L_x_6729:
[----:B------:R-:W-:Y:S02]  /*edf0*/  ISETP.GE.AND P0, PT, R23, RZ, PT ;  /* 0x000000ff1700720c */ /* 0x000fe40003f06270 */
[----:B------:R-:W-:-:S11]  /*ee00*/  MOV R3, 0x3fd774eb ;  /* 0x3fd774eb00037802 */ /* 0x000fd60000000f00 */
[----:B------:R-:W-:-:S04]  /*ee10*/  @P0 FFMA.FTZ R0, R3, 0.93318945169448852539, -R0 ;  /* 0x3f6ee58103000823 */ /* 0x000fc80000010800 */
[----:B------:R-:W-:-:S07]  /*ee20*/  @!P0 FFMA.FTZ R0, R3, 0.93318945169448852539, R0 ;  /* 0x3f6ee58103008823 */ /* 0x000fce0000010000 */
.L_x_6730:
[----:B------:R-:W-:Y:S05]  /*ee30*/  BSYNC B0 ;  /* 0x0000000000007941 */ /* 0x000fea0003800000 */
.L_x_6728:
        /* <DEDUP_REMOVED lines=10> */
.L_x_6720:
[----:B------:R-:W-:Y:S05]  /*eee0*/  BSYNC B3 ;  /* 0x0000000000037941 */ /* 0x000fea0003800000 */
.L_x_6712:
[----:B------:R-:W-:Y:S01]  /*eef0*/  ISETP.NE.AND P0, PT, R22, RZ, PT ;  /* 0x000000ff1600720c */ /* 0x000fe20003f05270 */
[----:B------:R-:W-:Y:S01]  /*ef00*/  FADD.FTZ R22, R28, 0.69314718246459960938 ;  /* 0x3f3172181c167421 */ /* 0x000fe20000010000 */
[----:B------:R-:W-:-:S11]  /*ef10*/  FADD.FTZ R13, |R0|, -RZ ;  /* 0x800000ff000d7221 */ /* 0x000fd60000010200 */
[----:B------:R-:W-:Y:S01]  /*ef20*/  @!P0 FADD.FTZ R22, -R22, -RZ ;  /* 0x800000ff16168221 */ /* 0x000fe20000010100 */
[----:B------:R-:W-:Y:S06]  /*ef30*/  BRA `(.L_x_6711) ;  /* 0x00000000003c7947 */ /* 0x000fec0003800000 */
.L_x_6671:
        /* <DEDUP_REMOVED lines=15> */
.L_x_6711:
[----:B------:R-:W-:Y:S05]  /*f030*/  BSYNC B2 ;  /* 0x0000000000027941 */ /* 0x000fea0003800000 */
.L_x_6670:
        /* <DEDUP_REMOVED lines=110> */
.L_x_6739:
        /* <DEDUP_REMOVED lines=10> */
.L_x_6741:
[----:B------:R-:W-:-:S04]  /*f7c0*/  FADD.FTZ R4, -R3, R6 ;  /* 0x0000000603047221 */ /* 0x000fc80000010100 */
[----:B------:R-:W-:-:S07]  /*f7d0*/  FMUL.FTZ R4, R4, 0.5 ;  /* 0x3f00000004047820 */ /* 0x000fce0000410000 */
.L_x_6742:
[----:B------:R-:W-:Y:S05]  /*f7e0*/  BSYNC B1 ;  /* 0x0000000000017941 */ /* 0x000fea0003800000 */
.L_x_6740:
        /* <DEDUP_REMOVED lines=11> */
.L_x_6744:
[----:B------:R-:W-:-:S04]  /*f8a0*/  FADD.FTZ R7, R5, -R8 ;  /* 0x8000000805077221 */ /* 0x000fc80000010000 */
[----:B------:R-:W-:-:S07]  /*f8b0*/  FMUL.FTZ R7, R7, 0.5 ;  /* 0x3f00000007077820 */ /* 0x000fce0000410000 */
.L_x_6745:
[----:B------:R-:W-:Y:S05]  /*f8c0*/  BSYNC B1 ;  /* 0x0000000000017941 */ /* 0x000fea0003800000 */
.L_x_6743:
        /* <DEDUP_REMOVED lines=35> */
.L_x_6738:
[----:B------:R0:W1:Y:S02]  /*fb00*/  MUFU.SQRT R28, R23 ;  /* 0x00000017001c7308 */ /* 0x0000640000002000 */
.L_x_6737:
[----:B------:R-:W-:Y:S05]  /*fb10*/  BSYNC B0 ;  /* 0x0000000000007941 */ /* 0x000fea0003800000 */
.L_x_6736:
        /* <DEDUP_REMOVED lines=24> */
.L_x_6752:
[----:B------:R-:W-:-:S04]  /*fca0*/  FADD.FTZ R3, -R3, R6 ;  /* 0x0000000603037221 */ /* 0x000fc80000010100 */
[----:B------:R-:W-:-:S07]  /*fcb0*/  FMUL.FTZ R3, R3, 0.5 ;  /* 0x3f00000003037820 */ /* 0x000fce0000410000 */
.L_x_6753:
[----:B------:R-:W-:Y:S05]  /*fcc0*/  BSYNC B1 ;  /* 0x0000000000017941 */ /* 0x000fea0003800000 */
.L_x_6751:
        /* <DEDUP_REMOVED lines=10> */
.L_x_6755:
[----:B------:R-:W-:-:S04]  /*fd70*/  FADD.FTZ R0, -R0, R5 ;  /* 0x0000000500007221 */ /* 0x000fc80000010100 */
[----:B------:R-:W-:-:S07]  /*fd80*/  FMUL.FTZ R0, R0, 0.5 ;  /* 0x3f00000000007820 */ /* 0x000fce0000410000 */
.L_x_6756:
[----:B------:R-:W-:Y:S05]  /*fd90*/  BSYNC B1 ;  /* 0x0000000000017941 */ /* 0x000fea0003800000 */
.L_x_6754:
[----:B------:R-:W-:Y:S01]  /*fda0*/  FADD.FTZ R0, R0, R3 ;  /* 0x0000000300007221 */ /* 0x000fe20000010000 */
[----:B------:R-:W-:Y:S01]  /*fdb0*/  FADD.FTZ R29, R30, R29 ;  /* 0x0000001d1e1d7221 */ /* 0x000fe20000010000 */
[----:B------:R-:W-:-:S03]  /*fdc0*/  PLOP3.LUT P0, PT, PT, PT, PT, 0x80, 0x0 ;  /* 0x000000000000781c */ /* 0x000fc60003f0f070 */
[----:B------:R-:W-:-:S06]  /*fdd0*/  FMUL.FTZ R29, R29, R0 ;  /* 0x000000001d1d7220 */ /* 0x000fcc0000410000 */
[----:B------:R-:W2:Y:S01]  /*fde0*/  MUFU.SQRT R29, R29 ;  /* 0x0000001d001d7308 */ /* 0x000ea20000002000 */
[----:B------:R-:W-:Y:S05]  /*fdf0*/  BRA `(.L_x_6748) ;  /* 0x0000000000687947 */ /* 0x000fea0003800000 */
.L_x_6750:
        /* <DEDUP_REMOVED lines=15> */
.L_x_6749:
        /* <DEDUP_REMOVED lines=8> */
.L_x_6747:
[----:B------:R-:W-:Y:S01]  /*ff70*/  PLOP3.LUT P0, PT, PT, PT, PT, 0x80, 0x0 ;  /* 0x000000000000781c */ /* 0x000fe20003f0f070 */
[----:B------:R-:W-:Y:S01]  /*ff80*/  FMUL.FTZ R29, R29, 16777216 ;  /* 0x4b8000001d1d7820 */ /* 0x000fe20000410000 */
[----:B------:R-:W-:-:S11]  /*ff90*/  FMUL.FTZ R30, R30, 16777216 ;  /* 0x4b8000001e1e7820 */ /* 0x000fd60000410000 */
.L_x_6748:
[----:B------:R-:W-:Y:S05]  /*ffa0*/  BSYNC B0 ;  /* 0x0000000000007941 */ /* 0x000fea0003800000 */
.L_x_6746:
        /* <DEDUP_REMOVED lines=33> */
.L_x_6759:
        /* <DEDUP_REMOVED lines=28> */
.L_x_6758:
        /* <DEDUP_REMOVED lines=19> */
[----:B-1-3--:R-:W-:Y:S05]  /*104b0*/  CALL.REL.NOINC `($__internal_6_$__cuda_sm3x_div_rn_ftz_f32_slowpath) ;  /* 0x00000184006c7944 */ /* 0x00afea0003c00000 */
.L_x_6763:
[----:B------:R-:W-:Y:S05]  /*104c0*/  BSYNC B4 ;  /* 0x0000000000047941 */ /* 0x000fea0003800000 */
.L_x_6762:
        /* <DEDUP_REMOVED lines=18> */
.L_x_6765:
[----:B------:R-:W-:Y:S02]  /*105f0*/  ISETP.GE.AND P0, PT, R30, RZ, PT ;  /* 0x000000ff1e00720c */ /* 0x000fe40003f06270 */
[----:B------:R-:W-:-:S11]  /*10600*/  MOV R3, 0x3fd774eb ;  /* 0x3fd774eb00037802 */ /* 0x000fd60000000f00 */
[----:B------:R-:W-:-:S04]  /*10610*/  @P0 FFMA.FTZ R0, R3, 0.93318945169448852539, -R0 ;  /* 0x3f6ee58103000823 */ /* 0x000fc80000010800 */
[----:B------:R-:W-:-:S07]  /*10620*/  @!P0 FFMA.FTZ R0, R3, 0.93318945169448852539, R0 ;  /* 0x3f6ee58103008823 */ /* 0x000fce0000010000 */
.L_x_6766:
[----:B------:R-:W-:Y:S05]  /*10630*/  BSYNC B0 ;  /* 0x0000000000007941 */ /* 0x000fea0003800000 */
.L_x_6764:
        /* <DEDUP_REMOVED lines=11> */
.L_x_6761:
        /* <DEDUP_REMOVED lines=17> */
.L_x_6768:
[----:B------:R-:W-:Y:S05]  /*10800*/  BSYNC B4 ;  /* 0x0000000000047941 */ /* 0x000fea0003800000 */
.L_x_6767:
        /* <DEDUP_REMOVED lines=18> */
.L_x_6770:
[----:B------:R-:W-:Y:S02]  /*10930*/  ISETP.GE.AND P0, PT, R30, RZ, PT ;  /* 0x000000ff1e00720c */ /* 0x000fe40003f06270 */
[----:B------:R-:W-:-:S11]  /*10940*/  MOV R3, 0x3fd774eb ;  /* 0x3fd774eb00037802 */ /* 0x000fd60000000f00 */
[----:B------:R-:W-:-:S04]  /*10950*/  @P0 FFMA.FTZ R0, R3, 0.93318945169448852539, -R0 ;  /* 0x3f6ee58103000823 */ /* 0x000fc80000010800 */
[----:B------:R-:W-:-:S07]  /*10960*/  @!P0 FFMA.FTZ R0, R3, 0.93318945169448852539, R0 ;  /* 0x3f6ee58103008823 */ /* 0x000fce0000010000 */
.L_x_6771:
[----:B------:R-:W-:Y:S05]  /*10970*/  BSYNC B0 ;  /* 0x0000000000007941 */ /* 0x000fea0003800000 */
.L_x_6769:
        /* <DEDUP_REMOVED lines=10> */
.L_x_6760:
[----:B------:R-:W-:Y:S05]  /*10a20*/  BSYNC B3 ;  /* 0x0000000000037941 */ /* 0x000fea0003800000 */
.L_x_6757:
[----:B------:R-:W-:-:S13]  /*10a30*/  ISETP.NE.AND P0, PT, R14, RZ, PT ;  /* 0x000000ff0e00720c */ /* 0x000fda0003f05270 */
[----:B-1----:R-:W-:-:S05]  /*10a40*/  @!P0 FADD.FTZ R28, -R28, -RZ ;  /* 0x800000ff1c1c8221 */ /* 0x002fca0000010100 */
[----:B------:R-:W-:Y:S01]  /*10a50*/  MOV R14, R28 ;  /* 0x0000001c000e7202 */ /* 0x000fe20000000f00 */
[----:B------:R-:W-:Y:S06]  /*10a60*/  BRA `(.L_x_6772) ;  /* 0x0000000c006c7947 */ /* 0x000fec0003800000 */
.L_x_6735:
[----:B------:R-:W-:Y:S01]  /*10a70*/  FADD.FTZ R23, -R26, 6.1232342629258392722e-17 ;  /* 0x248d31321a177421 */ /* 0x000fe20000010100 */
[----:B------:R-:W-:-:S03]  /*10a80*/  FADD.FTZ R14, -R27, -RZ ;  /* 0x800000ff1b0e7221 */ /* 0x000fc60000010100 */
[----:B------:R-:W-:Y:S01]  /*10a90*/  FADD.FTZ R23, R23, 1.5707963705062866211 ;  /* 0x3fc90fdb17177421 */ /* 0x000fe20000010000 */
[----:B------:R-:W-:Y:S06]  /*10aa0*/  BRA `(.L_x_6772) ;  /* 0x0000000c005c7947 */ /* 0x000fec0003800000 */
.L_x_6734:
[----:B------:R-:W-:Y:S01]  /*10ab0*/  HFMA2.MMA R23, -RZ, RZ, 0, 0 ;  /* 0x00000000ff177435 */ /* 0x000fe200000001ff */
[----:B------:R-:W-:Y:S01]  /*10ac0*/  FADD.FTZ R14, -R27, -RZ ;  /* 0x800000ff1b0e7221 */ /* 0x000fe20000010100 */
[----:B------:R-:W-:Y:S09]  /*10ad0*/  BRA `(.L_x_6772) ;  /* 0x0000000c00507947 */ /* 0x000ff20003800000 */
.L_x_6733:
        /* <DEDUP_REMOVED lines=24> */
.L_x_6777:
[----:B------:R-:W-:Y:S05]  /*10c60*/  BSYNC B4 ;  /* 0x0000000000047941 */ /* 0x000fea0003800000 */
.L_x_6776:
        /* <DEDUP_REMOVED lines=18> */
.L_x_6779:
[----:B------:R-:W-:Y:S02]  /*10d90*/  ISETP.GE.AND P0, PT, R26, RZ, PT ;  /* 0x000000ff1a00720c */ /* 0x000fe40003f06270 */
[----:B------:R-:W-:-:S11]  /*10da0*/  MOV R3, 0x3fd774eb ;  /* 0x3fd774eb00037802 */ /* 0x000fd60000000f00 */
[----:B------:R-:W-:-:S04]  /*10db0*/  @P0 FFMA.FTZ R0, R3, 0.93318945169448852539, -R0 ;  /* 0x3f6ee58103000823 */ /* 0x000fc80000010800 */
[----:B------:R-:W-:-:S07]  /*10dc0*/  @!P0 FFMA.FTZ R0, R3, 0.93318945169448852539, R0 ;  /* 0x3f6ee58103008823 */ /* 0x000fce0000010000 */
.L_x_6780:
[----:B------:R-:W-:Y:S05]  /*10dd0*/  BSYNC B0 ;  /* 0x0000000000007941 */ /* 0x000fea0003800000 */
.L_x_6778:
        /* <DEDUP_REMOVED lines=13> */
.L_x_6775:
        /* <DEDUP_REMOVED lines=12> */
.L_x_6783:
[----:B------:R-:W-:Y:S05]  /*10f70*/  BSYNC B4 ;  /* 0x0000000000047941 */ /* 0x000fea0003800000 */
.L_x_6782:
        /* <DEDUP_REMOVED lines=18> */
.L_x_6785:
[----:B------:R-:W-:Y:S02]  /*110a0*/  ISETP.GE.AND P0, PT, R26, RZ, PT ;  /* 0x000000ff1a00720c */ /* 0x000fe40003f06270 */
[----:B------:R-:W-:-:S11]  /*110b0*/  MOV R3, 0x3fd774eb ;  /* 0x3fd774eb00037802 */ /* 0x000fd60000000f00 */
[----:B------:R-:W-:-:S04]  /*110c0*/  @P0 FFMA.FTZ R0, R3, 0.93318945169448852539, -R0 ;  /* 0x3f6ee58103000823 */ /* 0x000fc80000010800 */
[----:B------:R-:W-:-:S07]  /*110d0*/  @!P0 FFMA.FTZ R0, R3, 0.93318945169448852539, R0 ;  /* 0x3f6ee58103008823 */ /* 0x000fce0000010000 */
.L_x_6786:
[----:B------:R-:W-:Y:S05]  /*110e0*/  BSYNC B0 ;  /* 0x0000000000007941 */ /* 0x000fea0003800000 */
.L_x_6784:
        /* <DEDUP_REMOVED lines=27> */
.L_x_6774:
        /* <DEDUP_REMOVED lines=33> */
.L_x_6788:
[----:B------:R-:W-:Y:S05]  /*114b0*/  BSYNC B4 ;  /* 0x0000000000047941 */ /* 0x000fea0003800000 */
.L_x_6787:
        /* <DEDUP_REMOVED lines=18> */
.L_x_6790:
[----:B------:R-:W-:Y:S02]  /*115e0*/  ISETP.GE.AND P0, PT, R26, RZ, PT ;  /* 0x000000ff1a00720c */ /* 0x000fe40003f06270 */
[----:B------:R-:W-:-:S11]  /*115f0*/  MOV R3, 0x3fd774eb ;  /* 0x3fd774eb00037802 */ /* 0x000fd60000000f00 */
[----:B------:R-:W-:-:S04]  /*11600*/  @P0 FFMA.FTZ R0, R3, 0.93318945169448852539, -R0 ;  /* 0x3f6ee58103000823 */ /* 0x000fc80000010800 */
[----:B------:R-:W-:-:S07]  /*11610*/  @!P0 FFMA.FTZ R0, R3, 0.93318945169448852539, R0 ;  /* 0x3f6ee58103008823 */ /* 0x000fce0000010000 */
.L_x_6791:
[----:B------:R-:W-:Y:S05]  /*11620*/  BSYNC B0 ;  /* 0x0000000000007941 */ /* 0x000fea0003800000 */
.L_x_6789:
        /* <DEDUP_REMOVED lines=10> */
.L_x_6781:
[----:B------:R-:W-:Y:S05]  /*116d0*/  BSYNC B3 ;  /* 0x0000000000037941 */ /* 0x000fea0003800000 */
.L_x_6773:
[----:B------:R-:W-:Y:S01]  /*116e0*/  ISETP.NE.AND P0, PT, R14, RZ, PT ;  /* 0x000000ff0e00720c */ /* 0x000fe20003f05270 */
[----:B------:R-:W-:Y:S01]  /*116f0*/  FADD.FTZ R14, R29, 0.69314718246459960938 ;  /* 0x3f3172181d0e7421 */ /* 0x000fe20000010000 */
[----:B------:R-:W-:-:S11]  /*11700*/  FADD.FTZ R23, |R0|, -RZ ;  /* 0x800000ff00177221 */ /* 0x000fd60000010200 */
[----:B------:R-:W-:Y:S01]  /*11710*/  @!P0 FADD.FTZ R14, -R14, -RZ ;  /* 0x800000ff0e0e8221 */ /* 0x000fe20000010100 */
[----:B------:R-:W-:Y:S06]  /*11720*/  BRA `(.L_x_6772) ;  /* 0x00000000003c7947 */ /* 0x000fec0003800000 */
.L_x_6732:
        /* <DEDUP_REMOVED lines=15> */
.L_x_6772:
[----:B------:R-:W-:Y:S05]  /*11820*/  BSYNC B2 ;  /* 0x0000000000027941 */ /* 0x000fea0003800000 */
.L_x_6731:
        /* <DEDUP_REMOVED lines=110> */
.L_x_6800:
        /* <DEDUP_REMOVED lines=10> */
.L_x_6802:
[----:B------:R-:W-:-:S04]  /*11fb0*/  FADD.FTZ R4, -R0, R5 ;  /* 0x0000000500047221 */ /* 0x000fc80000010100 */
[----:B------:R-:W-:-:S07]  /*11fc0*/  FMUL.FTZ R4, R4, 0.5 ;  /* 0x3f00000004047820 */ /* 0x000fce0000410000 */
.L_x_6803:
[----:B------:R-:W-:Y:S05]  /*11fd0*/  BSYNC B1 ;  /* 0x0000000000017941 */ /* 0x000fea0003800000 */
.L_x_6801:
        /* <DEDUP_REMOVED lines=11> */
.L_x_6805:
[----:B------:R-:W-:-:S04]  /*12090*/  FADD.FTZ R7, R6, -R7 ;  /* 0x8000000706077221 */ /* 0x000fc80000010000 */
[----:B------:R-:W-:-:S07]  /*120a0*/  FMUL.FTZ R7, R7, 0.5 ;  /* 0x3f00000007077820 */ /* 0x000fce0000410000 */
.L_x_6806:
[----:B------:R-:W-:Y:S05]  /*120b0*/  BSYNC B1 ;  /* 0x0000000000017941 */ /* 0x000fea0003800000 */
.L_x_6804:
        /* <DEDUP_REMOVED lines=35> */
.L_x_6799:
[----:B------:R0:W1:Y:S02]  /*122f0*/  MUFU.SQRT R30, R29 ;  /* 0x0000001d001e7308 */ /* 0x0000640000002000 */
.L_x_6798:
[----:B------:R-:W-:Y:S05]  /*12300*/  BSYNC B0 ;  /* 0x0000000000007941 */ /* 0x000fea0003800000 */
.L_x_6797:
        /* <DEDUP_REMOVED lines=24> */
.L_x_6813:
[----:B------:R-:W-:-:S04]  /*12490*/  FADD.FTZ R0, -R0, R5 ;  /* 0x0000000500007221 */ /* 0x000fc80000010100 */
[----:B------:R-:W-:-:S07]  /*124a0*/  FMUL.FTZ R0, R0, 0.5 ;  /* 0x3f00000000007820 */ /* 0x000fce0000410000 */
.L_x_6814:
[----:B------:R-:W-:Y:S05]  /*124b0*/  BSYNC B1 ;  /* 0x0000000000017941 */ /* 0x000fea0003800000 */
.L_x_6812:
        /* <DEDUP_REMOVED lines=10> */
.L_x_6816:
[----:B------:R-:W-:-:S04]  /*12560*/  FADD.FTZ R3, -R3, R6 ;  /* 0x0000000603037221 */ /* 0x000fc80000010100 */
[----:B------:R-:W-:-:S07]  /*12570*/  FMUL.FTZ R3, R3, 0.5 ;  /* 0x3f00000003037820 */ /* 0x000fce0000410000 */
.L_x_6817:
[----:B------:R-:W-:Y:S05]  /*12580*/  BSYNC B1 ;  /* 0x0000000000017941 */ /* 0x000fea0003800000 */
.L_x_6815:
[----:B------:R-:W-:Y:S01]  /*12590*/  FADD.FTZ R0, R3, R0 ;  /* 0x0000000003007221 */ /* 0x000fe20000010000 */
[----:B------:R-:W-:Y:S01]  /*125a0*/  FADD.FTZ R31, R28, R31 ;  /* 0x0000001f1c1f7221 */ /* 0x000fe20000010000 */
[----:B------:R-:W-:-:S03]  /*125b0*/  PLOP3.LUT P0, PT, PT, PT, PT, 0x80, 0x0 ;  /* 0x000000000000781c */ /* 0x000fc60003f0f070 */
[----:B------:R-:W-:-:S06]  /*125c0*/  FMUL.FTZ R31, R31, R0 ;  /* 0x000000001f1f7220 */ /* 0x000fcc0000410000 */
[----:B------:R-:W4:Y:S01]  /*125d0*/  MUFU.SQRT R31, R31 ;  /* 0x0000001f001f7308 */ /* 0x000f220000002000 */
[----:B------:R-:W-:Y:S05]  /*125e0*/  BRA `(.L_x_6809) ;  /* 0x0000000000687947 */ /* 0x000fea0003800000 */
.L_x_6811:
        /* <DEDUP_REMOVED lines=15> */
.L_x_6810:
        /* <DEDUP_REMOVED lines=8> */
.L_x_6808:
[----:B------:R-:W-:Y:S01]  /*12760*/  PLOP3.LUT P0, PT, PT, PT, PT, 0x80, 0x0 ;  /* 0x000000000000781c */ /* 0x000fe20003f0f070 */
[----:B------:R-:W-:Y:S01]  /*12770*/  FMUL.FTZ R31, R31, 16777216 ;  /* 0x4b8000001f1f7820 */ /* 0x000fe20000410000 */
[----:B------:R-:W-:-:S11]  /*12780*/  FMUL.FTZ R28, R28, 16777216 ;  /* 0x4b8000001c1c7820 */ /* 0x000fd60000410000 */
.L_x_6809:
[----:B------:R-:W-:Y:S05]  /*12790*/  BSYNC B0 ;  /* 0x0000000000007941 */ /* 0x000fea0003800000 */
.L_x_6807:
        /* <DEDUP_REMOVED lines=33> */
.L_x_6820:
        /* <DEDUP_REMOVED lines=28> */
.L_x_6819:
        /* <DEDUP_REMOVED lines=19> */
[----:B012---:R-:W-:Y:S05]  /*12ca0*/  CALL.REL.NOINC `($__internal_6_$__cuda_sm3x_div_rn_ftz_f32_slowpath) ;  /* 0x0000015c00707944 */ /* 0x007fea0003c00000 */
.L_x_6824:
[----:B------:R-:W-:Y:S05]  /*12cb0*/  BSYNC B4 ;  /* 0x0000000000047941 */ /* 0x000fea0003800000 */
.L_x_6823:
        /* <DEDUP_REMOVED lines=18> */
.L_x_6826:
[----:B------:R-:W-:Y:S02]  /*12de0*/  ISETP.GE.AND P0, PT, R28, RZ, PT ;  /* 0x000000ff1c00720c */ /* 0x000fe40003f06270 */
[----:B------:R-:W-:-:S11]  /*12df0*/  MOV R3, 0x3fd774eb ;  /* 0x3fd774eb00037802 */ /* 0x000fd60000000f00 */
[----:B------:R-:W-:-:S04]  /*12e00*/  @P0 FFMA.FTZ R0, R3, 0.93318945169448852539, -R0 ;  /* 0x3f6ee58103000823 */ /* 0x000fc80000010800 */
[----:B------:R-:W-:-:S07]  /*12e10*/  @!P0 FFMA.FTZ R0, R3, 0.93318945169448852539, R0 ;  /* 0x3f6ee58103008823 */ /* 0x000fce0000010000 */
.L_x_6827:
[----:B------:R-:W-:Y:S05]  /*12e20*/  BSYNC B0 ;  /* 0x0000000000007941 */ /* 0x000fea0003800000 */
.L_x_6825:
        /* <DEDUP_REMOVED lines=11> */
.L_x_6822:
        /* <DEDUP_REMOVED lines=17> */
.L_x_6829:
[----:B------:R-:W-:Y:S05]  /*12ff0*/  BSYNC B4 ;  /* 0x0000000000047941 */ /* 0x000fea0003800000 */
.L_x_6828:
        /* <DEDUP_REMOVED lines=18> */
.L_x_6831:
[----:B------:R-:W-:Y:S02]  /*13120*/  ISETP.GE.AND P0, PT, R28, RZ, PT ;  /* 0x000000ff1c00720c */ /* 0x000fe40003f06270 */
[----:B------:R-:W-:-:S11]  /*13130*/  MOV R3, 0x3fd774eb ;  /* 0x3fd774eb00037802 */ /* 0x000fd60000000f00 */
[----:B------:R-:W-:-:S04]  /*13140*/  @P0 FFMA.FTZ R0, R3, 0.93318945169448852539, -R0 ;  /* 0x3f6ee58103000823 */ /* 0x000fc80000010800 */
[----:B------:R-:W-:-:S07]  /*13150*/  @!P0 FFMA.FTZ R0, R3, 0.93318945169448852539, R0 ;  /* 0x3f6ee58103008823 */ /* 0x000fce0000010000 */
.L_x_6832:
[----:B------:R-:W-:Y:S05]  /*13160*/  BSYNC B0 ;  /* 0x0000000000007941 */ /* 0x000fea0003800000 */
.L_x_6830:
        /* <DEDUP_REMOVED lines=10> */
.L_x_6821:
[----:B------:R-:W-:Y:S05]  /*13210*/  BSYNC B3 ;  /* 0x0000000000037941 */ /* 0x000fea0003800000 */
.L_x_6818:
[----:B------:R-:W-:-:S13]  /*13220*/  ISETP.NE.AND P0, PT, R27, RZ, PT ;  /* 0x000000ff1b00720c */ /* 0x000fda0003f05270 */
[----:B-1----:R-:W-:Y:S01]  /*13230*/  @!P0 FADD.FTZ R30, -R30, -RZ ;  /* 0x800000ff1e1e8221 */ /* 0x002fe20000010100 */
[----:B------:R-:W-:Y:S06]  /*13240*/  BRA `(.L_x_6833) ;  /* 0x0000000c006c7947 */ /* 0x000fec0003800000 */
.L_x_6796:
[----:B------:R-:W-:Y:S01]  /*13250*/  FADD.FTZ R9, -R26, 6.1232342629258392722e-17 ;  /* 0x248d31321a097421 */ /* 0x000fe20000010100 */
[----:B------:R-:W-:-:S03]  /*13260*/  FADD.FTZ R30, -R15, -RZ ;  /* 0x800000ff0f1e7221 */ /* 0x000fc60000010100 */
[----:B------:R-:W-:Y:S01]  /*13270*/  FADD.FTZ R9, R9, 1.5707963705062866211 ;  /* 0x3fc90fdb09097421 */ /* 0x000fe20000010000 */
[----:B------:R-:W-:Y:S06]  /*13280*/  BRA `(.L_x_6833) ;  /* 0x0000000c005c7947 */ /* 0x000fec0003800000 */
.L_x_6795:
[----:B------:R-:W-:Y:S01]  /*13290*/  FADD.FTZ R30, -R15, -RZ ;  /* 0x800000ff0f1e7221 */ /* 0x000fe20000010100 */
[----:B------:R-:W-:Y:S01]  /*132a0*/  MOV R9, RZ ;  /* 0x000000ff00097202 */ /* 0x000fe20000000f00 */
[----:B------:R-:W-:Y:S06]  /*132b0*/  BRA `(.L_x_6833) ;  /* 0x0000000c00507947 */ /* 0x000fec0003800000 */
.L_x_6794:
        /* <DEDUP_REMOVED lines=24> */
.L_x_6838:
[----:B------:R-:W-:Y:S05]  /*13440*/  BSYNC B4 ;  /* 0x0000000000047941 */ /* 0x000fea0003800000 */
.L_x_6837:
        /* <DEDUP_REMOVED lines=18> */
.L_x_6840:
[----:B------:R-:W-:Y:S02]  /*13570*/  ISETP.GE.AND P0, PT, R26, RZ, PT ;  /* 0x000000ff1a00720c */ /* 0x000fe40003f06270 */
[----:B------:R-:W-:-:S11]  /*13580*/  MOV R3, 0x3fd774eb ;  /* 0x3fd774eb00037802 */ /* 0x000fd60000000f00 */
[----:B------:R-:W-:-:S04]  /*13590*/  @P0 FFMA.FTZ R0, R3, 0.93318945169448852539, -R0 ;  /* 0x3f6ee58103000823 */ /* 0x000fc80000010800 */
[----:B------:R-:W-:-:S07]  /*135a0*/  @!P0 FFMA.FTZ R0, R3, 0.93318945169448852539, R0 ;  /* 0x3f6ee58103008823 */ /* 0x000fce0000010000 */
.L_x_6841:
[----:B------:R-:W-:Y:S05]  /*135b0*/  BSYNC B0 ;  /* 0x0000000000007941 */ /* 0x000fea0003800000 */
.L_x_6839:
        /* <DEDUP_REMOVED lines=13> */
.L_x_6836:
        /* <DEDUP_REMOVED lines=12> */
.L_x_6844:
[----:B------:R-:W-:Y:S05]  /*13750*/  BSYNC B4 ;  /* 0x0000000000047941 */ /* 0x000fea0003800000 */
.L_x_6843:
        /* <DEDUP_REMOVED lines=18> */
.L_x_6846:
[----:B------:R-:W-:Y:S02]  /*13880*/  ISETP.GE.AND P0, PT, R26, RZ, PT ;  /* 0x000000ff1a00720c */ /* 0x000fe40003f06270 */
[----:B------:R-:W-:-:S11]  /*13890*/  MOV R3, 0x3fd774eb ;  /* 0x3fd774eb00037802 */ /* 0x000fd60000000f00 */
[----:B------:R-:W-:-:S04]  /*138a0*/  @P0 FFMA.FTZ R0, R3, 0.93318945169448852539, -R0 ;  /* 0x3f6ee58103000823 */ /* 0x000fc80000010800 */
[----:B------:R-:W-:-:S07]  /*138b0*/  @!P0 FFMA.FTZ R0, R3, 0.93318945169448852539, R0 ;  /* 0x3f6ee58103008823 */ /* 0x000fce0000010000 */
.L_x_6847:
[----:B------:R-:W-:Y:S05]  /*138c0*/  BSYNC B0 ;  /* 0x0000000000007941 */ /* 0x000fea0003800000 */
.L_x_6845:
        /* <DEDUP_REMOVED lines=27> */
.L_x_6835:
        /* <DEDUP_REMOVED lines=33> */
.L_x_6849:
[----:B------:R-:W-:Y:S05]  /*13c90*/  BSYNC B4 ;  /* 0x0000000000047941 */ /* 0x000fea0003800000 */
.L_x_6848:
        /* <DEDUP_REMOVED lines=18> */
.L_x_6851:
[----:B------:R-:W-:Y:S02]  /*13dc0*/  ISETP.GE.AND P0, PT, R26, RZ, PT ;  /* 0x000000ff1a00720c */ /* 0x000fe40003f06270 */
[----:B------:R-:W-:-:S11]  /*13dd0*/  MOV R3, 0x3fd774eb ;  /* 0x3fd774eb00037802 */ /* 0x000fd60000000f00 */
[----:B------:R-:W-:-:S04]  /*13de0*/  @P0 FFMA.FTZ R0, R3, 0.93318945169448852539, -R0 ;  /* 0x3f6ee58103000823 */ /* 0x000fc80000010800 */
[----:B------:R-:W-:-:S07]  /*13df0*/  @!P0 FFMA.FTZ R0, R3, 0.93318945169448852539, R0 ;  /* 0x3f6ee58103008823 */ /* 0x000fce0000010000 */
.L_x_6852:
[----:B------:R-:W-:Y:S05]  /*13e00*/  BSYNC B0 ;  /* 0x0000000000007941 */ /* 0x000fea0003800000 */
.L_x_6850:
        /* <DEDUP_REMOVED lines=10> */
.L_x_6842:
[----:B------:R-:W-:Y:S05]  /*13eb0*/  BSYNC B3 ;  /* 0x0000000000037941 */ /* 0x000fea0003800000 */
.L_x_6834:
[----:B------:R-:W-:Y:S01]  /*13ec0*/  ISETP.NE.AND P0, PT, R27, RZ, PT ;  /* 0x000000ff1b00720c */ /* 0x000fe20003f05270 */
[----:B------:R-:W-:Y:S01]  /*13ed0*/  FADD.FTZ R30, R31, 0.69314718246459960938 ;  /* 0x3f3172181f1e7421 */ /* 0x000fe20000010000 */
[----:B------:R-:W-:-:S11]  /*13ee0*/  FADD.FTZ R9, |R0|, -RZ ;  /* 0x800000ff00097221 */ /* 0x000fd60000010200 */
[----:B------:R-:W-:Y:S01]  /*13ef0*/  @!P0 FADD.FTZ R30, -R30, -RZ ;  /* 0x800000ff1e1e8221 */ /* 0x000fe20000010100 */
[----:B------:R-:W-:Y:S06]  /*13f00*/  BRA `(.L_x_6833) ;  /* 0x00000000003c7947 */ /* 0x000fec0003800000 */
.L_x_6793:
        /* <DEDUP_REMOVED lines=15> */
.L_x_6833:
[----:B------:R-:W-:Y:S05]  /*14000*/  BSYNC B2 ;  /* 0x0000000000027941 */ /* 0x000fea0003800000 */
.L_x_6792:
        /* <DEDUP_REMOVED lines=14> */
.L_x_6364:
        /* <DEDUP_REMOVED lines=184> */
.L_x_6862:
        /* <DEDUP_REMOVED lines=10> */
.L_x_6864:
[----:B------:R-:W-:-:S04]  /*14d10*/  FADD.FTZ R6, -R0, R5 ;  /* 0x0000000500067221 */ /* 0x000fc80000010100 */
[----:B------:R-:W-:-:S07]  /*14d20*/  FMUL.FTZ R6, R6, 0.5 ;  /* 0x3f00000006067820 */ /* 0x000fce0000410000 */
.L_x_6865:
[----:B------:R-:W-:Y:S05]  /*14d30*/  BSYNC B1 ;  /* 0x0000000000017941 */ /* 0x000fea0003800000 */
.L_x_6863:
        /* <DEDUP_REMOVED lines=11> */
.L_x_6867:
[----:B------:R-:W-:-:S04]  /*14df0*/  FADD.FTZ R7, R4, -R7 ;  /* 0x8000000704077221 */ /* 0x000fc80000010000 */
[----:B------:R-:W-:-:S07]  /*14e00*/  FMUL.FTZ R7, R7, 0.5 ;  /* 0x3f00000007077820 */ /* 0x000fce0000410000 */
.L_x_6868:
[----:B------:R-:W-:Y:S05]  /*14e10*/  BSYNC B1 ;  /* 0x0000000000017941 */ /* 0x000fea0003800000 */
.L_x_6866:
        /* <DEDUP_REMOVED lines=35> */
.L_x_6861:
[----:B------:R0:W1:Y:S02]  /*15050*/  MUFU.SQRT R12, R11 ;  /* 0x0000000b000c7308 */ /* 0x0000640000002000 */
.L_x_6860:
[----:B------:R-:W-:Y:S05]  /*15060*/  BSYNC B0 ;  /* 0x0000000000007941 */ /* 0x000fea0003800000 */
.L_x_6859:
        /* <DEDUP_REMOVED lines=24> */
.L_x_6875:
[----:B------:R-:W-:-:S04]  /*151f0*/  FADD.FTZ R0, -R0, R5 ;  /* 0x0000000500007221 */ /* 0x000fc80000010100 */
[----:B------:R-:W-:-:S07]  /*15200*/  FMUL.FTZ R0, R0, 0.5 ;  /* 0x3f00000000007820 */ /* 0x000fce0000410000 */
.L_x_6876:
[----:B------:R-:W-:Y:S05]  /*15210*/  BSYNC B1 ;  /* 0x0000000000017941 */ /* 0x000fea0003800000 */
.L_x_6874:
        /* <DEDUP_REMOVED lines=10> */
.L_x_6878:
[----:B------:R-:W-:-:S04]  /*152c0*/  FADD.FTZ R3, -R3, R4 ;  /* 0x0000000403037221 */ /* 0x000fc80000010100 */
[----:B------:R-:W-:-:S07]  /*152d0*/  FMUL.FTZ R3, R3, 0.5 ;  /* 0x3f00000003037820 */ /* 0x000fce0000410000 */
.L_x_6879:
[----:B------:R-:W-:Y:S05]  /*152e0*/  BSYNC B1 ;  /* 0x0000000000017941 */ /* 0x000fea0003800000 */
.L_x_6877:
[----:B------:R-:W-:Y:S01]  /*152f0*/  FADD.FTZ R0, R3, R0 ;  /* 0x0000000003007221 */ /* 0x000fe20000010000 */
[----:B------:R-:W-:Y:S01]  /*15300*/  FADD.FTZ R17, R16, R17 ;  /* 0x0000001110117221 */ /* 0x000fe20000010000 */
[----:B------:R-:W-:-:S03]  /*15310*/  PLOP3.LUT P0, PT, PT, PT, PT, 0x80, 0x0 ;  /* 0x000000000000781c */ /* 0x000fc60003f0f070 */
[----:B------:R-:W-:-:S06]  /*15320*/  FMUL.FTZ R17, R17, R0 ;  /* 0x0000000011117220 */ /* 0x000fcc0000410000 */
[----:B------:R-:W4:Y:S01]  /*15330*/  MUFU.SQRT R17, R17 ;  /* 0x0000001100117308 */ /* 0x000f220000002000 */
[----:B------:R-:W-:Y:S05]  /*15340*/  BRA `(.L_x_6871) ;  /* 0x0000000000687947 */ /* 0x000fea0003800000 */
.L_x_6873:
        /* <DEDUP_REMOVED lines=15> */
.L_x_6872:
        /* <DEDUP_REMOVED lines=8> */
.L_x_6870:
[----:B------:R-:W-:Y:S01]  /*154c0*/  PLOP3.LUT P0, PT, PT, PT, PT, 0x80, 0x0 ;  /* 0x000000000000781c */ /* 0x000fe20003f0f070 */
[----:B------:R-:W-:Y:S01]  /*154d0*/  FMUL.FTZ R17, R17, 16777216 ;  /* 0x4b80000011117820 */ /* 0x000fe20000410000 */
[----:B------:R-:W-:-:S11]  /*154e0*/  FMUL.FTZ R16, R16, 16777216 ;  /* 0x4b80000010107820 */ /* 0x000fd60000410000 */
.L_x_6871:
[----:B------:R-:W-:Y:S05]  /*154f0*/  BSYNC B0 ;  /* 0x0000000000007941 */ /* 0x000fea0003800000 */
.L_x_6869:
        /* <DEDUP_REMOVED lines=33> */
.L_x_6882:
        /* <DEDUP_REMOVED lines=28> */
.L_x_6881:
        /* <DEDUP_REMOVED lines=19> */
[----:B-12---:R-:W-:Y:S05]  /*15a00*/  CALL.REL.NOINC `($__internal_6_$__cuda_sm3x_div_rn_ftz_f32_slowpath) ;  /* 0x0000013000187944 */ /* 0x006fea0003c00000 */
.L_x_6886:
[----:B------:R-:W-:Y:S05]  /*15a10*/  BSYNC B4 ;  /* 0x0000000000047941 */ /* 0x000fea0003800000 */
.L_x_6885:
        /* <DEDUP_REMOVED lines=18> */
.L_x_6888:
[----:B------:R-:W-:Y:S02]  /*15b40*/  ISETP.GE.AND P0, PT, R16, RZ, PT ;  /* 0x000000ff1000720c */ /* 0x000fe40003f06270 */
[----:B------:R-:W-:-:S11]  /*15b50*/  MOV R3, 0x3fd774eb ;  /* 0x3fd774eb00037802 */ /* 0x000fd60000000f00 */
[----:B------:R-:W-:-:S04]  /*15b60*/  @P0 FFMA.FTZ R0, R3, 0.93318945169448852539, -R0 ;  /* 0x3f6ee58103000823 */ /* 0x000fc80000010800 */
[----:B------:R-:W-:-:S07]  /*15b70*/  @!P0 FFMA.FTZ R0, R3, 0.93318945169448852539, R0 ;  /* 0x3f6ee58103008823 */ /* 0x000fce0000010000 */
.L_x_6889:
[----:B------:R-:W-:Y:S05]  /*15b80*/  BSYNC B0 ;  /* 0x0000000000007941 */ /* 0x000fea0003800000 */
.L_x_6887:
        /* <DEDUP_REMOVED lines=11> */
.L_x_6884:
        /* <DEDUP_REMOVED lines=17> */
.L_x_6891:
[----:B------:R-:W-:Y:S05]  /*15d50*/  BSYNC B4 ;  /* 0x0000000000047941 */ /* 0x000fea0003800000 */
.L_x_6890:
        /* <DEDUP_REMOVED lines=18> */
.L_x_6893:
[----:B------:R-:W-:Y:S02]  /*15e80*/  ISETP.GE.AND P0, PT, R16, RZ, PT ;  /* 0x000000ff1000720c */ /* 0x000fe40003f06270 */
[----:B------:R-:W-:-:S11]  /*15e90*/  MOV R3, 0x3fd774eb ;  /* 0x3fd774eb00037802 */ /* 0x000fd60000000f00 */
[----:B------:R-:W-:-:S04]  /*15ea0*/  @P0 FFMA.FTZ R0, R3, 0.93318945169448852539, -R0 ;  /* 0x3f6ee58103000823 */ /* 0x000fc80000010800 */
[----:B------:R-:W-:-:S07]  /*15eb0*/  @!P0 FFMA.FTZ R0, R3, 0.93318945169448852539, R0 ;  /* 0x3f6ee58103008823 */ /* 0x000fce0000010000 */
.L_x_6894:
[----:B------:R-:W-:Y:S05]  /*15ec0*/  BSYNC B0 ;  /* 0x0000000000007941 */ /* 0x000fea0003800000 */
.L_x_6892:
        /* <DEDUP_REMOVED lines=10> */
.L_x_6883:
[----:B------:R-:W-:Y:S05]  /*15f70*/  BSYNC B3 ;  /* 0x0000000000037941 */ /* 0x000fea0003800000 */
.L_x_6880:
[----:B------:R-:W-:-:S13]  /*15f80*/  ISETP.NE.AND P0, PT, R15, RZ, PT ;  /* 0x000000ff0f00720c */ /* 0x000fda0003f05270 */
[----:B-1----:R-:W-:Y:S01]  /*15f90*/  @!P0 FADD.FTZ R12, -R12, -RZ ;  /* 0x800000ff0c0c8221 */ /* 0x002fe20000010100 */
[----:B------:R-:W-:Y:S06]  /*15fa0*/  BRA `(.L_x_6854) ;  /* 0x0000000c006c7947 */ /* 0x000fec0003800000 */
.L_x_6858:
[----:B------:R-:W-:Y:S01]  /*15fb0*/  FADD.FTZ R11, -R14, 6.1232342629258392722e-17 ;  /* 0x248d31320e0b7421 */ /* 0x000fe20000010100 */
[----:B------:R-:W-:-:S03]  /*15fc0*/  FADD.FTZ R12, -R13, -RZ ;  /* 0x800000ff0d0c7221 */ /* 0x000fc60000010100 */
[----:B------:R-:W-:Y:S01]  /*15fd0*/  FADD.FTZ R11, R11, 1.5707963705062866211 ;  /* 0x3fc90fdb0b0b7421 */ /* 0x000fe20000010000 */
[----:B------:R-:W-:Y:S06]  /*15fe0*/  BRA `(.L_x_6854) ;  /* 0x0000000c005c7947 */ /* 0x000fec0003800000 */
.L_x_6857:
[----:B------:R-:W-:Y:S01]  /*15ff0*/  FADD.FTZ R12, -R13, -RZ ;  /* 0x800000ff0d0c7221 */ /* 0x000fe20000010100 */
[----:B------:R-:W-:Y:S01]  /*16000*/  MOV R11, RZ ;  /* 0x000000ff000b7202 */ /* 0x000fe20000000f00 */
[----:B------:R-:W-:Y:S06]  /*16010*/  BRA `(.L_x_6854) ;  /* 0x0000000c00507947 */ /* 0x000fec0003800000 */
.L_x_6856:
        /* <DEDUP_REMOVED lines=23> */
[----:B------:R-:W-:Y:S05]  /*16190*/  CALL.REL.NOINC `($__internal_6_$__cuda_sm3x_div_rn_ftz_f32_slowpath) ;  /* 0x0000012800347944 */ /* 0x000fea0003c00000 */
.L_x_6899:
[----:B------:R-:W-:Y:S05]  /*161a0*/  BSYNC B4 ;  /* 0x0000000000047941 */ /* 0x000fea0003800000 */
.L_x_6898:
        /* <DEDUP_REMOVED lines=18> */
.L_x_6901:
[----:B------:R-:W-:Y:S02]  /*162d0*/  ISETP.GE.AND P0, PT, R14, RZ, PT ;  /* 0x000000ff0e00720c */ /* 0x000fe40003f06270 */
[----:B------:R-:W-:-:S11]  /*162e0*/  MOV R3, 0x3fd774eb ;  /* 0x3fd774eb00037802 */ /* 0x000fd60000000f00 */
[----:B------:R-:W-:-:S04]  /*162f0*/  @P0 FFMA.FTZ R0, R3, 0.93318945169448852539, -R0 ;  /* 0x3f6ee58103000823 */ /* 0x000fc80000010800 */
[----:B------:R-:W-:-:S07]  /*16300*/  @!P0 FFMA.FTZ R0, R3, 0.93318945169448852539, R0 ;  /* 0x3f6ee58103008823 */ /* 0x000fce0000010000 */
.L_x_6902:
[----:B------:R-:W-:Y:S05]  /*16310*/  BSYNC B0 ;  /* 0x0000000000007941 */ /* 0x000fea0003800000 */
.L_x_6900:
        /* <DEDUP_REMOVED lines=13> */
.L_x_6897:
        /* <DEDUP_REMOVED lines=12> */
.L_x_6905:
[----:B------:R-:W-:Y:S05]  /*164b0*/  BSYNC B4 ;  /* 0x0000000000047941 */ /* 0x000fea0003800000 */
.L_x_6904:
        /* <DEDUP_REMOVED lines=18> */
.L_x_6907:
[----:B------:R-:W-:Y:S02]  /*165e0*/  ISETP.GE.AND P0, PT, R14, RZ, PT ;  /* 0x000000ff0e00720c */ /* 0x000fe40003f06270 */
[----:B------:R-:W-:-:S11]  /*165f0*/  MOV R3, 0x3fd774eb ;  /* 0x3fd774eb00037802 */ /* 0x000fd60000000f00 */
[----:B------:R-:W-:-:S04]  /*16600*/  @P0 FFMA.FTZ R0, R3, 0.93318945169448852539, -R0 ;  /* 0x3f6ee58103000823 */ /* 0x000fc80000010800 */
[----:B------:R-:W-:-:S07]  /*16610*/  @!P0 FFMA.FTZ R0, R3, 0.93318945169448852539, R0 ;  /* 0x3f6ee58103008823 */ /* 0x000fce0000010000 */
.L_x_6908:
[----:B------:R-:W-:Y:S05]  /*16620*/  BSYNC B0 ;  /* 0x0000000000007941 */ /* 0x000fea0003800000 */
.L_x_6906:
        /* <DEDUP_REMOVED lines=27> */
.L_x_6896:
        /* <DEDUP_REMOVED lines=33> */
.L_x_6910:
[----:B------:R-:W-:Y:S05]  /*169f0*/  BSYNC B4 ;  /* 0x0000000000047941 */ /* 0x000fea0003800000 */
.L_x_6909:
        /* <DEDUP_REMOVED lines=18> */
.L_x_6912:
[----:B------:R-:W-:Y:S02]  /*16b20*/  ISETP.GE.AND P0, PT, R14, RZ, PT ;  /* 0x000000ff0e00720c */ /* 0x000fe40003f06270 */
[----:B------:R-:W-:-:S11]  /*16b30*/  MOV R3, 0x3fd774eb ;  /* 0x3fd774eb00037802 */ /* 0x000fd60000000f00 */
[----:B------:R-:W-:-:S04]  /*16b40*/  @P0 FFMA.FTZ R0, R3, 0.93318945169448852539, -R0 ;  /* 0x3f6ee58103000823 */ /* 0x000fc80000010800 */
[----:B------:R-:W-:-:S07]  /*16b50*/  @!P0 FFMA.FTZ R0, R3, 0.93318945169448852539, R0 ;  /* 0x3f6ee58103008823 */ /* 0x000fce0000010000 */
.L_x_6913:
[----:B------:R-:W-:Y:S05]  /*16b60*/  BSYNC B0 ;  /* 0x0000000000007941 */ /* 0x000fea0003800000 */
.L_x_6911:
        /* <DEDUP_REMOVED lines=10> */
.L_x_6903:
[----:B------:R-:W-:Y:S05]  /*16c10*/  BSYNC B3 ;  /* 0x0000000000037941 */ /* 0x000fea0003800000 */
.L_x_6895:
[----:B------:R-:W-:Y:S01]  /*16c20*/  ISETP.NE.AND P0, PT, R15, RZ, PT ;  /* 0x000000ff0f00720c */ /* 0x000fe20003f05270 */
[----:B------:R-:W-:Y:S01]  /*16c30*/  FADD.FTZ R12, R17, 0.69314718246459960938 ;  /* 0x3f317218110c7421 */ /* 0x000fe20000010000 */
[----:B------:R-:W-:-:S11]  /*16c40*/  FADD.FTZ R11, |R0|, -RZ ;  /* 0x800000ff000b7221 */ /* 0x000fd60000010200 */
[----:B------:R-:W-:Y:S01]  /*16c50*/  @!P0 FADD.FTZ R12, -R12, -RZ ;  /* 0x800000ff0c0c8221 */ /* 0x000fe20000010100 */
[----:B------:R-:W-:Y:S06]  /*16c60*/  BRA `(.L_x_6854) ;  /* 0x00000000003c7947 */ /* 0x000fec0003800000 */
.L_x_6855:
        /* <DEDUP_REMOVED lines=15> */
.L_x_6854:
[----:B------:R-:W-:Y:S05]  /*16d60*/  BSYNC B2 ;  /* 0x0000000000027941 */ /* 0x000fea0003800000 */
.L_x_6853:
        /* <DEDUP_REMOVED lines=114> */
.L_x_6923:
        /* <DEDUP_REMOVED lines=10> */
.L_x_6925:
[----:B------:R-:W-:-:S04]  /*17530*/  FADD.FTZ R4, -R0, R5 ;  /* 0x0000000500047221 */ /* 0x000fc80000010100 */
[----:B------:R-:W-:-:S07]  /*17540*/  FMUL.FTZ R4, R4, 0.5 ;  /* 0x3f00000004047820 */ /* 0x000fce0000410000 */
.L_x_6926:
[----:B------:R-:W-:Y:S05]  /*17550*/  BSYNC B1 ;  /* 0x0000000000017941 */ /* 0x000fea0003800000 */
.L_x_6924:
        /* <DEDUP_REMOVED lines=11> */
.L_x_6928:
[----:B------:R-:W-:-:S04]  /*17610*/  FADD.FTZ R7, R6, -R7 ;  /* 0x8000000706077221 */ /* 0x000fc80000010000 */
[----:B------:R-:W-:-:S07]  /*17620*/  FMUL.FTZ R7, R7, 0.5 ;  /* 0x3f00000007077820 */ /* 0x000fce0000410000 */
.L_x_6929:
[----:B------:R-:W-:Y:S05]  /*17630*/  BSYNC B1 ;  /* 0x0000000000017941 */ /* 0x000fea0003800000 */
.L_x_6927:
        /* <DEDUP_REMOVED lines=35> */
.L_x_6922:
[----:B------:R0:W1:Y:S02]  /*17870*/  MUFU.SQRT R15, R14 ;  /* 0x0000000e000f7308 */ /* 0x0000640000002000 */
.L_x_6921:
[----:B------:R-:W-:Y:S05]  /*17880*/  BSYNC B0 ;  /* 0x0000000000007941 */ /* 0x000fea0003800000 */
.L_x_6920:
        /* <DEDUP_REMOVED lines=24> */
.L_x_6936:
[----:B------:R-:W-:-:S04]  /*17a10*/  FADD.FTZ R0, -R0, R5 ;  /* 0x0000000500007221 */ /* 0x000fc80000010100 */
[----:B------:R-:W-:-:S07]  /*17a20*/  FMUL.FTZ R0, R0, 0.5 ;  /* 0x3f00000000007820 */ /* 0x000fce0000410000 */
.L_x_6937:
[----:B------:R-:W-:Y:S05]  /*17a30*/  BSYNC B1 ;  /* 0x0000000000017941 */ /* 0x000fea0003800000 */
.L_x_6935:
        /* <DEDUP_REMOVED lines=10> */
.L_x_6939:
[----:B------:R-:W-:-:S04]  /*17ae0*/  FADD.FTZ R3, -R3, R6 ;  /* 0x0000000603037221 */ /* 0x000fc80000010100 */
[----:B------:R-:W-:-:S07]  /*17af0*/  FMUL.FTZ R3, R3, 0.5 ;  /* 0x3f00000003037820 */ /* 0x000fce0000410000 */
.L_x_6940:
[----:B------:R-:W-:Y:S05]  /*17b00*/  BSYNC B1 ;  /* 0x0000000000017941 */ /* 0x000fea0003800000 */
.L_x_6938:
[----:B------:R-:W-:Y:S01]  /*17b10*/  FADD.FTZ R3, R3, R0 ;  /* 0x0000000003037221 */ /* 0x000fe20000010000 */
[----:B------:R-:W-:Y:S01]  /*17b20*/  FADD.FTZ R20, R19, R20 ;  /* 0x0000001413147221 */ /* 0x000fe20000010000 */
[----:B------:R-:W-:-:S03]  /*17b30*/  PLOP3.LUT P0, PT, PT, PT, PT, 0x80, 0x0 ;  /* 0x000000000000781c */ /* 0x000fc60003f0f070 */
[----:B------:R-:W-:-:S06]  /*17b40*/  FMUL.FTZ R20, R20, R3 ;  /* 0x0000000314147220 */ /* 0x000fcc0000410000 */
[----:B------:R-:W2:Y:S01]  /*17b50*/  MUFU.SQRT R20, R20 ;  /* 0x0000001400147308 */ /* 0x000ea20000002000 */
[----:B------:R-:W-:Y:S05]  /*17b60*/  BRA `(.L_x_6932) ;  /* 0x0000000000687947 */ /* 0x000fea0003800000 */
.L_x_6934:
        /* <DEDUP_REMOVED lines=15> */
.L_x_6933:
        /* <DEDUP_REMOVED lines=8> */
.L_x_6931:
[----:B------:R-:W-:Y:S01]  /*17ce0*/  PLOP3.LUT P0, PT, PT, PT, PT, 0x80, 0x0 ;  /* 0x000000000000781c */ /* 0x000fe20003f0f070 */
[----:B------:R-:W-:Y:S01]  /*17cf0*/  FMUL.FTZ R20, R20, 16777216 ;  /* 0x4b80000014147820 */ /* 0x000fe20000410000 */
[----:B------:R-:W-:-:S11]  /*17d00*/  FMUL.FTZ R19, R19, 16777216 ;  /* 0x4b80000013137820 */ /* 0x000fd60000410000 */
.L_x_6932:
[----:B------:R-:W-:Y:S05]  /*17d10*/  BSYNC B0 ;  /* 0x0000000000007941 */ /* 0x000fea0003800000 */
.L_x_6930:
        /* <DEDUP_REMOVED lines=33> */
.L_x_6943:
        /* <DEDUP_REMOVED lines=28> */
.L_x_6942:
        /* <DEDUP_REMOVED lines=20> */
.L_x_6947:
[----:B------:R-:W-:Y:S05]  /*18230*/  BSYNC B4 ;  /* 0x0000000000047941 */ /* 0x000fea0003800000 */
.L_x_6946:
        /* <DEDUP_REMOVED lines=18> */
.L_x_6949:
[----:B------:R-:W-:Y:S02]  /*18360*/  ISETP.GE.AND P0, PT, R19, RZ, PT ;  /* 0x000000ff1300720c */ /* 0x000fe40003f06270 */
[----:B------:R-:W-:-:S11]  /*18370*/  MOV R3, 0x3fd774eb ;  /* 0x3fd774eb00037802 */ /* 0x000fd60000000f00 */
[----:B------:R-:W-:-:S04]  /*18380*/  @P0 FFMA.FTZ R0, R3, 0.93318945169448852539, -R0 ;  /* 0x3f6ee58103000823 */ /* 0x000fc80000010800 */
[----:B------:R-:W-:-:S07]  /*18390*/  @!P0 FFMA.FTZ R0, R3, 0.93318945169448852539, R0 ;  /* 0x3f6ee58103008823 */ /* 0x000fce0000010000 */
.L_x_6950:
[----:B------:R-:W-:Y:S05]  /*183a0*/  BSYNC B0 ;  /* 0x0000000000007941 */ /* 0x000fea0003800000 */
.L_x_6948:
        /* <DEDUP_REMOVED lines=11> */
.L_x_6945:
        /* <DEDUP_REMOVED lines=17> */
.L_x_6952:
[----:B------:R-:W-:Y:S05]  /*18570*/  BSYNC B4 ;  /* 0x0000000000047941 */ /* 0x000fea0003800000 */
.L_x_6951:
        /* <DEDUP_REMOVED lines=18> */
.L_x_6954:
[----:B------:R-:W-:Y:S02]  /*186a0*/  ISETP.GE.AND P0, PT, R19, RZ, PT ;  /* 0x000000ff1300720c */ /* 0x000fe40003f06270 */
[----:B------:R-:W-:-:S11]  /*186b0*/  MOV R3, 0x3fd774eb ;  /* 0x3fd774eb00037802 */ /* 0x000fd60000000f00 */
[----:B------:R-:W-:-:S04]  /*186c0*/  @P0 FFMA.FTZ R0, R3, 0.93318945169448852539, -R0 ;  /* 0x3f6ee58103000823 */ /* 0x000fc80000010800 */
[----:B------:R-:W-:-:S07]  /*186d0*/  @!P0 FFMA.FTZ R0, R3, 0.93318945169448852539, R0 ;  /* 0x3f6ee58103008823 */ /* 0x000fce0000010000 */
.L_x_6955:
[----:B------:R-:W-:Y:S05]  /*186e0*/  BSYNC B0 ;  /* 0x0000000000007941 */ /* 0x000fea0003800000 */
.L_x_6953:
        /* <DEDUP_REMOVED lines=10> */
.L_x_6944:
[----:B------:R-:W-:Y:S05]  /*18790*/  BSYNC B3 ;  /* 0x0000000000037941 */ /* 0x000fea0003800000 */
.L_x_6941:
[----:B------:R-:W-:-:S13]  /*187a0*/  ISETP.NE.AND P0, PT, R18, RZ, PT ;  /* 0x000000ff1200720c */ /* 0x000fda0003f05270 */
[----:B-1----:R-:W-:Y:S01]  /*187b0*/  @!P0 FADD.FTZ R15, -R15, -RZ ;  /* 0x800000ff0f0f8221 */ /* 0x002fe20000010100 */
[----:B------:R-:W-:Y:S06]  /*187c0*/  BRA `(.L_x_6915) ;  /* 0x0000000c006c7947 */ /* 0x000fec0003800000 */
.L_x_6919:
[----:B------:R-:W-:Y:S01]  /*187d0*/  FADD.FTZ R14, -R17, 6.1232342629258392722e-17 ;  /* 0x248d3132110e7421 */ /* 0x000fe20000010100 */
[----:B------:R-:W-:-:S03]  /*187e0*/  FADD.FTZ R15, -R16, -RZ ;  /* 0x800000ff100f7221 */ /* 0x000fc60000010100 */
[----:B------:R-:W-:Y:S01]  /*187f0*/  FADD.FTZ R14, R14, 1.5707963705062866211 ;  /* 0x3fc90fdb0e0e7421 */ /* 0x000fe20000010000 */
[----:B------:R-:W-:Y:S06]  /*18800*/  BRA `(.L_x_6915) ;  /* 0x0000000c005c7947 */ /* 0x000fec0003800000 */
.L_x_6918:
[----:B------:R-:W-:Y:S01]  /*18810*/  FADD.FTZ R15, -R16, -RZ ;  /* 0x800000ff100f7221 */ /* 0x000fe20000010100 */
[----:B------:R-:W-:Y:S01]  /*18820*/  MOV R14, RZ ;  /* 0x000000ff000e7202 */ /* 0x000fe20000000f00 */
[----:B------:R-:W-:Y:S06]  /*18830*/  BRA `(.L_x_6915) ;  /* 0x0000000c00507947 */ /* 0x000fec0003800000 */
.L_x_6917:
        /* <DEDUP_REMOVED lines=23> */
[----:B--2---:R-:W-:Y:S05]  /*189b0*/  CALL.REL.NOINC `($__internal_6_$__cuda_sm3x_div_rn_ftz_f32_slowpath) ;  /* 0x00000100002c7944 */ /* 0x004fea0003c00000 */
.L_x_6960:
[----:B------:R-:W-:Y:S05]  /*189c0*/  BSYNC B4 ;  /* 0x0000000000047941 */ /* 0x000fea0003800000 */
.L_x_6959:
        /* <DEDUP_REMOVED lines=18> */
.L_x_6962:
[----:B------:R-:W-:Y:S02]  /*18af0*/  ISETP.GE.AND P0, PT, R17, RZ, PT ;  /* 0x000000ff1100720c */ /* 0x000fe40003f06270 */
[----:B------:R-:W-:-:S11]  /*18b00*/  MOV R3, 0x3fd774eb ;  /* 0x3fd774eb00037802 */ /* 0x000fd60000000f00 */
[----:B------:R-:W-:-:S04]  /*18b10*/  @P0 FFMA.FTZ R0, R3, 0.93318945169448852539, -R0 ;  /* 0x3f6ee58103000823 */ /* 0x000fc80000010800 */
[----:B------:R-:W-:-:S07]  /*18b20*/  @!P0 FFMA.FTZ R0, R3, 0.93318945169448852539, R0 ;  /* 0x3f6ee58103008823 */ /* 0x000fce0000010000 */
.L_x_6963:
[----:B------:R-:W-:Y:S05]  /*18b30*/  BSYNC B0 ;  /* 0x0000000000007941 */ /* 0x000fea0003800000 */
.L_x_6961:
        /* <DEDUP_REMOVED lines=13> */
.L_x_6958:
        /* <DEDUP_REMOVED lines=12> */
.L_x_6966:
[----:B------:R-:W-:Y:S05]  /*18cd0*/  BSYNC B4 ;  /* 0x0000000000047941 */ /* 0x000fea0003800000 */
.L_x_6965:
        /* <DEDUP_REMOVED lines=18> */
.L_x_6968:
[----:B------:R-:W-:Y:S02]  /*18e00*/  ISETP.GE.AND P0, PT, R17, RZ, PT ;  /* 0x000000ff1100720c */ /* 0x000fe40003f06270 */
[----:B------:R-:W-:-:S11]  /*18e10*/  MOV R3, 0x3fd774eb ;  /* 0x3fd774eb00037802 */ /* 0x000fd60000000f00 */
[----:B------:R-:W-:-:S04]  /*18e20*/  @P0 FFMA.FTZ R0, R3, 0.93318945169448852539, -R0 ;  /* 0x3f6ee58103000823 */ /* 0x000fc80000010800 */
[----:B------:R-:W-:-:S07]  /*18e30*/  @!P0 FFMA.FTZ R0, R3, 0.93318945169448852539, R0 ;  /* 0x3f6ee58103008823 */ /* 0x000fce0000010000 */
.L_x_6969:
[----:B------:R-:W-:Y:S05]  /*18e40*/  BSYNC B0 ;  /* 0x0000000000007941 */ /* 0x000fea0003800000 */
.L_x_6967:
        /* <DEDUP_REMOVED lines=27> */
.L_x_6957:
        /* <DEDUP_REMOVED lines=32> */
[----:B------:R-:W-:Y:S05]  /*19200*/  CALL.REL.NOINC `($__internal_6_$__cuda_sm3x_div_rn_ftz_f32_slowpath) ;  /* 0x000000f800187944 */ /* 0x000fea0003c00000 */
.L_x_6971:
[----:B------:R-:W-:Y:S05]  /*19210*/  BSYNC B4 ;  /* 0x0000000000047941 */ /* 0x000fea0003800000 */
.L_x_6970:
        /* <DEDUP_REMOVED lines=18> */
.L_x_6973:
[----:B------:R-:W-:Y:S02]  /*19340*/  ISETP.GE.AND P0, PT, R17, RZ, PT ;  /* 0x000000ff1100720c */ /* 0x000fe40003f06270 */
[----:B------:R-:W-:-:S11]  /*19350*/  MOV R3, 0x3fd774eb ;  /* 0x3fd774eb00037802 */ /* 0x000fd60000000f00 */
[----:B------:R-:W-:-:S04]  /*19360*/  @P0 FFMA.FTZ R0, R3, 0.93318945169448852539, -R0 ;  /* 0x3f6ee58103000823 */ /* 0x000fc80000010800 */
[----:B------:R-:W-:-:S07]  /*19370*/  @!P0 FFMA.FTZ R0, R3, 0.93318945169448852539, R0 ;  /* 0x3f6ee58103008823 */ /* 0x000fce0000010000 */
.L_x_6974:
[----:B------:R-:W-:Y:S05]  /*19380*/  BSYNC B0 ;  /* 0x0000000000007941 */ /* 0x000fea0003800000 */
.L_x_6972:
        /* <DEDUP_REMOVED lines=10> */
.L_x_6964:
[----:B------:R-:W-:Y:S05]  /*19430*/  BSYNC B3 ;  /* 0x0000000000037941 */ /* 0x000fea0003800000 */
.L_x_6956:
[----:B------:R-:W-:Y:S01]  /*19440*/  ISETP.NE.AND P0, PT, R18, RZ, PT ;  /* 0x000000ff1200720c */ /* 0x000fe20003f05270 */
[----:B------:R-:W-:Y:S01]  /*19450*/  FADD.FTZ R15, R20, 0.69314718246459960938 ;  /* 0x3f317218140f7421 */ /* 0x000fe20000010000 */
[----:B------:R-:W-:-:S11]  /*19460*/  FADD.FTZ R14, |R0|, -RZ ;  /* 0x800000ff000e7221 */ /* 0x000fd60000010200 */
[----:B------:R-:W-:Y:S01]  /*19470*/  @!P0 FADD.FTZ R15, -R15, -RZ ;  /* 0x800000ff0f0f8221 */ /* 0x000fe20000010100 */
[----:B------:R-:W-:Y:S06]  /*19480*/  BRA `(.L_x_6915) ;  /* 0x00000000003c7947 */ /* 0x000fec0003800000 */
.L_x_6916:
        /* <DEDUP_REMOVED lines=15> */
.L_x_6915:
[----:B------:R-:W-:Y:S05]  /*19580*/  BSYNC B2 ;  /* 0x0000000000027941 */ /* 0x000fea0003800000 */
.L_x_6914:
        /* <DEDUP_REMOVED lines=113> */
.L_x_6984:
        /* <DEDUP_REMOVED lines=10> */
.L_x_6986:
[----:B------:R-:W-:-:S04]  /*19d40*/  FADD.FTZ R4, -R0, R5 ;  /* 0x0000000500047221 */ /* 0x000fc80000010100 */
[----:B------:R-:W-:-:S07]  /*19d50*/  FMUL.FTZ R4, R4, 0.5 ;  /* 0x3f00000004047820 */ /* 0x000fce0000410000 */
.L_x_6987:
[----:B------:R-:W-:Y:S05]  /*19d60*/  BSYNC B1 ;  /* 0x0000000000017941 */ /* 0x000fea0003800000 */
.L_x_6985:
        /* <DEDUP_REMOVED lines=11> */
.L_x_6989:
[----:B------:R-:W-:-:S04]  /*19e20*/  FADD.FTZ R7, R6, -R7 ;  /* 0x8000000706077221 */ /* 0x000fc80000010000 */
[----:B------:R-:W-:-:S07]  /*19e30*/  FMUL.FTZ R7, R7, 0.5 ;  /* 0x3f00000007077820 */ /* 0x000fce0000410000 */
.L_x_6990:
[----:B------:R-:W-:Y:S05]  /*19e40*/  BSYNC B1 ;  /* 0x0000000000017941 */ /* 0x000fea0003800000 */
.L_x_6988:
        /* <DEDUP_REMOVED lines=35> */
.L_x_6983:
[----:B------:R0:W1:Y:S02]  /*1a080*/  MUFU.SQRT R17, R16 ;  /* 0x0000001000117308 */ /* 0x0000640000002000 */
.L_x_6982:
[----:B------:R-:W-:Y:S05]  /*1a090*/  BSYNC B0 ;  /* 0x0000000000007941 */ /* 0x000fea0003800000 */
.L_x_6981:
        /* <DEDUP_REMOVED lines=24> */
.L_x_6997:
[----:B------:R-:W-:-:S04]  /*1a220*/  FADD.FTZ R0, -R0, R5 ;  /* 0x0000000500007221 */ /* 0x000fc80000010100 */
[----:B------:R-:W-:-:S07]  /*1a230*/  FMUL.FTZ R0, R0, 0.5 ;  /* 0x3f00000000007820 */ /* 0x000fce0000410000 */
.L_x_6998:
[----:B------:R-:W-:Y:S05]  /*1a240*/  BSYNC B1 ;  /* 0x0000000000017941 */ /* 0x000fea0003800000 */
.L_x_6996:
        /* <DEDUP_REMOVED lines=10> */
.L_x_7000:
[----:B------:R-:W-:-:S04]  /*1a2f0*/  FADD.FTZ R3, -R3, R6 ;  /* 0x0000000603037221 */ /* 0x000fc80000010100 */
[----:B------:R-:W-:-:S07]  /*1a300*/  FMUL.FTZ R3, R3, 0.5 ;  /* 0x3f00000003037820 */ /* 0x000fce0000410000 */
.L_x_7001:
[----:B------:R-:W-:Y:S05]  /*1a310*/  BSYNC B1 ;  /* 0x0000000000017941 */ /* 0x000fea0003800000 */
.L_x_6999:
[----:B------:R-:W-:Y:S01]  /*1a320*/  FADD.FTZ R3, R3, R0 ;  /* 0x0000000003037221 */ /* 0x000fe20000010000 */
[----:B------:R-:W-:Y:S01]  /*1a330*/  FADD.FTZ R22, R21, R22 ;  /* 0x0000001615167221 */ /* 0x000fe20000010000 */
[----:B------:R-:W-:-:S03]  /*1a340*/  PLOP3.LUT P0, PT, PT, PT, PT, 0x80, 0x0 ;  /* 0x000000000000781c */ /* 0x000fc60003f0f070 */
[----:B------:R-:W-:-:S06]  /*1a350*/  FMUL.FTZ R22, R22, R3 ;  /* 0x0000000316167220 */ /* 0x000fcc0000410000 */
[----:B------:R-:W4:Y:S01]  /*1a360*/  MUFU.SQRT R22, R22 ;  /* 0x0000001600167308 */ /* 0x000f220000002000 */
[----:B------:R-:W-:Y:S05]  /*1a370*/  BRA `(.L_x_6993) ;  /* 0x0000000000687947 */ /* 0x000fea0003800000 */
.L_x_6995:
        /* <DEDUP_REMOVED lines=15> */
.L_x_6994:
        /* <DEDUP_REMOVED lines=8> */
.L_x_6992:
[----:B------:R-:W-:Y:S01]  /*1a4f0*/  PLOP3.LUT P0, PT, PT, PT, PT, 0x80, 0x0 ;  /* 0x000000000000781c */ /* 0x000fe20003f0f070 */
[----:B------:R-:W-:Y:S01]  /*1a500*/  FMUL.FTZ R22, R22, 16777216 ;  /* 0x4b80000016167820 */ /* 0x000fe20000410000 */
[----:B------:R-:W-:-:S11]  /*1a510*/  FMUL.FTZ R21, R21, 16777216 ;  /* 0x4b80000015157820 */ /* 0x000fd60000410000 */
.L_x_6993:
[----:B------:R-:W-:Y:S05]  /*1a520*/  BSYNC B0 ;  /* 0x0000000000007941 */ /* 0x000fea0003800000 */
.L_x_6991:
        /* <DEDUP_REMOVED lines=33> */
.L_x_7004:
        /* <DEDUP_REMOVED lines=28> */
.L_x_7003:
        /* <DEDUP_REMOVED lines=20> */
.L_x_7008:
[----:B------:R-:W-:Y:S05]  /*1aa40*/  BSYNC B4 ;  /* 0x0000000000047941 */ /* 0x000fea0003800000 */
.L_x_7007:
        /* <DEDUP_REMOVED lines=18> */
.L_x_7010:
[----:B------:R-:W-:Y:S02]  /*1ab70*/  ISETP.GE.AND P0, PT, R21, RZ, PT ;  /* 0x000000ff1500720c */ /* 0x000fe40003f06270 */
[----:B------:R-:W-:-:S11]  /*1ab80*/  MOV R3, 0x3fd774eb ;  /* 0x3fd774eb00037802 */ /* 0x000fd60000000f00 */
[----:B------:R-:W-:-:S04]  /*1ab90*/  @P0 FFMA.FTZ R0, R3, 0.93318945169448852539, -R0 ;  /* 0x3f6ee58103000823 */ /* 0x000fc80000010800 */
[----:B------:R-:W-:-:S07]  /*1aba0*/  @!P0 FFMA.FTZ R0, R3, 0.93318945169448852539, R0 ;  /* 0x3f6ee58103008823 */ /* 0x000fce0000010000 */
.L_x_7011:
[----:B------:R-:W-:Y:S05]  /*1abb0*/  BSYNC B0 ;  /* 0x0000000000007941 */ /* 0x000fea0003800000 */
.L_x_7009:
        /* <DEDUP_REMOVED lines=11> */
.L_x_7006:
        /* <DEDUP_REMOVED lines=17> */
.L_x_7013:
[----:B------:R-:W-:Y:S05]  /*1ad80*/  BSYNC B4 ;  /* 0x0000000000047941 */ /* 0x000fea0003800000 */
.L_x_7012:
        /* <DEDUP_REMOVED lines=18> */
.L_x_7015:
[----:B------:R-:W-:Y:S02]  /*1aeb0*/  ISETP.GE.AND P0, PT, R21, RZ, PT ;  /* 0x000000ff1500720c */ /* 0x000fe40003f06270 */
[----:B------:R-:W-:-:S11]  /*1aec0*/  MOV R3, 0x3fd774eb ;  /* 0x3fd774eb00037802 */ /* 0x000fd60000000f00 */
[----:B------:R-:W-:-:S04]  /*1aed0*/  @P0 FFMA.FTZ R0, R3, 0.93318945169448852539, -R0 ;  /* 0x3f6ee58103000823 */ /* 0x000fc80000010800 */
[----:B------:R-:W-:-:S07]  /*1aee0*/  @!P0 FFMA.FTZ R0, R3, 0.93318945169448852539, R0 ;  /* 0x3f6ee58103008823 */ /* 0x000fce0000010000 */
.L_x_7016:
[----:B------:R-:W-:Y:S05]  /*1aef0*/  BSYNC B0 ;  /* 0x0000000000007941 */ /* 0x000fea0003800000 */
.L_x_7014:
        /* <DEDUP_REMOVED lines=10> */
.L_x_7005:
[----:B------:R-:W-:Y:S05]  /*1afa0*/  BSYNC B3 ;  /* 0x0000000000037941 */ /* 0x000fea0003800000 */
.L_x_7002:
[----:B------:R-:W-:-:S13]  /*1afb0*/  ISETP.NE.AND P0, PT, R20, RZ, PT ;  /* 0x000000ff1400720c */ /* 0x000fda0003f05270 */
[----:B-1----:R-:W-:Y:S01]  /*1afc0*/  @!P0 FADD.FTZ R17, -R17, -RZ ;  /* 0x800000ff11118221 */ /* 0x002fe20000010100 */
[----:B------:R-:W-:Y:S06]  /*1afd0*/  BRA `(.L_x_6976) ;  /* 0x0000000c006c7947 */ /* 0x000fec0003800000 */
.L_x_6980:
[----:B------:R-:W-:Y:S01]  /*1afe0*/  FADD.FTZ R16, -R19, 6.1232342629258392722e-17 ;  /* 0x248d313213107421 */ /* 0x000fe20000010100 */
[----:B---3--:R-:W-:-:S03]  /*1aff0*/  FADD.FTZ R17, -R18, -RZ ;  /* 0x800000ff12117221 */ /* 0x008fc60000010100 */
[----:B------:R-:W-:Y:S01]  /*1b000*/  FADD.FTZ R16, R16, 1.5707963705062866211 ;  /* 0x3fc90fdb10107421 */ /* 0x000fe20000010000 */
[----:B------:R-:W-:Y:S06]  /*1b010*/  BRA `(.L_x_6976) ;  /* 0x0000000c005c7947 */ /* 0x000fec0003800000 */
.L_x_6979:
[----:B---3--:R-:W-:Y:S01]  /*1b020*/  FADD.FTZ R17, -R18, -RZ ;  /* 0x800000ff12117221 */ /* 0x008fe20000010100 */
[----:B------:R-:W-:Y:S01]  /*1b030*/  MOV R16, RZ ;  /* 0x000000ff00107202 */ /* 0x000fe20000000f00 */
[----:B------:R-:W-:Y:S06]  /*1b040*/  BRA `(.L_x_6976) ;  /* 0x0000000c00507947 */ /* 0x000fec0003800000 */
.L_x_6978:
        /* <DEDUP_REMOVED lines=24> */
.L_x_7021:
[----:B------:R-:W-:Y:S05]  /*1b1d0*/  BSYNC B4 ;  /* 0x0000000000047941 */ /* 0x000fea0003800000 */
.L_x_7020:
        /* <DEDUP_REMOVED lines=18> */
.L_x_7023:
[----:B------:R-:W-:Y:S02]  /*1b300*/  ISETP.GE.AND P0, PT, R19, RZ, PT ;  /* 0x000000ff1300720c */ /* 0x000fe40003f06270 */
[----:B------:R-:W-:-:S11]  /*1b310*/  MOV R3, 0x3fd774eb ;  /* 0x3fd774eb00037802 */ /* 0x000fd60000000f00 */
[----:B------:R-:W-:-:S04]  /*1b320*/  @P0 FFMA.FTZ R0, R3, 0.93318945169448852539, -R0 ;  /* 0x3f6ee58103000823 */ /* 0x000fc80000010800 */
[----:B------:R-:W-:-:S07]  /*1b330*/  @!P0 FFMA.FTZ R0, R3, 0.93318945169448852539, R0 ;  /* 0x3f6ee58103008823 */ /* 0x000fce0000010000 */
.L_x_7024:
[----:B------:R-:W-:Y:S05]  /*1b340*/  BSYNC B0 ;  /* 0x0000000000007941 */ /* 0x000fea0003800000 */
.L_x_7022:
        /* <DEDUP_REMOVED lines=13> */
.L_x_7019:
        /* <DEDUP_REMOVED lines=12> */
.L_x_7027:
[----:B------:R-:W-:Y:S05]  /*1b4e0*/  BSYNC B4 ;  /* 0x0000000000047941 */ /* 0x000fea0003800000 */
.L_x_7026:
        /* <DEDUP_REMOVED lines=18> */
.L_x_7029:
[----:B------:R-:W-:Y:S02]  /*1b610*/  ISETP.GE.AND P0, PT, R19, RZ, PT ;  /* 0x000000ff1300720c */ /* 0x000fe40003f06270 */
[----:B------:R-:W-:-:S11]  /*1b620*/  MOV R3, 0x3fd774eb ;  /* 0x3fd774eb00037802 */ /* 0x000fd60000000f00 */
[----:B------:R-:W-:-:S04]  /*1b630*/  @P0 FFMA.FTZ R0, R3, 0.93318945169448852539, -R0 ;  /* 0x3f6ee58103000823 */ /* 0x000fc80000010800 */
[----:B------:R-:W-:-:S07]  /*1b640*/  @!P0 FFMA.FTZ R0, R3, 0.93318945169448852539, R0 ;  /* 0x3f6ee58103008823 */ /* 0x000fce0000010000 */
.L_x_7030:
[----:B------:R-:W-:Y:S05]  /*1b650*/  BSYNC B0 ;  /* 0x0000000000007941 */ /* 0x000fea0003800000 */
.L_x_7028:
        /* <DEDUP_REMOVED lines=27> */
.L_x_7018:
        /* <DEDUP_REMOVED lines=33> */
.L_x_7032:
[----:B------:R-:W-:Y:S05]  /*1ba20*/  BSYNC B4 ;  /* 0x0000000000047941 */ /* 0x000fea0003800000 */
.L_x_7031:
        /* <DEDUP_REMOVED lines=18> */
.L_x_7034:
[----:B------:R-:W-:Y:S02]  /*1bb50*/  ISETP.GE.AND P0, PT, R19, RZ, PT ;  /* 0x000000ff1300720c */ /* 0x000fe40003f06270 */
[----:B------:R-:W-:-:S11]  /*1bb60*/  MOV R3, 0x3fd774eb ;  /* 0x3fd774eb00037802 */ /* 0x000fd60000000f00 */
[----:B------:R-:W-:-:S04]  /*1bb70*/  @P0 FFMA.FTZ R0, R3, 0.93318945169448852539, -R0 ;  /* 0x3f6ee58103000823 */ /* 0x000fc80000010800 */
[----:B------:R-:W-:-:S07]  /*1bb80*/  @!P0 FFMA.FTZ R0, R3, 0.93318945169448852539, R0 ;  /* 0x3f6ee58103008823 */ /* 0x000fce0000010000 */
.L_x_7035:
[----:B------:R-:W-:Y:S05]  /*1bb90*/  BSYNC B0 ;  /* 0x0000000000007941 */ /* 0x000fea0003800000 */
.L_x_7033:
        /* <DEDUP_REMOVED lines=10> */
.L_x_7025:
[----:B------:R-:W-:Y:S05]  /*1bc40*/  BSYNC B3 ;  /* 0x0000000000037941 */ /* 0x000fea0003800000 */
.L_x_7017:
[----:B------:R-:W-:Y:S01]  /*1bc50*/  ISETP.NE.AND P0, PT, R20, RZ, PT ;  /* 0x000000ff1400720c */ /* 0x000fe20003f05270 */
[----:B------:R-:W-:Y:S01]  /*1bc60*/  FADD.FTZ R17, R22, 0.69314718246459960938 ;  /* 0x3f31721816117421 */ /* 0x000fe20000010000 */
[----:B------:R-:W-:-:S11]  /*1bc70*/  FADD.FTZ R16, |R0|, -RZ ;  /* 0x800000ff00107221 */ /* 0x000fd60000010200 */
[----:B------:R-:W-:Y:S01]  /*1bc80*/  @!P0 FADD.FTZ R17, -R17, -RZ ;  /* 0x800000ff11118221 */ /* 0x000fe20000010100 */
[----:B------:R-:W-:Y:S06]  /*1bc90*/  BRA `(.L_x_6976) ;  /* 0x00000000003c7947 */ /* 0x000fec0003800000 */
.L_x_6977:
        /* <DEDUP_REMOVED lines=15> */
.L_x_6976:
[----:B------:R-:W-:Y:S05]  /*1bd90*/  BSYNC B2 ;  /* 0x0000000000027941 */ /* 0x000fea0003800000 */
.L_x_6975:
        /* <DEDUP_REMOVED lines=113> */
.L_x_7045:
        /* <DEDUP_REMOVED lines=10> */
.L_x_7047:
[----:B------:R-:W-:-:S04]  /*1c550*/  FADD.FTZ R4, -R0, R5 ;  /* 0x0000000500047221 */ /* 0x000fc80000010100 */
[----:B------:R-:W-:-:S07]  /*1c560*/  FMUL.FTZ R4, R4, 0.5 ;  /* 0x3f00000004047820 */ /* 0x000fce0000410000 */
.L_x_7048:
[----:B------:R-:W-:Y:S05]  /*1c570*/  BSYNC B1 ;  /* 0x0000000000017941 */ /* 0x000fea0003800000 */
.L_x_7046:
        /* <DEDUP_REMOVED lines=11> */
.L_x_7050:
[----:B------:R-:W-:-:S04]  /*1c630*/  FADD.FTZ R7, R6, -R7 ;  /* 0x8000000706077221 */ /* 0x000fc80000010000 */
[----:B------:R-:W-:-:S07]  /*1c640*/  FMUL.FTZ R7, R7, 0.5 ;  /* 0x3f00000007077820 */ /* 0x000fce0000410000 */
.L_x_7051:
[----:B------:R-:W-:Y:S05]  /*1c650*/  BSYNC B1 ;  /* 0x0000000000017941 */ /* 0x000fea0003800000 */
.L_x_7049:
        /* <DEDUP_REMOVED lines=35> */
.L_x_7044:
[----:B------:R0:W1:Y:S02]  /*1c890*/  MUFU.SQRT R19, R18 ;  /* 0x0000001200137308 */ /* 0x0000640000002000 */
.L_x_7043:
[----:B------:R-:W-:Y:S05]  /*1c8a0*/  BSYNC B0 ;  /* 0x0000000000007941 */ /* 0x000fea0003800000 */
.L_x_7042:
        /* <DEDUP_REMOVED lines=24> */
.L_x_7058:
[----:B------:R-:W-:-:S04]  /*1ca30*/  FADD.FTZ R0, -R0, R5 ;  /* 0x0000000500007221 */ /* 0x000fc80000010100 */
[----:B------:R-:W-:-:S07]  /*1ca40*/  FMUL.FTZ R0, R0, 0.5 ;  /* 0x3f00000000007820 */ /* 0x000fce0000410000 */
.L_x_7059:
[----:B------:R-:W-:Y:S05]  /*1ca50*/  BSYNC B1 ;  /* 0x0000000000017941 */ /* 0x000fea0003800000 */
.L_x_7057:
        /* <DEDUP_REMOVED lines=10> */
.L_x_7061:
[----:B------:R-:W-:-:S04]  /*1cb00*/  FADD.FTZ R3, -R3, R6 ;  /* 0x0000000603037221 */ /* 0x000fc80000010100 */
[----:B------:R-:W-:-:S07]  /*1cb10*/  FMUL.FTZ R3, R3, 0.5 ;  /* 0x3f00000003037820 */ /* 0x000fce0000410000 */
.L_x_7062:
[----:B------:R-:W-:Y:S05]  /*1cb20*/  BSYNC B1 ;  /* 0x0000000000017941 */ /* 0x000fea0003800000 */
.L_x_7060:
[----:B------:R-:W-:Y:S01]  /*1cb30*/  FADD.FTZ R3, R3, R0 ;  /* 0x0000000003037221 */ /* 0x000fe20000010000 */
[----:B------:R-:W-:Y:S01]  /*1cb40*/  FADD.FTZ R24, R23, R24 ;  /* 0x0000001817187221 */ /* 0x000fe20000010000 */
[----:B------:R-:W-:-:S03]  /*1cb50*/  PLOP3.LUT P0, PT, PT, PT, PT, 0x80, 0x0 ;  /* 0x000000000000781c */ /* 0x000fc60003f0f070 */
[----:B------:R-:W-:-:S06]  /*1cb60*/  FMUL.FTZ R24, R24, R3 ;  /* 0x0000000318187220 */ /* 0x000fcc0000410000 */
[----:B------:R-:W4:Y:S01]  /*1cb70*/  MUFU.SQRT R24, R24 ;  /* 0x0000001800187308 */ /* 0x000f220000002000 */
[----:B------:R-:W-:Y:S05]  /*1cb80*/  BRA `(.L_x_7054) ;  /* 0x0000000000687947 */ /* 0x000fea0003800000 */
.L_x_7056:
        /* <DEDUP_REMOVED lines=15> */
.L_x_7055:
        /* <DEDUP_REMOVED lines=8> */
.L_x_7053:
[----:B------:R-:W-:Y:S01]  /*1cd00*/  PLOP3.LUT P0, PT, PT, PT, PT, 0x80, 0x0 ;  /* 0x000000000000781c */ /* 0x000fe20003f0f070 */
[----:B------:R-:W-:Y:S01]  /*1cd10*/  FMUL.FTZ R24, R24, 16777216 ;  /* 0x4b80000018187820 */ /* 0x000fe20000410000 */
[----:B------:R-:W-:-:S11]  /*1cd20*/  FMUL.FTZ R23, R23, 16777216 ;  /* 0x4b80000017177820 */ /* 0x000fd60000410000 */
.L_x_7054:
[----:B------:R-:W-:Y:S05]  /*1cd30*/  BSYNC B0 ;  /* 0x0000000000007941 */ /* 0x000fea0003800000 */
.L_x_7052:
        /* <DEDUP_REMOVED lines=33> */
.L_x_7065:
        /* <DEDUP_REMOVED lines=28> */
.L_x_7064:
        /* <DEDUP_REMOVED lines=20> */
.L_x_7069:
[----:B------:R-:W-:Y:S05]  /*1d250*/  BSYNC B4 ;  /* 0x0000000000047941 */ /* 0x000fea0003800000 */
.L_x_7068:
        /* <DEDUP_REMOVED lines=18> */
.L_x_7071:
[----:B------:R-:W-:Y:S02]  /*1d380*/  ISETP.GE.AND P0, PT, R23, RZ, PT ;  /* 0x000000ff1700720c */ /* 0x000fe40003f06270 */
[----:B------:R-:W-:-:S11]  /*1d390*/  MOV R3, 0x3fd774eb ;  /* 0x3fd774eb00037802 */ /* 0x000fd60000000f00 */
[----:B------:R-:W-:-:S04]  /*1d3a0*/  @P0 FFMA.FTZ R0, R3, 0.93318945169448852539, -R0 ;  /* 0x3f6ee58103000823 */ /* 0x000fc80000010800 */
[----:B------:R-:W-:-:S07]  /*1d3b0*/  @!P0 FFMA.FTZ R0, R3, 0.93318945169448852539, R0 ;  /* 0x3f6ee58103008823 */ /* 0x000fce0000010000 */
.L_x_7072:
[----:B------:R-:W-:Y:S05]  /*1d3c0*/  BSYNC B0 ;  /* 0x0000000000007941 */ /* 0x000fea0003800000 */
.L_x_7070:
        /* <DEDUP_REMOVED lines=11> */
.L_x_7067:
        /* <DEDUP_REMOVED lines=17> */
.L_x_7074:
[----:B------:R-:W-:Y:S05]  /*1d590*/  BSYNC B4 ;  /* 0x0000000000047941 */ /* 0x000fea0003800000 */
.L_x_7073:
        /* <DEDUP_REMOVED lines=18> */
.L_x_7076:
[----:B------:R-:W-:Y:S02]  /*1d6c0*/  ISETP.GE.AND P0, PT, R23, RZ, PT ;  /* 0x000000ff1700720c */ /* 0x000fe40003f06270 */
[----:B------:R-:W-:-:S11]  /*1d6d0*/  MOV R3, 0x3fd774eb ;  /* 0x3fd774eb00037802 */ /* 0x000fd60000000f00 */
[----:B------:R-:W-:-:S04]  /*1d6e0*/  @P0 FFMA.FTZ R0, R3, 0.93318945169448852539, -R0 ;  /* 0x3f6ee58103000823 */ /* 0x000fc80000010800 */
[----:B------:R-:W-:-:S07]  /*1d6f0*/  @!P0 FFMA.FTZ R0, R3, 0.93318945169448852539, R0 ;  /* 0x3f6ee58103008823 */ /* 0x000fce0000010000 */
.L_x_7077:
[----:B------:R-:W-:Y:S05]  /*1d700*/  BSYNC B0 ;  /* 0x0000000000007941 */ /* 0x000fea0003800000 */
.L_x_7075:
        /* <DEDUP_REMOVED lines=10> */
.L_x_7066:
[----:B------:R-:W-:Y:S05]  /*1d7b0*/  BSYNC B3 ;  /* 0x0000000000037941 */ /* 0x000fea0003800000 */
.L_x_7063:
[----:B------:R-:W-:-:S13]  /*1d7c0*/  ISETP.NE.AND P0, PT, R22, RZ, PT ;  /* 0x000000ff1600720c */ /* 0x000fda0003f05270 */
[----:B-1----:R-:W-:Y:S01]  /*1d7d0*/  @!P0 FADD.FTZ R19, -R19, -RZ ;  /* 0x800000ff13138221 */ /* 0x002fe20000010100 */
[----:B------:R-:W-:Y:S06]  /*1d7e0*/  BRA `(.L_x_7037) ;  /* 0x0000000c006c7947 */ /* 0x000fec0003800000 */
.L_x_7041:
[----:B------:R-:W-:Y:S01]  /*1d7f0*/  FADD.FTZ R18, -R21, 6.1232342629258392722e-17 ;  /* 0x248d313215127421 */ /* 0x000fe20000010100 */
[----:B------:R-:W-:-:S03]  /*1d800*/  FADD.FTZ R19, -R20, -RZ ;  /* 0x800000ff14137221 */ /* 0x000fc60000010100 */
[----:B------:R-:W-:Y:S01]  /*1d810*/  FADD.FTZ R18, R18, 1.5707963705062866211 ;  /* 0x3fc90fdb12127421 */ /* 0x000fe20000010000 */
[----:B------:R-:W-:Y:S06]  /*1d820*/  BRA `(.L_x_7037) ;  /* 0x0000000c005c7947 */ /* 0x000fec0003800000 */
.L_x_7040:
[----:B------:R-:W-:Y:S01]  /*1d830*/  FADD.FTZ R19, -R20, -RZ ;  /* 0x800000ff14137221 */ /* 0x000fe20000010100 */
[----:B------:R-:W-:Y:S01]  /*1d840*/  MOV R18, RZ ;  /* 0x000000ff00127202 */ /* 0x000fe20000000f00 */
[----:B------:R-:W-:Y:S06]  /*1d850*/  BRA `(.L_x_7037) ;  /* 0x0000000c00507947 */ /* 0x000fec0003800000 */
.L_x_7039:
        /* <DEDUP_REMOVED lines=24> */
.L_x_7082:
[----:B------:R-:W-:Y:S05]  /*1d9e0*/  BSYNC B4 ;  /* 0x0000000000047941 */ /* 0x000fea0003800000 */
.L_x_7081:
        /* <DEDUP_REMOVED lines=18> */
.L_x_7084:
[----:B------:R-:W-:Y:S02]  /*1db10*/  ISETP.GE.AND P0, PT, R21, RZ, PT ;  /* 0x000000ff1500720c */ /* 0x000fe40003f06270 */
[----:B------:R-:W-:-:S11]  /*1db20*/  MOV R3, 0x3fd774eb ;  /* 0x3fd774eb00037802 */ /* 0x000fd60000000f00 */
[----:B------:R-:W-:-:S04]  /*1db30*/  @P0 FFMA.FTZ R0, R3, 0.93318945169448852539, -R0 ;  /* 0x3f6ee58103000823 */ /* 0x000fc80000010800 */
[----:B------:R-:W-:-:S07]  /*1db40*/  @!P0 FFMA.FTZ R0, R3, 0.93318945169448852539, R0 ;  /* 0x3f6ee58103008823 */ /* 0x000fce0000010000 */
.L_x_7085:
[----:B------:R-:W-:Y:S05]  /*1db50*/  BSYNC B0 ;  /* 0x0000000000007941 */ /* 0x000fea0003800000 */
.L_x_7083:
        /* <DEDUP_REMOVED lines=13> */
.L_x_7080:
        /* <DEDUP_REMOVED lines=12> */
.L_x_7088:
[----:B------:R-:W-:Y:S05]  /*1dcf0*/  BSYNC B4 ;  /* 0x0000000000047941 */ /* 0x000fea0003800000 */
.L_x_7087:
        /* <DEDUP_REMOVED lines=18> */
.L_x_7090:
[----:B------:R-:W-:Y:S02]  /*1de20*/  ISETP.GE.AND P0, PT, R21, RZ, PT ;  /* 0x000000ff1500720c */ /* 0x000fe40003f06270 */
[----:B------:R-:W-:-:S11]  /*1de30*/  MOV R3, 0x3fd774eb ;  /* 0x3fd774eb00037802 */ /* 0x000fd60000000f00 */
[----:B------:R-:W-:-:S04]  /*1de40*/  @P0 FFMA.FTZ R0, R3, 0.93318945169448852539, -R0 ;  /* 0x3f6ee58103000823 */ /* 0x000fc80000010800 */
[----:B------:R-:W-:-:S07]  /*1de50*/  @!P0 FFMA.FTZ R0, R3, 0.93318945169448852539, R0 ;  /* 0x3f6ee58103008823 */ /* 0x000fce0000010000 */
.L_x_7091:
[----:B------:R-:W-:Y:S05]  /*1de60*/  BSYNC B0 ;  /* 0x0000000000007941 */ /* 0x000fea0003800000 */
.L_x_7089:
        /* <DEDUP_REMOVED lines=27> */
.L_x_7079:
        /* <DEDUP_REMOVED lines=33> */
.L_x_7093:
[----:B------:R-:W-:Y:S05]  /*1e230*/  BSYNC B4 ;  /* 0x0000000000047941 */ /* 0x000fea0003800000 */
.L_x_7092:
        /* <DEDUP_REMOVED lines=18> */
.L_x_7095:
[----:B------:R-:W-:Y:S02]  /*1e360*/  ISETP.GE.AND P0, PT, R21, RZ, PT ;  /* 0x000000ff1500720c */ /* 0x000fe40003f06270 */
[----:B------:R-:W-:-:S11]  /*1e370*/  MOV R3, 0x3fd774eb ;  /* 0x3fd774eb00037802 */ /* 0x000fd60000000f00 */
[----:B------:R-:W-:-:S04]  /*1e380*/  @P0 FFMA.FTZ R0, R3, 0.93318945169448852539, -R0 ;  /* 0x3f6ee58103000823 */ /* 0x000fc80000010800 */
[----:B------:R-:W-:-:S07]  /*1e390*/  @!P0 FFMA.FTZ R0, R3, 0.93318945169448852539, R0 ;  /* 0x3f6ee58103008823 */ /* 0x000fce0000010000 */
.L_x_7096:
[----:B------:R-:W-:Y:S05]  /*1e3a0*/  BSYNC B0 ;  /* 0x0000000000007941 */ /* 0x000fea0003800000 */
.L_x_7094:
        /* <DEDUP_REMOVED lines=10> */
.L_x_7086:
[----:B------:R-:W-:Y:S05]  /*1e450*/  BSYNC B3 ;  /* 0x0000000000037941 */ /* 0x000fea0003800000 */
.L_x_7078:
[----:B------:R-:W-:Y:S01]  /*1e460*/  ISETP.NE.AND P0, PT, R22, RZ, PT ;  /* 0x000000ff1600720c */ /* 0x000fe20003f05270 */
[----:B------:R-:W-:Y:S01]  /*1e470*/  FADD.FTZ R19, R24, 0.69314718246459960938 ;  /* 0x3f31721818137421 */ /* 0x000fe20000010000 */
[----:B------:R-:W-:-:S11]  /*1e480*/  FADD.FTZ R18, |R0|, -RZ ;  /* 0x800000ff00127221 */ /* 0x000fd60000010200 */
[----:B------:R-:W-:Y:S01]  /*1e490*/  @!P0 FADD.FTZ R19, -R19, -RZ ;  /* 0x800000ff13138221 */ /* 0x000fe20000010100 */
[----:B------:R-:W-:Y:S06]  /*1e4a0*/  BRA `(.L_x_7037) ;  /* 0x00000000003c7947 */ /* 0x000fec0003800000 */
.L_x_7038:
        /* <DEDUP_REMOVED lines=15> */
.L_x_7037:
[----:B------:R-:W-:Y:S05]  /*1e5a0*/  BSYNC B2 ;  /* 0x0000000000027941 */ /* 0x000fea0003800000 */
.L_x_7036:
        /* <DEDUP_REMOVED lines=113> */
.L_x_7106:
        /* <DEDUP_REMOVED lines=10> */
.L_x_7108:
[----:B------:R-:W-:-:S04]  /*1ed60*/  FADD.FTZ R4, -R0, R5 ;  /* 0x0000000500047221 */ /* 0x000fc80000010100 */
[----:B------:R-:W-:-:S07]  /*1ed70*/  FMUL.FTZ R4, R4, 0.5 ;  /* 0x3f00000004047820 */ /* 0x000fce0000410000 */
.L_x_7109:
[----:B------:R-:W-:Y:S05]  /*1ed80*/  BSYNC B1 ;  /* 0x0000000000017941 */ /* 0x000fea0003800000 */
.L_x_7107:
        /* <DEDUP_REMOVED lines=11> */
.L_x_7111:
[----:B------:R-:W-:-:S04]  /*1ee40*/  FADD.FTZ R7, R6, -R7 ;  /* 0x8000000706077221 */ /* 0x000fc80000010000 */
[----:B------:R-:W-:-:S07]  /*1ee50*/  FMUL.FTZ R7, R7, 0.5 ;  /* 0x3f00000007077820 */ /* 0x000fce0000410000 */
.L_x_7112:
[----:B------:R-:W-:Y:S05]  /*1ee60*/  BSYNC B1 ;  /* 0x0000000000017941 */ /* 0x000fea0003800000 */
.L_x_7110:
        /* <DEDUP_REMOVED lines=35> */
.L_x_7105:
[----:B------:R0:W1:Y:S02]  /*1f0a0*/  MUFU.SQRT R21, R20 ;  /* 0x0000001400157308 */ /* 0x0000640000002000 */
.L_x_7104:
[----:B------:R-:W-:Y:S05]  /*1f0b0*/  BSYNC B0 ;  /* 0x0000000000007941 */ /* 0x000fea0003800000 */
.L_x_7103:
        /* <DEDUP_REMOVED lines=24> */
.L_x_7119:
[----:B------:R-:W-:-:S04]  /*1f240*/  FADD.FTZ R0, -R0, R5 ;  /* 0x0000000500007221 */ /* 0x000fc80000010100 */
[----:B------:R-:W-:-:S07]  /*1f250*/  FMUL.FTZ R0, R0, 0.5 ;  /* 0x3f00000000007820 */ /* 0x000fce0000410000 */
.L_x_7120:
[----:B------:R-:W-:Y:S05]  /*1f260*/  BSYNC B1 ;  /* 0x0000000000017941 */ /* 0x000fea0003800000 */
.L_x_7118:
        /* <DEDUP_REMOVED lines=10> */
.L_x_7122:
[----:B------:R-:W-:-:S04]  /*1f310*/  FADD.FTZ R3, -R3, R6 ;  /* 0x0000000603037221 */ /* 0x000fc80000010100 */
[----:B------:R-:W-:-:S07]  /*1f320*/  FMUL.FTZ R3, R3, 0.5 ;  /* 0x3f00000003037820 */ /* 0x000fce0000410000 */
.L_x_7123:
[----:B------:R-:W-:Y:S05]  /*1f330*/  BSYNC B1 ;  /* 0x0000000000017941 */ /* 0x000fea0003800000 */
.L_x_7121:
[----:B------:R-:W-:Y:S01]  /*1f340*/  FADD.FTZ R3, R3, R0 ;  /* 0x0000000003037221 */ /* 0x000fe20000010000 */
[----:B------:R-:W-:Y:S01]  /*1f350*/  FADD.FTZ R26, R25, R26 ;  /* 0x0000001a191a7221 */ /* 0x000fe20000010000 */
[----:B------:R-:W-:-:S03]  /*1f360*/  PLOP3.LUT P0, PT, PT, PT, PT, 0x80, 0x0 ;  /* 0x000000000000781c */ /* 0x000fc60003f0f070 */
[----:B------:R-:W-:-:S06]  /*1f370*/  FMUL.FTZ R26, R26, R3 ;  /* 0x000000031a1a7220 */ /* 0x000fcc0000410000 */
[----:B------:R-:W2:Y:S01]  /*1f380*/  MUFU.SQRT R26, R26 ;  /* 0x0000001a001a7308 */ /* 0x000ea20000002000 */
[----:B------:R-:W-:Y:S05]  /*1f390*/  BRA `(.L_x_7115) ;  /* 0x0000000000687947 */ /* 0x000fea0003800000 */
.L_x_7117:
        /* <DEDUP_REMOVED lines=15> */
.L_x_7116:
        /* <DEDUP_REMOVED lines=8> */
.L_x_7114:
[----:B------:R-:W-:Y:S01]  /*1f510*/  PLOP3.LUT P0, PT, PT, PT, PT, 0x80, 0x0 ;  /* 0x000000000000781c */ /* 0x000fe20003f0f070 */
[----:B------:R-:W-:Y:S01]  /*1f520*/  FMUL.FTZ R26, R26, 16777216 ;  /* 0x4b8000001a1a7820 */ /* 0x000fe20000410000 */
[----:B------:R-:W-:-:S11]  /*1f530*/  FMUL.FTZ R25, R25, 16777216 ;  /* 0x4b80000019197820 */ /* 0x000fd60000410000 */
.L_x_7115:
[----:B------:R-:W-:Y:S05]  /*1f540*/  BSYNC B0 ;  /* 0x0000000000007941 */ /* 0x000fea0003800000 */
.L_x_7113:
        /* <DEDUP_REMOVED lines=33> */
.L_x_7126:
        /* <DEDUP_REMOVED lines=28> */
.L_x_7125:
        /* <DEDUP_REMOVED lines=20> */
.L_x_7130:
[----:B------:R-:W-:Y:S05]  /*1fa60*/  BSYNC B4 ;  /* 0x0000000000047941 */ /* 0x000fea0003800000 */
.L_x_7129:
        /* <DEDUP_REMOVED lines=18> */
.L_x_7132:
[----:B------:R-:W-:Y:S02]  /*1fb90*/  ISETP.GE.AND P0, PT, R25, RZ, PT ;  /* 0x000000ff1900720c */ /* 0x000fe40003f06270 */
[----:B------:R-:W-:-:S11]  /*1fba0*/  MOV R3, 0x3fd774eb ;  /* 0x3fd774eb00037802 */ /* 0x000fd60000000f00 */
[----:B------:R-:W-:-:S04]  /*1fbb0*/  @P0 FFMA.FTZ R0, R3, 0.93318945169448852539, -R0 ;  /* 0x3f6ee58103000823 */ /* 0x000fc80000010800 */
[----:B------:R-:W-:-:S07]  /*1fbc0*/  @!P0 FFMA.FTZ R0, R3, 0.93318945169448852539, R0 ;  /* 0x3f6ee58103008823 */ /* 0x000fce0000010000 */
.L_x_7133:
[----:B------:R-:W-:Y:S05]  /*1fbd0*/  BSYNC B0 ;  /* 0x0000000000007941 */ /* 0x000fea0003800000 */
.L_x_7131:
        /* <DEDUP_REMOVED lines=11> */
.L_x_7128:
        /* <DEDUP_REMOVED lines=17> */
.L_x_7135:
[----:B------:R-:W-:Y:S05]  /*1fda0*/  BSYNC B4 ;  /* 0x0000000000047941 */ /* 0x000fea0003800000 */
.L_x_7134:
        /* <DEDUP_REMOVED lines=18> */
.L_x_7137:
[----:B------:R-:W-:Y:S02]  /*1fed0*/  ISETP.GE.AND P0, PT, R25, RZ, PT ;  /* 0x000000ff1900720c */ /* 0x000fe40003f06270 */
[----:B------:R-:W-:-:S11]  /*1fee0*/  MOV R3, 0x3fd774eb ;  /* 0x3fd774eb00037802 */ /* 0x000fd60000000f00 */
[----:B------:R-:W-:-:S04]  /*1fef0*/  @P0 FFMA.FTZ R0, R3, 0.93318945169448852539, -R0 ;  /* 0x3f6ee58103000823 */ /* 0x000fc80000010800 */
[----:B------:R-:W-:-:S07]  /*1ff00*/  @!P0 FFMA.FTZ R0, R3, 0.93318945169448852539, R0 ;  /* 0x3f6ee58103008823 */ /* 0x000fce0000010000 */
.L_x_7138:
[----:B------:R-:W-:Y:S05]  /*1ff10*/  BSYNC B0 ;  /* 0x0000000000007941 */ /* 0x000fea0003800000 */
.L_x_7136:
        /* <DEDUP_REMOVED lines=10> */
.L_x_7127:
[----:B------:R-:W-:Y:S05]  /*1ffc0*/  BSYNC B3 ;  /* 0x0000000000037941 */ /* 0x000fea0003800000 */
.L_x_7124:
[----:B------:R-:W-:-:S13]  /*1ffd0*/  ISETP.NE.AND P0, PT, R24, RZ, PT ;  /* 0x000000ff1800720c */ /* 0x000fda0003f05270 */
[----:B-1----:R-:W-:Y:S01]  /*1ffe0*/  @!P0 FADD.FTZ R21, -R21, -RZ ;  /* 0x800000ff15158221 */ /* 0x002fe20000010100 */
[----:B------:R-:W-:Y:S06]  /*1fff0*/  BRA `(.L_x_7098) ;  /* 0x0000000c006c7947 */ /* 0x000fec0003800000 */
.L_x_7102:
[----:B------:R-:W-:Y:S01]  /*20000*/  FADD.FTZ R20, -R23, 6.1232342629258392722e-17 ;  /* 0x248d313217147421 */ /* 0x000fe20000010100 */
[----:B------:R-:W-:-:S03]  /*20010*/  FADD.FTZ R21, -R22, -RZ ;  /* 0x800000ff16157221 */ /* 0x000fc60000010100 */
[----:B------:R-:W-:Y:S01]  /*20020*/  FADD.FTZ R20, R20, 1.5707963705062866211 ;  /* 0x3fc90fdb14147421 */ /* 0x000fe20000010000 */
[----:B------:R-:W-:Y:S06]  /*20030*/  BRA `(.L_x_7098) ;  /* 0x0000000c005c7947 */ /* 0x000fec0003800000 */
.L_x_7101:
[----:B------:R-:W-:Y:S01]  /*20040*/  FADD.FTZ R21, -R22, -RZ ;  /* 0x800000ff16157221 */ /* 0x000fe20000010100 */
[----:B------:R-:W-:Y:S01]  /*20050*/  MOV R20, RZ ;  /* 0x000000ff00147202 */ /* 0x000fe20000000f00 */
[----:B------:R-:W-:Y:S06]  /*20060*/  BRA `(.L_x_7098) ;  /* 0x0000000c00507947 */ /* 0x000fec0003800000 */
.L_x_7100:
        /* <DEDUP_REMOVED lines=24> */
.L_x_7143:
[----:B------:R-:W-:Y:S05]  /*201f0*/  BSYNC B4 ;  /* 0x0000000000047941 */ /* 0x000fea0003800000 */
.L_x_7142:
        /* <DEDUP_REMOVED lines=18> */
.L_x_7145:
[----:B------:R-:W-:Y:S02]  /*20320*/  ISETP.GE.AND P0, PT, R23, RZ, PT ;  /* 0x000000ff1700720c */ /* 0x000fe40003f06270 */
[----:B------:R-:W-:-:S11]  /*20330*/  MOV R3, 0x3fd774eb ;  /* 0x3fd774eb00037802 */ /* 0x000fd60000000f00 */
[----:B------:R-:W-:-:S04]  /*20340*/  @P0 FFMA.FTZ R0, R3, 0.93318945169448852539, -R0 ;  /* 0x3f6ee58103000823 */ /* 0x000fc80000010800 */
[----:B------:R-:W-:-:S07]  /*20350*/  @!P0 FFMA.FTZ R0, R3, 0.93318945169448852539, R0 ;  /* 0x3f6ee58103008823 */ /* 0x000fce0000010000 */
.L_x_7146:
[----:B------:R-:W-:Y:S05]  /*20360*/  BSYNC B0 ;  /* 0x0000000000007941 */ /* 0x000fea0003800000 */
.L_x_7144:
        /* <DEDUP_REMOVED lines=13> */
.L_x_7141:
        /* <DEDUP_REMOVED lines=12> */
.L_x_7149:
[----:B------:R-:W-:Y:S05]  /*20500*/  BSYNC B4 ;  /* 0x0000000000047941 */ /* 0x000fea0003800000 */
.L_x_7148:
        /* <DEDUP_REMOVED lines=18> */
.L_x_7151:
[----:B------:R-:W-:Y:S02]  /*20630*/  ISETP.GE.AND P0, PT, R23, RZ, PT ;  /* 0x000000ff1700720c */ /* 0x000fe40003f06270 */
[----:B------:R-:W-:-:S11]  /*20640*/  MOV R3, 0x3fd774eb ;  /* 0x3fd774eb00037802 */ /* 0x000fd60000000f00 */
[----:B------:R-:W-:-:S04]  /*20650*/  @P0 FFMA.FTZ R0, R3, 0.93318945169448852539, -R0 ;  /* 0x3f6ee58103000823 */ /* 0x000fc80000010800 */
[----:B------:R-:W-:-:S07]  /*20660*/  @!P0 FFMA.FTZ R0, R3, 0.93318945169448852539, R0 ;  /* 0x3f6ee58103008823 */ /* 0x000fce0000010000 */
.L_x_7152:
[----:B------:R-:W-:Y:S05]  /*20670*/  BSYNC B0 ;  /* 0x0000000000007941 */ /* 0x000fea0003800000 */
.L_x_7150:
        /* <DEDUP_REMOVED lines=27> */
.L_x_7140:
        /* <DEDUP_REMOVED lines=33> */
.L_x_7154:
[----:B------:R-:W-:Y:S05]  /*20a40*/  BSYNC B4 ;  /* 0x0000000000047941 */ /* 0x000fea0003800000 */
.L_x_7153:
        /* <DEDUP_REMOVED lines=18> */
.L_x_7156:
[----:B------:R-:W-:Y:S02]  /*20b70*/  ISETP.GE.AND P0, PT, R23, RZ, PT ;  /* 0x000000ff1700720c */ /* 0x000fe40003f06270 */
[----:B------:R-:W-:-:S11]  /*20b80*/  MOV R3, 0x3fd774eb ;  /* 0x3fd774eb00037802 */ /* 0x000fd60000000f00 */
[----:B------:R-:W-:-:S04]  /*20b90*/  @P0 FFMA.FTZ R0, R3, 0.93318945169448852539, -R0 ;  /* 0x3f6ee58103000823 */ /* 0x000fc80000010800 */
[----:B------:R-:W-:-:S07]  /*20ba0*/  @!P0 FFMA.FTZ R0, R3, 0.93318945169448852539, R0 ;  /* 0x3f6ee58103008823 */ /* 0x000fce0000010000 */
.L_x_7157:
[----:B------:R-:W-:Y:S05]  /*20bb0*/  BSYNC B0 ;  /* 0x0000000000007941 */ /* 0x000fea0003800000 */
.L_x_7155:
        /* <DEDUP_REMOVED lines=10> */
.L_x_7147:
[----:B------:R-:W-:Y:S05]  /*20c60*/  BSYNC B3 ;  /* 0x0000000000037941 */ /* 0x000fea0003800000 */
.L_x_7139:
[----:B------:R-:W-:Y:S01]  /*20c70*/  ISETP.NE.AND P0, PT, R24, RZ, PT ;  /* 0x000000ff1800720c */ /* 0x000fe20003f05270 */
[----:B------:R-:W-:Y:S01]  /*20c80*/  FADD.FTZ R21, R26, 0.69314718246459960938 ;  /* 0x3f3172181a157421 */ /* 0x000fe20000010000 */
[----:B------:R-:W-:-:S11]  /*20c90*/  FADD.FTZ R20, |R0|, -RZ ;  /* 0x800000ff00147221 */ /* 0x000fd60000010200 */
[----:B------:R-:W-:Y:S01]  /*20ca0*/  @!P0 FADD.FTZ R21, -R21, -RZ ;  /* 0x800000ff15158221 */ /* 0x000fe20000010100 */
[----:B------:R-:W-:Y:S06]  /*20cb0*/  BRA `(.L_x_7098) ;  /* 0x00000000003c7947 */ /* 0x000fec0003800000 */
.L_x_7099:
        /* <DEDUP_REMOVED lines=15> */
.L_x_7098:
[----:B------:R-:W-:Y:S05]  /*20db0*/  BSYNC B2 ;  /* 0x0000000000027941 */ /* 0x000fea0003800000 */
.L_x_7097:
        /* <DEDUP_REMOVED lines=113> */
.L_x_7167:
        /* <DEDUP_REMOVED lines=10> */
.L_x_7169:
[----:B------:R-:W-:-:S04]  /*21570*/  FADD.FTZ R4, -R0, R5 ;  /* 0x0000000500047221 */ /* 0x000fc80000010100 */
[----:B------:R-:W-:-:S07]  /*21580*/  FMUL.FTZ R4, R4, 0.5 ;  /* 0x3f00000004047820 */ /* 0x000fce0000410000 */
.L_x_7170:
[----:B------:R-:W-:Y:S05]  /*21590*/  BSYNC B1 ;  /* 0x0000000000017941 */ /* 0x000fea0003800000 */
.L_x_7168:
        /* <DEDUP_REMOVED lines=11> */
.L_x_7172:
[----:B------:R-:W-:-:S04]  /*21650*/  FADD.FTZ R7, R6, -R7 ;  /* 0x8000000706077221 */ /* 0x000fc80000010000 */
[----:B------:R-:W-:-:S07]  /*21660*/  FMUL.FTZ R7, R7, 0.5 ;  /* 0x3f00000007077820 */ /* 0x000fce0000410000 */
.L_x_7173:
[----:B------:R-:W-:Y:S05]  /*21670*/  BSYNC B1 ;  /* 0x0000000000017941 */ /* 0x000fea0003800000 */
.L_x_7171:
        /* <DEDUP_REMOVED lines=35> */
.L_x_7166:
[----:B------:R0:W1:Y:S02]  /*218b0*/  MUFU.SQRT R26, R22 ;  /* 0x00000016001a7308 */ /* 0x0000640000002000 */
.L_x_7165:
[----:B------:R-:W-:Y:S05]  /*218c0*/  BSYNC B0 ;  /* 0x0000000000007941 */ /* 0x000fea0003800000 */
.L_x_7164:
        /* <DEDUP_REMOVED lines=24> */
.L_x_7180:
[----:B------:R-:W-:-:S04]  /*21a50*/  FADD.FTZ R0, -R0, R5 ;  /* 0x0000000500007221 */ /* 0x000fc80000010100 */
[----:B------:R-:W-:-:S07]  /*21a60*/  FMUL.FTZ R0, R0, 0.5 ;  /* 0x3f00000000007820 */ /* 0x000fce0000410000 */
.L_x_7181:
[----:B------:R-:W-:Y:S05]  /*21a70*/  BSYNC B1 ;  /* 0x0000000000017941 */ /* 0x000fea0003800000 */
.L_x_7179:
        /* <DEDUP_REMOVED lines=10> */
.L_x_7183:
[----:B------:R-:W-:-:S04]  /*21b20*/  FADD.FTZ R3, -R3, R6 ;  /* 0x0000000603037221 */ /* 0x000fc80000010100 */
[----:B------:R-:W-:-:S07]  /*21b30*/  FMUL.FTZ R3, R3, 0.5 ;  /* 0x3f00000003037820 */ /* 0x000fce0000410000 */
.L_x_7184:
[----:B------:R-:W-:Y:S05]  /*21b40*/  BSYNC B1 ;  /* 0x0000000000017941 */ /* 0x000fea0003800000 */
.L_x_7182:
[----:B------:R-:W-:Y:S01]  /*21b50*/  FADD.FTZ R3, R3, R0 ;  /* 0x0000000003037221 */ /* 0x000fe20000010000 */
[----:B------:R-:W-:Y:S01]  /*21b60*/  FADD.FTZ R28, R27, R28 ;  /* 0x0000001c1b1c7221 */ /* 0x000fe20000010000 */
[----:B------:R-:W-:-:S03]  /*21b70*/  PLOP3.LUT P0, PT, PT, PT, PT, 0x80, 0x0 ;  /* 0x000000000000781c */ /* 0x000fc60003f0f070 */
[----:B------:R-:W-:-:S06]  /*21b80*/  FMUL.FTZ R28, R28, R3 ;  /* 0x000000031c1c7220 */ /* 0x000fcc0000410000 */
[----:B------:R-:W2:Y:S01]  /*21b90*/  MUFU.SQRT R28, R28 ;  /* 0x0000001c001c7308 */ /* 0x000ea20000002000 */
[----:B------:R-:W-:Y:S05]  /*21ba0*/  BRA `(.L_x_7176) ;  /* 0x0000000000687947 */ /* 0x000fea0003800000 */
.L_x_7178:
        /* <DEDUP_REMOVED lines=15> */
.L_x_7177:
        /* <DEDUP_REMOVED lines=8> */
.L_x_7175:
[----:B------:R-:W-:Y:S01]  /*21d20*/  PLOP3.LUT P0, PT, PT, PT, PT, 0x80, 0x0 ;  /* 0x000000000000781c */ /* 0x000fe20003f0f070 */
[----:B------:R-:W-:Y:S01]  /*21d30*/  FMUL.FTZ R28, R28, 16777216 ;  /* 0x4b8000001c1c7820 */ /* 0x000fe20000410000 */
[----:B------:R-:W-:-:S11]  /*21d40*/  FMUL.FTZ R27, R27, 16777216 ;  /* 0x4b8000001b1b7820 */ /* 0x000fd60000410000 */
.L_x_7176:
[----:B------:R-:W-:Y:S05]  /*21d50*/  BSYNC B0 ;  /* 0x0000000000007941 */ /* 0x000fea0003800000 */
.L_x_7174:
        /* <DEDUP_REMOVED lines=33> */
.L_x_7187:
        /* <DEDUP_REMOVED lines=28> */
.L_x_7186:
        /* <DEDUP_REMOVED lines=20> */
.L_x_7191:
[----:B------:R-:W-:Y:S05]  /*22270*/  BSYNC B4 ;  /* 0x0000000000047941 */ /* 0x000fea0003800000 */
.L_x_7190:
        /* <DEDUP_REMOVED lines=18> */
.L_x_7193:
[----:B------:R-:W-:Y:S02]  /*223a0*/  ISETP.GE.AND P0, PT, R27, RZ, PT ;  /* 0x000000ff1b00720c */ /* 0x000fe40003f06270 */
[----:B------:R-:W-:-:S11]  /*223b0*/  MOV R3, 0x3fd774eb ;  /* 0x3fd774eb00037802 */ /* 0x000fd60000000f00 */
[----:B------:R-:W-:-:S04]  /*223c0*/  @P0 FFMA.FTZ R0, R3, 0.93318945169448852539, -R0 ;  /* 0x3f6ee58103000823 */ /* 0x000fc80000010800 */
[----:B------:R-:W-:-:S07]  /*223d0*/  @!P0 FFMA.FTZ R0, R3, 0.93318945169448852539, R0 ;  /* 0x3f6ee58103008823 */ /* 0x000fce0000010000 */
.L_x_7194:
[----:B------:R-:W-:Y:S05]  /*223e0*/  BSYNC B0 ;  /* 0x0000000000007941 */ /* 0x000fea0003800000 */
.L_x_7192:
        /* <DEDUP_REMOVED lines=11> */
.L_x_7189:
        /* <DEDUP_REMOVED lines=17> */
.L_x_7196:
[----:B------:R-:W-:Y:S05]  /*225b0*/  BSYNC B4 ;  /* 0x0000000000047941 */ /* 0x000fea0003800000 */
.L_x_7195:
        /* <DEDUP_REMOVED lines=18> */
.L_x_7198:
[----:B------:R-:W-:Y:S02]  /*226e0*/  ISETP.GE.AND P0, PT, R27, RZ, PT ;  /* 0x000000ff1b00720c */ /* 0x000fe40003f06270 */
[----:B------:R-:W-:-:S11]  /*226f0*/  MOV R3, 0x3fd774eb ;  /* 0x3fd774eb00037802 */ /* 0x000fd60000000f00 */
[----:B------:R-:W-:-:S04]  /*22700*/  @P0 FFMA.FTZ R0, R3, 0.93318945169448852539, -R0 ;  /* 0x3f6ee58103000823 */ /* 0x000fc80000010800 */
[----:B------:R-:W-:-:S07]  /*22710*/  @!P0 FFMA.FTZ R0, R3, 0.93318945169448852539, R0 ;  /* 0x3f6ee58103008823 */ /* 0x000fce0000010000 */
.L_x_7199:
[----:B------:R-:W-:Y:S05]  /*22720*/  BSYNC B0 ;  /* 0x0000000000007941 */ /* 0x000fea0003800000 */
.L_x_7197:
        /* <DEDUP_REMOVED lines=10> */
.L_x_7188:
[----:B------:R-:W-:Y:S05]  /*227d0*/  BSYNC B3 ;  /* 0x0000000000037941 */ /* 0x000fea0003800000 */
.L_x_7185:
[----:B------:R-:W-:-:S13]  /*227e0*/  ISETP.NE.AND P0, PT, R23, RZ, PT ;  /* 0x000000ff1700720c */ /* 0x000fda0003f05270 */
[----:B-1----:R-:W-:-:S05]  /*227f0*/  @!P0 FADD.FTZ R26, -R26, -RZ ;  /* 0x800000ff1a1a8221 */ /* 0x002fca0000010100 */
[----:B------:R-:W-:Y:S01]  /*22800*/  MOV R23, R26 ;  /* 0x0000001a00177202 */ /* 0x000fe20000000f00 */
[----:B------:R-:W-:Y:S06]  /*22810*/  BRA `(.L_x_7159) ;  /* 0x0000000c006c7947 */ /* 0x000fec0003800000 */
.L_x_7163:
[----:B------:R-:W-:Y:S01]  /*22820*/  FADD.FTZ R22, -R25, 6.1232342629258392722e-17 ;  /* 0x248d313219167421 */ /* 0x000fe20000010100 */
[----:B------:R-:W-:-:S03]  /*22830*/  FADD.FTZ R23, -R24, -RZ ;  /* 0x800000ff18177221 */ /* 0x000fc60000010100 */
[----:B------:R-:W-:Y:S01]  /*22840*/  FADD.FTZ R22, R22, 1.5707963705062866211 ;  /* 0x3fc90fdb16167421 */ /* 0x000fe20000010000 */
[----:B------:R-:W-:Y:S06]  /*22850*/  BRA `(.L_x_7159) ;  /* 0x0000000c005c7947 */ /* 0x000fec0003800000 */
.L_x_7162:
[----:B------:R-:W-:Y:S01]  /*22860*/  HFMA2.MMA R22, -RZ, RZ, 0, 0 ;  /* 0x00000000ff167435 */ /* 0x000fe200000001ff */
[----:B------:R-:W-:Y:S01]  /*22870*/  FADD.FTZ R23, -R24, -RZ ;  /* 0x800000ff18177221 */ /* 0x000fe20000010100 */
[----:B------:R-:W-:Y:S09]  /*22880*/  BRA `(.L_x_7159) ;  /* 0x0000000c00507947 */ /* 0x000ff20003800000 */
.L_x_7161:
        /* <DEDUP_REMOVED lines=23> */
[----:B------:R-:W-:Y:S05]  /*22a00*/  CALL.REL.NOINC `($__internal_6_$__cuda_sm3x_div_rn_ftz_f32_slowpath) ;  /* 0x0000006000187944 */ /* 0x000fea0003c00000 */
.L_x_7204:
[----:B------:R-:W-:Y:S05]  /*22a10*/  BSYNC B4 ;  /* 0x0000000000047941 */ /* 0x000fea0003800000 */
.L_x_7203:
        /* <DEDUP_REMOVED lines=18> */
.L_x_7206:
[----:B------:R-:W-:Y:S02]  /*22b40*/  ISETP.GE.AND P0, PT, R25, RZ, PT ;  /* 0x000000ff1900720c */ /* 0x000fe40003f06270 */
[----:B------:R-:W-:-:S11]  /*22b50*/  MOV R3, 0x3fd774eb ;  /* 0x3fd774eb00037802 */ /* 0x000fd60000000f00 */
[----:B------:R-:W-:-:S04]  /*22b60*/  @P0 FFMA.FTZ R0, R3, 0.93318945169448852539, -R0 ;  /* 0x3f6ee58103000823 */ /* 0x000fc80000010800 */
[----:B------:R-:W-:-:S07]  /*22b70*/  @!P0 FFMA.FTZ R0, R3, 0.93318945169448852539, R0 ;  /* 0x3f6ee58103008823 */ /* 0x000fce0000010000 */
.L_x_7207:
[----:B------:R-:W-:Y:S05]  /*22b80*/  BSYNC B0 ;  /* 0x0000000000007941 */ /* 0x000fea0003800000 */
.L_x_7205:
        /* <DEDUP_REMOVED lines=13> */
.L_x_7202:
        /* <DEDUP_REMOVED lines=12> */
.L_x_7210:
[----:B------:R-:W-:Y:S05]  /*22d20*/  BSYNC B4 ;  /* 0x0000000000047941 */ /* 0x000fea0003800000 */
.L_x_7209:
        /* <DEDUP_REMOVED lines=18> */
.L_x_7212:
[----:B------:R-:W-:Y:S02]  /*22e50*/  ISETP.GE.AND P0, PT, R25, RZ, PT ;  /* 0x000000ff1900720c */ /* 0x000fe40003f06270 */
[----:B------:R-:W-:-:S11]  /*22e60*/  MOV R3, 0x3fd774eb ;  /* 0x3fd774eb00037802 */ /* 0x000fd60000000f00 */
[----:B------:R-:W-:-:S04]  /*22e70*/  @P0 FFMA.FTZ R0, R3, 0.93318945169448852539, -R0 ;  /* 0x3f6ee58103000823 */ /* 0x000fc80000010800 */
[----:B------:R-:W-:-:S07]  /*22e80*/  @!P0 FFMA.FTZ R0, R3, 0.93318945169448852539, R0 ;  /* 0x3f6ee58103008823 */ /* 0x000fce0000010000 */
.L_x_7213:
[----:B------:R-:W-:Y:S05]  /*22e90*/  BSYNC B0 ;  /* 0x0000000000007941 */ /* 0x000fea0003800000 */
.L_x_7211:
        /* <DEDUP_REMOVED lines=27> */
.L_x_7201:
        /* <DEDUP_REMOVED lines=33> */
.L_x_7215:
[----:B------:R-:W-:Y:S05]  /*23260*/  BSYNC B4 ;  /* 0x0000000000047941 */ /* 0x000fea0003800000 */
.L_x_7214:
        /* <DEDUP_REMOVED lines=18> */
.L_x_7217:
[----:B------:R-:W-:Y:S02]  /*23390*/  ISETP.GE.AND P0, PT, R25, RZ, PT ;  /* 0x000000ff1900720c */ /* 0x000fe40003f06270 */
[----:B------:R-:W-:-:S11]  /*233a0*/  MOV R3, 0x3fd774eb ;  /* 0x3fd774eb00037802 */ /* 0x000fd60000000f00 */
[----:B------:R-:W-:-:S04]  /*233b0*/  @P0 FFMA.FTZ R0, R3, 0.93318945169448852539, -R0 ;  /* 0x3f6ee58103000823 */ /* 0x000fc80000010800 */
[----:B------:R-:W-:-:S07]  /*233c0*/  @!P0 FFMA.FTZ R0, R3, 0.93318945169448852539, R0 ;  /* 0x3f6ee58103008823 */ /* 0x000fce0000010000 */
.L_x_7218:
[----:B------:R-:W-:Y:S05]  /*233d0*/  BSYNC B0 ;  /* 0x0000000000007941 */ /* 0x000fea0003800000 */
.L_x_7216:
        /* <DEDUP_REMOVED lines=10> */
.L_x_7208:
[----:B------:R-:W-:Y:S05]  /*23480*/  BSYNC B3 ;  /* 0x0000000000037941 */ /* 0x000fea0003800000 */
.L_x_7200:
[----:B------:R-:W-:Y:S01]  /*23490*/  ISETP.NE.AND P0, PT, R23, RZ, PT ;  /* 0x000000ff1700720c */ /* 0x000fe20003f05270 */
[----:B------:R-:W-:Y:S01]  /*234a0*/  FADD.FTZ R23, R28, 0.69314718246459960938 ;  /* 0x3f3172181c177421 */ /* 0x000fe20000010000 */
[----:B------:R-:W-:-:S11]  /*234b0*/  FADD.FTZ R22, |R0|, -RZ ;  /* 0x800000ff00167221 */ /* 0x000fd60000010200 */
[----:B------:R-:W-:Y:S01]  /*234c0*/  @!P0 FADD.FTZ R23, -R23, -RZ ;  /* 0x800000ff17178221 */ /* 0x000fe20000010100 */
[----:B------:R-:W-:Y:S06]  /*234d0*/  BRA `(.L_x_7159) ;  /* 0x00000000003c7947 */ /* 0x000fec0003800000 */
.L_x_7160:
        /* <DEDUP_REMOVED lines=15> */
.L_x_7159:
[----:B------:R-:W-:Y:S05]  /*235d0*/  BSYNC B2 ;  /* 0x0000000000027941 */ /* 0x000fea0003800000 */
.L_x_7158:
        /* <DEDUP_REMOVED lines=113> */
.L_x_7228:
        /* <DEDUP_REMOVED lines=10> */
.L_x_7230:
[----:B------:R-:W-:-:S04]  /*23d90*/  FADD.FTZ R4, -R0, R5 ;  /* 0x0000000500047221 */ /* 0x000fc80000010100 */
[----:B------:R-:W-:-:S07]  /*23da0*/  FMUL.FTZ R4, R4, 0.5 ;  /* 0x3f00000004047820 */ /* 0x000fce0000410000 */
.L_x_7231:
[----:B------:R-:W-:Y:S05]  /*23db0*/  BSYNC B1 ;  /* 0x0000000000017941 */ /* 0x000fea0003800000 */
.L_x_7229:
        /* <DEDUP_REMOVED lines=11> */
.L_x_7233:
[----:B------:R-:W-:-:S04]  /*23e70*/  FADD.FTZ R7, R6, -R7 ;  /* 0x8000000706077221 */ /* 0x000fc80000010000 */
[----:B------:R-:W-:-:S07]  /*23e80*/  FMUL.FTZ R7, R7, 0.5 ;  /* 0x3f00000007077820 */ /* 0x000fce0000410000 */
.L_x_7234:
[----:B------:R-:W-:Y:S05]  /*23e90*/  BSYNC B1 ;  /* 0x0000000000017941 */ /* 0x000fea0003800000 */
.L_x_7232:
        /* <DEDUP_REMOVED lines=35> */
.L_x_7227:
[----:B------:R0:W1:Y:S02]  /*240d0*/  MUFU.SQRT R28, R24 ;  /* 0x00000018001c7308 */ /* 0x0000640000002000 */
.L_x_7226:
[----:B------:R-:W-:Y:S05]  /*240e0*/  BSYNC B0 ;  /* 0x0000000000007941 */ /* 0x000fea0003800000 */
.L_x_7225:
        /* <DEDUP_REMOVED lines=24> */
.L_x_7241:
[----:B------:R-:W-:-:S04]  /*24270*/  FADD.FTZ R0, -R0, R5 ;  /* 0x0000000500007221 */ /* 0x000fc80000010100 */
[----:B------:R-:W-:-:S07]  /*24280*/  FMUL.FTZ R0, R0, 0.5 ;  /* 0x3f00000000007820 */ /* 0x000fce0000410000 */
.L_x_7242:
[----:B------:R-:W-:Y:S05]  /*24290*/  BSYNC B1 ;  /* 0x0000000000017941 */ /* 0x000fea0003800000 */
.L_x_7240:
        /* <DEDUP_REMOVED lines=10> */
.L_x_7244:
[----:B------:R-:W-:-:S04]  /*24340*/  FADD.FTZ R3, -R3, R6 ;  /* 0x0000000603037221 */ /* 0x000fc80000010100 */
[----:B------:R-:W-:-:S07]  /*24350*/  FMUL.FTZ R3, R3, 0.5 ;  /* 0x3f00000003037820 */ /* 0x000fce0000410000 */
.L_x_7245:
[----:B------:R-:W-:Y:S05]  /*24360*/  BSYNC B1 ;  /* 0x0000000000017941 */ /* 0x000fea0003800000 */
.L_x_7243:
[----:B------:R-:W-:Y:S01]  /*24370*/  FADD.FTZ R3, R3, R0 ;  /* 0x0000000003037221 */ /* 0x000fe20000010000 */
[----:B------:R-:W-:Y:S01]  /*24380*/  FADD.FTZ R30, R29, R30 ;  /* 0x0000001e1d1e7221 */ /* 0x000fe20000010000 */
[----:B------:R-:W-:-:S03]  /*24390*/  PLOP3.LUT P0, PT, PT, PT, PT, 0x80, 0x0 ;  /* 0x000000000000781c */ /* 0x000fc60003f0f070 */
[----:B------:R-:W-:-:S06]  /*243a0*/  FMUL.FTZ R30, R30, R3 ;  /* 0x000000031e1e7220 */ /* 0x000fcc0000410000 */
[----:B------:R-:W2:Y:S01]  /*243b0*/  MUFU.SQRT R30, R30 ;  /* 0x0000001e001e7308 */ /* 0x000ea20000002000 */
[----:B------:R-:W-:Y:S05]  /*243c0*/  BRA `(.L_x_7237) ;  /* 0x0000000000687947 */ /* 0x000fea0003800000 */
.L_x_7239:
        /* <DEDUP_REMOVED lines=15> */
.L_x_7238:
        /* <DEDUP_REMOVED lines=8> */
.L_x_7236:
[----:B------:R-:W-:Y:S01]  /*24540*/  PLOP3.LUT P0, PT, PT, PT, PT, 0x80, 0x0 ;  /* 0x000000000000781c */ /* 0x000fe20003f0f070 */
[----:B------:R-:W-:Y:S01]  /*24550*/  FMUL.FTZ R30, R30, 16777216 ;  /* 0x4b8000001e1e7820 */ /* 0x000fe20000410000 */
[----:B------:R-:W-:-:S11]  /*24560*/  FMUL.FTZ R29, R29, 16777216 ;  /* 0x4b8000001d1d7820 */ /* 0x000fd60000410000 */
.L_x_7237:
[----:B------:R-:W-:Y:S05]  /*24570*/  BSYNC B0 ;  /* 0x0000000000007941 */ /* 0x000fea0003800000 */
.L_x_7235:
        /* <DEDUP_REMOVED lines=33> */
.L_x_7248:
        /* <DEDUP_REMOVED lines=28> */
.L_x_7247:
        /* <DEDUP_REMOVED lines=20> */
.L_x_7252:
[----:B------:R-:W-:Y:S05]  /*24a90*/  BSYNC B4 ;  /* 0x0000000000047941 */ /* 0x000fea0003800000 */
.L_x_7251:
        /* <DEDUP_REMOVED lines=18> */
.L_x_7254:
[----:B------:R-:W-:Y:S02]  /*24bc0*/  ISETP.GE.AND P0, PT, R29, RZ, PT ;  /* 0x000000ff1d00720c */ /* 0x000fe40003f06270 */
[----:B------:R-:W-:-:S11]  /*24bd0*/  MOV R3, 0x3fd774eb ;  /* 0x3fd774eb00037802 */ /* 0x000fd60000000f00 */
[----:B------:R-:W-:-:S04]  /*24be0*/  @P0 FFMA.FTZ R0, R3, 0.93318945169448852539, -R0 ;  /* 0x3f6ee58103000823 */ /* 0x000fc80000010800 */
[----:B------:R-:W-:-:S07]  /*24bf0*/  @!P0 FFMA.FTZ R0, R3, 0.93318945169448852539, R0 ;  /* 0x3f6ee58103008823 */ /* 0x000fce0000010000 */
.L_x_7255:
[----:B------:R-:W-:Y:S05]  /*24c00*/  BSYNC B0 ;  /* 0x0000000000007941 */ /* 0x000fea0003800000 */
.L_x_7253:
        /* <DEDUP_REMOVED lines=11> */
.L_x_7250:
        /* <DEDUP_REMOVED lines=17> */
.L_x_7257:
[----:B------:R-:W-:Y:S05]  /*24dd0*/  BSYNC B4 ;  /* 0x0000000000047941 */ /* 0x000fea0003800000 */
.L_x_7256:
        /* <DEDUP_REMOVED lines=18> */
.L_x_7259:
[----:B------:R-:W-:Y:S02]  /*24f00*/  ISETP.GE.AND P0, PT, R29, RZ, PT ;  /* 0x000000ff1d00720c */ /* 0x000fe40003f06270 */
[----:B------:R-:W-:-:S11]  /*24f10*/  MOV R3, 0x3fd774eb ;  /* 0x3fd774eb00037802 */ /* 0x000fd60000000f00 */
[----:B------:R-:W-:-:S04]  /*24f20*/  @P0 FFMA.FTZ R0, R3, 0.93318945169448852539, -R0 ;  /* 0x3f6ee58103000823 */ /* 0x000fc80000010800 */
[----:B------:R-:W-:-:S07]  /*24f30*/  @!P0 FFMA.FTZ R0, R3, 0.93318945169448852539, R0 ;  /* 0x3f6ee58103008823 */ /* 0x000fce0000010000 */
.L_x_7260:
[----:B------:R-:W-:Y:S05]  /*24f40*/  BSYNC B0 ;  /* 0x0000000000007941 */ /* 0x000fea0003800000 */
.L_x_7258:
        /* <DEDUP_REMOVED lines=10> */
.L_x_7249:
[----:B------:R-:W-:Y:S05]  /*24ff0*/  BSYNC B3 ;  /* 0x0000000000037941 */ /* 0x000fea0003800000 */
.L_x_7246:
[----:B------:R-:W-:-:S13]  /*25000*/  ISETP.NE.AND P0, PT, R25, RZ, PT ;  /* 0x000000ff1900720c */ /* 0x000fda0003f05270 */
[----:B-1----:R-:W-:-:S05]  /*25010*/  @!P0 FADD.FTZ R28, -R28, -RZ ;  /* 0x800000ff1c1c8221 */ /* 0x002fca0000010100 */
[----:B------:R-:W-:Y:S01]  /*25020*/  MOV R25, R28 ;  /* 0x0000001c00197202 */ /* 0x000fe20000000f00 */
[----:B------:R-:W-:Y:S06]  /*25030*/  BRA `(.L_x_7220) ;  /* 0x0000000c006c7947 */ /* 0x000fec0003800000 */
.L_x_7224:
[----:B------:R-:W-:Y:S01]  /*25040*/  FADD.FTZ R24, -R27, 6.1232342629258392722e-17 ;  /* 0x248d31321b187421 */ /* 0x000fe20000010100 */
[----:B------:R-:W-:-:S03]  /*25050*/  FADD.FTZ R25, -R26, -RZ ;  /* 0x800000ff1a197221 */ /* 0x000fc60000010100 */
[----:B------:R-:W-:Y:S01]  /*25060*/  FADD.FTZ R24, R24, 1.5707963705062866211 ;  /* 0x3fc90fdb18187421 */ /* 0x000fe20000010000 */
[----:B------:R-:W-:Y:S06]  /*25070*/  BRA `(.L_x_7220) ;  /* 0x0000000c005c7947 */ /* 0x000fec0003800000 */
.L_x_7223:
[----:B------:R-:W-:Y:S01]  /*25080*/  HFMA2.MMA R24, -RZ, RZ, 0, 0 ;  /* 0x00000000ff187435 */ /* 0x000fe200000001ff */
[----:B------:R-:W-:Y:S01]  /*25090*/  FADD.FTZ R25, -R26, -RZ ;  /* 0x800000ff1a197221 */ /* 0x000fe20000010100 */
[----:B------:R-:W-:Y:S09]  /*250a0*/  BRA `(.L_x_7220) ;  /* 0x0000000c00507947 */ /* 0x000ff20003800000 */
.L_x_7222:
        /* <DEDUP_REMOVED lines=24> */
.L_x_7265:
[----:B------:R-:W-:Y:S05]  /*25230*/  BSYNC B4 ;  /* 0x0000000000047941 */ /* 0x000fea0003800000 */
.L_x_7264:
        /* <DEDUP_REMOVED lines=18> */
.L_x_7267:
[----:B------:R-:W-:Y:S02]  /*25360*/  ISETP.GE.AND P0, PT, R27, RZ, PT ;  /* 0x000000ff1b00720c */ /* 0x000fe40003f06270 */
[----:B------:R-:W-:-:S11]  /*25370*/  MOV R3, 0x3fd774eb ;  /* 0x3fd774eb00037802 */ /* 0x000fd60000000f00 */
[----:B------:R-:W-:-:S04]  /*25380*/  @P0 FFMA.FTZ R0, R3, 0.93318945169448852539, -R0 ;  /* 0x3f6ee58103000823 */ /* 0x000fc80000010800 */
[----:B------:R-:W-:-:S07]  /*25390*/  @!P0 FFMA.FTZ R0, R3, 0.93318945169448852539, R0 ;  /* 0x3f6ee58103008823 */ /* 0x000fce0000010000 */
.L_x_7268:
[----:B------:R-:W-:Y:S05]  /*253a0*/  BSYNC B0 ;  /* 0x0000000000007941 */ /* 0x000fea0003800000 */
.L_x_7266:
        /* <DEDUP_REMOVED lines=13> */
.L_x_7263:
        /* <DEDUP_REMOVED lines=12> */
.L_x_7271:
[----:B------:R-:W-:Y:S05]  /*25540*/  BSYNC B4 ;  /* 0x0000000000047941 */ /* 0x000fea0003800000 */
.L_x_7270:
        /* <DEDUP_REMOVED lines=18> */
.L_x_7273:
[----:B------:R-:W-:Y:S02]  /*25670*/  ISETP.GE.AND P0, PT, R27, RZ, PT ;  /* 0x000000ff1b00720c */ /* 0x000fe40003f06270 */
[----:B------:R-:W-:-:S11]  /*25680*/  MOV R3, 0x3fd774eb ;  /* 0x3fd774eb00037802 */ /* 0x000fd60000000f00 */
[----:B------:R-:W-:-:S04]  /*25690*/  @P0 FFMA.FTZ R0, R3, 0.93318945169448852539, -R0 ;  /* 0x3f6ee58103000823 */ /* 0x000fc80000010800 */
[----:B------:R-:W-:-:S07]  /*256a0*/  @!P0 FFMA.FTZ R0, R3, 0.93318945169448852539, R0 ;  /* 0x3f6ee58103008823 */ /* 0x000fce0000010000 */
.L_x_7274:
[----:B------:R-:W-:Y:S05]  /*256b0*/  BSYNC B0 ;  /* 0x0000000000007941 */ /* 0x000fea0003800000 */
.L_x_7272:
        /* <DEDUP_REMOVED lines=27> */
.L_x_7262:
        /* <DEDUP_REMOVED lines=33> */
.L_x_7276:
[----:B------:R-:W-:Y:S05]  /*25a80*/  BSYNC B4 ;  /* 0x0000000000047941 */ /* 0x000fea0003800000 */
.L_x_7275:
        /* <DEDUP_REMOVED lines=18> */
.L_x_7278:
[----:B------:R-:W-:Y:S02]  /*25bb0*/  ISETP.GE.AND P0, PT, R27, RZ, PT ;  /* 0x000000ff1b00720c */ /* 0x000fe40003f06270 */
[----:B------:R-:W-:-:S11]  /*25bc0*/  MOV R3, 0x3fd774eb ;  /* 0x3fd774eb00037802 */ /* 0x000fd60000000f00 */
[----:B------:R-:W-:-:S04]  /*25bd0*/  @P0 FFMA.FTZ R0, R3, 0.93318945169448852539, -R0 ;  /* 0x3f6ee58103000823 */ /* 0x000fc80000010800 */
[----:B------:R-:W-:-:S07]  /*25be0*/  @!P0 FFMA.FTZ R0, R3, 0.93318945169448852539, R0 ;  /* 0x3f6ee58103008823 */ /* 0x000fce0000010000 */
.L_x_7279:
[----:B------:R-:W-:Y:S05]  /*25bf0*/  BSYNC B0 ;  /* 0x0000000000007941 */ /* 0x000fea0003800000 */
.L_x_7277:
        /* <DEDUP_REMOVED lines=10> */
.L_x_7269:
[----:B------:R-:W-:Y:S05]  /*25ca0*/  BSYNC B3 ;  /* 0x0000000000037941 */ /* 0x000fea0003800000 */
.L_x_7261:
[----:B------:R-:W-:Y:S01]  /*25cb0*/  ISETP.NE.AND P0, PT, R25, RZ, PT ;  /* 0x000000ff1900720c */ /* 0x000fe20003f05270 */
[----:B------:R-:W-:Y:S01]  /*25cc0*/  FADD.FTZ R25, R30, 0.69314718246459960938 ;  /* 0x3f3172181e197421 */ /* 0x000fe20000010000 */
[----:B------:R-:W-:-:S11]  /*25cd0*/  FADD.FTZ R24, |R0|, -RZ ;  /* 0x800000ff00187221 */ /* 0x000fd60000010200 */
[----:B------:R-:W-:Y:S01]  /*25ce0*/  @!P0 FADD.FTZ R25, -R25, -RZ ;  /* 0x800000ff19198221 */ /* 0x000fe20000010100 */
[----:B------:R-:W-:Y:S06]  /*25cf0*/  BRA `(.L_x_7220) ;  /* 0x00000000003c7947 */ /* 0x000fec0003800000 */
.L_x_7221:
        /* <DEDUP_REMOVED lines=15> */
.L_x_7220:
[----:B------:R-:W-:Y:S05]  /*25df0*/  BSYNC B2 ;  /* 0x0000000000027941 */ /* 0x000fea0003800000 */
.L_x_7219:
        /* <DEDUP_REMOVED lines=113> */
.L_x_7289:
        /* <DEDUP_REMOVED lines=10> */
.L_x_7291:
[----:B------:R-:W-:-:S04]  /*265b0*/  FADD.FTZ R4, -R0, R5 ;  /* 0x0000000500047221 */ /* 0x000fc80000010100 */
[----:B------:R-:W-:-:S07]  /*265c0*/  FMUL.FTZ R4, R4, 0.5 ;  /* 0x3f00000004047820 */ /* 0x000fce0000410000 */
.L_x_7292:
[----:B------:R-:W-:Y:S05]  /*265d0*/  BSYNC B1 ;  /* 0x0000000000017941 */ /* 0x000fea0003800000 */
.L_x_7290:
        /* <DEDUP_REMOVED lines=11> */
.L_x_7294:
[----:B------:R-:W-:-:S04]  /*26690*/  FADD.FTZ R7, R6, -R7 ;  /* 0x8000000706077221 */ /* 0x000fc80000010000 */
[----:B------:R-:W-:-:S07]  /*266a0*/  FMUL.FTZ R7, R7, 0.5 ;  /* 0x3f00000007077820 */ /* 0x000fce0000410000 */
.L_x_7295:
[----:B------:R-:W-:Y:S05]  /*266b0*/  BSYNC B1 ;  /* 0x0000000000017941 */ /* 0x000fea0003800000 */
.L_x_7293:
        /* <DEDUP_REMOVED lines=35> */
.L_x_7288:
[----:B------:R0:W1:Y:S02]  /*268f0*/  MUFU.SQRT R30, R31 ;  /* 0x0000001f001e7308 */ /* 0x0000640000002000 */
.L_x_7287:
[----:B------:R-:W-:Y:S05]  /*26900*/  BSYNC B0 ;  /* 0x0000000000007941 */ /* 0x000fea0003800000 */
.L_x_7286:
        /* <DEDUP_REMOVED lines=24> */
.L_x_7302:
[----:B------:R-:W-:-:S04]  /*26a90*/  FADD.FTZ R0, -R0, R5 ;  /* 0x0000000500007221 */ /* 0x000fc80000010100 */
[----:B------:R-:W-:-:S07]  /*26aa0*/  FMUL.FTZ R0, R0, 0.5 ;  /* 0x3f00000000007820 */ /* 0x000fce0000410000 */
.L_x_7303:
[----:B------:R-:W-:Y:S05]  /*26ab0*/  BSYNC B1 ;  /* 0x0000000000017941 */ /* 0x000fea0003800000 */
.L_x_7301:
        /* <DEDUP_REMOVED lines=10> */
.L_x_7305:
[----:B------:R-:W-:-:S04]  /*26b60*/  FADD.FTZ R3, -R3, R6 ;  /* 0x0000000603037221 */ /* 0x000fc80000010100 */
[----:B------:R-:W-:-:S07]  /*26b70*/  FMUL.FTZ R3, R3, 0.5 ;  /* 0x3f00000003037820 */ /* 0x000fce0000410000 */
.L_x_7306:
[----:B------:R-:W-:Y:S05]  /*26b80*/  BSYNC B1 ;  /* 0x0000000000017941 */ /* 0x000fea0003800000 */
.L_x_7304:
[----:B------:R-:W-:Y:S01]  /*26b90*/  FADD.FTZ R0, R3, R0 ;  /* 0x0000000003007221 */ /* 0x000fe20000010000 */
[----:B------:R-:W-:Y:S01]  /*26ba0*/  FADD.FTZ R33, R28, R33 ;  /* 0x000000211c217221 */ /* 0x000fe20000010000 */
[----:B------:R-:W-:-:S03]  /*26bb0*/  PLOP3.LUT P0, PT, PT, PT, PT, 0x80, 0x0 ;  /* 0x000000000000781c */ /* 0x000fc60003f0f070 */
[----:B------:R-:W-:-:S06]  /*26bc0*/  FMUL.FTZ R33, R33, R0 ;  /* 0x0000000021217220 */ /* 0x000fcc0000410000 */
[----:B------:R-:W2:Y:S01]  /*26bd0*/  MUFU.SQRT R33, R33 ;  /* 0x0000002100217308 */ /* 0x000ea20000002000 */
[----:B------:R-:W-:Y:S05]  /*26be0*/  BRA `(.L_x_7298) ;  /* 0x0000000000687947 */ /* 0x000fea0003800000 */
.L_x_7300:
        /* <DEDUP_REMOVED lines=15> */
.L_x_7299:
        /* <DEDUP_REMOVED lines=8> */
.L_x_7297:
[----:B------:R-:W-:Y:S01]  /*26d60*/  PLOP3.LUT P0, PT, PT, PT, PT, 0x80, 0x0 ;  /* 0x000000000000781c */ /* 0x000fe20003f0f070 */
[----:B------:R-:W-:Y:S01]  /*26d70*/  FMUL.FTZ R33, R33, 16777216 ;  /* 0x4b80000021217820 */ /* 0x000fe20000410000 */
[----:B------:R-:W-:-:S11]  /*26d80*/  FMUL.FTZ R28, R28, 16777216 ;  /* 0x4b8000001c1c7820 */ /* 0x000fd60000410000 */
.L_x_7298:
[----:B------:R-:W-:Y:S05]  /*26d90*/  BSYNC B0 ;  /* 0x0000000000007941 */ /* 0x000fea0003800000 */
.L_x_7296:
        /* <DEDUP_REMOVED lines=33> */
.L_x_7309:
        /* <DEDUP_REMOVED lines=28> */
.L_x_7308:
        /* <DEDUP_REMOVED lines=20> */
.L_x_7313:
[----:B------:R-:W-:Y:S05]  /*272b0*/  BSYNC B4 ;  /* 0x0000000000047941 */ /* 0x000fea0003800000 */
.L_x_7312:
        /* <DEDUP_REMOVED lines=18> */
.L_x_7315:
[----:B------:R-:W-:Y:S02]  /*273e0*/  ISETP.GE.AND P0, PT, R28, RZ, PT ;  /* 0x000000ff1c00720c */ /* 0x000fe40003f06270 */
[----:B------:R-:W-:-:S11]  /*273f0*/  MOV R3, 0x3fd774eb ;  /* 0x3fd774eb00037802 */ /* 0x000fd60000000f00 */
[----:B------:R-:W-:-:S04]  /*27400*/  @P0 FFMA.FTZ R0, R3, 0.93318945169448852539, -R0 ;  /* 0x3f6ee58103000823 */ /* 0x000fc80000010800 */
[----:B------:R-:W-:-:S07]  /*27410*/  @!P0 FFMA.FTZ R0, R3, 0.93318945169448852539, R0 ;  /* 0x3f6ee58103008823 */ /* 0x000fce0000010000 */
.L_x_7316:
[----:B------:R-:W-:Y:S05]  /*27420*/  BSYNC B0 ;  /* 0x0000000000007941 */ /* 0x000fea0003800000 */
.L_x_7314:
        /* <DEDUP_REMOVED lines=11> */
.L_x_7311:
        /* <DEDUP_REMOVED lines=17> */
.L_x_7318:
[----:B------:R-:W-:Y:S05]  /*275f0*/  BSYNC B4 ;  /* 0x0000000000047941 */ /* 0x000fea0003800000 */
.L_x_7317:
        /* <DEDUP_REMOVED lines=18> */
.L_x_7320:
[----:B------:R-:W-:Y:S02]  /*27720*/  ISETP.GE.AND P0, PT, R28, RZ, PT ;  /* 0x000000ff1c00720c */ /* 0x000fe40003f06270 */
[----:B------:R-:W-:-:S11]  /*27730*/  MOV R3, 0x3fd774eb ;  /* 0x3fd774eb00037802 */ /* 0x000fd60000000f00 */
[----:B------:R-:W-:-:S04]  /*27740*/  @P0 FFMA.FTZ R0, R3, 0.93318945169448852539, -R0 ;  /* 0x3f6ee58103000823 */ /* 0x000fc80000010800 */
[----:B------:R-:W-:-:S07]  /*27750*/  @!P0 FFMA.FTZ R0, R3, 0.93318945169448852539, R0 ;  /* 0x3f6ee58103008823 */ /* 0x000fce0000010000 */
.L_x_7321:
[----:B------:R-:W-:Y:S05]  /*27760*/  BSYNC B0 ;  /* 0x0000000000007941 */ /* 0x000fea0003800000 */
.L_x_7319:
        /* <DEDUP_REMOVED lines=10> */
.L_x_7310:
[----:B------:R-:W-:Y:S05]  /*27810*/  BSYNC B3 ;  /* 0x0000000000037941 */ /* 0x000fea0003800000 */
.L_x_7307:
[----:B------:R-:W-:-:S13]  /*27820*/  ISETP.NE.AND P0, PT, R29, RZ, PT ;  /* 0x000000ff1d00720c */ /* 0x000fda0003f05270 */
[----:B-1----:R-:W-:Y:S01]  /*27830*/  @!P0 FADD.FTZ R30, -R30, -RZ ;  /* 0x800000ff1e1e8221 */ /* 0x002fe20000010100 */
[----:B------:R-:W-:Y:S06]  /*27840*/  BRA `(.L_x_7281) ;  /* 0x0000000c006c7947 */ /* 0x000fec0003800000 */
.L_x_7285:
[----:B------:R-:W-:Y:S01]  /*27850*/  FADD.FTZ R3, -R26, 6.1232342629258392722e-17 ;  /* 0x248d31321a037421 */ /* 0x000fe20000010100 */
[----:B------:R-:W-:-:S03]  /*27860*/  FADD.FTZ R30, -R27, -RZ ;  /* 0x800000ff1b1e7221 */ /* 0x000fc60000010100 */
[----:B------:R-:W-:Y:S01]  /*27870*/  FADD.FTZ R3, R3, 1.5707963705062866211 ;  /* 0x3fc90fdb03037421 */ /* 0x000fe20000010000 */
[----:B------:R-:W-:Y:S06]  /*27880*/  BRA `(.L_x_7281) ;  /* 0x0000000c005c7947 */ /* 0x000fec0003800000 */
.L_x_7284:
[----:B------:R-:W-:Y:S01]  /*27890*/  FADD.FTZ R30, -R27, -RZ ;  /* 0x800000ff1b1e7221 */ /* 0x000fe20000010100 */
[----:B------:R-:W-:Y:S01]  /*278a0*/  MOV R3, RZ ;  /* 0x000000ff00037202 */ /* 0x000fe20000000f00 */
[----:B------:R-:W-:Y:S06]  /*278b0*/  BRA `(.L_x_7281) ;  /* 0x0000000c00507947 */ /* 0x000fec0003800000 */
.L_x_7283:
        /* <DEDUP_REMOVED lines=24> */
.L_x_7326:
[----:B------:R-:W-:Y:S05]  /*27a40*/  BSYNC B4 ;  /* 0x0000000000047941 */ /* 0x000fea0003800000 */
.L_x_7325:
        /* <DEDUP_REMOVED lines=18> */
.L_x_7328:
[----:B------:R-:W-:Y:S02]  /*27b70*/  ISETP.GE.AND P0, PT, R26, RZ, PT ;  /* 0x000000ff1a00720c */ /* 0x000fe40003f06270 */
[----:B------:R-:W-:-:S11]  /*27b80*/  MOV R3, 0x3fd774eb ;  /* 0x3fd774eb00037802 */ /* 0x000fd60000000f00 */
[----:B------:R-:W-:-:S04]  /*27b90*/  @P0 FFMA.FTZ R0, R3, 0.93318945169448852539, -R0 ;  /* 0x3f6ee58103000823 */ /* 0x000fc80000010800 */
[----:B------:R-:W-:-:S07]  /*27ba0*/  @!P0 FFMA.FTZ R0, R3, 0.93318945169448852539, R0 ;  /* 0x3f6ee58103008823 */ /* 0x000fce0000010000 */
.L_x_7329:
[----:B------:R-:W-:Y:S05]  /*27bb0*/  BSYNC B0 ;  /* 0x0000000000007941 */ /* 0x000fea0003800000 */
.L_x_7327:
        /* <DEDUP_REMOVED lines=13> */
.L_x_7324:
        /* <DEDUP_REMOVED lines=12> */
.L_x_7332:
[----:B------:R-:W-:Y:S05]  /*27d50*/  BSYNC B4 ;  /* 0x0000000000047941 */ /* 0x000fea0003800000 */
.L_x_7331:
        /* <DEDUP_REMOVED lines=18> */
.L_x_7334:
[----:B------:R-:W-:Y:S02]  /*27e80*/  ISETP.GE.AND P0, PT, R26, RZ, PT ;  /* 0x000000ff1a00720c */ /* 0x000fe40003f06270 */
[----:B------:R-:W-:-:S11]  /*27e90*/  MOV R3, 0x3fd774eb ;  /* 0x3fd774eb00037802 */ /* 0x000fd60000000f00 */
[----:B------:R-:W-:-:S04]  /*27ea0*/  @P0 FFMA.FTZ R0, R3, 0.93318945169448852539, -R0 ;  /* 0x3f6ee58103000823 */ /* 0x000fc80000010800 */
[----:B------:R-:W-:-:S07]  /*27eb0*/  @!P0 FFMA.FTZ R0, R3, 0.93318945169448852539, R0 ;  /* 0x3f6ee58103008823 */ /* 0x000fce0000010000 */
.L_x_7335:
[----:B------:R-:W-:Y:S05]  /*27ec0*/  BSYNC B0 ;  /* 0x0000000000007941 */ /* 0x000fea0003800000 */
.L_x_7333:
        /* <DEDUP_REMOVED lines=27> */
.L_x_7323:
        /* <DEDUP_REMOVED lines=33> */
.L_x_7337:
[----:B------:R-:W-:Y:S05]  /*28290*/  BSYNC B4 ;  /* 0x0000000000047941 */ /* 0x000fea0003800000 */
.L_x_7336:
        /* <DEDUP_REMOVED lines=18> */
.L_x_7339:
[----:B------:R-:W-:Y:S02]  /*283c0*/  ISETP.GE.AND P0, PT, R26, RZ, PT ;  /* 0x000000ff1a00720c */ /* 0x000fe40003f06270 */
[----:B------:R-:W-:-:S11]  /*283d0*/  MOV R3, 0x3fd774eb ;  /* 0x3fd774eb00037802 */ /* 0x000fd60000000f00 */
[----:B------:R-:W-:-:S04]  /*283e0*/  @P0 FFMA.FTZ R0, R3, 0.93318945169448852539, -R0 ;  /* 0x3f6ee58103000823 */ /* 0x000fc80000010800 */
[----:B------:R-:W-:-:S07]  /*283f0*/  @!P0 FFMA.FTZ R0, R3, 0.93318945169448852539, R0 ;  /* 0x3f6ee58103008823 */ /* 0x000fce0000010000 */
.L_x_7340:
[----:B------:R-:W-:Y:S05]  /*28400*/  BSYNC B0 ;  /* 0x0000000000007941 */ /* 0x000fea0003800000 */
.L_x_7338:
        /* <DEDUP_REMOVED lines=10> */
.L_x_7330:
[----:B------:R-:W-:Y:S05]  /*284b0*/  BSYNC B3 ;  /* 0x0000000000037941 */ /* 0x000fea0003800000 */
.L_x_7322:
[----:B------:R-:W-:Y:S01]  /*284c0*/  ISETP.NE.AND P0, PT, R29, RZ, PT ;  /* 0x000000ff1d00720c */ /* 0x000fe20003f05270 */
[----:B------:R-:W-:Y:S01]  /*284d0*/  FADD.FTZ R30, R31, 0.69314718246459960938 ;  /* 0x3f3172181f1e7421 */ /* 0x000fe20000010000 */
[----:B------:R-:W-:-:S11]  /*284e0*/  FADD.FTZ R3, |R0|, -RZ ;  /* 0x800000ff00037221 */ /* 0x000fd60000010200 */
[----:B------:R-:W-:Y:S01]  /*284f0*/  @!P0 FADD.FTZ R30, -R30, -RZ ;  /* 0x800000ff1e1e8221 */ /* 0x000fe20000010100 */
[----:B------:R-:W-:Y:S06]  /*28500*/  BRA `(.L_x_7281) ;  /* 0x00000000003c7947 */ /* 0x000fec0003800000 */
.L_x_7282:
        /* <DEDUP_REMOVED lines=15> */
.L_x_7281:
[----:B------:R-:W-:Y:S05]  /*28600*/  BSYNC B2 ;  /* 0x0000000000027941 */ /* 0x000fea0003800000 */
.L_x_7280:
        /* <DEDUP_REMOVED lines=19> */
.L_x_7343:
        /* <DEDUP_REMOVED lines=8> */
.L_x_7344:
        /* <DEDUP_REMOVED lines=8> */
.L_x_7345:
        /* <DEDUP_REMOVED lines=8> */
.L_x_7346:
        /* <DEDUP_REMOVED lines=9> */
.L_x_7347:
[----:B------:R-:W-:Y:S05]  /*28950*/  BSYNC B1 ;  /* 0x0000000000017941 */ /* 0x000fea0003800000 */
.L_x_7342:
[----:B------:R-:W-:-:S13]  /*28960*/  ISETP.GE.AND P0, PT, R13, R10, PT ;  /* 0x0000000a0d00720c */ /* 0x000fda0003f06270 */
[----:B-123--:R-:W1:Y:S01]  /*28970*/  @!P0 LDC.64 R4, c[0x0][0x218] ;  /* 0x00008600ff048b82 */ /* 0x00ee620000000a00 */
[----:B------:R-:W-:Y:S02]  /*28980*/  @!P0 IADD3 R9, R2, R13, RZ ;  /* 0x0000000d02098210 */ /* 0x000fe40007ffe0ff */
[----:B----4-:R-:W-:Y:S02]  /*28990*/  @!P0 F2FP.F16.F32.PACK_AB R7, R25, R24 ;  /* 0x000000181907823e */ /* 0x010fe400000000ff */
[----:B------:R-:W-:Y:S01]  /*289a0*/  @!P0 IADD3 R13, R13, 0x80, RZ ;  /* 0x000000800d0d8810 */ /* 0x000fe20007ffe0ff */
[----:B-1----:R-:W-:-:S05]  /*289b0*/  @!P0 IMAD.WIDE.U32 R4, R9, 0x4, R4 ;  /* 0x0000000409048825 */ /* 0x002fca00078e0004 */
[----:B------:R1:W-:Y:S02]  /*289c0*/  @!P0 STG.E desc[UR4][R4.64], R7 ;  /* 0x0000000704008986 */ /* 0x0003e4000c101904 */
.L_x_7348:
[----:B------:R-:W-:Y:S05]  /*289d0*/  BSYNC B0 ;  /* 0x0000000000007941 */ /* 0x000fea0003800000 */
.L_x_7341:
        /* <DEDUP_REMOVED lines=9> */
        .weak           $__internal_6_$__cuda_sm3x_div_rn_ftz_f32_slowpath
        .type           $__internal_6_$__cuda_sm3x_div_rn_ftz_f32_slowpath,@function
        .size           $__internal_6_$__cuda_sm3x_div_rn_ftz_f32_slowpath,(.L_x_20073 - $__internal_6_$__cuda_sm3x_div_rn_ftz_f32_slowpath)
$__internal_6_$__cuda_sm3x_div_rn_ftz_f32_slowpath:
        /* <DEDUP_REMOVED lines=32> */
.L_x_7351:
[----:B------:R-:W-:Y:S05]  /*28c70*/  BSYNC B1 ;  /* 0x0000000000017941 */ /* 0x000fea0003800000 */
.L_x_7350:
        /* <DEDUP_REMOVED lines=27> */
.L_x_7357:
[----:B------:R-:W-:-:S07]  /*28e30*/  LEA R0, R3, R0, 0x17 ;  /* 0x0000000003007211 */ /* 0x000fce00078eb8ff */
.L_x_7358:
[----:B------:R-:W-:Y:S05]  /*28e40*/  BSYNC B1 ;  /* 0x0000000000017941 */ /* 0x000fea0003800000 */
.L_x_7356:
[----:B------:R-:W-:Y:S05]  /*28e50*/  BRA `(.L_x_7359) ;  /* 0x0000000000207947 */ /* 0x000fea0003800000 */
.L_x_7355:
[----:B------:R-:W-:-:S04]  /*28e60*/  LOP3.LUT R0, R0, 0x80000000, R9, 0x48, !PT ;  /* 0x8000000000007812 */ /* 0x000fc800078e4809 */
[----:B------:R-:W-:Y:S01]  /*28e70*/  LOP3.LUT R0, R0, 0x7f800000, RZ, 0xfc, !PT ;  /* 0x7f80000000007812 */ /* 0x000fe200078efcff */
[----:B------:R-:W-:Y:S06]  /*28e80*/  BRA `(.L_x_7359) ;  /* 0x0000000000147947 */ /* 0x000fec0003800000 */
.L_x_7354:
[----:B------:R-:W-:Y:S01]  /*28e90*/  LOP3.LUT R0, R0, 0x80000000, R9, 0x48, !PT ;  /* 0x8000000000007812 */ /* 0x000fe200078e4809 */
[----:B------:R-:W-:Y:S06]  /*28ea0*/  BRA `(.L_x_7359) ;  /* 0x00000000000c7947 */ /* 0x000fec0003800000 */
.L_x_7353:
[----:B------:R-:W0:Y:S01]  /*28eb0*/  MUFU.RSQ R0, -QNAN ;  /* 0xffc0000000007908 */ /* 0x000e220000001400 */
[----:B------:R-:W-:Y:S05]  /*28ec0*/  BRA `(.L_x_7359) ;  /* 0x0000000000047947 */ /* 0x000fea0003800000 */
.L_x_7352:
[----:B------:R-:W-:-:S07]  /*28ed0*/  FADD.FTZ R0, R9, R0 ;  /* 0x0000000009007221 */ /* 0x000fce0000010000 */
.L_x_7359:
[----:B------:R-:W-:Y:S05]  /*28ee0*/  BSYNC B0 ;  /* 0x0000000000007941 */ /* 0x000fea0003800000 */
.L_x_7349:
[----:B------:R-:W-:Y:S01]  /*28ef0*/  HFMA2.MMA R7, -RZ, RZ, 0, 0 ;  /* 0x00000000ff077435 */ /* 0x000fe200000001ff */
[----:B------:R-:W-:-:S05]  /*28f00*/  MOV R6, R4 ;  /* 0x0000000400067202 */ /* 0x000fca0000000f00 */
[----:B0-----:R-:W-:Y:S05]  /*28f10*/  RET.REL.NODEC R6 `(_ZN2at6native29vectorized_elementwise_kernelILi8EZZZNS0_16acos_kernel_cudaERNS_18TensorIteratorBaseEENKUlvE_clEvENKUlvE1_clEvEUlN3c107complexINS6_4HalfEEEE_St5arrayIPcLm2EEEEviT0_T1_) ;  /* 0xfffffd7006387950 */ /* 0x001fea0003c3ffff */
.L_x_7360:
        /* <DEDUP_REMOVED lines=14> */
.L_x_20073:


//--------------------- .text._ZN2at6native18elementwise_kernelILi128ELi4EZNS0_15gpu_kernel_implIZZZNS0_16acos_kernel_cudaERNS_18TensorIteratorBaseEENKUlvE_clEvENKUlvE0_clEvEUlN3c107complexIfEEE_EEvS4_RKT_EUliE_EEviT1_ --------------------------
	.section	.text._ZN2at6native18elementwise_kernelILi128ELi4EZNS0_15gpu_kernel_implIZZZNS0_16acos_kernel_cudaERNS_18TensorIteratorBaseEENKUlvE_clEvENKUlvE0_clEvEUlN3c107complexIfEEE_EEvS4_RKT_EUliE_EEviT1_,"ax",@progbits
	.align	128
        .global         _ZN2at6native18elementwise_kernelILi128ELi4EZNS0_15gpu_kernel_implIZZZNS0_16acos_kernel_cudaERNS_18TensorIteratorBaseEENKUlvE_clEvENKUlvE0_clEvEUlN3c107complexIfEEE_EEvS4_RKT_EUliE_EEviT1_
        .type           _ZN2at6native18elementwise_kernelILi128ELi4EZNS0_15gpu_kernel_implIZZZNS0_16acos_kernel_cudaERNS_18TensorIteratorBaseEENKUlvE_clEvENKUlvE0_clEvEUlN3c107complexIfEEE_EEvS4_RKT_EUliE_EEviT1_,@function
        .size           _ZN2at6native18elementwise_kernelILi128ELi4EZNS0_15gpu_kernel_implIZZZNS0_16acos_kernel_cudaERNS_18TensorIteratorBaseEENKUlvE_clEvENKUlvE0_clEvEUlN3c107complexIfEEE_EEvS4_RKT_EUliE_EEviT1_,(.L_x_20074 - _ZN2at6native18elementwise_kernelILi128ELi4EZNS0_15gpu_kernel_implIZZZNS0_16acos_kernel_cudaERNS_18TensorIteratorBaseEENKUlvE_clEvENKUlvE0_clEvEUlN3c107complexIfEEE_EEvS4_RKT_EUliE_EEviT1_)
        .other          _ZN2at6native18elementwise_kernelILi128ELi4EZNS0_15gpu_kernel_implIZZZNS0_16acos_kernel_cudaERNS_18TensorIteratorBaseEENKUlvE_clEvENKUlvE0_clEvEUlN3c107complexIfEEE_EEvS4_RKT_EUliE_EEviT1_,@"STO_CUDA_ENTRY STV_DEFAULT"
_ZN2at6native18elementwise_kernelILi128ELi4EZNS0_15gpu_kernel_implIZZZNS0_16acos_kernel_cudaERNS_18TensorIteratorBaseEENKUlvE_clEvENKUlvE0_clEvEUlN3c107complexIfEEE_EEvS4_RKT_EUliE_EEviT1_:
.text._ZN2at6native18elementwise_kernelILi128ELi4EZNS0_15gpu_kernel_implIZZZNS0_16acos_kernel_cudaERNS_18TensorIteratorBaseEENKUlvE_clEvENKUlvE0_clEvEUlN3c107complexIfEEE_EEvS4_RKT_EUliE_EEviT1_:
        /* <DEDUP_REMOVED lines=312> */
.L_x_7363:
[----:B------:R-:W0:Y:S01]  /*1380*/  LDC.U8 R5, c[0x0][0x422] ;  /* 0x00010880ff057b82 */ /* 0x000e220000000000 */
[----:B------:R-:W-:Y:S01]  /*1390*/  ULDC.64 UR4, c[0x0][0x418] ;  /* 0x0001060000047ab9 */ /* 0x000fe20000000a00 */
[----:B------:R-:W-:Y:S01]  /*13a0*/  BSSY B7, `(.L_x_7364) ;  /* 0x00000f5000077945 */ /* 0x000fe20003800000 */
        /* <DEDUP_REMOVED lines=14> */
[----:B------:R-:W-:Y:S01]  /*1490*/  IMAD.MOV.U32 R7, RZ, RZ, RZ ;  /* 0x000000ffff077224 */ /* 0x000fe200078e00ff */
[----:B--2---:R0:W1:Y:S01]  /*14a0*/  I2F.S16 R6, R2 ;  /* 0x0000000200067306 */ /* 0x0040620000101400 */
[----:B------:R-:W-:Y:S05]  /*14b0*/  BRA `(.L_x_7370) ;  /* 0x0000000c008c7947 */ /* 0x000fea0003800000 */
.L_x_7368:
[----:B------:R-:W2:Y:S01]  /*14c0*/  LDG.E.U8 R2, desc[UR36][R2.64] ;  /* 0x0000002402027981 */ /* 0x000ea2000c1e1100 */
[----:B------:R-:W-:Y:S01]  /*14d0*/  IMAD.MOV.U32 R7, RZ, RZ, RZ ;  /* 0x000000ffff077224 */ /* 0x000fe200078e00ff */
[----:B--2---:R-:W-:Y:S01]  /*14e0*/  I2FP.F32.U32 R6, R2 ;  /* 0x0000000200067245 */ /* 0x004fe20000201000 */
[----:B------:R-:W-:Y:S06]  /*14f0*/  BRA `(.L_x_7370) ;  /* 0x0000000c007c7947 */ /* 0x000fec0003800000 */
.L_x_7367:
[----:B------:R-:W-:-:S13]  /*1500*/  ISETP.NE.AND P0, PT, R4, 0x2, PT ;  /* 0x000000020400780c */ /* 0x000fda0003f05270 */
[----:B------:R-:W-:Y:S05]  /*1510*/  @!P0 BRA `(.L_x_7371) ;  /* 0x0000000000308947 */ /* 0x000fea0003800000 */
[----:B------:R-:W-:-:S13]  /*1520*/  ISETP.NE.AND P0, PT, R4, 0x3, PT ;  /* 0x000000030400780c */ /* 0x000fda0003f05270 */
[----:B------:R-:W-:Y:S05]  /*1530*/  @!P0 BRA `(.L_x_7372) ;  /* 0x0000000000188947 */ /* 0x000fea0003800000 */
[----:B------:R-:W-:-:S13]  /*1540*/  ISETP.NE.AND P0, PT, R4, 0x4, PT ;  /* 0x000000040400780c */ /* 0x000fda0003f05270 */
[----:B------:R-:W-:Y:S05]  /*1550*/  @P0 BRA `(.L_x_7369) ;  /* 0x0000000c00000947 */ /* 0x000fea0003800000 */
[----:B------:R-:W2:Y:S01]  /*1560*/  LDG.E.64 R2, desc[UR36][R2.64] ;  /* 0x0000002402027981 */ /* 0x000ea2000c1e1b00 */
[----:B------:R-:W-:Y:S01]  /*1570*/  MOV R7, RZ ;  /* 0x000000ff00077202 */ /* 0x000fe20000000f00 */
[----:B--2---:R4:W0:Y:S01]  /*1580*/  I2F.S64 R6, R2 ;  /* 0x0000000200067312 */ /* 0x0048220000301400 */
[----:B------:R-:W-:Y:S05]  /*1590*/  BRA `(.L_x_7370) ;  /* 0x0000000c00547947 */ /* 0x000fea0003800000 */
.L_x_7372:
[----:B------:R-:W2:Y:S01]  /*15a0*/  LDG.E R2, desc[UR36][R2.64] ;  /* 0x0000002402027981 */ /* 0x000ea2000c1e1900 */
[----:B------:R-:W-:Y:S01]  /*15b0*/  IMAD.MOV.U32 R7, RZ, RZ, RZ ;  /* 0x000000ffff077224 */ /* 0x000fe200078e00ff */
[----:B--2---:R-:W-:Y:S01]  /*15c0*/  I2FP.F32.S32 R6, R2 ;  /* 0x0000000200067245 */ /* 0x004fe20000201400 */
[----:B------:R-:W-:Y:S06]  /*15d0*/  BRA `(.L_x_7370) ;  /* 0x0000000c00447947 */ /* 0x000fec0003800000 */
.L_x_7371:
[----:B------:R-:W2:Y:S01]  /*15e0*/  LDG.E.U16 R2, desc[UR36][R2.64] ;  /* 0x0000002402027981 */ /* 0x000ea2000c1e1500 */
[----:B------:R-:W-:Y:S01]  /*15f0*/  IMAD.MOV.U32 R7, RZ, RZ, RZ ;  /* 0x000000ffff077224 */ /* 0x000fe200078e00ff */
[----:B--2---:R0:W1:Y:S01]  /*1600*/  I2F.S16 R6, R2 ;  /* 0x0000000200067306 */ /* 0x0040620000101400 */
[----:B------:R-:W-:Y:S05]  /*1610*/  BRA `(.L_x_7370) ;  /* 0x0000000c00347947 */ /* 0x000fea0003800000 */
.L_x_7366:
[----:B------:R-:W-:-:S13]  /*1620*/  ISETP.GT.AND P0, PT, R4, 0x6, PT ;  /* 0x000000060400780c */ /* 0x000fda0003f04270 */
[----:B------:R-:W-:Y:S05]  /*1630*/  @P0 BRA `(.L_x_7373) ;  /* 0x00000000002c0947 */ /* 0x000fea0003800000 */
[----:B------:R-:W-:-:S13]  /*1640*/  ISETP.NE.AND P0, PT, R4, 0x5, PT ;  /* 0x000000050400780c */ /* 0x000fda0003f05270 */
[----:B------:R-:W-:Y:S05]  /*1650*/  @!P0 BRA `(.L_x_7374) ;  /* 0x0000000000148947 */ /* 0x000fea0003800000 */
[----:B------:R-:W-:-:S13]  /*1660*/  ISETP.NE.AND P0, PT, R4, 0x6, PT ;  /* 0x000000060400780c */ /* 0x000fda0003f05270 */
[----:B------:R-:W-:Y:S05]  /*1670*/  @P0 BRA `(.L_x_7369) ;  /* 0x0000000800b80947 */ /* 0x000fea0003800000 */
[----:B------:R2:W5:Y:S01]  /*1680*/  LDG.E R6, desc[UR36][R2.64] ;  /* 0x0000002402067981 */ /* 0x000562000c1e1900 */
[----:B------:R-:W-:Y:S01]  /*1690*/  HFMA2.MMA R7, -RZ, RZ, 0, 0 ;  /* 0x00000000ff077435 */ /* 0x000fe200000001ff */
[----:B------:R-:W-:Y:S10]  /*16a0*/  BRA `(.L_x_7370) ;  /* 0x0000000c00107947 */ /* 0x000ff40003800000 */
.L_x_7374:
[----:B------:R-:W2:Y:S01]  /*16b0*/  LDG.E.U16 R2, desc[UR36][R2.64] ;  /* 0x0000002402027981 */ /* 0x000ea2000c1e1500 */
[----:B------:R-:W-:Y:S02]  /*16c0*/  IMAD.MOV.U32 R7, RZ, RZ, RZ ;  /* 0x000000ffff077224 */ /* 0x000fe400078e00ff */
[----:B--2---:R-:W-:Y:S01]  /*16d0*/  HADD2.F32 R6, -RZ, R2.H0_H0 ;  /* 0x20000002ff067230 */ /* 0x004fe20000004100 */
[----:B------:R-:W-:Y:S06]  /*16e0*/  BRA `(.L_x_7370) ;  /* 0x0000000c00007947 */ /* 0x000fec0003800000 */
.L_x_7373:
[----:B------:R-:W-:-:S13]  /*16f0*/  ISETP.NE.AND P0, PT, R4, 0x7, PT ;  /* 0x000000070400780c */ /* 0x000fda0003f05270 */
[----:B------:R-:W-:Y:S05]  /*1700*/  @!P0 BRA `(.L_x_7375) ;  /* 0x0000000000288947 */ /* 0x000fea0003800000 */
[----:B------:R-:W-:-:S13]  /*1710*/  ISETP.NE.AND P0, PT, R4, 0x8, PT ;  /* 0x000000080400780c */ /* 0x000fda0003f05270 */
[----:B------:R-:W-:Y:S05]  /*1720*/  @!P0 BRA `(.L_x_7376) ;  /* 0x0000000000108947 */ /* 0x000fea0003800000 */
[----:B------:R-:W-:-:S13]  /*1730*/  ISETP.NE.AND P0, PT, R4, 0x9, PT ;  /* 0x000000090400780c */ /* 0x000fda0003f05270 */
[----:B------:R-:W-:Y:S05]  /*1740*/  @P0 BRA `(.L_x_7369) ;  /* 0x0000000800840947 */ /* 0x000fea0003800000 */
[----:B------:R3:W5:Y:S01]  /*1750*/  LDG.E.64 R6, desc[UR36][R2.64] ;  /* 0x0000002402067981 */ /* 0x000762000c1e1b00 */
[----:B------:R-:W-:Y:S05]  /*1760*/  BRA `(.L_x_7370) ;  /* 0x0000000800e07947 */ /* 0x000fea0003800000 */
.L_x_7376:
[----:B------:R-:W2:Y:S02]  /*1770*/  LDG.E R2, desc[UR36][R2.64] ;  /* 0x0000002402027981 */ /* 0x000ea4000c1e1900 */
[--C-:B--2---:R-:W-:Y:S02]  /*1780*/  HADD2.F32 R7, -RZ, R2.reuse.H1_H1 ;  /* 0x30000002ff077230 */ /* 0x104fe40000004100 */
[----:B------:R-:W-:Y:S01]  /*1790*/  HADD2.F32 R6, -RZ, R2.H0_H0 ;  /* 0x20000002ff067230 */ /* 0x000fe20000004100 */
[----:B------:R-:W-:Y:S06]  /*17a0*/  BRA `(.L_x_7370) ;  /* 0x0000000800d07947 */ /* 0x000fec0003800000 */
.L_x_7375:
[----:B------:R-:W2:Y:S01]  /*17b0*/  LDG.E.64 R2, desc[UR36][R2.64] ;  /* 0x0000002402027981 */ /* 0x000ea2000c1e1b00 */
[----:B------:R-:W-:Y:S01]  /*17c0*/  UMOV UR4, 0xf0000000 ;  /* 0xf000000000047882 */ /* 0x000fe20000000000 */
[----:B------:R-:W-:Y:S01]  /*17d0*/  UMOV UR5, 0x380fffff ;  /* 0x380fffff00057882 */ /* 0x000fe20000000000 */
[----:B------:R-:W-:Y:S01]  /*17e0*/  IMAD.MOV.U32 R7, RZ, RZ, RZ ;  /* 0x000000ffff077224 */ /* 0x000fe200078e00ff */
[----:B--2---:R-:W0:Y:S01]  /*17f0*/  F2F.F32.F64 R6, R2 ;  /* 0x0000000200067310 */ /* 0x004e220000301000 */
[----:B------:R-:W-:-:S14]  /*1800*/  DSETP.GEU.AND P0, PT, |R2|, UR4, PT ;  /* 0x0000000402007e2a */ /* 0x000fdc000bf0e200 */
[----:B0-----:R-:W-:Y:S01]  /*1810*/  @!P0 FMUL R6, R6, 1.175494350822287508e-38 ;  /* 0x0080000006068820 */ /* 0x001fe20000400000 */
[----:B------:R-:W-:Y:S06]  /*1820*/  BRA `(.L_x_7370) ;  /* 0x0000000800b07947 */ /* 0x000fec0003800000 */
.L_x_7365:
        /* <DEDUP_REMOVED lines=9> */
[----:B------:R-:W-:Y:S02]  /*18c0*/  MOV R7, RZ ;  /* 0x000000ff00077202 */ /* 0x000fe40000000f00 */
[----:B--2---:R-:W-:-:S04]  /*18d0*/  ISETP.NE.AND P0, PT, R2, RZ, PT ;  /* 0x000000ff0200720c */ /* 0x004fc80003f05270 */
[----:B------:R-:W-:Y:S01]  /*18e0*/  FSEL R6, RZ, 1, !P0 ;  /* 0x3f800000ff067808 */ /* 0x000fe20004000000 */
[----:B------:R-:W-:Y:S08]  /*18f0*/  BRA `(.L_x_7370) ;  /* 0x00000008007c7947 */ /* 0x000ff00003800000 */
.L_x_7379:
[----:B------:R-:W2:Y:S01]  /*1900*/  LDG.E.128 R8, desc[UR36][R2.64] ;  /* 0x0000002402087981 */ /* 0x000ea2000c1e1d00 */
[----:B------:R-:W-:Y:S01]  /*1910*/  UMOV UR4, 0xf0000000 ;  /* 0xf000000000047882 */ /* 0x000fe20000000000 */
[----:B------:R-:W-:Y:S01]  /*1920*/  UMOV UR5, 0x380fffff ;  /* 0x380fffff00057882 */ /* 0x000fe20000000000 */
[----:B--2---:R-:W0:Y:S01]  /*1930*/  F2F.F32.F64 R7, R10 ;  /* 0x0000000a00077310 */ /* 0x004e220000301000 */
[----:B------:R-:W-:Y:S02]  /*1940*/  DSETP.GEU.AND P0, PT, |R10|, UR4, PT ;  /* 0x000000040a007e2a */ /* 0x000fe4000bf0e200 */
[----:B------:R-:W-:-:S05]  /*1950*/  DSETP.GEU.AND P1, PT, |R8|, UR4, PT ;  /* 0x0000000408007e2a */ /* 0x000fca000bf2e200 */
[----:B------:R-:W1:Y:S07]  /*1960*/  F2F.F32.F64 R6, R8 ;  /* 0x0000000800067310 */ /* 0x000e6e0000301000 */
[----:B0-----:R-:W-:Y:S02]  /*1970*/  @!P0 FMUL R7, R7, 1.175494350822287508e-38 ;  /* 0x0080000007078820 */ /* 0x001fe40000400000 */
[----:B-1----:R-:W-:Y:S01]  /*1980*/  @!P1 FMUL R6, R6, 1.175494350822287508e-38 ;  /* 0x0080000006069820 */ /* 0x002fe20000400000 */
[----:B------:R-:W-:Y:S06]  /*1990*/  BRA `(.L_x_7370) ;  /* 0x0000000800547947 */ /* 0x000fec0003800000 */
.L_x_7378:
        /* <DEDUP_REMOVED lines=8> */
[----:B------:R-:W-:Y:S01]  /*1a20*/  HFMA2.MMA R7, -RZ, RZ, 0, 0 ;  /* 0x00000000ff077435 */ /* 0x000fe200000001ff */
        /* <DEDUP_REMOVED lines=8> */
[----:B------:R-:W-:Y:S01]  /*1ab0*/  SEL R5, R4, RZ, P0 ;  /* 0x000000ff04057207 */ /* 0x000fe20000000000 */
[----:B------:R-:W-:-:S04]  /*1ac0*/  VIADD R4, R0, 0x1000000 ;  /* 0x0100000000047836 */ /* 0x000fc80000000000 */
[----:B------:R-:W-:Y:S01]  /*1ad0*/  IMAD R8, R5, R8, 0x3c000000 ;  /* 0x3c00000005087424 */ /* 0x000fe200078e0208 */
[----:B------:R-:W-:Y:S02]  /*1ae0*/  SHF.L.U32 R5, R0, R5, RZ ;  /* 0x0000000500057219 */ /* 0x000fe400000006ff */
[----:B------:R-:W-:Y:S02]  /*1af0*/  SHF.R.S32.HI R4, RZ, 0x8, R4 ;  /* 0x00000008ff047819 */ /* 0x000fe40000011404 */
[----:B------:R-:W-:-:S04]  /*1b00*/  LEA.HI R5, R5, R8, RZ, 0x1c ;  /* 0x0000000805057211 */ /* 0x000fc800078fe0ff */
[----:B------:R-:W-:-:S04]  /*1b10*/  LOP3.LUT R5, R5, 0x7f800000, R4, 0xf8, !PT ;  /* 0x7f80000005057812 */ /* 0x000fc800078ef804 */
[----:B------:R-:W-:-:S04]  /*1b20*/  LOP3.LUT R5, R5, R2, RZ, 0x30, !PT ;  /* 0x0000000205057212 */ /* 0x000fc800078e30ff */
[----:B------:R-:W-:Y:S01]  /*1b30*/  LOP3.LUT R6, R5, 0x80000000, R6, 0xf8, !PT ;  /* 0x8000000005067812 */ /* 0x000fe200078ef806 */
[----:B------:R-:W-:Y:S06]  /*1b40*/  BRA `(.L_x_7370) ;  /* 0x0000000400e87947 */ /* 0x000fec0003800000 */
.L_x_7381:
[----:B------:R-:W2:Y:S01]  /*1b50*/  LDG.E.U8 R2, desc[UR36][R2.64] ;  /* 0x0000002402027981 */ /* 0x000ea2000c1e1100 */
[----:B------:R-:W-:Y:S02]  /*1b60*/  IMAD.MOV.U32 R7, RZ, RZ, RZ ;  /* 0x000000ffff077224 */ /* 0x000fe400078e00ff */
        /* <DEDUP_REMOVED lines=12> */
.L_x_7380:
[----:B------:R-:W2:Y:S01]  /*1c30*/  LDG.E.U16 R2, desc[UR36][R2.64] ;  /* 0x0000002402027981 */ /* 0x000ea2000c1e1500 */
[----:B------:R-:W-:Y:S01]  /*1c40*/  MOV R7, RZ ;  /* 0x000000ff00077202 */ /* 0x000fe20000000f00 */
[----:B--2---:R-:W-:Y:S01]  /*1c50*/  IMAD.U32 R6, R2, 0x10000, RZ ;  /* 0x0001000002067824 */ /* 0x004fe200078e00ff */
[----:B------:R-:W-:Y:S06]  /*1c60*/  BRA `(.L_x_7370) ;  /* 0x0000000400a07947 */ /* 0x000fec0003800000 */
.L_x_7377:
        /* <DEDUP_REMOVED lines=9> */
[----:B------:R-:W-:Y:S01]  /*1d00*/  IMAD.MOV.U32 R7, RZ, RZ, RZ ;  /* 0x000000ffff077224 */ /* 0x000fe200078e00ff */
[----:B--2---:R-:W-:Y:S01]  /*1d10*/  I2FP.F32.U32 R6, R2 ;  /* 0x0000000200067245 */ /* 0x004fe20000201000 */
[----:B------:R-:W-:Y:S06]  /*1d20*/  BRA `(.L_x_7370) ;  /* 0x0000000400707947 */ /* 0x000fec0003800000 */
.L_x_7384:
[----:B------:R-:W2:Y:S01]  /*1d30*/  LDG.E.U8 R2, desc[UR36][R2.64] ;  /* 0x0000002402027981 */ /* 0x000ea2000c1e1100 */
[----:B------:R-:W-:Y:S02]  /*1d40*/  CS2R R6, SRZ ;  /* 0x0000000000067805 */ /* 0x000fe4000001ff00 */
        /* <DEDUP_REMOVED lines=18> */
.L_x_7386:
[----:B------:R-:W-:Y:S05]  /*1e70*/  BSYNC B0 ;  /* 0x0000000000007941 */ /* 0x000fea0003800000 */
.L_x_7385:
[----:B------:R-:W-:Y:S02]  /*1e80*/  LEA R3, R0, 0x3b800000, 0x17 ;  /* 0x3b80000000037811 */ /* 0x000fe400078eb8ff */
[----:B------:R-:W-:-:S04]  /*1e90*/  SHF.L.U32 R2, R2, 0x14, RZ ;  /* 0x0000001402027819 */ /* 0x000fc800000006ff */
[----:B------:R-:W-:Y:S01]  /*1ea0*/  LOP3.LUT R6, R3, R2, R6, 0xfe, !PT ;  /* 0x0000000203067212 */ /* 0x000fe200078efe06 */
[----:B------:R-:W-:Y:S06]  /*1eb0*/  BRA `(.L_x_7370) ;  /* 0x00000004000c7947 */ /* 0x000fec0003800000 */
.L_x_7383:
[----:B------:R-:W2:Y:S01]  /*1ec0*/  LDG.E.U8 R2, desc[UR36][R2.64] ;  /* 0x0000002402027981 */ /* 0x000ea2000c1e1100 */
[----:B------:R-:W-:Y:S02]  /*1ed0*/  CS2R R6, SRZ ;  /* 0x0000000000067805 */ /* 0x000fe4000001ff00 */
        /* <DEDUP_REMOVED lines=18> */
.L_x_7388:
[----:B------:R-:W-:Y:S05]  /*2000*/  BSYNC B0 ;  /* 0x0000000000007941 */ /* 0x000fea0003800000 */
.L_x_7387:
[----:B------:R-:W-:Y:S01]  /*2010*/  IMAD.SHL.U32 R2, R2, 0x200000, RZ ;  /* 0x0020000002027824 */ /* 0x000fe200078e00ff */
[----:B------:R-:W-:-:S04]  /*2020*/  LEA R3, R0, 0x37800000, 0x17 ;  /* 0x3780000000037811 */ /* 0x000fc800078eb8ff */
[----:B------:R-:W-:Y:S01]  /*2030*/  LOP3.LUT R6, R3, R2, R6, 0xfe, !PT ;  /* 0x0000000203067212 */ /* 0x000fe200078efe06 */
[----:B------:R-:W-:Y:S06]  /*2040*/  BRA `(.L_x_7370) ;  /* 0x0000000000a87947 */ /* 0x000fec0003800000 */
.L_x_7382:
        /* <DEDUP_REMOVED lines=14> */
.L_x_7392:
[----:B------:R-:W-:Y:S05]  /*2130*/  BSYNC B0 ;  /* 0x0000000000007941 */ /* 0x000fea0003800000 */
.L_x_7391:
[----:B------:R-:W-:Y:S01]  /*2140*/  IMAD.MOV.U32 R7, RZ, RZ, RZ ;  /* 0x000000ffff077224 */ /* 0x000fe200078e00ff */
[----:B------:R-:W-:Y:S06]  /*2150*/  BRA `(.L_x_7370) ;  /* 0x0000000000647947 */ /* 0x000fec0003800000 */
.L_x_7369:
        /* <DEDUP_REMOVED lines=16> */
.L_x_7393:
[----:B------:R-:W-:Y:S01]  /*2260*/  CS2R R6, SRZ ;  /* 0x0000000000067805 */ /* 0x000fe2000001ff00 */
[----:B------:R-:W-:Y:S06]  /*2270*/  BRA `(.L_x_7370) ;  /* 0x00000000001c7947 */ /* 0x000fec0003800000 */
.L_x_7390:
[----:B------:R-:W2:Y:S01]  /*2280*/  LDG.E.64 R2, desc[UR36][R2.64] ;  /* 0x0000002402027981 */ /* 0x000ea2000c1e1b00 */
[----:B------:R-:W-:Y:S01]  /*2290*/  MOV R7, RZ ;  /* 0x000000ff00077202 */ /* 0x000fe20000000f00 */
[----:B--2---:R0:W1:Y:S01]  /*22a0*/  I2F.U64 R6, R2 ;  /* 0x0000000200067312 */ /* 0x0040620000301000 */
[----:B------:R-:W-:Y:S05]  /*22b0*/  BRA `(.L_x_7370) ;  /* 0x00000000000c7947 */ /* 0x000fea0003800000 */
.L_x_7389:
[----:B------:R-:W2:Y:S01]  /*22c0*/  LDG.E R2, desc[UR36][R2.64] ;  /* 0x0000002402027981 */ /* 0x000ea2000c1e1900 */
[----:B------:R-:W-:Y:S01]  /*22d0*/  IMAD.MOV.U32 R7, RZ, RZ, RZ ;  /* 0x000000ffff077224 */ /* 0x000fe200078e00ff */
[----:B--2---:R-:W-:-:S07]  /*22e0*/  I2FP.F32.U32 R6, R2 ;  /* 0x0000000200067245 */ /* 0x004fce0000201000 */
.L_x_7370:
[----:B------:R-:W-:Y:S05]  /*22f0*/  BSYNC B7 ;  /* 0x0000000000077941 */ /* 0x000fea0003800000 */
.L_x_7364:
[----:B01---5:R-:W-:Y:S01]  /*2300*/  FSETP.GTU.FTZ.AND P0, PT, |R6|, +INF , PT ;  /* 0x7f8000000600780b */ /* 0x023fe20003f1c200 */
[----:B------:R-:W-:Y:S01]  /*2310*/  ULDC.64 UR4, c[0x0][0x410] ;  /* 0x0001040000047ab9 */ /* 0x000fe20000000a00 */
[----:B------:R-:W-:Y:S01]  /*2320*/  FSETP.GTU.FTZ.AND P1, PT, |R7|, +INF , PT ;  /* 0x7f8000000700780b */ /* 0x000fe20003f3c200 */
[----:B------:R-:W-:Y:S01]  /*2330*/  BSSY B0, `(.L_x_7394) ;  /* 0x0000281000007945 */ /* 0x000fe20003800000 */
[----:B------:R-:W-:Y:S01]  /*2340*/  IADD3 R4, P2, R18, UR4, RZ ;  /* 0x0000000412047c10 */ /* 0x000fe2000ff5e0ff */
[----:B------:R-:W-:Y:S01]  /*2350*/  FADD.FTZ R8, |R6|, -RZ ;  /* 0x800000ff06087221 */ /* 0x000fe20000010200 */
[----:B------:R-:W-:-:S03]  /*2360*/  PLOP3.LUT P0, PT, P0, P1, PT, 0xa8, 0x0 ;  /* 0x000000000000781c */ /* 0x000fc60000703570 */
[----:B------:R-:W-:-:S10]  /*2370*/  IMAD.X R5, RZ, RZ, UR5, P2 ;  /* 0x00000005ff057e24 */ /* 0x000fd400090e06ff */
        /* <DEDUP_REMOVED lines=15> */
[----:B--234-:R-:W-:Y:S01]  /*2470*/  FADD.FTZ R3, R8, -1 ;  /* 0xbf80000008037421 */ /* 0x01cfe20000010000 */
        /* <DEDUP_REMOVED lines=52> */
[----:B0-----:R-:W-:Y:S01]  /*27c0*/  @!P0 FMUL.FTZ R10, R10, |R7| ;  /* 0x400000070a0a8220 */ /* 0x001fe20000410000 */
[----:B------:R-:W-:Y:S06]  /*27d0*/  @!P0 BRA `(.L_x_7400) ;  /* 0x0000000400808947 */ /* 0x000fec0003800000 */
[----:B------:R-:W-:Y:S01]  /*27e0*/  FMUL.FTZ R10, R0, R3 ;  /* 0x00000003000a7220 */ /* 0x000fe20000410000 */
[----:B------:R-:W-:Y:S01]  /*27f0*/  IMAD.MOV.U32 R18, RZ, RZ, 0x3e800000 ;  /* 0x3e800000ff127424 */ /* 0x000fe200078e00ff */
[----:B------:R-:W-:-:S04]  /*2800*/  HFMA2.MMA R21, -RZ, RZ, 1.3056640625, -1.8671875 ;  /* 0x3d39bf78ff157435 */ /* 0x000fc800000001ff */
        /* <DEDUP_REMOVED lines=30> */
.L_x_7402:
        /* <DEDUP_REMOVED lines=10> */
.L_x_7404:
[----:B------:R-:W-:-:S04]  /*2a90*/  FADD.FTZ R10, -R0, R9 ;  /* 0x00000009000a7221 */ /* 0x000fc80000010100 */
[----:B------:R-:W-:-:S07]  /*2aa0*/  FMUL.FTZ R10, R10, 0.5 ;  /* 0x3f0000000a0a7820 */ /* 0x000fce0000410000 */
.L_x_7405:
[----:B------:R-:W-:Y:S05]  /*2ab0*/  BSYNC B2 ;  /* 0x0000000000027941 */ /* 0x000fea0003800000 */
.L_x_7403:
        /* <DEDUP_REMOVED lines=11> */
.L_x_7407:
[----:B------:R-:W-:-:S04]  /*2b70*/  FADD.FTZ R12, R2, -R15 ;  /* 0x8000000f020c7221 */ /* 0x000fc80000010000 */
[----:B------:R-:W-:-:S07]  /*2b80*/  FMUL.FTZ R15, R12, 0.5 ;  /* 0x3f0000000c0f7820 */ /* 0x000fce0000410000 */
.L_x_7408:
[----:B------:R-:W-:Y:S05]  /*2b90*/  BSYNC B2 ;  /* 0x0000000000027941 */ /* 0x000fea0003800000 */
.L_x_7406:
[----:B------:R-:W-:Y:S01]  /*2ba0*/  FADD.FTZ R15, R15, R10 ;  /* 0x0000000a0f0f7221 */ /* 0x000fe20000010000 */
[----:B------:R-:W-:Y:S01]  /*2bb0*/  FADD.FTZ R10, R13, 1 ;  /* 0x3f8000000d0a7421 */ /* 0x000fe20000010000 */
[----:B------:R-:W-:Y:S01]  /*2bc0*/  MOV R18, 0x3e800000 ;  /* 0x3e80000000127802 */ /* 0x000fe20000000f00 */
[----:B------:R-:W-:Y:S02]  /*2bd0*/  IMAD.MOV.U32 R23, RZ, RZ, 0x3d39bf78 ;  /* 0x3d39bf78ff177424 */ /* 0x000fe400078e00ff */
[----:B------:R-:W-:-:S06]  /*2be0*/  FMUL.FTZ R10, R10, R15 ;  /* 0x0000000f0a0a7220 */ /* 0x000fcc0000410000 */
        /* <DEDUP_REMOVED lines=30> */
.L_x_7401:
[----:B------:R0:W1:Y:S02]  /*2dd0*/  MUFU.SQRT R10, R11 ;  /* 0x0000000b000a7308 */ /* 0x0000640000002000 */
.L_x_7400:
[----:B------:R-:W-:Y:S05]  /*2de0*/  BSYNC B1 ;  /* 0x0000000000017941 */ /* 0x000fea0003800000 */
.L_x_7399:
        /* <DEDUP_REMOVED lines=24> */
.L_x_7415:
[----:B------:R-:W-:-:S04]  /*2f70*/  FADD.FTZ R0, -R0, R9 ;  /* 0x0000000900007221 */ /* 0x000fc80000010100 */
[----:B------:R-:W-:-:S07]  /*2f80*/  FMUL.FTZ R0, R0, 0.5 ;  /* 0x3f00000000007820 */ /* 0x000fce0000410000 */
.L_x_7416:
[----:B------:R-:W-:Y:S05]  /*2f90*/  BSYNC B2 ;  /* 0x0000000000027941 */ /* 0x000fea0003800000 */
.L_x_7414:
        /* <DEDUP_REMOVED lines=10> */
.L_x_7418:
[----:B------:R-:W-:-:S04]  /*3040*/  FADD.FTZ R2, -R3, R2 ;  /* 0x0000000203027221 */ /* 0x000fc80000010100 */
[----:B------:R-:W-:-:S07]  /*3050*/  FMUL.FTZ R3, R2, 0.5 ;  /* 0x3f00000002037820 */ /* 0x000fce0000410000 */
.L_x_7419:
[----:B------:R-:W-:Y:S05]  /*3060*/  BSYNC B2 ;  /* 0x0000000000027941 */ /* 0x000fea0003800000 */
.L_x_7417:
[----:B------:R-:W-:Y:S01]  /*3070*/  FADD.FTZ R0, R3, R0 ;  /* 0x0000000003007221 */ /* 0x000fe20000010000 */
[----:B------:R-:W-:Y:S01]  /*3080*/  FADD.FTZ R13, R8, R13 ;  /* 0x0000000d080d7221 */ /* 0x000fe20000010000 */
[----:B------:R-:W-:-:S03]  /*3090*/  PLOP3.LUT P0, PT, PT, PT, PT, 0x80, 0x0 ;  /* 0x000000000000781c */ /* 0x000fc60003f0f070 */
[----:B------:R-:W-:-:S06]  /*30a0*/  FMUL.FTZ R13, R13, R0 ;  /* 0x000000000d0d7220 */ /* 0x000fcc0000410000 */
[----:B------:R-:W2:Y:S01]  /*30b0*/  MUFU.SQRT R13, R13 ;  /* 0x0000000d000d7308 */ /* 0x000ea20000002000 */
[----:B------:R-:W-:Y:S05]  /*30c0*/  BRA `(.L_x_7411) ;  /* 0x0000000000687947 */ /* 0x000fea0003800000 */
.L_x_7413:
        /* <DEDUP_REMOVED lines=15> */
.L_x_7412:
        /* <DEDUP_REMOVED lines=8> */
.L_x_7410:
[----:B------:R-:W-:Y:S01]  /*3240*/  PLOP3.LUT P0, PT, PT, PT, PT, 0x80, 0x0 ;  /* 0x000000000000781c */ /* 0x000fe20003f0f070 */
[----:B------:R-:W-:Y:S01]  /*3250*/  FMUL.FTZ R13, R13, 16777216 ;  /* 0x4b8000000d0d7820 */ /* 0x000fe20000410000 */
[----:B------:R-:W-:-:S11]  /*3260*/  FMUL.FTZ R8, R8, 16777216 ;  /* 0x4b80000008087820 */ /* 0x000fd60000410000 */
.L_x_7411:
[----:B------:R-:W-:Y:S05]  /*3270*/  BSYNC B1 ;  /* 0x0000000000017941 */ /* 0x000fea0003800000 */
.L_x_7409:
        /* <DEDUP_REMOVED lines=33> */
.L_x_7422:
        /* <DEDUP_REMOVED lines=28> */
.L_x_7421:
        /* <DEDUP_REMOVED lines=19> */
[----:B01----:R-:W-:Y:S05]  /*3780*/  CALL.REL.NOINC `($__internal_7_$__cuda_sm3x_div_rn_ftz_f32_slowpath) ;  /* 0x0000012c008c7944 */ /* 0x003fea0003c00000 */
[----:B------:R-:W-:-:S07]  /*3790*/  MOV R2, R0 ;  /* 0x0000000000027202 */ /* 0x000fce0000000f00 */
.L_x_7426:
[----:B------:R-:W-:Y:S05]  /*37a0*/  BSYNC B4 ;  /* 0x0000000000047941 */ /* 0x000fea0003800000 */
.L_x_7425:
        /* <DEDUP_REMOVED lines=18> */
.L_x_7428:
[----:B------:R-:W-:Y:S01]  /*38d0*/  ISETP.GE.AND P0, PT, R8, RZ, PT ;  /* 0x000000ff0800720c */ /* 0x000fe20003f06270 */
[----:B------:R-:W-:-:S12]  /*38e0*/  HFMA2.MMA R3, -RZ, RZ, 1.9599609375, 20144 ;  /* 0x3fd774ebff037435 */ /* 0x000fd800000001ff */
[----:B------:R-:W-:-:S04]  /*38f0*/  @P0 FFMA.FTZ R2, R3, 0.93318945169448852539, -R2 ;  /* 0x3f6ee58103020823 */ /* 0x000fc80000010802 */
[----:B------:R-:W-:-:S07]  /*3900*/  @!P0 FFMA.FTZ R2, R3, 0.93318945169448852539, R2 ;  /* 0x3f6ee58103028823 */ /* 0x000fce0000010002 */
.L_x_7429:
[----:B------:R-:W-:Y:S05]  /*3910*/  BSYNC B1 ;  /* 0x0000000000017941 */ /* 0x000fea0003800000 */
.L_x_7427:
[C---:B------:R-:W-:Y:S01]  /*3920*/  FSETP.NEU.FTZ.AND P0, PT, |R8|.reuse, |R13|, PT ;  /* 0x4000000d0800720b */ /* 0x040fe20003f1d200 */
[----:B------:R-:W-:Y:S01]  /*3930*/  IMAD.MOV.U32 R0, RZ, RZ, 0x4016cbe4 ;  /* 0x4016cbe4ff007424 */ /* 0x000fe200078e00ff */
        /* <DEDUP_REMOVED lines=9> */
.L_x_7424:
        /* <DEDUP_REMOVED lines=18> */
.L_x_7431:
[----:B------:R-:W-:Y:S05]  /*3af0*/  BSYNC B4 ;  /* 0x0000000000047941 */ /* 0x000fea0003800000 */
.L_x_7430:
        /* <DEDUP_REMOVED lines=18> */
.L_x_7433:
[----:B------:R-:W-:Y:S01]  /*3c20*/  ISETP.GE.AND P0, PT, R8, RZ, PT ;  /* 0x000000ff0800720c */ /* 0x000fe20003f06270 */
[----:B------:R-:W-:-:S12]  /*3c30*/  HFMA2.MMA R3, -RZ, RZ, 1.9599609375, 20144 ;  /* 0x3fd774ebff037435 */ /* 0x000fd800000001ff */
[----:B------:R-:W-:-:S04]  /*3c40*/  @P0 FFMA.FTZ R2, R3, 0.93318945169448852539, -R2 ;  /* 0x3f6ee58103020823 */ /* 0x000fc80000010802 */
[----:B------:R-:W-:-:S07]  /*3c50*/  @!P0 FFMA.FTZ R2, R3, 0.93318945169448852539, R2 ;  /* 0x3f6ee58103028823 */ /* 0x000fce0000010002 */
.L_x_7434:
[----:B------:R-:W-:Y:S05]  /*3c60*/  BSYNC B1 ;  /* 0x0000000000017941 */ /* 0x000fea0003800000 */
.L_x_7432:
[C---:B------:R-:W-:Y:S01]  /*3c70*/  FSETP.NEU.FTZ.AND P0, PT, |R8|.reuse, |R13|, PT ;  /* 0x4000000d0800720b */ /* 0x040fe20003f1d200 */
        /* <DEDUP_REMOVED lines=9> */
.L_x_7423:
[----:B------:R-:W-:Y:S05]  /*3d10*/  BSYNC B3 ;  /* 0x0000000000037941 */ /* 0x000fea0003800000 */
.L_x_7420:
[----:B------:R-:W-:-:S13]  /*3d20*/  ISETP.NE.AND P0, PT, R19, RZ, PT ;  /* 0x000000ff1300720c */ /* 0x000fda0003f05270 */
[----:B-1----:R-:W-:-:S04]  /*3d30*/  @!P0 FADD.FTZ R10, -R10, -RZ ;  /* 0x800000ff0a0a8221 */ /* 0x002fc80000010100 */
[----:B------:R-:W-:Y:S01]  /*3d40*/  IMAD.MOV.U32 R3, RZ, RZ, R10 ;  /* 0x000000ffff037224 */ /* 0x000fe200078e000a */
[----:B------:R-:W-:Y:S06]  /*3d50*/  BRA `(.L_x_7435) ;  /* 0x0000000c00787947 */ /* 0x000fec0003800000 */
.L_x_7398:
[----:B--234-:R-:W-:Y:S01]  /*3d60*/  FADD.FTZ R2, -R6, 6.1232342629258392722e-17 ;  /* 0x248d313206027421 */ /* 0x01cfe20000010100 */
[----:B------:R-:W-:-:S03]  /*3d70*/  FADD.FTZ R3, -R7, -RZ ;  /* 0x800000ff07037221 */ /* 0x000fc60000010100 */
[----:B------:R-:W-:Y:S01]  /*3d80*/  FADD.FTZ R2, R2, 1.5707963705062866211 ;  /* 0x3fc90fdb02027421 */ /* 0x000fe20000010000 */
[----:B------:R-:W-:Y:S06]  /*3d90*/  BRA `(.L_x_7435) ;  /* 0x0000000c00687947 */ /* 0x000fec0003800000 */
.L_x_7397:
[----:B--234-:R-:W-:Y:S01]  /*3da0*/  FADD.FTZ R3, -R7, -RZ ;  /* 0x800000ff07037221 */ /* 0x01cfe20000010100 */
[----:B------:R-:W-:Y:S01]  /*3db0*/  MOV R2, RZ ;  /* 0x000000ff00027202 */ /* 0x000fe20000000f00 */
[----:B------:R-:W-:Y:S06]  /*3dc0*/  BRA `(.L_x_7435) ;  /* 0x0000000c005c7947 */ /* 0x000fec0003800000 */
.L_x_7396:
        /* <DEDUP_REMOVED lines=10> */
[----:B--234-:R-:W0:Y:S01]  /*3e70*/  MUFU.RCP R2, R9 ;  /* 0x0000000900027308 */ /* 0x01ce220000001000 */
        /* <DEDUP_REMOVED lines=12> */
[----:B------:R-:W-:Y:S05]  /*3f40*/  CALL.REL.NOINC `($__internal_7_$__cuda_sm3x_div_rn_ftz_f32_slowpath) ;  /* 0x00000124009c7944 */ /* 0x000fea0003c00000 */
[----:B------:R-:W-:-:S07]  /*3f50*/  IMAD.MOV.U32 R3, RZ, RZ, R0 ;  /* 0x000000ffff037224 */ /* 0x000fce00078e0000 */
.L_x_7440:
[----:B------:R-:W-:Y:S05]  /*3f60*/  BSYNC B4 ;  /* 0x0000000000047941 */ /* 0x000fea0003800000 */
.L_x_7439:
        /* <DEDUP_REMOVED lines=18> */
.L_x_7442:
[----:B------:R-:W-:Y:S01]  /*4090*/  ISETP.GE.AND P0, PT, R6, RZ, PT ;  /* 0x000000ff0600720c */ /* 0x000fe20003f06270 */
[----:B------:R-:W-:-:S12]  /*40a0*/  IMAD.MOV.U32 R3, RZ, RZ, 0x3fd774eb ;  /* 0x3fd774ebff037424 */ /* 0x000fd800078e00ff */
[----:B------:R-:W-:-:S04]  /*40b0*/  @P0 FFMA.FTZ R0, R3, 0.93318945169448852539, -R0 ;  /* 0x3f6ee58103000823 */ /* 0x000fc80000010800 */
[----:B------:R-:W-:-:S07]  /*40c0*/  @!P0 FFMA.FTZ R0, R3, 0.93318945169448852539, R0 ;  /* 0x3f6ee58103008823 */ /* 0x000fce0000010000 */
.L_x_7443:
[----:B------:R-:W-:Y:S05]  /*40d0*/  BSYNC B1 ;  /* 0x0000000000017941 */ /* 0x000fea0003800000 */
.L_x_7441:
[----:B------:R-:W-:Y:S01]  /*40e0*/  FSETP.NEU.FTZ.AND P0, PT, R8, |R7|, PT ;  /* 0x400000070800720b */ /* 0x000fe20003f1d000 */
[----:B------:R-:W0:Y:S01]  /*40f0*/  MUFU.LG2 R11, R13 ;  /* 0x0000000d000b7308 */ /* 0x000e220000000c00 */
[----:B------:R-:W-:Y:S02]  /*4100*/  FSETP.NEU.FTZ.AND P1, PT, R9, RZ, PT ;  /* 0x000000ff0900720b */ /* 0x000fe40003f3d000 */
[----:B------:R-:W-:Y:S02]  /*4110*/  ISETP.GE.AND P2, PT, R6, RZ, PT ;  /* 0x000000ff0600720c */ /* 0x000fe40003f46270 */
[----:B------:R-:W-:-:S07]  /*4120*/  MOV R2, 0x4016cbe4 ;  /* 0x4016cbe400027802 */ /* 0x000fce0000000f00 */
[----:B------:R-:W-:Y:S01]  /*4130*/  @!P0 FSEL R0, R2, 0.78539818525314331055, !P2 ;  /* 0x3f490fdb02008808 */ /* 0x000fe20005000000 */
[----:B------:R-:W-:Y:S01]  /*4140*/  FADD.FTZ R2, R8, |R7| ;  /* 0x4000000708027221 */ /* 0x000fe20000010000 */
[----:B------:R-:W-:Y:S01]  /*4150*/  @!P1 FSEL R0, RZ, 3.1415927410125732422, P2 ;  /* 0x40490fdbff009808 */ /* 0x000fe20001000000 */
[----:B0-----:R-:W-:-:S03]  /*4160*/  FMUL.FTZ.D2 R11, R11, 0.69314718246459960938 ;  /* 0x3f3172180b0b7820 */ /* 0x001fc60000310000 */
[----:B------:R-:W-:Y:S02]  /*4170*/  FSETP.GTU.FTZ.AND P0, PT, |R2|, +INF , PT ;  /* 0x7f8000000200780b */ /* 0x000fe40003f1c200 */
[----:B------:R-:W-:-:S04]  /*4180*/  LOP3.LUT R7, R0, 0x80000000, R7, 0xb8, !PT ;  /* 0x8000000000077812 */ /* 0x000fc800078eb807 */
[----:B------:R-:W-:Y:S01]  /*4190*/  FSEL R2, R2, R7, P0 ;  /* 0x0000000702027208 */ /* 0x000fe20000000000 */
[----:B------:R-:W-:Y:S06]  /*41a0*/  BRA `(.L_x_7444) ;  /* 0x0000000800107947 */ /* 0x000fec0003800000 */
.L_x_7438:
[----:B--234-:R-:W0:Y:S01]  /*41b0*/  MUFU.RCP R2, R9 ;  /* 0x0000000900027308 */ /* 0x01ce220000001000 */
        /* <DEDUP_REMOVED lines=10> */
[----:B------:R-:W-:Y:S05]  /*4260*/  CALL.REL.NOINC `($__internal_7_$__cuda_sm3x_div_rn_ftz_f32_slowpath) ;  /* 0x0000012000d47944 */ /* 0x000fea0003c00000 */
[----:B------:R-:W-:-:S07]  /*4270*/  IMAD.MOV.U32 R2, RZ, RZ, R0 ;  /* 0x000000ffff027224 */ /* 0x000fce00078e0000 */
.L_x_7446:
[----:B------:R-:W-:Y:S05]  /*4280*/  BSYNC B4 ;  /* 0x0000000000047941 */ /* 0x000fea0003800000 */
.L_x_7445:
        /* <DEDUP_REMOVED lines=18> */
.L_x_7448:
[----:B------:R-:W-:Y:S01]  /*43b0*/  ISETP.GE.AND P0, PT, R6, RZ, PT ;  /* 0x000000ff0600720c */ /* 0x000fe20003f06270 */
[----:B------:R-:W-:-:S12]  /*43c0*/  IMAD.MOV.U32 R3, RZ, RZ, 0x3fd774eb ;  /* 0x3fd774ebff037424 */ /* 0x000fd800078e00ff */
[----:B------:R-:W-:-:S04]  /*43d0*/  @P0 FFMA.FTZ R2, R3, 0.93318945169448852539, -R2 ;  /* 0x3f6ee58103020823 */ /* 0x000fc80000010802 */
[----:B------:R-:W-:-:S07]  /*43e0*/  @!P0 FFMA.FTZ R2, R3, 0.93318945169448852539, R2 ;  /* 0x3f6ee58103028823 */ /* 0x000fce0000010002 */
.L_x_7449:
[----:B------:R-:W-:Y:S05]  /*43f0*/  BSYNC B1 ;  /* 0x0000000000017941 */ /* 0x000fea0003800000 */
.L_x_7447:
        /* <DEDUP_REMOVED lines=20> */
[----:B------:R-:W-:Y:S01]  /*4540*/  FADD.FTZ R3, R8, |R7| ;  /* 0x4000000708037221 */ /* 0x000fe20000010000 */
[----:B------:R-:W-:-:S04]  /*4550*/  @!P2 FSEL R2, RZ, 3.1415927410125732422, P0 ;  /* 0x40490fdbff02a808 */ /* 0x000fc80000000000 */
[----:B------:R-:W-:Y:S02]  /*4560*/  FSETP.GTU.FTZ.AND P0, PT, |R3|, +INF , PT ;  /* 0x7f8000000300780b */ /* 0x000fe40003f1c200 */
[----:B------:R-:W-:-:S04]  /*4570*/  LOP3.LUT R2, R2, 0x80000000, R7, 0xb8, !PT ;  /* 0x8000000002027812 */ /* 0x000fc800078eb807 */
[----:B------:R-:W-:Y:S01]  /*4580*/  FSEL R2, R3, R2, P0 ;  /* 0x0000000203027208 */ /* 0x000fe20000000000 */
[----:B0-----:R-:W-:Y:S01]  /*4590*/  FMUL.FTZ R11, R0, 0.69314718246459960938 ;  /* 0x3f317218000b7820 */ /* 0x001fe20000410000 */
[----:B------:R-:W-:Y:S06]  /*45a0*/  BRA `(.L_x_7444) ;  /* 0x0000000400107947 */ /* 0x000fec0003800000 */
.L_x_7437:
[----:B--234-:R-:W-:Y:S01]  /*45b0*/  FMUL.FTZ R2, R6, 0.36787945032119750977 ;  /* 0x3ebc5ab206027820 */ /* 0x01cfe20000410000 */
        /* <DEDUP_REMOVED lines=31> */
[----:B------:R-:W-:Y:S05]  /*47b0*/  CALL.REL.NOINC `($__internal_7_$__cuda_sm3x_div_rn_ftz_f32_slowpath) ;  /* 0x0000011c00807944 */ /* 0x000fea0003c00000 */
[----:B------:R-:W-:-:S07]  /*47c0*/  MOV R2, R0 ;  /* 0x0000000000027202 */ /* 0x000fce0000000f00 */
.L_x_7451:
[----:B------:R-:W-:Y:S05]  /*47d0*/  BSYNC B4 ;  /* 0x0000000000047941 */ /* 0x000fea0003800000 */
.L_x_7450:
        /* <DEDUP_REMOVED lines=18> */
.L_x_7453:
[----:B------:R-:W-:Y:S01]  /*4900*/  ISETP.GE.AND P0, PT, R6, RZ, PT ;  /* 0x000000ff0600720c */ /* 0x000fe20003f06270 */
[----:B------:R-:W-:-:S12]  /*4910*/  HFMA2.MMA R3, -RZ, RZ, 1.9599609375, 20144 ;  /* 0x3fd774ebff037435 */ /* 0x000fd800000001ff */
[----:B------:R-:W-:-:S04]  /*4920*/  @P0 FFMA.FTZ R2, R3, 0.93318945169448852539, -R2 ;  /* 0x3f6ee58103020823 */ /* 0x000fc80000010802 */
[----:B------:R-:W-:-:S07]  /*4930*/  @!P0 FFMA.FTZ R2, R3, 0.93318945169448852539, R2 ;  /* 0x3f6ee58103028823 */ /* 0x000fce0000010002 */
.L_x_7454:
[----:B------:R-:W-:Y:S05]  /*4940*/  BSYNC B1 ;  /* 0x0000000000017941 */ /* 0x000fea0003800000 */
.L_x_7452:
[C---:B------:R-:W-:Y:S01]  /*4950*/  FSETP.NEU.FTZ.AND P1, PT, R8.reuse, |R7|, PT ;  /* 0x400000070800720b */ /* 0x040fe20003f3d000 */
[----:B------:R-:W-:Y:S01]  /*4960*/  IMAD.MOV.U32 R0, RZ, RZ, 0x4016cbe4 ;  /* 0x4016cbe4ff007424 */ /* 0x000fe200078e00ff */
[----:B------:R-:W-:Y:S01]  /*4970*/  FSETP.NEU.FTZ.AND P2, PT, R9, RZ, PT ;  /* 0x000000ff0900720b */ /* 0x000fe20003f5d000 */
[----:B------:R-:W-:Y:S01]  /*4980*/  FADD.FTZ R3, R8, |R7| ;  /* 0x4000000708037221 */ /* 0x000fe20000010000 */
[----:B------:R-:W-:-:S09]  /*4990*/  ISETP.GE.AND P0, PT, R6, RZ, PT ;  /* 0x000000ff0600720c */ /* 0x000fd20003f06270 */
[----:B------:R-:W-:Y:S02]  /*49a0*/  @!P1 FSEL R2, R0, 0.78539818525314331055, !P0 ;  /* 0x3f490fdb00029808 */ /* 0x000fe40004000000 */
[----:B------:R-:W-:Y:S02]  /*49b0*/  @!P2 FSEL R2, RZ, 3.1415927410125732422, P0 ;  /* 0x40490fdbff02a808 */ /* 0x000fe40000000000 */
[----:B------:R-:W-:Y:S02]  /*49c0*/  FSETP.GTU.FTZ.AND P0, PT, |R3|, +INF , PT ;  /* 0x7f8000000300780b */ /* 0x000fe40003f1c200 */
[----:B------:R-:W-:-:S04]  /*49d0*/  LOP3.LUT R2, R2, 0x80000000, R7, 0xb8, !PT ;  /* 0x8000000002027812 */ /* 0x000fc800078eb807 */
[----:B------:R-:W-:-:S07]  /*49e0*/  FSEL R2, R3, R2, P0 ;  /* 0x0000000203027208 */ /* 0x000fce0000000000 */
.L_x_7444:
[----:B------:R-:W-:Y:S05]  /*49f0*/  BSYNC B3 ;  /* 0x0000000000037941 */ /* 0x000fea0003800000 */
.L_x_7436:
[----:B------:R-:W-:Y:S01]  /*4a00*/  ISETP.NE.AND P0, PT, R19, RZ, PT ;  /* 0x000000ff1300720c */ /* 0x000fe20003f05270 */
[----:B------:R-:W-:Y:S01]  /*4a10*/  FADD.FTZ R3, R11, 0.69314718246459960938 ;  /* 0x3f3172180b037421 */ /* 0x000fe20000010000 */
[----:B------:R-:W-:-:S11]  /*4a20*/  FADD.FTZ R2, |R2|, -RZ ;  /* 0x800000ff02027221 */ /* 0x000fd60000010200 */
[----:B------:R-:W-:Y:S01]  /*4a30*/  @!P0 FADD.FTZ R3, -R3, -RZ ;  /* 0x800000ff03038221 */ /* 0x000fe20000010100 */
[----:B------:R-:W-:Y:S06]  /*4a40*/  BRA `(.L_x_7435) ;  /* 0x00000000003c7947 */ /* 0x000fec0003800000 */
.L_x_7395:
[----:B------:R-:W-:-:S13]  /*4a50*/  FSETP.NEU.FTZ.AND P0, PT, R8, +INF , PT ;  /* 0x7f8000000800780b */ /* 0x000fda0003f1d000 */
[----:B--234-:R-:W-:Y:S01]  /*4a60*/  @!P0 FADD.FTZ R2, R7, R7 ;  /* 0x0000000707028221 */ /* 0x01cfe20000010000 */
        /* <DEDUP_REMOVED lines=13> */
.L_x_7435:
[----:B------:R-:W-:Y:S05]  /*4b40*/  BSYNC B0 ;  /* 0x0000000000007941 */ /* 0x000fea0003800000 */
.L_x_7394:
[----:B------:R-:W1:Y:S02]  /*4b50*/  LDC.U8 R6, c[0x0][0x421] ;  /* 0x00010840ff067b82 */ /* 0x000e640000000000 */
        /* <DEDUP_REMOVED lines=11> */
[----:B------:R-:W1:Y:S02]  /*4c10*/  F2I.FTZ.TRUNC.NTZ R3, R2 ;  /* 0x0000000200037305 */ /* 0x000e64000021f100 */
[----:B-1----:R1:W-:Y:S01]  /*4c20*/  STG.E.U8 desc[UR36][R4.64], R3 ;  /* 0x0000000304007986 */ /* 0x0023e2000c101124 */
[----:B------:R-:W-:Y:S05]  /*4c30*/  BRA `(.L_x_7460) ;  /* 0x0000000c00547947 */ /* 0x000fea0003800000 */
.L_x_7458:
[----:B------:R-:W1:Y:S02]  /*4c40*/  F2I.S64.TRUNC R2, R2 ;  /* 0x0000000200027311 */ /* 0x000e64000020d900 */
[----:B-1----:R-:W-:-:S05]  /*4c50*/  IMAD.MOV.U32 R7, RZ, RZ, R2 ;  /* 0x000000ffff077224 */ /* 0x002fca00078e0002 */
[----:B------:R1:W-:Y:S01]  /*4c60*/  STG.E.U8 desc[UR36][R4.64], R7 ;  /* 0x0000000704007986 */ /* 0x0003e2000c101124 */
[----:B------:R-:W-:Y:S05]  /*4c70*/  BRA `(.L_x_7460) ;  /* 0x0000000c00447947 */ /* 0x000fea0003800000 */
.L_x_7457:
[----:B------:R-:W-:-:S13]  /*4c80*/  ISETP.NE.AND P0, PT, R0, 0x2, PT ;  /* 0x000000020000780c */ /* 0x000fda0003f05270 */
[----:B------:R-:W-:Y:S05]  /*4c90*/  @!P0 BRA `(.L_x_7461) ;  /* 0x0000000000288947 */ /* 0x000fea0003800000 */
[----:B------:R-:W-:-:S13]  /*4ca0*/  ISETP.NE.AND P0, PT, R0, 0x3, PT ;  /* 0x000000030000780c */ /* 0x000fda0003f05270 */
[----:B------:R-:W-:Y:S05]  /*4cb0*/  @!P0 BRA `(.L_x_7462) ;  /* 0x0000000000148947 */ /* 0x000fea0003800000 */
[----:B------:R-:W-:-:S13]  /*4cc0*/  ISETP.NE.AND P0, PT, R0, 0x4, PT ;  /* 0x000000040000780c */ /* 0x000fda0003f05270 */
[----:B------:R-:W-:Y:S05]  /*4cd0*/  @P0 BRA `(.L_x_7459) ;  /* 0x0000000800d40947 */ /* 0x000fea0003800000 */
[----:B------:R-:W1:Y:S02]  /*4ce0*/  F2I.S64.TRUNC R2, R2 ;  /* 0x0000000200027311 */ /* 0x000e64000020d900 */
[----:B-1----:R1:W-:Y:S01]  /*4cf0*/  STG.E.64 desc[UR36][R4.64], R2 ;  /* 0x0000000204007986 */ /* 0x0023e2000c101b24 */
[----:B------:R-:W-:Y:S05]  /*4d00*/  BRA `(.L_x_7460) ;  /* 0x0000000c00207947 */ /* 0x000fea0003800000 */
.L_x_7462:
[----:B------:R-:W1:Y:S02]  /*4d10*/  F2I.FTZ.TRUNC.NTZ R3, R2 ;  /* 0x0000000200037305 */ /* 0x000e64000021f100 */
[----:B-1----:R1:W-:Y:S01]  /*4d20*/  STG.E desc[UR36][R4.64], R3 ;  /* 0x0000000304007986 */ /* 0x0023e2000c101924 */
[----:B------:R-:W-:Y:S05]  /*4d30*/  BRA `(.L_x_7460) ;  /* 0x0000000c00147947 */ /* 0x000fea0003800000 */
.L_x_7461:
[----:B------:R-:W1:Y:S02]  /*4d40*/  F2I.FTZ.TRUNC.NTZ R3, R2 ;  /* 0x0000000200037305 */ /* 0x000e64000021f100 */
[----:B-1----:R1:W-:Y:S01]  /*4d50*/  STG.E.U16 desc[UR36][R4.64], R3 ;  /* 0x0000000304007986 */ /* 0x0023e2000c101524 */
[----:B------:R-:W-:Y:S05]  /*4d60*/  BRA `(.L_x_7460) ;  /* 0x0000000c00087947 */ /* 0x000fea0003800000 */
.L_x_7456:
        /* <DEDUP_REMOVED lines=8> */
.L_x_7464:
[----:B------:R-:W-:-:S05]  /*4df0*/  F2FP.F16.F32.PACK_AB R2, RZ, R2 ;  /* 0x00000002ff02723e */ /* 0x000fca00000000ff */
[----:B------:R1:W-:Y:S01]  /*4e00*/  STG.E.U16 desc[UR36][R4.64], R2 ;  /* 0x0000000204007986 */ /* 0x0003e2000c101524 */
[----:B------:R-:W-:Y:S05]  /*4e10*/  BRA `(.L_x_7460) ;  /* 0x0000000800dc7947 */ /* 0x000fea0003800000 */
.L_x_7463:
[----:B------:R-:W-:-:S13]  /*4e20*/  ISETP.NE.AND P0, PT, R0, 0x7, PT ;  /* 0x000000070000780c */ /* 0x000fda0003f05270 */
[----:B------:R-:W-:Y:S05]  /*4e30*/  @!P0 BRA `(.L_x_7465) ;  /* 0x0000000000248947 */ /* 0x000fea0003800000 */
[----:B------:R-:W-:-:S13]  /*4e40*/  ISETP.NE.AND P0, PT, R0, 0x8, PT ;  /* 0x000000080000780c */ /* 0x000fda0003f05270 */
[----:B------:R-:W-:Y:S05]  /*4e50*/  @!P0 BRA `(.L_x_7466) ;  /* 0x0000000000108947 */ /* 0x000fea0003800000 */
[----:B------:R-:W-:-:S13]  /*4e60*/  ISETP.NE.AND P0, PT, R0, 0x9, PT ;  /* 0x000000090000780c */ /* 0x000fda0003f05270 */
[----:B------:R-:W-:Y:S05]  /*4e70*/  @P0 BRA `(.L_x_7459) ;  /* 0x00000008006c0947 */ /* 0x000fea0003800000 */
[----:B------:R1:W-:Y:S01]  /*4e80*/  STG.E.64 desc[UR36][R4.64], R2 ;  /* 0x0000000204007986 */ /* 0x0003e2000c101b24 */
[----:B------:R-:W-:Y:S05]  /*4e90*/  BRA `(.L_x_7460) ;  /* 0x0000000800bc7947 */ /* 0x000fea0003800000 */
.L_x_7466:
[----:B------:R-:W-:-:S05]  /*4ea0*/  F2FP.F16.F32.PACK_AB R3, R3, R2 ;  /* 0x000000020303723e */ /* 0x000fca00000000ff */
[----:B------:R1:W-:Y:S01]  /*4eb0*/  STG.E desc[UR36][R4.64], R3 ;  /* 0x0000000304007986 */ /* 0x0003e2000c101924 */
[----:B------:R-:W-:Y:S05]  /*4ec0*/  BRA `(.L_x_7460) ;  /* 0x0000000800b07947 */ /* 0x000fea0003800000 */
.L_x_7465:
[----:B------:R-:W-:-:S06]  /*4ed0*/  FMUL.FTZ R2, R2, 1 ;  /* 0x3f80000002027820 */ /* 0x000fcc0000410000 */
[----:B------:R-:W1:Y:S02]  /*4ee0*/  F2F.F64.F32 R2, R2 ;  /* 0x0000000200027310 */ /* 0x000e640000201800 */
[----:B-1----:R1:W-:Y:S01]  /*4ef0*/  STG.E.64 desc[UR36][R4.64], R2 ;  /* 0x0000000204007986 */ /* 0x0023e2000c101b24 */
[----:B------:R-:W-:Y:S05]  /*4f00*/  BRA `(.L_x_7460) ;  /* 0x0000000800a07947 */ /* 0x000fea0003800000 */
.L_x_7455:
        /* <DEDUP_REMOVED lines=8> */
[----:B------:R-:W-:Y:S02]  /*4f90*/  FSETP.NEU.FTZ.AND P0, PT, R2, RZ, PT ;  /* 0x000000ff0200720b */ /* 0x000fe40003f1d000 */
[----:B------:R-:W-:-:S04]  /*4fa0*/  FSETP.NEU.FTZ.AND P1, PT, R3, RZ, PT ;  /* 0x000000ff0300720b */ /* 0x000fc80003f3d000 */
[----:B------:R-:W-:-:S04]  /*4fb0*/  PLOP3.LUT P0, PT, P0, P1, PT, 0xa8, 0x0 ;  /* 0x000000000000781c */ /* 0x000fc80000703570 */
[----:B------:R-:W-:-:S05]  /*4fc0*/  SEL R3, RZ, 0x1, !P0 ;  /* 0x00000001ff037807 */ /* 0x000fca0004000000 */
[----:B------:R1:W-:Y:S01]  /*4fd0*/  STG.E.U8 desc[UR36][R4.64], R3 ;  /* 0x0000000304007986 */ /* 0x0003e2000c101124 */
[----:B------:R-:W-:Y:S05]  /*4fe0*/  BRA `(.L_x_7460) ;  /* 0x0000000800687947 */ /* 0x000fea0003800000 */
.L_x_7469:
[----:B------:R-:W-:Y:S01]  /*4ff0*/  FMUL.FTZ R10, R3, 1 ;  /* 0x3f800000030a7820 */ /* 0x000fe20000410000 */
[----:B------:R-:W-:-:S05]  /*5000*/  FMUL.FTZ R8, R2, 1 ;  /* 0x3f80000002087820 */ /* 0x000fca0000410000 */
[----:B0-----:R-:W-:Y:S08]  /*5010*/  F2F.F64.F32 R10, R10 ;  /* 0x0000000a000a7310 */ /* 0x001ff00000201800 */
[----:B---3--:R-:W0:Y:S02]  /*5020*/  F2F.F64.F32 R8, R8 ;  /* 0x0000000800087310 */ /* 0x008e240000201800 */
[----:B0-----:R0:W-:Y:S01]  /*5030*/  STG.E.128 desc[UR36][R4.64], R8 ;  /* 0x0000000804007986 */ /* 0x0011e2000c101d24 */
[----:B------:R-:W-:Y:S05]  /*5040*/  BRA `(.L_x_7460) ;  /* 0x0000000800507947 */ /* 0x000fea0003800000 */
.L_x_7468:
        /* <DEDUP_REMOVED lines=11> */
[----:B------:R-:W-:-:S10]  /*5100*/  HFMA2.MMA R0, -RZ, RZ, 0, 7.569789886474609375e-06 ;  /* 0x0000007fff007435 */ /* 0x000fd400000001ff */
        /* <DEDUP_REMOVED lines=8> */
.L_x_7473:
[----:B------:R-:W-:Y:S05]  /*5190*/  BSYNC B0 ;  /* 0x0000000000007941 */ /* 0x000fea0003800000 */
.L_x_7472:
[----:B------:R-:W-:-:S05]  /*51a0*/  LOP3.LUT R7, R0, R7, RZ, 0xfc, !PT ;  /* 0x0000000700077212 */ /* 0x000fca00078efcff */
[----:B------:R1:W-:Y:S01]  /*51b0*/  STG.E.U8 desc[UR36][R4.64], R7 ;  /* 0x0000000704007986 */ /* 0x0003e2000c101124 */
[----:B------:R-:W-:Y:S05]  /*51c0*/  BRA `(.L_x_7460) ;  /* 0x0000000400f07947 */ /* 0x000fea0003800000 */
.L_x_7471:
        /* <DEDUP_REMOVED lines=12> */
.L_x_7475:
[----:B------:R-:W-:Y:S02]  /*5290*/  ISETP.GT.U32.AND P0, PT, R6, 0x7f800000, PT ;  /* 0x7f8000000600780c */ /* 0x000fe40003f04070 */
[----:B------:R-:W-:-:S04]  /*52a0*/  MOV R0, 0x7f ;  /* 0x0000007f00007802 */ /* 0x000fc80000000f00 */
[----:B------:R-:W-:-:S07]  /*52b0*/  SEL R0, R0, 0x7c, P0 ;  /* 0x0000007c00007807 */ /* 0x000fce0000000000 */
.L_x_7476:
[----:B------:R-:W-:Y:S05]  /*52c0*/  BSYNC B0 ;  /* 0x0000000000007941 */ /* 0x000fea0003800000 */
.L_x_7474:
[----:B------:R-:W-:-:S04]  /*52d0*/  LOP3.LUT R2, R2, 0x80000000, RZ, 0xc0, !PT ;  /* 0x8000000002027812 */ /* 0x000fc800078ec0ff */
[----:B------:R-:W-:-:S04]  /*52e0*/  SHF.R.U32.HI R3, RZ, 0x18, R2 ;  /* 0x00000018ff037819 */ /* 0x000fc80000011602 */
[----:B------:R-:W-:-:S05]  /*52f0*/  LOP3.LUT R3, R0, R3, RZ, 0xfc, !PT ;  /* 0x0000000300037212 */ /* 0x000fca00078efcff */
[----:B------:R1:W-:Y:S01]  /*5300*/  STG.E.U8 desc[UR36][R4.64], R3 ;  /* 0x0000000304007986 */ /* 0x0003e2000c101124 */
[----:B------:R-:W-:Y:S05]  /*5310*/  BRA `(.L_x_7460) ;  /* 0x00000004009c7947 */ /* 0x000fea0003800000 */
.L_x_7470:
[----:B------:R-:W-:-:S05]  /*5320*/  F2FP.BF16.F32.PACK_AB R2, RZ, R2 ;  /* 0x00000002ff02723e */ /* 0x000fca00000010ff */
[----:B------:R1:W-:Y:S01]  /*5330*/  STG.E.U16 desc[UR36][R4.64], R2 ;  /* 0x0000000204007986 */ /* 0x0003e2000c101524 */
[----:B------:R-:W-:Y:S05]  /*5340*/  BRA `(.L_x_7460) ;  /* 0x0000000400907947 */ /* 0x000fea0003800000 */
.L_x_7467:
        /* <DEDUP_REMOVED lines=8> */
[----:B------:R-:W1:Y:S02]  /*53d0*/  F2I.FTZ.U32.TRUNC.NTZ R3, R2 ;  /* 0x0000000200037305 */ /* 0x000e64000021f000 */
[----:B-1----:R1:W-:Y:S01]  /*53e0*/  STG.E.U16 desc[UR36][R4.64], R3 ;  /* 0x0000000304007986 */ /* 0x0023e2000c101524 */
[----:B------:R-:W-:Y:S05]  /*53f0*/  BRA `(.L_x_7460) ;  /* 0x0000000400647947 */ /* 0x000fea0003800000 */
.L_x_7479:
        /* <DEDUP_REMOVED lines=16> */
.L_x_7482:
[----:B------:R-:W-:-:S04]  /*5500*/  LOP3.LUT R2, R2, 0x80000000, RZ, 0xc0, !PT ;  /* 0x8000000002027812 */ /* 0x000fc800078ec0ff */
[----:B------:R-:W-:-:S04]  /*5510*/  SHF.R.U32.HI R2, RZ, 0x18, R2 ;  /* 0x00000018ff027819 */ /* 0x000fc80000011602 */
[----:B------:R-:W-:-:S04]  /*5520*/  LOP3.LUT R3, R3, R2, RZ, 0xfc, !PT ;  /* 0x0000000203037212 */ /* 0x000fc800078efcff */
[----:B------:R-:W-:-:S07]  /*5530*/  PRMT R0, R3, 0x7610, R0 ;  /* 0x0000761003007816 */ /* 0x000fce0000000000 */
.L_x_7481:
[----:B------:R-:W-:Y:S05]  /*5540*/  BSYNC B0 ;  /* 0x0000000000007941 */ /* 0x000fea0003800000 */
.L_x_7480:
[----:B------:R1:W-:Y:S01]  /*5550*/  STG.E.U8 desc[UR36][R4.64], R0 ;  /* 0x0000000004007986 */ /* 0x0003e2000c101124 */
[----:B------:R-:W-:Y:S05]  /*5560*/  BRA `(.L_x_7460) ;  /* 0x0000000400087947 */ /* 0x000fea0003800000 */
.L_x_7478:
        /* <DEDUP_REMOVED lines=16> */
.L_x_7485:
[----:B------:R-:W-:-:S04]  /*5670*/  LOP3.LUT R2, R2, 0x80000000, RZ, 0xc0, !PT ;  /* 0x8000000002027812 */ /* 0x000fc800078ec0ff */
[----:B------:R-:W-:-:S04]  /*5680*/  SHF.R.U32.HI R2, RZ, 0x18, R2 ;  /* 0x00000018ff027819 */ /* 0x000fc80000011602 */
[----:B------:R-:W-:-:S04]  /*5690*/  LOP3.LUT R3, R3, R2, RZ, 0xfc, !PT ;  /* 0x0000000203037212 */ /* 0x000fc800078efcff */
[----:B------:R-:W-:-:S07]  /*56a0*/  PRMT R0, R3, 0x7610, R0 ;  /* 0x0000761003007816 */ /* 0x000fce0000000000 */
.L_x_7484:
[----:B------:R-:W-:Y:S05]  /*56b0*/  BSYNC B0 ;  /* 0x0000000000007941 */ /* 0x000fea0003800000 */
.L_x_7483:
[----:B------:R1:W-:Y:S01]  /*56c0*/  STG.E.U8 desc[UR36][R4.64], R0 ;  /* 0x0000000004007986 */ /* 0x0003e2000c101124 */
[----:B------:R-:W-:Y:S05]  /*56d0*/  BRA `(.L_x_7460) ;  /* 0x0000000000ac7947 */ /* 0x000fea0003800000 */
.L_x_7477:
        /* <DEDUP_REMOVED lines=21> */
.L_x_7459:
        /* <DEDUP_REMOVED lines=16> */
.L_x_7488:
[----:B------:R-:W-:Y:S05]  /*5930*/  BRA `(.L_x_7460) ;  /* 0x0000000000147947 */ /* 0x000fea0003800000 */
.L_x_7487:
[----:B------:R-:W1:Y:S02]  /*5940*/  F2I.U64.TRUNC R2, R2 ;  /* 0x0000000200027311 */ /* 0x000e64000020d800 */
[----:B-1----:R1:W-:Y:S01]  /*5950*/  STG.E.64 desc[UR36][R4.64], R2 ;  /* 0x0000000204007986 */ /* 0x0023e2000c101b24 */
[----:B------:R-:W-:Y:S05]  /*5960*/  BRA `(.L_x_7460) ;  /* 0x0000000000087947 */ /* 0x000fea0003800000 */
.L_x_7486:
[----:B------:R-:W1:Y:S02]  /*5970*/  F2I.FTZ.U32.TRUNC.NTZ R3, R2 ;  /* 0x0000000200037305 */ /* 0x000e64000021f000 */
[----:B-1----:R1:W-:Y:S02]  /*5980*/  STG.E desc[UR36][R4.64], R3 ;  /* 0x0000000304007986 */ /* 0x0023e4000c101924 */
.L_x_7460:
[----:B------:R-:W-:-:S04]  /*5990*/  IMAD R16, R16, 0x200, R17 ;  /* 0x0000020010107824 */ /* 0x000fc800078e0211 */
[----:B------:R-:W-:-:S07]  /*59a0*/  VIADD R19, R16, 0x80 ;  /* 0x0000008010137836 */ /* 0x000fce0000000000 */
.L_x_7362:
[----:B------:R-:W-:Y:S05]  /*59b0*/  BSYNC B6 ;  /* 0x0000000000067941 */ /* 0x000fea0003800000 */
.L_x_7361:
[----:B------:R-:W-:Y:S01]  /*59c0*/  ULDC UR4, c[0x0][0x210] ;  /* 0x0000840000047ab9 */ /* 0x000fe20000000800 */
[----:B------:R-:W-:Y:S01]  /*59d0*/  BSSY B6, `(.L_x_7489) ;  /* 0x0000594000067945 */ /* 0x000fe20003800000 */
[----:B------:R-:W-:-:S13]  /*59e0*/  ISETP.GE.AND P0, PT, R19, UR4, PT ;  /* 0x0000000413007c0c */ /* 0x000fda000bf06270 */
[----:B------:R-:W-:Y:S05]  /*59f0*/  @P0 BRA `(.L_x_7490) ;  /* 0x0000005800440947 */ /* 0x000fea0003800000 */
[----:B------:R-:W5:Y:S01]  /*5a00*/  LDC R6, c[0x0][0x218] ;  /* 0x00008600ff067b82 */ /* 0x000f620000000800 */
[----:B-1----:R-:W-:Y:S01]  /*5a10*/  MOV R0, RZ ;  /* 0x000000ff00007202 */ /* 0x002fe20000000f00 */
[----:B------:R-:W-:Y:S01]  /*5a20*/  IMAD.MOV.U32 R16, RZ, RZ, RZ ;  /* 0x000000ffff107224 */ /* 0x000fe200078e00ff */
[----:B-----5:R-:W-:-:S13]  /*5a30*/  ISETP.NE.AND P0, PT, R6, RZ, PT ;  /* 0x000000ff0600720c */ /* 0x020fda0003f05270 */
        /* <DEDUP_REMOVED lines=290> */
[----:B------:R-:W-:-:S09]  /*6c60*/  ULDC.64 UR4, c[0x0][0x340] ;  /* 0x0000d00000047ab9 */ /* 0x000fd20000000a00 */
        /* <DEDUP_REMOVED lines=8> */
.L_x_7491:
[----:B0-----:R-:W0:Y:S01]  /*6cf0*/  LDC.U8 R5, c[0x0][0x422] ;  /* 0x00010880ff057b82 */ /* 0x001e220000000000 */
[----:B------:R-:W-:Y:S01]  /*6d00*/  ULDC.64 UR6, c[0x0][0x418] ;  /* 0x0001060000067ab9 */ /* 0x000fe20000000a00 */
[----:B------:R-:W-:Y:S01]  /*6d10*/  ULDC.64 UR4, c[0x0][0x410] ;  /* 0x0001040000047ab9 */ /* 0x000fe20000000a00 */
[----:B------:R-:W-:Y:S01]  /*6d20*/  IADD3 R2, P1, R0, UR6, RZ ;  /* 0x0000000600027c10 */ /* 0x000fe2000ff3e0ff */
[----:B------:R-:W-:Y:S01]  /*6d30*/  BSSY B7, `(.L_x_7492) ;  /* 0x00000f6000077945 */ /* 0x000fe20003800000 */
        /* <DEDUP_REMOVED lines=15> */
[----:B------:R-:W-:Y:S01]  /*6e30*/  MOV R5, RZ ;  /* 0x000000ff00057202 */ /* 0x000fe20000000f00 */
[----:B-----5:R0:W1:Y:S01]  /*6e40*/  I2F.S16 R4, R2 ;  /* 0x0000000200047306 */ /* 0x0200620000101400 */
[----:B------:R-:W-:Y:S05]  /*6e50*/  BRA `(.L_x_7498) ;  /* 0x0000000c008c7947 */ /* 0x000fea0003800000 */
.L_x_7496:
[----:B------:R-:W5:Y:S01]  /*6e60*/  LDG.E.U8 R2, desc[UR36][R2.64] ;  /* 0x0000002402027981 */ /* 0x000f62000c1e1100 */
[----:B------:R-:W-:Y:S01]  /*6e70*/  IMAD.MOV.U32 R5, RZ, RZ, RZ ;  /* 0x000000ffff057224 */ /* 0x000fe200078e00ff */
[----:B-----5:R-:W-:Y:S01]  /*6e80*/  I2FP.F32.U32 R4, R2 ;  /* 0x0000000200047245 */ /* 0x020fe20000201000 */
[----:B------:R-:W-:Y:S06]  /*6e90*/  BRA `(.L_x_7498) ;  /* 0x0000000c007c7947 */ /* 0x000fec0003800000 */
.L_x_7495:
[----:B------:R-:W-:-:S13]  /*6ea0*/  ISETP.NE.AND P0, PT, R4, 0x2, PT ;  /* 0x000000020400780c */ /* 0x000fda0003f05270 */
[----:B------:R-:W-:Y:S05]  /*6eb0*/  @!P0 BRA `(.L_x_7499) ;  /* 0x0000000000308947 */ /* 0x000fea0003800000 */
[----:B------:R-:W-:-:S13]  /*6ec0*/  ISETP.NE.AND P0, PT, R4, 0x3, PT ;  /* 0x000000030400780c */ /* 0x000fda0003f05270 */
[----:B------:R-:W-:Y:S05]  /*6ed0*/  @!P0 BRA `(.L_x_7500) ;  /* 0x0000000000188947 */ /* 0x000fea0003800000 */
[----:B------:R-:W-:-:S13]  /*6ee0*/  ISETP.NE.AND P0, PT, R4, 0x4, PT ;  /* 0x000000040400780c */ /* 0x000fda0003f05270 */
[----:B------:R-:W-:Y:S05]  /*6ef0*/  @P0 BRA `(.L_x_7497) ;  /* 0x0000000c00000947 */ /* 0x000fea0003800000 */
[----:B------:R-:W5:Y:S01]  /*6f00*/  LDG.E.64 R2, desc[UR36][R2.64] ;  /* 0x0000002402027981 */ /* 0x000f62000c1e1b00 */
[----:B------:R-:W-:Y:S01]  /*6f10*/  HFMA2.MMA R5, -RZ, RZ, 0, 0 ;  /* 0x00000000ff057435 */ /* 0x000fe200000001ff */
[----:B-----5:R0:W1:Y:S01]  /*6f20*/  I2F.S64 R4, R2 ;  /* 0x0000000200047312 */ /* 0x0200620000301400 */
[----:B------:R-:W-:Y:S09]  /*6f30*/  BRA `(.L_x_7498) ;  /* 0x0000000c00547947 */ /* 0x000ff20003800000 */
.L_x_7500:
[----:B------:R-:W5:Y:S01]  /*6f40*/  LDG.E R2, desc[UR36][R2.64] ;  /* 0x0000002402027981 */ /* 0x000f62000c1e1900 */
[----:B------:R-:W-:Y:S01]  /*6f50*/  IMAD.MOV.U32 R5, RZ, RZ, RZ ;  /* 0x000000ffff057224 */ /* 0x000fe200078e00ff */
[----:B-----5:R-:W-:Y:S01]  /*6f60*/  I2FP.F32.S32 R4, R2 ;  /* 0x0000000200047245 */ /* 0x020fe20000201400 */
[----:B------:R-:W-:Y:S06]  /*6f70*/  BRA `(.L_x_7498) ;  /* 0x0000000c00447947 */ /* 0x000fec0003800000 */
.L_x_7499:
[----:B------:R-:W5:Y:S01]  /*6f80*/  LDG.E.U16 R2, desc[UR36][R2.64] ;  /* 0x0000002402027981 */ /* 0x000f62000c1e1500 */
[----:B------:R-:W-:Y:S01]  /*6f90*/  MOV R5, RZ ;  /* 0x000000ff00057202 */ /* 0x000fe20000000f00 */
[----:B-----5:R0:W1:Y:S01]  /*6fa0*/  I2F.S16 R4, R2 ;  /* 0x0000000200047306 */ /* 0x0200620000101400 */
[----:B------:R-:W-:Y:S05]  /*6fb0*/  BRA `(.L_x_7498) ;  /* 0x0000000c00347947 */ /* 0x000fea0003800000 */
.L_x_7494:
[----:B------:R-:W-:-:S13]  /*6fc0*/  ISETP.GT.AND P0, PT, R4, 0x6, PT ;  /* 0x000000060400780c */ /* 0x000fda0003f04270 */
[----:B------:R-:W-:Y:S05]  /*6fd0*/  @P0 BRA `(.L_x_7501) ;  /* 0x00000000002c0947 */ /* 0x000fea0003800000 */
[----:B------:R-:W-:-:S13]  /*6fe0*/  ISETP.NE.AND P0, PT, R4, 0x5, PT ;  /* 0x000000050400780c */ /* 0x000fda0003f05270 */
[----:B------:R-:W-:Y:S05]  /*6ff0*/  @!P0 BRA `(.L_x_7502) ;  /* 0x0000000000148947 */ /* 0x000fea0003800000 */
[----:B------:R-:W-:-:S13]  /*7000*/  ISETP.NE.AND P0, PT, R4, 0x6, PT ;  /* 0x000000060400780c */ /* 0x000fda0003f05270 */
[----:B------:R-:W-:Y:S05]  /*7010*/  @P0 BRA `(.L_x_7497) ;  /* 0x0000000800b80947 */ /* 0x000fea0003800000 */
[----:B------:R0:W5:Y:S01]  /*7020*/  LDG.E R4, desc[UR36][R2.64] ;  /* 0x0000002402047981 */ /* 0x000162000c1e1900 */
[----:B------:R-:W-:Y:S01]  /*7030*/  IMAD.MOV.U32 R5, RZ, RZ, RZ ;  /* 0x000000ffff057224 */ /* 0x000fe200078e00ff */
[----:B------:R-:W-:Y:S06]  /*7040*/  BRA `(.L_x_7498) ;  /* 0x0000000c00107947 */ /* 0x000fec0003800000 */
.L_x_7502:
[----:B------:R-:W5:Y:S01]  /*7050*/  LDG.E.U16 R2, desc[UR36][R2.64] ;  /* 0x0000002402027981 */ /* 0x000f62000c1e1500 */
[----:B------:R-:W-:Y:S01]  /*7060*/  HFMA2.MMA R5, -RZ, RZ, 0, 0 ;  /* 0x00000000ff057435 */ /* 0x000fe200000001ff */
[----:B-----5:R-:W-:Y:S01]  /*7070*/  HADD2.F32 R4, -RZ, R2.H0_H0 ;  /* 0x20000002ff047230 */ /* 0x020fe20000004100 */
[----:B------:R-:W-:Y:S09]  /*7080*/  BRA `(.L_x_7498) ;  /* 0x0000000c00007947 */ /* 0x000ff20003800000 */
.L_x_7501:
        /* <DEDUP_REMOVED lines=8> */
.L_x_7504:
[----:B------:R-:W5:Y:S02]  /*7110*/  LDG.E R2, desc[UR36][R2.64] ;  /* 0x0000002402027981 */ /* 0x000f64000c1e1900 */
[--C-:B-----5:R-:W-:Y:S02]  /*7120*/  HADD2.F32 R5, -RZ, R2.reuse.H1_H1 ;  /* 0x30000002ff057230 */ /* 0x120fe40000004100 */
[----:B------:R-:W-:Y:S01]  /*7130*/  HADD2.F32 R4, -RZ, R2.H0_H0 ;  /* 0x20000002ff047230 */ /* 0x000fe20000004100 */
[----:B------:R-:W-:Y:S06]  /*7140*/  BRA `(.L_x_7498) ;  /* 0x0000000800d07947 */ /* 0x000fec0003800000 */
.L_x_7503:
[----:B------:R-:W5:Y:S01]  /*7150*/  LDG.E.64 R2, desc[UR36][R2.64] ;  /* 0x0000002402027981 */ /* 0x000f62000c1e1b00 */
[----:B------:R-:W-:Y:S01]  /*7160*/  UMOV UR4, 0xf0000000 ;  /* 0xf000000000047882 */ /* 0x000fe20000000000 */
[----:B------:R-:W-:Y:S01]  /*7170*/  UMOV UR5, 0x380fffff ;  /* 0x380fffff00057882 */ /* 0x000fe20000000000 */
[----:B------:R-:W-:Y:S01]  /*7180*/  IMAD.MOV.U32 R5, RZ, RZ, RZ ;  /* 0x000000ffff057224 */ /* 0x000fe200078e00ff */
[----:B-----5:R-:W0:Y:S01]  /*7190*/  F2F.F32.F64 R4, R2 ;  /* 0x0000000200047310 */ /* 0x020e220000301000 */
[----:B------:R-:W-:-:S14]  /*71a0*/  DSETP.GEU.AND P0, PT, |R2|, UR4, PT ;  /* 0x0000000402007e2a */ /* 0x000fdc000bf0e200 */
[----:B0-----:R-:W-:Y:S01]  /*71b0*/  @!P0 FMUL R4, R4, 1.175494350822287508e-38 ;  /* 0x0080000004048820 */ /* 0x001fe20000400000 */
[----:B------:R-:W-:Y:S06]  /*71c0*/  BRA `(.L_x_7498) ;  /* 0x0000000800b07947 */ /* 0x000fec0003800000 */
.L_x_7493:
        /* <DEDUP_REMOVED lines=9> */
[----:B------:R-:W-:Y:S02]  /*7260*/  MOV R5, RZ ;  /* 0x000000ff00057202 */ /* 0x000fe40000000f00 */
[----:B-----5:R-:W-:-:S04]  /*7270*/  ISETP.NE.AND P0, PT, R2, RZ, PT ;  /* 0x000000ff0200720c */ /* 0x020fc80003f05270 */
[----:B------:R-:W-:Y:S01]  /*7280*/  FSEL R4, RZ, 1, !P0 ;  /* 0x3f800000ff047808 */ /* 0x000fe20004000000 */
[----:B------:R-:W-:Y:S08]  /*7290*/  BRA `(.L_x_7498) ;  /* 0x00000008007c7947 */ /* 0x000ff00003800000 */
.L_x_7507:
[----:B---3--:R-:W3:Y:S01]  /*72a0*/  LDG.E.128 R8, desc[UR36][R2.64] ;  /* 0x0000002402087981 */ /* 0x008ee2000c1e1d00 */
[----:B------:R-:W-:Y:S01]  /*72b0*/  UMOV UR4, 0xf0000000 ;  /* 0xf000000000047882 */ /* 0x000fe20000000000 */
[----:B------:R-:W-:Y:S01]  /*72c0*/  UMOV UR5, 0x380fffff ;  /* 0x380fffff00057882 */ /* 0x000fe20000000000 */
[----:B---3--:R-:W0:Y:S01]  /*72d0*/  F2F.F32.F64 R5, R10 ;  /* 0x0000000a00057310 */ /* 0x008e220000301000 */
[----:B------:R-:W-:Y:S02]  /*72e0*/  DSETP.GEU.AND P0, PT, |R10|, UR4, PT ;  /* 0x000000040a007e2a */ /* 0x000fe4000bf0e200 */
[----:B------:R-:W-:-:S05]  /*72f0*/  DSETP.GEU.AND P1, PT, |R8|, UR4, PT ;  /* 0x0000000408007e2a */ /* 0x000fca000bf2e200 */
[----:B------:R-:W1:Y:S07]  /*7300*/  F2F.F32.F64 R4, R8 ;  /* 0x0000000800047310 */ /* 0x000e6e0000301000 */
[----:B0-----:R-:W-:Y:S02]  /*7310*/  @!P0 FMUL R5, R5, 1.175494350822287508e-38 ;  /* 0x0080000005058820 */ /* 0x001fe40000400000 */
[----:B-1----:R-:W-:Y:S01]  /*7320*/  @!P1 FMUL R4, R4, 1.175494350822287508e-38 ;  /* 0x0080000004049820 */ /* 0x002fe20000400000 */
[----:B------:R-:W-:Y:S06]  /*7330*/  BRA `(.L_x_7498) ;  /* 0x0000000800547947 */ /* 0x000fec0003800000 */
.L_x_7506:
        /* <DEDUP_REMOVED lines=23> */
[----:B------:R-:W-:Y:S02]  /*74b0*/  LOP3.LUT R3, R5, R2, RZ, 0x30, !PT ;  /* 0x0000000205037212 */ /* 0x000fe400078e30ff */
[----:B------:R-:W-:Y:S02]  /*74c0*/  MOV R5, RZ ;  /* 0x000000ff00057202 */ /* 0x000fe40000000f00 */
[----:B------:R-:W-:Y:S01]  /*74d0*/  LOP3.LUT R4, R3, 0x80000000, R4, 0xf8, !PT ;  /* 0x8000000003047812 */ /* 0x000fe200078ef804 */
[----:B------:R-:W-:Y:S06]  /*74e0*/  BRA `(.L_x_7498) ;  /* 0x0000000400e87947 */ /* 0x000fec0003800000 */
.L_x_7509:
[----:B------:R-:W5:Y:S01]  /*74f0*/  LDG.E.U8 R2, desc[UR36][R2.64] ;  /* 0x0000002402027981 */ /* 0x000f62000c1e1100 */
[----:B------:R-:W-:Y:S02]  /*7500*/  IMAD.MOV.U32 R5, RZ, RZ, RZ ;  /* 0x000000ffff057224 */ /* 0x000fe400078e00ff */
[C---:B-----5:R-:W-:Y:S01]  /*7510*/  IMAD.SHL.U32 R0, R2.reuse, 0x2000000, RZ ;  /* 0x0200000002007824 */ /* 0x060fe200078e00ff */
[----:B------:R-:W-:-:S04]  /*7520*/  SHF.L.U32 R7, R2, 0x18, RZ ;  /* 0x0000001802077819 */ /* 0x000fc800000006ff */
        /* <DEDUP_REMOVED lines=8> */
[----:B------:R-:W-:Y:S01]  /*75b0*/  LOP3.LUT R4, R4, 0x80000000, R7, 0xf8, !PT ;  /* 0x8000000004047812 */ /* 0x000fe200078ef807 */
[----:B------:R-:W-:Y:S06]  /*75c0*/  BRA `(.L_x_7498) ;  /* 0x0000000400b07947 */ /* 0x000fec0003800000 */
.L_x_7508:
[----:B------:R-:W5:Y:S01]  /*75d0*/  LDG.E.U16 R2, desc[UR36][R2.64] ;  /* 0x0000002402027981 */ /* 0x000f62000c1e1500 */
[----:B------:R-:W-:Y:S01]  /*75e0*/  HFMA2.MMA R5, -RZ, RZ, 0, 0 ;  /* 0x00000000ff057435 */ /* 0x000fe200000001ff */
[----:B-----5:R-:W-:Y:S01]  /*75f0*/  IMAD.U32 R4, R2, 0x10000, RZ ;  /* 0x0001000002047824 */ /* 0x020fe200078e00ff */
[----:B------:R-:W-:Y:S09]  /*7600*/  BRA `(.L_x_7498) ;  /* 0x0000000400a07947 */ /* 0x000ff20003800000 */
.L_x_7505:
        /* <DEDUP_REMOVED lines=9> */
[----:B------:R-:W-:Y:S02]  /*76a0*/  MOV R5, RZ ;  /* 0x000000ff00057202 */ /* 0x000fe40000000f00 */
[----:B-----5:R-:W-:Y:S01]  /*76b0*/  I2FP.F32.U32 R4, R2 ;  /* 0x0000000200047245 */ /* 0x020fe20000201000 */
[----:B------:R-:W-:Y:S06]  /*76c0*/  BRA `(.L_x_7498) ;  /* 0x0000000400707947 */ /* 0x000fec0003800000 */
.L_x_7512:
[----:B------:R-:W5:Y:S01]  /*76d0*/  LDG.E.U8 R2, desc[UR36][R2.64] ;  /* 0x0000002402027981 */ /* 0x000f62000c1e1100 */
[----:B------:R-:W-:Y:S02]  /*76e0*/  CS2R R4, SRZ ;  /* 0x0000000000047805 */ /* 0x000fe4000001ff00 */
        /* <DEDUP_REMOVED lines=18> */
.L_x_7514:
[----:B------:R-:W-:Y:S05]  /*7810*/  BSYNC B0 ;  /* 0x0000000000007941 */ /* 0x000fea0003800000 */
.L_x_7513:
[----:B------:R-:W-:Y:S02]  /*7820*/  LEA R3, R0, 0x3b800000, 0x17 ;  /* 0x3b80000000037811 */ /* 0x000fe400078eb8ff */
[----:B------:R-:W-:-:S04]  /*7830*/  SHF.L.U32 R2, R2, 0x14, RZ ;  /* 0x0000001402027819 */ /* 0x000fc800000006ff */
[----:B------:R-:W-:Y:S01]  /*7840*/  LOP3.LUT R4, R3, R2, R4, 0xfe, !PT ;  /* 0x0000000203047212 */ /* 0x000fe200078efe04 */
[----:B------:R-:W-:Y:S06]  /*7850*/  BRA `(.L_x_7498) ;  /* 0x00000004000c7947 */ /* 0x000fec0003800000 */
.L_x_7511:
        /* <DEDUP_REMOVED lines=20> */
.L_x_7516:
[----:B------:R-:W-:Y:S05]  /*79a0*/  BSYNC B0 ;  /* 0x0000000000007941 */ /* 0x000fea0003800000 */
.L_x_7515:
[----:B------:R-:W-:Y:S02]  /*79b0*/  LEA R3, R0, 0x37800000, 0x17 ;  /* 0x3780000000037811 */ /* 0x000fe400078eb8ff */
[----:B------:R-:W-:-:S04]  /*79c0*/  SHF.L.U32 R2, R2, 0x15, RZ ;  /* 0x0000001502027819 */ /* 0x000fc800000006ff */
[----:B------:R-:W-:Y:S01]  /*79d0*/  LOP3.LUT R4, R3, R2, R4, 0xfe, !PT ;  /* 0x0000000203047212 */ /* 0x000fe200078efe04 */
[----:B------:R-:W-:Y:S06]  /*79e0*/  BRA `(.L_x_7498) ;  /* 0x0000000000a87947 */ /* 0x000fec0003800000 */
.L_x_7510:
        /* <DEDUP_REMOVED lines=14> */
.L_x_7520:
[----:B------:R-:W-:Y:S05]  /*7ad0*/  BSYNC B0 ;  /* 0x0000000000007941 */ /* 0x000fea0003800000 */
.L_x_7519:
[----:B------:R-:W-:Y:S01]  /*7ae0*/  HFMA2.MMA R5, -RZ, RZ, 0, 0 ;  /* 0x00000000ff057435 */ /* 0x000fe200000001ff */
[----:B------:R-:W-:Y:S10]  /*7af0*/  BRA `(.L_x_7498) ;  /* 0x0000000000647947 */ /* 0x000ff40003800000 */
.L_x_7497:
        /* <DEDUP_REMOVED lines=10> */
[----:B------:R-:W-:Y:S01]  /*7ba0*/  IMAD.U32 R10, RZ, RZ, UR6 ;  /* 0x00000006ff0a7e24 */ /* 0x000fe2000f8e00ff */
[----:B------:R-:W-:Y:S01]  /*7bb0*/  MOV R11, UR7 ;  /* 0x00000007000b7c02 */ /* 0x000fe20008000f00 */
[----:B------:R-:W-:-:S02]  /*7bc0*/  IMAD.MOV.U32 R8, RZ, RZ, 0x4e ;  /* 0x0000004eff087424 */ /* 0x000fc400078e00ff */
[----:B0-2-4-:R-:W-:-:S07]  /*7bd0*/  IMAD.MOV.U32 R13, RZ, RZ, RZ ;  /* 0x000000ffff0d7224 */ /* 0x015fce00078e00ff */
[----:B------:R-:W-:-:S07]  /*7be0*/  LEPC R20, `(.L_x_7521) ;  /* 0x000000001014794e */ /* 0x000fce0000000000 */
[----:B-1-3--:R-:W-:Y:S05]  /*7bf0*/  CALL.ABS.NOINC R2 ;  /* 0x0000000002007343 */ /* 0x00afea0003c00000 */
.L_x_7521:
[----:B------:R-:W-:Y:S01]  /*7c00*/  CS2R R4, SRZ ;  /* 0x0000000000047805 */ /* 0x000fe2000001ff00 */
[----:B------:R-:W-:Y:S06]  /*7c10*/  BRA `(.L_x_7498) ;  /* 0x00000000001c7947 */ /* 0x000fec0003800000 */
.L_x_7518:
[----:B------:R-:W5:Y:S01]  /*7c20*/  LDG.E.64 R2, desc[UR36][R2.64] ;  /* 0x0000002402027981 */ /* 0x000f62000c1e1b00 */
[----:B------:R-:W-:Y:S01]  /*7c30*/  MOV R5, RZ ;  /* 0x000000ff00057202 */ /* 0x000fe20000000f00 */
[----:B-----5:R0:W1:Y:S01]  /*7c40*/  I2F.U64 R4, R2 ;  /* 0x0000000200047312 */ /* 0x0200620000301000 */
[----:B------:R-:W-:Y:S05]  /*7c50*/  BRA `(.L_x_7498) ;  /* 0x00000000000c7947 */ /* 0x000fea0003800000 */
.L_x_7517:
[----:B------:R-:W5:Y:S01]  /*7c60*/  LDG.E R2, desc[UR36][R2.64] ;  /* 0x0000002402027981 */ /* 0x000f62000c1e1900 */
[----:B------:R-:W-:Y:S01]  /*7c70*/  IMAD.MOV.U32 R5, RZ, RZ, RZ ;  /* 0x000000ffff057224 */ /* 0x000fe200078e00ff */
[----:B-----5:R-:W-:-:S07]  /*7c80*/  I2FP.F32.U32 R4, R2 ;  /* 0x0000000200047245 */ /* 0x020fce0000201000 */
.L_x_7498:
[----:B------:R-:W-:Y:S05]  /*7c90*/  BSYNC B7 ;  /* 0x0000000000077941 */ /* 0x000fea0003800000 */
.L_x_7492:
[C---:B-1---5:R-:W-:Y:S01]  /*7ca0*/  FSETP.GTU.FTZ.AND P0, PT, |R4|.reuse, +INF , PT ;  /* 0x7f8000000400780b */ /* 0x062fe20003f1c200 */
[----:B------:R-:W-:Y:S01]  /*7cb0*/  BSSY B0, `(.L_x_7522) ;  /* 0x0000280000007945 */ /* 0x000fe20003800000 */
[----:B------:R-:W-:Y:S01]  /*7cc0*/  FSETP.GTU.FTZ.AND P1, PT, |R5|, +INF , PT ;  /* 0x7f8000000500780b */ /* 0x000fe20003f3c200 */
[----:B------:R-:W-:-:S03]  /*7cd0*/  FADD.FTZ R6, |R4|, -RZ ;  /* 0x800000ff04067221 */ /* 0x000fc60000010200 */
        /* <DEDUP_REMOVED lines=16> */
[----:B0-----:R-:W-:Y:S01]  /*7de0*/  FADD.FTZ R3, R6, -1 ;  /* 0xbf80000006037421 */ /* 0x001fe20000010000 */
        /* <DEDUP_REMOVED lines=87> */
.L_x_7530:
        /* <DEDUP_REMOVED lines=10> */
.L_x_7532:
[----:B------:R-:W-:-:S04]  /*8400*/  FADD.FTZ R8, -R0, R7 ;  /* 0x0000000700087221 */ /* 0x000fc80000010100 */
[----:B------:R-:W-:-:S07]  /*8410*/  FMUL.FTZ R8, R8, 0.5 ;  /* 0x3f00000008087820 */ /* 0x000fce0000410000 */
.L_x_7533:
[----:B------:R-:W-:Y:S05]  /*8420*/  BSYNC B2 ;  /* 0x0000000000027941 */ /* 0x000fea0003800000 */
.L_x_7531:
        /* <DEDUP_REMOVED lines=11> */
.L_x_7535:
[----:B------:R-:W-:-:S04]  /*84e0*/  FADD.FTZ R10, R2, -R15 ;  /* 0x8000000f020a7221 */ /* 0x000fc80000010000 */
[----:B------:R-:W-:-:S07]  /*84f0*/  FMUL.FTZ R15, R10, 0.5 ;  /* 0x3f0000000a0f7820 */ /* 0x000fce0000410000 */
.L_x_7536:
[----:B------:R-:W-:Y:S05]  /*8500*/  BSYNC B2 ;  /* 0x0000000000027941 */ /* 0x000fea0003800000 */
.L_x_7534:
        /* <DEDUP_REMOVED lines=35> */
.L_x_7529:
[----:B------:R0:W1:Y:S02]  /*8740*/  MUFU.SQRT R8, R9 ;  /* 0x0000000900087308 */ /* 0x0000640000002000 */
.L_x_7528:
[----:B------:R-:W-:Y:S05]  /*8750*/  BSYNC B1 ;  /* 0x0000000000017941 */ /* 0x000fea0003800000 */
.L_x_7527:
        /* <DEDUP_REMOVED lines=24> */
.L_x_7543:
[----:B------:R-:W-:-:S04]  /*88e0*/  FADD.FTZ R0, -R0, R7 ;  /* 0x0000000700007221 */ /* 0x000fc80000010100 */
[----:B------:R-:W-:-:S07]  /*88f0*/  FMUL.FTZ R0, R0, 0.5 ;  /* 0x3f00000000007820 */ /* 0x000fce0000410000 */
.L_x_7544:
[----:B------:R-:W-:Y:S05]  /*8900*/  BSYNC B2 ;  /* 0x0000000000027941 */ /* 0x000fea0003800000 */
.L_x_7542:
        /* <DEDUP_REMOVED lines=10> */
.L_x_7546:
[----:B------:R-:W-:-:S04]  /*89b0*/  FADD.FTZ R2, -R3, R2 ;  /* 0x0000000203027221 */ /* 0x000fc80000010100 */
[----:B------:R-:W-:-:S07]  /*89c0*/  FMUL.FTZ R3, R2, 0.5 ;  /* 0x3f00000002037820 */ /* 0x000fce0000410000 */
.L_x_7547:
[----:B------:R-:W-:Y:S05]  /*89d0*/  BSYNC B2 ;  /* 0x0000000000027941 */ /* 0x000fea0003800000 */
.L_x_7545:
[----:B------:R-:W-:Y:S01]  /*89e0*/  FADD.FTZ R0, R3, R0 ;  /* 0x0000000003007221 */ /* 0x000fe20000010000 */
[----:B------:R-:W-:Y:S01]  /*89f0*/  FADD.FTZ R11, R6, R11 ;  /* 0x0000000b060b7221 */ /* 0x000fe20000010000 */
[----:B------:R-:W-:-:S03]  /*8a00*/  PLOP3.LUT P0, PT, PT, PT, PT, 0x80, 0x0 ;  /* 0x000000000000781c */ /* 0x000fc60003f0f070 */
[----:B------:R-:W-:-:S06]  /*8a10*/  FMUL.FTZ R11, R11, R0 ;  /* 0x000000000b0b7220 */ /* 0x000fcc0000410000 */
[----:B------:R-:W4:Y:S01]  /*8a20*/  MUFU.SQRT R11, R11 ;  /* 0x0000000b000b7308 */ /* 0x000f220000002000 */
[----:B------:R-:W-:Y:S05]  /*8a30*/  BRA `(.L_x_7539) ;  /* 0x0000000000687947 */ /* 0x000fea0003800000 */
.L_x_7541:
        /* <DEDUP_REMOVED lines=15> */
.L_x_7540:
        /* <DEDUP_REMOVED lines=8> */
.L_x_7538:
[----:B------:R-:W-:Y:S01]  /*8bb0*/  PLOP3.LUT P0, PT, PT, PT, PT, 0x80, 0x0 ;  /* 0x000000000000781c */ /* 0x000fe20003f0f070 */
[----:B------:R-:W-:Y:S01]  /*8bc0*/  FMUL.FTZ R11, R11, 16777216 ;  /* 0x4b8000000b0b7820 */ /* 0x000fe20000410000 */
[----:B------:R-:W-:-:S11]  /*8bd0*/  FMUL.FTZ R6, R6, 16777216 ;  /* 0x4b80000006067820 */ /* 0x000fd60000410000 */
.L_x_7539:
[----:B------:R-:W-:Y:S05]  /*8be0*/  BSYNC B1 ;  /* 0x0000000000017941 */ /* 0x000fea0003800000 */
.L_x_7537:
        /* <DEDUP_REMOVED lines=33> */
.L_x_7550:
        /* <DEDUP_REMOVED lines=8> */
[----:B------:R-:W-:-:S03]  /*8e80*/  HFMA2.MMA R0, -RZ, RZ, 1.9599609375, 20144 ;  /* 0x3fd774ebff007435 */ /* 0x000fc600000001ff */
        /* <DEDUP_REMOVED lines=19> */
.L_x_7549:
        /* <DEDUP_REMOVED lines=21> */
.L_x_7554:
[----:B------:R-:W-:Y:S05]  /*9110*/  BSYNC B4 ;  /* 0x0000000000047941 */ /* 0x000fea0003800000 */
.L_x_7553:
        /* <DEDUP_REMOVED lines=18> */
.L_x_7556:
[----:B------:R-:W-:Y:S01]  /*9240*/  ISETP.GE.AND P0, PT, R6, RZ, PT ;  /* 0x000000ff0600720c */ /* 0x000fe20003f06270 */
[----:B------:R-:W-:-:S12]  /*9250*/  IMAD.MOV.U32 R3, RZ, RZ, 0x3fd774eb ;  /* 0x3fd774ebff037424 */ /* 0x000fd800078e00ff */
[----:B------:R-:W-:-:S04]  /*9260*/  @P0 FFMA.FTZ R2, R3, 0.93318945169448852539, -R2 ;  /* 0x3f6ee58103020823 */ /* 0x000fc80000010802 */
[----:B------:R-:W-:-:S07]  /*9270*/  @!P0 FFMA.FTZ R2, R3, 0.93318945169448852539, R2 ;  /* 0x3f6ee58103028823 */ /* 0x000fce0000010002 */
.L_x_7557:
[----:B------:R-:W-:Y:S05]  /*9280*/  BSYNC B1 ;  /* 0x0000000000017941 */ /* 0x000fea0003800000 */
.L_x_7555:
[C---:B------:R-:W-:Y:S02]  /*9290*/  FSETP.NEU.FTZ.AND P0, PT, |R6|.reuse, |R11|, PT ;  /* 0x4000000b0600720b */ /* 0x040fe40003f1d200 */
[----:B------:R-:W-:Y:S02]  /*92a0*/  FSETP.NEU.FTZ.AND P1, PT, R7, RZ, PT ;  /* 0x000000ff0700720b */ /* 0x000fe40003f3d000 */
[----:B------:R-:W-:Y:S02]  /*92b0*/  ISETP.GE.AND P2, PT, R6, RZ, PT ;  /* 0x000000ff0600720c */ /* 0x000fe40003f46270 */
[----:B------:R-:W-:-:S07]  /*92c0*/  MOV R0, 0x4016cbe4 ;  /* 0x4016cbe400007802 */ /* 0x000fce0000000f00 */
[----:B------:R-:W-:Y:S01]  /*92d0*/  @!P0 FSEL R2, R0, 0.78539818525314331055, !P2 ;  /* 0x3f490fdb00028808 */ /* 0x000fe20005000000 */
[----:B------:R-:W-:Y:S01]  /*92e0*/  FADD.FTZ R0, |R6|, |R11| ;  /* 0x4000000b06007221 */ /* 0x000fe20000010200 */
[----:B------:R-:W-:-:S04]  /*92f0*/  @!P1 FSEL R2, RZ, 3.1415927410125732422, P2 ;  /* 0x40490fdbff029808 */ /* 0x000fc80001000000 */
[----:B------:R-:W-:Y:S02]  /*9300*/  FSETP.GTU.FTZ.AND P0, PT, |R0|, +INF , PT ;  /* 0x7f8000000000780b */ /* 0x000fe40003f1c200 */
[----:B------:R-:W-:-:S04]  /*9310*/  LOP3.LUT R11, R2, 0x80000000, R11, 0xb8, !PT ;  /* 0x80000000020b7812 */ /* 0x000fc800078eb80b */
[----:B------:R-:W-:Y:S01]  /*9320*/  FSEL R2, R0, R11, P0 ;  /* 0x0000000b00027208 */ /* 0x000fe20000000000 */
[----:B------:R-:W-:Y:S06]  /*9330*/  BRA `(.L_x_7551) ;  /* 0x0000000000d07947 */ /* 0x000fec0003800000 */
.L_x_7552:
        /* <DEDUP_REMOVED lines=18> */
.L_x_7559:
[----:B------:R-:W-:Y:S05]  /*9460*/  BSYNC B4 ;  /* 0x0000000000047941 */ /* 0x000fea0003800000 */
.L_x_7558:
        /* <DEDUP_REMOVED lines=18> */
.L_x_7561:
[----:B------:R-:W-:Y:S01]  /*9590*/  ISETP.GE.AND P0, PT, R6, RZ, PT ;  /* 0x000000ff0600720c */ /* 0x000fe20003f06270 */
[----:B------:R-:W-:-:S12]  /*95a0*/  IMAD.MOV.U32 R3, RZ, RZ, 0x3fd774eb ;  /* 0x3fd774ebff037424 */ /* 0x000fd800078e00ff */
[----:B------:R-:W-:-:S04]  /*95b0*/  @P0 FFMA.FTZ R2, R3, 0.93318945169448852539, -R2 ;  /* 0x3f6ee58103020823 */ /* 0x000fc80000010802 */
[----:B------:R-:W-:-:S07]  /*95c0*/  @!P0 FFMA.FTZ R2, R3, 0.93318945169448852539, R2 ;  /* 0x3f6ee58103028823 */ /* 0x000fce0000010002 */
.L_x_7562:
[----:B------:R-:W-:Y:S05]  /*95d0*/  BSYNC B1 ;  /* 0x0000000000017941 */ /* 0x000fea0003800000 */
.L_x_7560:
[C---:B------:R-:W-:Y:S02]  /*95e0*/  FSETP.NEU.FTZ.AND P0, PT, |R6|.reuse, |R11|, PT ;  /* 0x4000000b0600720b */ /* 0x040fe40003f1d200 */
[----:B------:R-:W-:Y:S02]  /*95f0*/  FSETP.NEU.FTZ.AND P1, PT, R5, RZ, PT ;  /* 0x000000ff0500720b */ /* 0x000fe40003f3d000 */
[----:B------:R-:W-:Y:S01]  /*9600*/  ISETP.GE.AND P2, PT, R6, RZ, PT ;  /* 0x000000ff0600720c */ /* 0x000fe20003f46270 */
[----:B------:R-:W-:Y:S01]  /*9610*/  FADD.FTZ R6, |R11|, |R6| ;  /* 0x400000060b067221 */ /* 0x000fe20000010200 */
[----:B------:R-:W-:-:S07]  /*9620*/  MOV R0, 0x4016cbe4 ;  /* 0x4016cbe400007802 */ /* 0x000fce0000000f00 */
[----:B------:R-:W-:Y:S02]  /*9630*/  @!P0 FSEL R2, R0, 0.78539818525314331055, !P2 ;  /* 0x3f490fdb00028808 */ /* 0x000fe40005000000 */
[----:B------:R-:W-:Y:S02]  /*9640*/  @!P1 FSEL R2, RZ, 3.1415927410125732422, P2 ;  /* 0x40490fdbff029808 */ /* 0x000fe40001000000 */
[----:B------:R-:W-:Y:S02]  /*9650*/  FSETP.GTU.FTZ.AND P0, PT, |R6|, +INF , PT ;  /* 0x7f8000000600780b */ /* 0x000fe40003f1c200 */
[----:B------:R-:W-:-:S04]  /*9660*/  LOP3.LUT R11, R2, 0x80000000, R11, 0xb8, !PT ;  /* 0x80000000020b7812 */ /* 0x000fc800078eb80b */
[----:B------:R-:W-:-:S07]  /*9670*/  FSEL R2, R6, R11, P0 ;  /* 0x0000000b06027208 */ /* 0x000fce0000000000 */
.L_x_7551:
[----:B------:R-:W-:Y:S05]  /*9680*/  BSYNC B3 ;  /* 0x0000000000037941 */ /* 0x000fea0003800000 */
.L_x_7548:
[----:B------:R-:W-:-:S13]  /*9690*/  ISETP.NE.AND P0, PT, R13, RZ, PT ;  /* 0x000000ff0d00720c */ /* 0x000fda0003f05270 */
[----:B-1----:R-:W-:-:S04]  /*96a0*/  @!P0 FADD.FTZ R8, -R8, -RZ ;  /* 0x800000ff08088221 */ /* 0x002fc80000010100 */
[----:B------:R-:W-:Y:S01]  /*96b0*/  IMAD.MOV.U32 R3, RZ, RZ, R8 ;  /* 0x000000ffff037224 */ /* 0x000fe200078e0008 */
[----:B------:R-:W-:Y:S06]  /*96c0*/  BRA `(.L_x_7563) ;  /* 0x0000000c00787947 */ /* 0x000fec0003800000 */
.L_x_7526:
[----:B0-----:R-:W-:Y:S01]  /*96d0*/  FADD.FTZ R2, -R4, 6.1232342629258392722e-17 ;  /* 0x248d313204027421 */ /* 0x001fe20000010100 */
[----:B------:R-:W-:-:S03]  /*96e0*/  FADD.FTZ R3, -R5, -RZ ;  /* 0x800000ff05037221 */ /* 0x000fc60000010100 */
[----:B------:R-:W-:Y:S01]  /*96f0*/  FADD.FTZ R2, R2, 1.5707963705062866211 ;  /* 0x3fc90fdb02027421 */ /* 0x000fe20000010000 */
[----:B------:R-:W-:Y:S06]  /*9700*/  BRA `(.L_x_7563) ;  /* 0x0000000c00687947 */ /* 0x000fec0003800000 */
.L_x_7525:
[----:B0-----:R-:W-:Y:S01]  /*9710*/  HFMA2.MMA R2, -RZ, RZ, 0, 0 ;  /* 0x00000000ff027435 */ /* 0x001fe200000001ff */
[----:B------:R-:W-:Y:S01]  /*9720*/  FADD.FTZ R3, -R5, -RZ ;  /* 0x800000ff05037221 */ /* 0x000fe20000010100 */
[----:B------:R-:W-:Y:S09]  /*9730*/  BRA `(.L_x_7563) ;  /* 0x0000000c005c7947 */ /* 0x000ff20003800000 */
.L_x_7524:
        /* <DEDUP_REMOVED lines=10> */
[----:B0-----:R-:W0:Y:S01]  /*97e0*/  MUFU.RCP R2, R7 ;  /* 0x0000000700027308 */ /* 0x001e220000001000 */
        /* <DEDUP_REMOVED lines=13> */
[----:B------:R-:W-:-:S07]  /*98c0*/  MOV R3, R0 ;  /* 0x0000000000037202 */ /* 0x000fce0000000f00 */
.L_x_7568:
[----:B------:R-:W-:Y:S05]  /*98d0*/  BSYNC B4 ;  /* 0x0000000000047941 */ /* 0x000fea0003800000 */
.L_x_7567:
        /* <DEDUP_REMOVED lines=18> */
.L_x_7570:
[----:B------:R-:W-:Y:S01]  /*9a00*/  ISETP.GE.AND P0, PT, R4, RZ, PT ;  /* 0x000000ff0400720c */ /* 0x000fe20003f06270 */
[----:B------:R-:W-:-:S12]  /*9a10*/  IMAD.MOV.U32 R3, RZ, RZ, 0x3fd774eb ;  /* 0x3fd774ebff037424 */ /* 0x000fd800078e00ff */
[----:B------:R-:W-:-:S04]  /*9a20*/  @P0 FFMA.FTZ R0, R3, 0.93318945169448852539, -R0 ;  /* 0x3f6ee58103000823 */ /* 0x000fc80000010800 */
[----:B------:R-:W-:-:S07]  /*9a30*/  @!P0 FFMA.FTZ R0, R3, 0.93318945169448852539, R0 ;  /* 0x3f6ee58103008823 */ /* 0x000fce0000010000 */
.L_x_7571:
[----:B------:R-:W-:Y:S05]  /*9a40*/  BSYNC B1 ;  /* 0x0000000000017941 */ /* 0x000fea0003800000 */
.L_x_7569:
        /* <DEDUP_REMOVED lines=13> */
.L_x_7566:
[----:B0-----:R-:W0:Y:S01]  /*9b20*/  MUFU.RCP R2, R7 ;  /* 0x0000000700027308 */ /* 0x001e220000001000 */
        /* <DEDUP_REMOVED lines=11> */
[----:B------:R-:W-:-:S07]  /*9be0*/  MOV R2, R0 ;  /* 0x0000000000027202 */ /* 0x000fce0000000f00 */
.L_x_7574:
[----:B------:R-:W-:Y:S05]  /*9bf0*/  BSYNC B4 ;  /* 0x0000000000047941 */ /* 0x000fea0003800000 */
.L_x_7573:
        /* <DEDUP_REMOVED lines=18> */
.L_x_7576:
[----:B------:R-:W-:Y:S01]  /*9d20*/  ISETP.GE.AND P0, PT, R4, RZ, PT ;  /* 0x000000ff0400720c */ /* 0x000fe20003f06270 */
[----:B------:R-:W-:-:S12]  /*9d30*/  IMAD.MOV.U32 R3, RZ, RZ, 0x3fd774eb ;  /* 0x3fd774ebff037424 */ /* 0x000fd800078e00ff */
[----:B------:R-:W-:-:S04]  /*9d40*/  @P0 FFMA.FTZ R2, R3, 0.93318945169448852539, -R2 ;  /* 0x3f6ee58103020823 */ /* 0x000fc80000010802 */
[----:B------:R-:W-:-:S07]  /*9d50*/  @!P0 FFMA.FTZ R2, R3, 0.93318945169448852539, R2 ;  /* 0x3f6ee58103028823 */ /* 0x000fce0000010002 */
.L_x_7577:
[----:B------:R-:W-:Y:S05]  /*9d60*/  BSYNC B1 ;  /* 0x0000000000017941 */ /* 0x000fea0003800000 */
.L_x_7575:
        /* <DEDUP_REMOVED lines=27> */
.L_x_7565:
[----:B0-----:R-:W-:Y:S01]  /*9f20*/  FMUL.FTZ R2, R4, 0.36787945032119750977 ;  /* 0x3ebc5ab204027820 */ /* 0x001fe20000410000 */
        /* <DEDUP_REMOVED lines=31> */
[----:B------:R-:W-:Y:S05]  /*a120*/  CALL.REL.NOINC `($__internal_7_$__cuda_sm3x_div_rn_ftz_f32_slowpath) ;  /* 0x000000c400247944 */ /* 0x000fea0003c00000 */
[----:B------:R-:W-:-:S07]  /*a130*/  IMAD.MOV.U32 R2, RZ, RZ, R0 ;  /* 0x000000ffff027224 */ /* 0x000fce00078e0000 */
.L_x_7579:
[----:B------:R-:W-:Y:S05]  /*a140*/  BSYNC B4 ;  /* 0x0000000000047941 */ /* 0x000fea0003800000 */
.L_x_7578:
        /* <DEDUP_REMOVED lines=18> */
.L_x_7581:
[----:B------:R-:W-:Y:S02]  /*a270*/  ISETP.GE.AND P0, PT, R4, RZ, PT ;  /* 0x000000ff0400720c */ /* 0x000fe40003f06270 */
[----:B------:R-:W-:-:S11]  /*a280*/  MOV R3, 0x3fd774eb ;  /* 0x3fd774eb00037802 */ /* 0x000fd60000000f00 */
[----:B------:R-:W-:-:S04]  /*a290*/  @P0 FFMA.FTZ R2, R3, 0.93318945169448852539, -R2 ;  /* 0x3f6ee58103020823 */ /* 0x000fc80000010802 */
[----:B------:R-:W-:-:S07]  /*a2a0*/  @!P0 FFMA.FTZ R2, R3, 0.93318945169448852539, R2 ;  /* 0x3f6ee58103028823 */ /* 0x000fce0000010002 */
.L_x_7582:
[----:B------:R-:W-:Y:S05]  /*a2b0*/  BSYNC B1 ;  /* 0x0000000000017941 */ /* 0x000fea0003800000 */
.L_x_7580:
        /* <DEDUP_REMOVED lines=10> */
.L_x_7572:
[----:B------:R-:W-:Y:S05]  /*a360*/  BSYNC B3 ;  /* 0x0000000000037941 */ /* 0x000fea0003800000 */
.L_x_7564:
[----:B------:R-:W-:Y:S01]  /*a370*/  ISETP.NE.AND P0, PT, R13, RZ, PT ;  /* 0x000000ff0d00720c */ /* 0x000fe20003f05270 */
[----:B------:R-:W-:Y:S01]  /*a380*/  FADD.FTZ R3, R9, 0.69314718246459960938 ;  /* 0x3f31721809037421 */ /* 0x000fe20000010000 */
[----:B------:R-:W-:-:S11]  /*a390*/  FADD.FTZ R2, |R2|, -RZ ;  /* 0x800000ff02027221 */ /* 0x000fd60000010200 */
[----:B------:R-:W-:Y:S01]  /*a3a0*/  @!P0 FADD.FTZ R3, -R3, -RZ ;  /* 0x800000ff03038221 */ /* 0x000fe20000010100 */
[----:B------:R-:W-:Y:S06]  /*a3b0*/  BRA `(.L_x_7563) ;  /* 0x00000000003c7947 */ /* 0x000fec0003800000 */
.L_x_7523:
[----:B------:R-:W-:-:S13]  /*a3c0*/  FSETP.NEU.FTZ.AND P0, PT, R6, +INF , PT ;  /* 0x7f8000000600780b */ /* 0x000fda0003f1d000 */
[----:B0-----:R-:W-:Y:S01]  /*a3d0*/  @!P0 FADD.FTZ R2, R5, R5 ;  /* 0x0000000505028221 */ /* 0x001fe20000010000 */
        /* <DEDUP_REMOVED lines=13> */
.L_x_7563:
[----:B------:R-:W-:Y:S05]  /*a4b0*/  BSYNC B0 ;  /* 0x0000000000007941 */ /* 0x000fea0003800000 */
.L_x_7522:
        /* <DEDUP_REMOVED lines=15> */
.L_x_7586:
[----:B------:R-:W1:Y:S02]  /*a5b0*/  F2I.S64.TRUNC R2, R2 ;  /* 0x0000000200027311 */ /* 0x000e64000020d900 */
[----:B-1----:R-:W-:-:S05]  /*a5c0*/  IMAD.MOV.U32 R5, RZ, RZ, R2 ;  /* 0x000000ffff057224 */ /* 0x002fca00078e0002 */
[----:B------:R1:W-:Y:S01]  /*a5d0*/  STG.E.U8 desc[UR36][R16.64], R5 ;  /* 0x0000000510007986 */ /* 0x0003e2000c101124 */
[----:B------:R-:W-:Y:S05]  /*a5e0*/  BRA `(.L_x_7588) ;  /* 0x0000000c00447947 */ /* 0x000fea0003800000 */
.L_x_7585:
        /* <DEDUP_REMOVED lines=9> */
.L_x_7590:
[----:B------:R-:W1:Y:S02]  /*a680*/  F2I.FTZ.TRUNC.NTZ R3, R2 ;  /* 0x0000000200037305 */ /* 0x000e64000021f100 */
[----:B-1----:R1:W-:Y:S01]  /*a690*/  STG.E desc[UR36][R16.64], R3 ;  /* 0x0000000310007986 */ /* 0x0023e2000c101924 */
[----:B------:R-:W-:Y:S05]  /*a6a0*/  BRA `(.L_x_7588) ;  /* 0x0000000c00147947 */ /* 0x000fea0003800000 */
.L_x_7589:
[----:B------:R-:W1:Y:S02]  /*a6b0*/  F2I.FTZ.TRUNC.NTZ R3, R2 ;  /* 0x0000000200037305 */ /* 0x000e64000021f100 */
[----:B-1----:R1:W-:Y:S01]  /*a6c0*/  STG.E.U16 desc[UR36][R16.64], R3 ;  /* 0x0000000310007986 */ /* 0x0023e2000c101524 */
[----:B------:R-:W-:Y:S05]  /*a6d0*/  BRA `(.L_x_7588) ;  /* 0x0000000c00087947 */ /* 0x000fea0003800000 */
.L_x_7584:
        /* <DEDUP_REMOVED lines=8> */
.L_x_7592:
[----:B------:R-:W-:-:S05]  /*a760*/  F2FP.F16.F32.PACK_AB R2, RZ, R2 ;  /* 0x00000002ff02723e */ /* 0x000fca00000000ff */
[----:B------:R1:W-:Y:S01]  /*a770*/  STG.E.U16 desc[UR36][R16.64], R2 ;  /* 0x0000000210007986 */ /* 0x0003e2000c101524 */
[----:B------:R-:W-:Y:S05]  /*a780*/  BRA `(.L_x_7588) ;  /* 0x0000000800dc7947 */ /* 0x000fea0003800000 */
.L_x_7591:
        /* <DEDUP_REMOVED lines=8> */
.L_x_7594:
[----:B------:R-:W-:-:S05]  /*a810*/  F2FP.F16.F32.PACK_AB R3, R3, R2 ;  /* 0x000000020303723e */ /* 0x000fca00000000ff */
[----:B------:R1:W-:Y:S01]  /*a820*/  STG.E desc[UR36][R16.64], R3 ;  /* 0x0000000310007986 */ /* 0x0003e2000c101924 */
[----:B------:R-:W-:Y:S05]  /*a830*/  BRA `(.L_x_7588) ;  /* 0x0000000800b07947 */ /* 0x000fea0003800000 */
.L_x_7593:
[----:B------:R-:W-:-:S06]  /*a840*/  FMUL.FTZ R2, R2, 1 ;  /* 0x3f80000002027820 */ /* 0x000fcc0000410000 */
[----:B------:R-:W1:Y:S02]  /*a850*/  F2F.F64.F32 R2, R2 ;  /* 0x0000000200027310 */ /* 0x000e640000201800 */
[----:B-1----:R1:W-:Y:S01]  /*a860*/  STG.E.64 desc[UR36][R16.64], R2 ;  /* 0x0000000210007986 */ /* 0x0023e2000c101b24 */
[----:B------:R-:W-:Y:S05]  /*a870*/  BRA `(.L_x_7588) ;  /* 0x0000000800a07947 */ /* 0x000fea0003800000 */
.L_x_7583:
        /* <DEDUP_REMOVED lines=14> */
.L_x_7597:
[----:B------:R-:W-:Y:S01]  /*a960*/  FMUL.FTZ R6, R3, 1 ;  /* 0x3f80000003067820 */ /* 0x000fe20000410000 */
[----:B------:R-:W-:-:S05]  /*a970*/  FMUL.FTZ R4, R2, 1 ;  /* 0x3f80000002047820 */ /* 0x000fca0000410000 */
[----:B--2---:R-:W-:Y:S08]  /*a980*/  F2F.F64.F32 R6, R6 ;  /* 0x0000000600067310 */ /* 0x004ff00000201800 */
[----:B------:R-:W1:Y:S02]  /*a990*/  F2F.F64.F32 R4, R4 ;  /* 0x0000000400047310 */ /* 0x000e640000201800 */
[----:B-1----:R1:W-:Y:S01]  /*a9a0*/  STG.E.128 desc[UR36][R16.64], R4 ;  /* 0x0000000410007986 */ /* 0x0023e2000c101d24 */
[----:B------:R-:W-:Y:S05]  /*a9b0*/  BRA `(.L_x_7588) ;  /* 0x0000000800507947 */ /* 0x000fea0003800000 */
.L_x_7596:
        /* <DEDUP_REMOVED lines=20> */
.L_x_7601:
[----:B------:R-:W-:Y:S05]  /*ab00*/  BSYNC B0 ;  /* 0x0000000000007941 */ /* 0x000fea0003800000 */
.L_x_7600:
[----:B------:R-:W-:-:S05]  /*ab10*/  LOP3.LUT R5, R0, R5, RZ, 0xfc, !PT ;  /* 0x0000000500057212 */ /* 0x000fca00078efcff */
[----:B------:R1:W-:Y:S01]  /*ab20*/  STG.E.U8 desc[UR36][R16.64], R5 ;  /* 0x0000000510007986 */ /* 0x0003e2000c101124 */
[----:B------:R-:W-:Y:S05]  /*ab30*/  BRA `(.L_x_7588) ;  /* 0x0000000400f07947 */ /* 0x000fea0003800000 */
.L_x_7599:
        /* <DEDUP_REMOVED lines=9> */
[----:B------:R-:W-:Y:S02]  /*abd0*/  @P0 SHF.R.U32.HI R0, RZ, 0x15, R0 ;  /* 0x00000015ff000819 */ /* 0x000fe40000011600 */
[----:B------:R-:W-:Y:S01]  /*abe0*/  @!P0 IADD3 R0, R3, -0x43000000, RZ ;  /* 0xbd00000003008810 */ /* 0x000fe20007ffe0ff */
[----:B------:R-:W-:Y:S06]  /*abf0*/  BRA `(.L_x_7604) ;  /* 0x00000000000c7947 */ /* 0x000fec0003800000 */
.L_x_7603:
[----:B------:R-:W-:Y:S01]  /*ac00*/  IMAD.MOV.U32 R0, RZ, RZ, 0x7f ;  /* 0x0000007fff007424 */ /* 0x000fe200078e00ff */
[----:B------:R-:W-:-:S04]  /*ac10*/  ISETP.GT.U32.AND P0, PT, R4, 0x7f800000, PT ;  /* 0x7f8000000400780c */ /* 0x000fc80003f04070 */
[----:B------:R-:W-:-:S09]  /*ac20*/  SEL R0, R0, 0x7c, P0 ;  /* 0x0000007c00007807 */ /* 0x000fd20000000000 */
.L_x_7604:
[----:B------:R-:W-:Y:S05]  /*ac30*/  BSYNC B0 ;  /* 0x0000000000007941 */ /* 0x000fea0003800000 */
.L_x_7602:
[----:B------:R-:W-:-:S04]  /*ac40*/  LOP3.LUT R2, R2, 0x80000000, RZ, 0xc0, !PT ;  /* 0x8000000002027812 */ /* 0x000fc800078ec0ff */
[----:B------:R-:W-:-:S04]  /*ac50*/  SHF.R.U32.HI R3, RZ, 0x18, R2 ;  /* 0x00000018ff037819 */ /* 0x000fc80000011602 */
[----:B------:R-:W-:-:S05]  /*ac60*/  LOP3.LUT R3, R0, R3, RZ, 0xfc, !PT ;  /* 0x0000000300037212 */ /* 0x000fca00078efcff */
[----:B------:R1:W-:Y:S01]  /*ac70*/  STG.E.U8 desc[UR36][R16.64], R3 ;  /* 0x0000000310007986 */ /* 0x0003e2000c101124 */
[----:B------:R-:W-:Y:S05]  /*ac80*/  BRA `(.L_x_7588) ;  /* 0x00000004009c7947 */ /* 0x000fea0003800000 */
.L_x_7598:
[----:B------:R-:W-:-:S05]  /*ac90*/  F2FP.BF16.F32.PACK_AB R2, RZ, R2 ;  /* 0x00000002ff02723e */ /* 0x000fca00000010ff */
[----:B------:R1:W-:Y:S01]  /*aca0*/  STG.E.U16 desc[UR36][R16.64], R2 ;  /* 0x0000000210007986 */ /* 0x0003e2000c101524 */
[----:B------:R-:W-:Y:S05]  /*acb0*/  BRA `(.L_x_7588) ;  /* 0x0000000400907947 */ /* 0x000fea0003800000 */
.L_x_7595:
        /* <DEDUP_REMOVED lines=11> */
.L_x_7607:
[----:B------:R-:W-:Y:S01]  /*ad70*/  LOP3.LUT R3, R2, 0x7fffffff, RZ, 0xc0, !PT ;  /* 0x7fffffff02037812 */ /* 0x000fe200078ec0ff */
[----:B------:R-:W-:Y:S01]  /*ad80*/  BSSY B0, `(.L_x_7608) ;  /* 0x0000013000007945 */ /* 0x000fe20003800000 */
[----:B------:R-:W-:Y:S02]  /*ad90*/  MOV R8, 0x80 ;  /* 0x0000008000087802 */ /* 0x000fe40000000f00 */
        /* <DEDUP_REMOVED lines=13> */
.L_x_7610:
[----:B------:R-:W-:-:S04]  /*ae70*/  LOP3.LUT R2, R2, 0x80000000, RZ, 0xc0, !PT ;  /* 0x8000000002027812 */ /* 0x000fc800078ec0ff */
[----:B------:R-:W-:-:S04]  /*ae80*/  SHF.R.U32.HI R3, RZ, 0x18, R2 ;  /* 0x00000018ff037819 */ /* 0x000fc80000011602 */
[----:B------:R-:W-:-:S04]  /*ae90*/  LOP3.LUT R0, R0, R3, RZ, 0xfc, !PT ;  /* 0x0000000300007212 */ /* 0x000fc800078efcff */
[----:B------:R-:W-:-:S07]  /*aea0*/  PRMT R8, R0, 0x7610, R8 ;  /* 0x0000761000087816 */ /* 0x000fce0000000008 */
.L_x_7609:
[----:B------:R-:W-:Y:S05]  /*aeb0*/  BSYNC B0 ;  /* 0x0000000000007941 */ /* 0x000fea0003800000 */
.L_x_7608:
[----:B------:R1:W-:Y:S01]  /*aec0*/  STG.E.U8 desc[UR36][R16.64], R8 ;  /* 0x0000000810007986 */ /* 0x0003e2000c101124 */
[----:B------:R-:W-:Y:S05]  /*aed0*/  BRA `(.L_x_7588) ;  /* 0x0000000400087947 */ /* 0x000fea0003800000 */
.L_x_7606:
        /* <DEDUP_REMOVED lines=16> */
.L_x_7613:
[----:B------:R-:W-:-:S04]  /*afe0*/  LOP3.LUT R2, R2, 0x80000000, RZ, 0xc0, !PT ;  /* 0x8000000002027812 */ /* 0x000fc800078ec0ff */
[----:B------:R-:W-:-:S04]  /*aff0*/  SHF.R.U32.HI R3, RZ, 0x18, R2 ;  /* 0x00000018ff037819 */ /* 0x000fc80000011602 */
[----:B------:R-:W-:-:S04]  /*b000*/  LOP3.LUT R0, R0, R3, RZ, 0xfc, !PT ;  /* 0x0000000300007212 */ /* 0x000fc800078efcff */
[----:B------:R-:W-:-:S07]  /*b010*/  PRMT R8, R0, 0x7610, R8 ;  /* 0x0000761000087816 */ /* 0x000fce0000000008 */
.L_x_7612:
[----:B------:R-:W-:Y:S05]  /*b020*/  BSYNC B0 ;  /* 0x0000000000007941 */ /* 0x000fea0003800000 */
.L_x_7611:
[----:B------:R1:W-:Y:S01]  /*b030*/  STG.E.U8 desc[UR36][R16.64], R8 ;  /* 0x0000000810007986 */ /* 0x0003e2000c101124 */
[----:B------:R-:W-:Y:S05]  /*b040*/  BRA `(.L_x_7588) ;  /* 0x0000000000ac7947 */ /* 0x000fea0003800000 */
.L_x_7605:
        /* <DEDUP_REMOVED lines=21> */
.L_x_7587:
        /* <DEDUP_REMOVED lines=9> */
[----:B--2---:R-:W-:Y:S01]  /*b230*/  IMAD.U32 R7, RZ, RZ, UR5 ;  /* 0x00000005ff077e24 */ /* 0x004fe2000f8e00ff */
[----:B------:R-:W-:Y:S01]  /*b240*/  MOV R10, UR6 ;  /* 0x00000006000a7c02 */ /* 0x000fe20008000f00 */
[----:B---34-:R-:W-:Y:S01]  /*b250*/  IMAD.U32 R11, RZ, RZ, UR7 ;  /* 0x00000007ff0b7e24 */ /* 0x018fe2000f8e00ff */
[----:B------:R-:W-:Y:S01]  /*b260*/  MOV R13, RZ ;  /* 0x000000ff000d7202 */ /* 0x000fe20000000f00 */
[----:B-1----:R-:W-:-:S07]  /*b270*/  IMAD.MOV.U32 R12, RZ, RZ, 0x1 ;  /* 0x00000001ff0c7424 */ /* 0x002fce00078e00ff */
[----:B------:R-:W-:-:S07]  /*b280*/  LEPC R20, `(.L_x_7616) ;  /* 0x000000001014794e */ /* 0x000fce0000000000 */
[----:B0-----:R-:W-:Y:S05]  /*b290*/  CALL.ABS.NOINC R2 ;  /* 0x0000000002007343 */ /* 0x001fea0003c00000 */
.L_x_7616:
[----:B------:R-:W-:Y:S05]  /*b2a0*/  BRA `(.L_x_7588) ;  /* 0x0000000000147947 */ /* 0x000fea0003800000 */
.L_x_7615:
[----:B------:R-:W1:Y:S02]  /*b2b0*/  F2I.U64.TRUNC R2, R2 ;  /* 0x0000000200027311 */ /* 0x000e64000020d800 */
[----:B-1----:R1:W-:Y:S01]  /*b2c0*/  STG.E.64 desc[UR36][R16.64], R2 ;  /* 0x0000000210007986 */ /* 0x0023e2000c101b24 */
[----:B------:R-:W-:Y:S05]  /*b2d0*/  BRA `(.L_x_7588) ;  /* 0x0000000000087947 */ /* 0x000fea0003800000 */
.L_x_7614:
[----:B------:R-:W1:Y:S02]  /*b2e0*/  F2I.FTZ.U32.TRUNC.NTZ R3, R2 ;  /* 0x0000000200037305 */ /* 0x000e64000021f000 */
[----:B-1----:R1:W-:Y:S02]  /*b2f0*/  STG.E desc[UR36][R16.64], R3 ;  /* 0x0000000310007986 */ /* 0x0023e4000c101924 */
.L_x_7588:
[----:B------:R-:W-:-:S07]  /*b300*/  VIADD R19, R19, 0x80 ;  /* 0x0000008013137836 */ /* 0x000fce0000000000 */
.L_x_7490:
[----:B------:R-:W-:Y:S05]  /*b310*/  BSYNC B6 ;  /* 0x0000000000067941 */ /* 0x000fea0003800000 */
.L_x_7489:
[----:B------:R-:W-:Y:S01]  /*b320*/  ULDC UR4, c[0x0][0x210] ;  /* 0x0000840000047ab9 */ /* 0x000fe20000000800 */
[----:B------:R-:W-:Y:S01]  /*b330*/  BSSY B6, `(.L_x_7617) ;  /* 0x0000594000067945 */ /* 0x000fe20003800000 */
[----:B------:R-:W-:-:S13]  /*b340*/  ISETP.GE.AND P0, PT, R19, UR4, PT ;  /* 0x0000000413007c0c */ /* 0x000fda000bf06270 */
[----:B------:R-:W-:Y:S05]  /*b350*/  @P0 BRA `(.L_x_7618) ;  /* 0x0000005800440947 */ /* 0x000fea0003800000 */
[----:B-1----:R-:W1:Y:S01]  /*b360*/  LDC R6, c[0x0][0x218] ;  /* 0x00008600ff067b82 */ /* 0x002e620000000800 */
[----:B------:R-:W-:Y:S01]  /*b370*/  HFMA2.MMA R0, -RZ, RZ, 0, 0 ;  /* 0x00000000ff007435 */ /* 0x000fe200000001ff */
[----:B------:R-:W-:Y:S01]  /*b380*/  IMAD.MOV.U32 R16, RZ, RZ, RZ ;  /* 0x000000ffff107224 */ /* 0x000fe200078e00ff */
[----:B-1----:R-:W-:-:S13]  /*b390*/  ISETP.NE.AND P0, PT, R6, RZ, PT ;  /* 0x000000ff0600720c */ /* 0x002fda0003f05270 */
[----:B------:R-:W-:Y:S05]  /*b3a0*/  @!P0 BRA `(.L_x_7619) ;  /* 0x0000001000a88947 */ /* 0x000fea0003800000 */
        /* <DEDUP_REMOVED lines=289> */
[----:B------:R-:W-:-:S04]  /*c5c0*/  ULDC.64 UR4, c[0x0][0x340] ;  /* 0x0000d00000047ab9 */ /* 0x000fc80000000a00 */
        /* <DEDUP_REMOVED lines=8> */
.L_x_7619:
        /* <DEDUP_REMOVED lines=23> */
.L_x_7624:
[----:B------:R-:W5:Y:S01]  /*c7c0*/  LDG.E.U8 R2, desc[UR36][R2.64] ;  /* 0x0000002402027981 */ /* 0x000f62000c1e1100 */
[----:B------:R-:W-:Y:S01]  /*c7d0*/  IMAD.MOV.U32 R5, RZ, RZ, RZ ;  /* 0x000000ffff057224 */ /* 0x000fe200078e00ff */
[----:B-----5:R-:W-:Y:S01]  /*c7e0*/  I2FP.F32.U32 R4, R2 ;  /* 0x0000000200047245 */ /* 0x020fe20000201000 */
[----:B------:R-:W-:Y:S06]  /*c7f0*/  BRA `(.L_x_7626) ;  /* 0x0000000c007c7947 */ /* 0x000fec0003800000 */
.L_x_7623:
        /* <DEDUP_REMOVED lines=10> */
.L_x_7628:
[----:B------:R-:W5:Y:S01]  /*c8a0*/  LDG.E R2, desc[UR36][R2.64] ;  /* 0x0000002402027981 */ /* 0x000f62000c1e1900 */
[----:B------:R-:W-:Y:S01]  /*c8b0*/  IMAD.MOV.U32 R5, RZ, RZ, RZ ;  /* 0x000000ffff057224 */ /* 0x000fe200078e00ff */
[----:B-----5:R-:W-:Y:S01]  /*c8c0*/  I2FP.F32.S32 R4, R2 ;  /* 0x0000000200047245 */ /* 0x020fe20000201400 */
[----:B------:R-:W-:Y:S06]  /*c8d0*/  BRA `(.L_x_7626) ;  /* 0x0000000c00447947 */ /* 0x000fec0003800000 */
.L_x_7627:
[----:B------:R-:W5:Y:S01]  /*c8e0*/  LDG.E.U16 R2, desc[UR36][R2.64] ;  /* 0x0000002402027981 */ /* 0x000f62000c1e1500 */
[----:B------:R-:W-:Y:S01]  /*c8f0*/  MOV R5, RZ ;  /* 0x000000ff00057202 */ /* 0x000fe20000000f00 */
[----:B-----5:R0:W1:Y:S01]  /*c900*/  I2F.S16 R4, R2 ;  /* 0x0000000200047306 */ /* 0x0200620000101400 */
[----:B------:R-:W-:Y:S05]  /*c910*/  BRA `(.L_x_7626) ;  /* 0x0000000c00347947 */ /* 0x000fea0003800000 */
.L_x_7622:
        /* <DEDUP_REMOVED lines=9> */
.L_x_7630:
[----:B------:R-:W5:Y:S01]  /*c9b0*/  LDG.E.U16 R2, desc[UR36][R2.64] ;  /* 0x0000002402027981 */ /* 0x000f62000c1e1500 */
[----:B------:R-:W-:Y:S01]  /*c9c0*/  HFMA2.MMA R5, -RZ, RZ, 0, 0 ;  /* 0x00000000ff057435 */ /* 0x000fe200000001ff */
[----:B-----5:R-:W-:Y:S01]  /*c9d0*/  HADD2.F32 R4, -RZ, R2.H0_H0 ;  /* 0x20000002ff047230 */ /* 0x020fe20000004100 */
[----:B------:R-:W-:Y:S09]  /*c9e0*/  BRA `(.L_x_7626) ;  /* 0x0000000c00007947 */ /* 0x000ff20003800000 */
.L_x_7629:
        /* <DEDUP_REMOVED lines=8> */
.L_x_7632:
[----:B------:R-:W5:Y:S02]  /*ca70*/  LDG.E R2, desc[UR36][R2.64] ;  /* 0x0000002402027981 */ /* 0x000f64000c1e1900 */
[--C-:B-----5:R-:W-:Y:S02]  /*ca80*/  HADD2.F32 R5, -RZ, R2.reuse.H1_H1 ;  /* 0x30000002ff057230 */ /* 0x120fe40000004100 */
[----:B------:R-:W-:Y:S01]  /*ca90*/  HADD2.F32 R4, -RZ, R2.H0_H0 ;  /* 0x20000002ff047230 */ /* 0x000fe20000004100 */
[----:B------:R-:W-:Y:S06]  /*caa0*/  BRA `(.L_x_7626) ;  /* 0x0000000800d07947 */ /* 0x000fec0003800000 */
.L_x_7631:
        /* <DEDUP_REMOVED lines=8> */
.L_x_7621:
        /* <DEDUP_REMOVED lines=13> */
.L_x_7635:
[----:B---34-:R-:W3:Y:S01]  /*cc00*/  LDG.E.128 R8, desc[UR36][R2.64] ;  /* 0x0000002402087981 */ /* 0x018ee2000c1e1d00 */
        /* <DEDUP_REMOVED lines=9> */
.L_x_7634:
        /* <DEDUP_REMOVED lines=27> */
.L_x_7637:
[----:B------:R-:W5:Y:S01]  /*ce50*/  LDG.E.U8 R2, desc[UR36][R2.64] ;  /* 0x0000002402027981 */ /* 0x000f62000c1e1100 */
[----:B------:R-:W-:Y:S02]  /*ce60*/  IMAD.MOV.U32 R5, RZ, RZ, RZ ;  /* 0x000000ffff057224 */ /* 0x000fe400078e00ff */
[C---:B-----5:R-:W-:Y:S01]  /*ce70*/  IMAD.SHL.U32 R0, R2.reuse, 0x2000000, RZ ;  /* 0x0200000002007824 */ /* 0x060fe200078e00ff */
[----:B--2---:R-:W-:-:S04]  /*ce80*/  SHF.L.U32 R7, R2, 0x18, RZ ;  /* 0x0000001802077819 */ /* 0x004fc800000006ff */
        /* <DEDUP_REMOVED lines=10> */
.L_x_7636:
[----:B------:R-:W5:Y:S01]  /*cf30*/  LDG.E.U16 R2, desc[UR36][R2.64] ;  /* 0x0000002402027981 */ /* 0x000f62000c1e1500 */
[----:B------:R-:W-:Y:S01]  /*cf40*/  HFMA2.MMA R5, -RZ, RZ, 0, 0 ;  /* 0x00000000ff057435 */ /* 0x000fe200000001ff */
[----:B-----5:R-:W-:Y:S01]  /*cf50*/  IMAD.U32 R4, R2, 0x10000, RZ ;  /* 0x0001000002047824 */ /* 0x020fe200078e00ff */
[----:B------:R-:W-:Y:S09]  /*cf60*/  BRA `(.L_x_7626) ;  /* 0x0000000400a07947 */ /* 0x000ff20003800000 */
.L_x_7633:
        /* <DEDUP_REMOVED lines=12> */
.L_x_7640:
        /* <DEDUP_REMOVED lines=17> */
[----:B--2---:R-:W-:-:S05]  /*d140*/  VIADD R7, R3, 0xffffffe4 ;  /* 0xffffffe403077836 */ /* 0x004fca0000000000 */
[----:B------:R-:W-:-:S04]  /*d150*/  SHF.L.U32 R7, R2, R7, RZ ;  /* 0x0000000702077219 */ /* 0x000fc800000006ff */
[----:B------:R-:W-:-:S07]  /*d160*/  LOP3.LUT R2, R7, 0x7, RZ, 0xc0, !PT ;  /* 0x0000000707027812 */ /* 0x000fce00078ec0ff */
.L_x_7642:
[----:B------:R-:W-:Y:S05]  /*d170*/  BSYNC B0 ;  /* 0x0000000000007941 */ /* 0x000fea0003800000 */
.L_x_7641:
[----:B------:R-:W-:Y:S02]  /*d180*/  LEA R3, R0, 0x3b800000, 0x17 ;  /* 0x3b80000000037811 */ /* 0x000fe400078eb8ff */
[----:B------:R-:W-:-:S04]  /*d190*/  SHF.L.U32 R2, R2, 0x14, RZ ;  /* 0x0000001402027819 */ /* 0x000fc800000006ff */
[----:B------:R-:W-:Y:S01]  /*d1a0*/  LOP3.LUT R4, R3, R2, R4, 0xfe, !PT ;  /* 0x0000000203047212 */ /* 0x000fe200078efe04 */
[----:B------:R-:W-:Y:S06]  /*d1b0*/  BRA `(.L_x_7626) ;  /* 0x00000004000c7947 */ /* 0x000fec0003800000 */
.L_x_7639:
        /* <DEDUP_REMOVED lines=20> */
.L_x_7644:
[----:B------:R-:W-:Y:S05]  /*d300*/  BSYNC B0 ;  /* 0x0000000000007941 */ /* 0x000fea0003800000 */
.L_x_7643:
[----:B------:R-:W-:Y:S02]  /*d310*/  LEA R3, R0, 0x37800000, 0x17 ;  /* 0x3780000000037811 */ /* 0x000fe400078eb8ff */
[----:B------:R-:W-:-:S04]  /*d320*/  SHF.L.U32 R2, R2, 0x15, RZ ;  /* 0x0000001502027819 */ /* 0x000fc800000006ff */
[----:B------:R-:W-:Y:S01]  /*d330*/  LOP3.LUT R4, R3, R2, R4, 0xfe, !PT ;  /* 0x0000000203047212 */ /* 0x000fe200078efe04 */
[----:B------:R-:W-:Y:S06]  /*d340*/  BRA `(.L_x_7626) ;  /* 0x0000000000a87947 */ /* 0x000fec0003800000 */
.L_x_7638:
        /* <DEDUP_REMOVED lines=14> */
.L_x_7648:
[----:B------:R-:W-:Y:S05]  /*d430*/  BSYNC B0 ;  /* 0x0000000000007941 */ /* 0x000fea0003800000 */
.L_x_7647:
[----:B------:R-:W-:Y:S01]  /*d440*/  HFMA2.MMA R5, -RZ, RZ, 0, 0 ;  /* 0x00000000ff057435 */ /* 0x000fe200000001ff */
[----:B------:R-:W-:Y:S10]  /*d450*/  BRA `(.L_x_7626) ;  /* 0x0000000000647947 */ /* 0x000ff40003800000 */
.L_x_7625:
        /* <DEDUP_REMOVED lines=9> */
[----:B--2---:R-:W-:Y:S01]  /*d4f0*/  MOV R7, UR5 ;  /* 0x0000000500077c02 */ /* 0x004fe20008000f00 */
[----:B------:R-:W-:Y:S01]  /*d500*/  IMAD.U32 R10, RZ, RZ, UR6 ;  /* 0x00000006ff0a7e24 */ /* 0x000fe2000f8e00ff */
[----:B---34-:R-:W-:Y:S01]  /*d510*/  MOV R11, UR7 ;  /* 0x00000007000b7c02 */ /* 0x018fe20008000f00 */
[----:B------:R-:W-:-:S02]  /*d520*/  IMAD.MOV.U32 R8, RZ, RZ, 0x4e ;  /* 0x0000004eff087424 */ /* 0x000fc400078e00ff */
[----:B0-----:R-:W-:-:S07]  /*d530*/  IMAD.MOV.U32 R13, RZ, RZ, RZ ;  /* 0x000000ffff0d7224 */ /* 0x001fce00078e00ff */
[----:B------:R-:W-:-:S07]  /*d540*/  LEPC R20, `(.L_x_7649) ;  /* 0x000000001014794e */ /* 0x000fce0000000000 */
[----:B-1----:R-:W-:Y:S05]  /*d550*/  CALL.ABS.NOINC R2 ;  /* 0x0000000002007343 */ /* 0x002fea0003c00000 */
.L_x_7649:
[----:B------:R-:W-:Y:S01]  /*d560*/  CS2R R4, SRZ ;  /* 0x0000000000047805 */ /* 0x000fe2000001ff00 */
[----:B------:R-:W-:Y:S06]  /*d570*/  BRA `(.L_x_7626) ;  /* 0x00000000001c7947 */ /* 0x000fec0003800000 */
.L_x_7646:
[----:B------:R-:W5:Y:S01]  /*d580*/  LDG.E.64 R2, desc[UR36][R2.64] ;  /* 0x0000002402027981 */ /* 0x000f62000c1e1b00 */
[----:B------:R-:W-:Y:S01]  /*d590*/  MOV R5, RZ ;  /* 0x000000ff00057202 */ /* 0x000fe20000000f00 */
[----:B-----5:R0:W1:Y:S01]  /*d5a0*/  I2F.U64 R4, R2 ;  /* 0x0000000200047312 */ /* 0x0200620000301000 */
[----:B------:R-:W-:Y:S05]  /*d5b0*/  BRA `(.L_x_7626) ;  /* 0x00000000000c7947 */ /* 0x000fea0003800000 */
.L_x_7645:
[----:B------:R-:W5:Y:S01]  /*d5c0*/  LDG.E R2, desc[UR36][R2.64] ;  /* 0x0000002402027981 */ /* 0x000f62000c1e1900 */
[----:B------:R-:W-:Y:S01]  /*d5d0*/  IMAD.MOV.U32 R5, RZ, RZ, RZ ;  /* 0x000000ffff057224 */ /* 0x000fe200078e00ff */
[----:B-----5:R-:W-:-:S07]  /*d5e0*/  I2FP.F32.U32 R4, R2 ;  /* 0x0000000200047245 */ /* 0x020fce0000201000 */
.L_x_7626:
[----:B------:R-:W-:Y:S05]  /*d5f0*/  BSYNC B7 ;  /* 0x0000000000077941 */ /* 0x000fea0003800000 */
.L_x_7620:
        /* <DEDUP_REMOVED lines=108> */
.L_x_7658:
        /* <DEDUP_REMOVED lines=10> */
.L_x_7660:
[----:B------:R-:W-:-:S04]  /*dd60*/  FADD.FTZ R8, -R0, R7 ;  /* 0x0000000700087221 */ /* 0x000fc80000010100 */
[----:B------:R-:W-:-:S07]  /*dd70*/  FMUL.FTZ R8, R8, 0.5 ;  /* 0x3f00000008087820 */ /* 0x000fce0000410000 */
.L_x_7661:
[----:B------:R-:W-:Y:S05]  /*dd80*/  BSYNC B2 ;  /* 0x0000000000027941 */ /* 0x000fea0003800000 */
.L_x_7659:
        /* <DEDUP_REMOVED lines=11> */
.L_x_7663:
[----:B------:R-:W-:-:S04]  /*de40*/  FADD.FTZ R10, R2, -R15 ;  /* 0x8000000f020a7221 */ /* 0x000fc80000010000 */
[----:B------:R-:W-:-:S07]  /*de50*/  FMUL.FTZ R15, R10, 0.5 ;  /* 0x3f0000000a0f7820 */ /* 0x000fce0000410000 */
.L_x_7664:
[----:B------:R-:W-:Y:S05]  /*de60*/  BSYNC B2 ;  /* 0x0000000000027941 */ /* 0x000fea0003800000 */
.L_x_7662:
        /* <DEDUP_REMOVED lines=35> */
.L_x_7657:
[----:B------:R0:W1:Y:S02]  /*e0a0*/  MUFU.SQRT R8, R9 ;  /* 0x0000000900087308 */ /* 0x0000640000002000 */
.L_x_7656:
[----:B------:R-:W-:Y:S05]  /*e0b0*/  BSYNC B1 ;  /* 0x0000000000017941 */ /* 0x000fea0003800000 */
.L_x_7655:
        /* <DEDUP_REMOVED lines=24> */
.L_x_7671:
[----:B------:R-:W-:-:S04]  /*e240*/  FADD.FTZ R0, -R0, R7 ;  /* 0x0000000700007221 */ /* 0x000fc80000010100 */
[----:B------:R-:W-:-:S07]  /*e250*/  FMUL.FTZ R0, R0, 0.5 ;  /* 0x3f00000000007820 */ /* 0x000fce0000410000 */
.L_x_7672:
[----:B------:R-:W-:Y:S05]  /*e260*/  BSYNC B2 ;  /* 0x0000000000027941 */ /* 0x000fea0003800000 */
.L_x_7670:
        /* <DEDUP_REMOVED lines=10> */
.L_x_7674:
[----:B------:R-:W-:-:S04]  /*e310*/  FADD.FTZ R2, -R3, R2 ;  /* 0x0000000203027221 */ /* 0x000fc80000010100 */
[----:B------:R-:W-:-:S07]  /*e320*/  FMUL.FTZ R3, R2, 0.5 ;  /* 0x3f00000002037820 */ /* 0x000fce0000410000 */
.L_x_7675:
[----:B------:R-:W-:Y:S05]  /*e330*/  BSYNC B2 ;  /* 0x0000000000027941 */ /* 0x000fea0003800000 */
.L_x_7673:
[----:B------:R-:W-:Y:S01]  /*e340*/  FADD.FTZ R0, R3, R0 ;  /* 0x0000000003007221 */ /* 0x000fe20000010000 */
[----:B------:R-:W-:Y:S01]  /*e350*/  FADD.FTZ R11, R6, R11 ;  /* 0x0000000b060b7221 */ /* 0x000fe20000010000 */
[----:B------:R-:W-:-:S03]  /*e360*/  PLOP3.LUT P0, PT, PT, PT, PT, 0x80, 0x0 ;  /* 0x000000000000781c */ /* 0x000fc60003f0f070 */
[----:B------:R-:W-:-:S06]  /*e370*/  FMUL.FTZ R11, R11, R0 ;  /* 0x000000000b0b7220 */ /* 0x000fcc0000410000 */
[----:B------:R-:W4:Y:S01]  /*e380*/  MUFU.SQRT R11, R11 ;  /* 0x0000000b000b7308 */ /* 0x000f220000002000 */
[----:B------:R-:W-:Y:S05]  /*e390*/  BRA `(.L_x_7667) ;  /* 0x0000000000687947 */ /* 0x000fea0003800000 */
.L_x_7669:
        /* <DEDUP_REMOVED lines=15> */
.L_x_7668:
        /* <DEDUP_REMOVED lines=8> */
.L_x_7666:
[----:B------:R-:W-:Y:S01]  /*e510*/  PLOP3.LUT P0, PT, PT, PT, PT, 0x80, 0x0 ;  /* 0x000000000000781c */ /* 0x000fe20003f0f070 */
[----:B------:R-:W-:Y:S01]  /*e520*/  FMUL.FTZ R11, R11, 16777216 ;  /* 0x4b8000000b0b7820 */ /* 0x000fe20000410000 */
[----:B------:R-:W-:-:S11]  /*e530*/  FMUL.FTZ R6, R6, 16777216 ;  /* 0x4b80000006067820 */ /* 0x000fd60000410000 */
.L_x_7667:
[----:B------:R-:W-:Y:S05]  /*e540*/  BSYNC B1 ;  /* 0x0000000000017941 */ /* 0x000fea0003800000 */
.L_x_7665:
        /* <DEDUP_REMOVED lines=33> */
.L_x_7678:
        /* <DEDUP_REMOVED lines=28> */
.L_x_7677:
        /* <DEDUP_REMOVED lines=21> */
.L_x_7682:
[----:B------:R-:W-:Y:S05]  /*ea70*/  BSYNC B4 ;  /* 0x0000000000047941 */ /* 0x000fea0003800000 */
.L_x_7681:
        /* <DEDUP_REMOVED lines=18> */
.L_x_7684:
[----:B------:R-:W-:Y:S01]  /*eba0*/  ISETP.GE.AND P0, PT, R6, RZ, PT ;  /* 0x000000ff0600720c */ /* 0x000fe20003f06270 */
[----:B------:R-:W-:-:S12]  /*ebb0*/  IMAD.MOV.U32 R3, RZ, RZ, 0x3fd774eb ;  /* 0x3fd774ebff037424 */ /* 0x000fd800078e00ff */
[----:B------:R-:W-:-:S04]  /*ebc0*/  @P0 FFMA.FTZ R2, R3, 0.93318945169448852539, -R2 ;  /* 0x3f6ee58103020823 */ /* 0x000fc80000010802 */
[----:B------:R-:W-:-:S07]  /*ebd0*/  @!P0 FFMA.FTZ R2, R3, 0.93318945169448852539, R2 ;  /* 0x3f6ee58103028823 */ /* 0x000fce0000010002 */
.L_x_7685:
[----:B------:R-:W-:Y:S05]  /*ebe0*/  BSYNC B1 ;  /* 0x0000000000017941 */ /* 0x000fea0003800000 */
.L_x_7683:
        /* <DEDUP_REMOVED lines=11> */
.L_x_7680:
        /* <DEDUP_REMOVED lines=18> */
.L_x_7687:
[----:B------:R-:W-:Y:S05]  /*edc0*/  BSYNC B4 ;  /* 0x0000000000047941 */ /* 0x000fea0003800000 */
.L_x_7686:
        /* <DEDUP_REMOVED lines=18> */
.L_x_7689:
[----:B------:R-:W-:Y:S01]  /*eef0*/  ISETP.GE.AND P0, PT, R6, RZ, PT ;  /* 0x000000ff0600720c */ /* 0x000fe20003f06270 */
[----:B------:R-:W-:-:S12]  /*ef00*/  IMAD.MOV.U32 R3, RZ, RZ, 0x3fd774eb ;  /* 0x3fd774ebff037424 */ /* 0x000fd800078e00ff */
[----:B------:R-:W-:-:S04]  /*ef10*/  @P0 FFMA.FTZ R2, R3, 0.93318945169448852539, -R2 ;  /* 0x3f6ee58103020823 */ /* 0x000fc80000010802 */
[----:B------:R-:W-:-:S07]  /*ef20*/  @!P0 FFMA.FTZ R2, R3, 0.93318945169448852539, R2 ;  /* 0x3f6ee58103028823 */ /* 0x000fce0000010002 */
.L_x_7690:
[----:B------:R-:W-:Y:S05]  /*ef30*/  BSYNC B1 ;  /* 0x0000000000017941 */ /* 0x000fea0003800000 */
.L_x_7688:
        /* <DEDUP_REMOVED lines=10> */
.L_x_7679:
[----:B------:R-:W-:Y:S05]  /*efe0*/  BSYNC B3 ;  /* 0x0000000000037941 */ /* 0x000fea0003800000 */
.L_x_7676:
[----:B------:R-:W-:-:S13]  /*eff0*/  ISETP.NE.AND P0, PT, R13, RZ, PT ;  /* 0x000000ff0d00720c */ /* 0x000fda0003f05270 */
[----:B-1----:R-:W-:-:S04]  /*f000*/  @!P0 FADD.FTZ R8, -R8, -RZ ;  /* 0x800000ff08088221 */ /* 0x002fc80000010100 */
[----:B------:R-:W-:Y:S01]  /*f010*/  IMAD.MOV.U32 R3, RZ, RZ, R8 ;  /* 0x000000ffff037224 */ /* 0x000fe200078e0008 */
[----:B------:R-:W-:Y:S06]  /*f020*/  BRA `(.L_x_7691) ;  /* 0x0000000c00787947 */ /* 0x000fec0003800000 */
.L_x_7654:
[----:B0-----:R-:W-:Y:S01]  /*f030*/  FADD.FTZ R2, -R4, 6.1232342629258392722e-17 ;  /* 0x248d313204027421 */ /* 0x001fe20000010100 */
[----:B------:R-:W-:-:S03]  /*f040*/  FADD.FTZ R3, -R5, -RZ ;  /* 0x800000ff05037221 */ /* 0x000fc60000010100 */
[----:B------:R-:W-:Y:S01]  /*f050*/  FADD.FTZ R2, R2, 1.5707963705062866211 ;  /* 0x3fc90fdb02027421 */ /* 0x000fe20000010000 */
[----:B------:R-:W-:Y:S06]  /*f060*/  BRA `(.L_x_7691) ;  /* 0x0000000c00687947 */ /* 0x000fec0003800000 */
.L_x_7653:
[----:B0-----:R-:W-:Y:S01]  /*f070*/  HFMA2.MMA R2, -RZ, RZ, 0, 0 ;  /* 0x00000000ff027435 */ /* 0x001fe200000001ff */
[----:B------:R-:W-:Y:S01]  /*f080*/  FADD.FTZ R3, -R5, -RZ ;  /* 0x800000ff05037221 */ /* 0x000fe20000010100 */
[----:B------:R-:W-:Y:S09]  /*f090*/  BRA `(.L_x_7691) ;  /* 0x0000000c005c7947 */ /* 0x000ff20003800000 */
.L_x_7652:
        /* <DEDUP_REMOVED lines=25> */
.L_x_7696:
[----:B------:R-:W-:Y:S05]  /*f230*/  BSYNC B4 ;  /* 0x0000000000047941 */ /* 0x000fea0003800000 */
.L_x_7695:
        /* <DEDUP_REMOVED lines=18> */
.L_x_7698:
[----:B------:R-:W-:Y:S01]  /*f360*/  ISETP.GE.AND P0, PT, R4, RZ, PT ;  /* 0x000000ff0400720c */ /* 0x000fe20003f06270 */
[----:B------:R-:W-:-:S12]  /*f370*/  IMAD.MOV.U32 R3, RZ, RZ, 0x3fd774eb ;  /* 0x3fd774ebff037424 */ /* 0x000fd800078e00ff */
[----:B------:R-:W-:-:S04]  /*f380*/  @P0 FFMA.FTZ R0, R3, 0.93318945169448852539, -R0 ;  /* 0x3f6ee58103000823 */ /* 0x000fc80000010800 */
[----:B------:R-:W-:-:S07]  /*f390*/  @!P0 FFMA.FTZ R0, R3, 0.93318945169448852539, R0 ;  /* 0x3f6ee58103008823 */ /* 0x000fce0000010000 */
.L_x_7699:
[----:B------:R-:W-:Y:S05]  /*f3a0*/  BSYNC B1 ;  /* 0x0000000000017941 */ /* 0x000fea0003800000 */
.L_x_7697:
        /* <DEDUP_REMOVED lines=13> */
.L_x_7694:
        /* <DEDUP_REMOVED lines=13> */
.L_x_7702:
[----:B------:R-:W-:Y:S05]  /*f550*/  BSYNC B4 ;  /* 0x0000000000047941 */ /* 0x000fea0003800000 */
.L_x_7701:
        /* <DEDUP_REMOVED lines=18> */
.L_x_7704:
[----:B------:R-:W-:Y:S01]  /*f680*/  ISETP.GE.AND P0, PT, R4, RZ, PT ;  /* 0x000000ff0400720c */ /* 0x000fe20003f06270 */
[----:B------:R-:W-:-:S12]  /*f690*/  IMAD.MOV.U32 R3, RZ, RZ, 0x3fd774eb ;  /* 0x3fd774ebff037424 */ /* 0x000fd800078e00ff */
[----:B------:R-:W-:-:S04]  /*f6a0*/  @P0 FFMA.FTZ R2, R3, 0.93318945169448852539, -R2 ;  /* 0x3f6ee58103020823 */ /* 0x000fc80000010802 */
[----:B------:R-:W-:-:S07]  /*f6b0*/  @!P0 FFMA.FTZ R2, R3, 0.93318945169448852539, R2 ;  /* 0x3f6ee58103028823 */ /* 0x000fce0000010002 */
.L_x_7705:
[----:B------:R-:W-:Y:S05]  /*f6c0*/  BSYNC B1 ;  /* 0x0000000000017941 */ /* 0x000fea0003800000 */
.L_x_7703:
        /* <DEDUP_REMOVED lines=27> */
.L_x_7693:
        /* <DEDUP_REMOVED lines=34> */
.L_x_7707:
[----:B------:R-:W-:Y:S05]  /*faa0*/  BSYNC B4 ;  /* 0x0000000000047941 */ /* 0x000fea0003800000 */
.L_x_7706:
        /* <DEDUP_REMOVED lines=18> */
.L_x_7709:
[----:B------:R-:W-:Y:S02]  /*fbd0*/  ISETP.GE.AND P0, PT, R4, RZ, PT ;  /* 0x000000ff0400720c */ /* 0x000fe40003f06270 */
[----:B------:R-:W-:-:S11]  /*fbe0*/  MOV R3, 0x3fd774eb ;  /* 0x3fd774eb00037802 */ /* 0x000fd60000000f00 */
[----:B------:R-:W-:-:S04]  /*fbf0*/  @P0 FFMA.FTZ R2, R3, 0.93318945169448852539, -R2 ;  /* 0x3f6ee58103020823 */ /* 0x000fc80000010802 */
[----:B------:R-:W-:-:S07]  /*fc00*/  @!P0 FFMA.FTZ R2, R3, 0.93318945169448852539, R2 ;  /* 0x3f6ee58103028823 */ /* 0x000fce0000010002 */
.L_x_7710:
[----:B------:R-:W-:Y:S05]  /*fc10*/  BSYNC B1 ;  /* 0x0000000000017941 */ /* 0x000fea0003800000 */
.L_x_7708:
        /* <DEDUP_REMOVED lines=10> */
.L_x_7700:
[----:B------:R-:W-:Y:S05]  /*fcc0*/  BSYNC B3 ;  /* 0x0000000000037941 */ /* 0x000fea0003800000 */
.L_x_7692:
[----:B------:R-:W-:Y:S01]  /*fcd0*/  ISETP.NE.AND P0, PT, R13, RZ, PT ;  /* 0x000000ff0d00720c */ /* 0x000fe20003f05270 */
[----:B------:R-:W-:Y:S01]  /*fce0*/  FADD.FTZ R3, R9, 0.69314718246459960938 ;  /* 0x3f31721809037421 */ /* 0x000fe20000010000 */
[----:B------:R-:W-:-:S11]  /*fcf0*/  FADD.FTZ R2, |R2|, -RZ ;  /* 0x800000ff02027221 */ /* 0x000fd60000010200 */
[----:B------:R-:W-:Y:S01]  /*fd00*/  @!P0 FADD.FTZ R3, -R3, -RZ ;  /* 0x800000ff03038221 */ /* 0x000fe20000010100 */
[----:B------:R-:W-:Y:S06]  /*fd10*/  BRA `(.L_x_7691) ;  /* 0x00000000003c7947 */ /* 0x000fec0003800000 */
.L_x_7651:
        /* <DEDUP_REMOVED lines=15> */
.L_x_7691:
[----:B------:R-:W-:Y:S05]  /*fe10*/  BSYNC B0 ;  /* 0x0000000000007941 */ /* 0x000fea0003800000 */
.L_x_7650:
        /* <DEDUP_REMOVED lines=15> */
.L_x_7714:
[----:B------:R-:W1:Y:S02]  /*ff10*/  F2I.S64.TRUNC R2, R2 ;  /* 0x0000000200027311 */ /* 0x000e64000020d900 */
[----:B-1----:R-:W-:-:S05]  /*ff20*/  IMAD.MOV.U32 R5, RZ, RZ, R2 ;  /* 0x000000ffff057224 */ /* 0x002fca00078e0002 */
[----:B------:R1:W-:Y:S01]  /*ff30*/  STG.E.U8 desc[UR36][R16.64], R5 ;  /* 0x0000000510007986 */ /* 0x0003e2000c101124 */
[----:B------:R-:W-:Y:S05]  /*ff40*/  BRA `(.L_x_7716) ;  /* 0x0000000c00447947 */ /* 0x000fea0003800000 */
.L_x_7713:
        /* <DEDUP_REMOVED lines=9> */
.L_x_7718:
[----:B------:R-:W1:Y:S02]  /*ffe0*/  F2I.FTZ.TRUNC.NTZ R3, R2 ;  /* 0x0000000200037305 */ /* 0x000e64000021f100 */
[----:B-1----:R1:W-:Y:S01]  /*fff0*/  STG.E desc[UR36][R16.64], R3 ;  /* 0x0000000310007986 */ /* 0x0023e2000c101924 */
[----:B------:R-:W-:Y:S05]  /*10000*/  BRA `(.L_x_7716) ;  /* 0x0000000c00147947 */ /* 0x000fea0003800000 */
.L_x_7717:
[----:B------:R-:W1:Y:S02]  /*10010*/  F2I.FTZ.TRUNC.NTZ R3, R2 ;  /* 0x0000000200037305 */ /* 0x000e64000021f100 */
[----:B-1----:R1:W-:Y:S01]  /*10020*/  STG.E.U16 desc[UR36][R16.64], R3 ;  /* 0x0000000310007986 */ /* 0x0023e2000c101524 */
[----:B------:R-:W-:Y:S05]  /*10030*/  BRA `(.L_x_7716) ;  /* 0x0000000c00087947 */ /* 0x000fea0003800000 */
.L_x_7712:
        /* <DEDUP_REMOVED lines=8> */
.L_x_7720:
[----:B------:R-:W-:-:S05]  /*100c0*/  F2FP.F16.F32.PACK_AB R2, RZ, R2 ;  /* 0x00000002ff02723e */ /* 0x000fca00000000ff */
[----:B------:R1:W-:Y:S01]  /*100d0*/  STG.E.U16 desc[UR36][R16.64], R2 ;  /* 0x0000000210007986 */ /* 0x0003e2000c101524 */
[----:B------:R-:W-:Y:S05]  /*100e0*/  BRA `(.L_x_7716) ;  /* 0x0000000800dc7947 */ /* 0x000fea0003800000 */
.L_x_7719:
        /* <DEDUP_REMOVED lines=8> */
.L_x_7722:
[----:B------:R-:W-:-:S05]  /*10170*/  F2FP.F16.F32.PACK_AB R3, R3, R2 ;  /* 0x000000020303723e */ /* 0x000fca00000000ff */
[----:B------:R1:W-:Y:S01]  /*10180*/  STG.E desc[UR36][R16.64], R3 ;  /* 0x0000000310007986 */ /* 0x0003e2000c101924 */
[----:B------:R-:W-:Y:S05]  /*10190*/  BRA `(.L_x_7716) ;  /* 0x0000000800b07947 */ /* 0x000fea0003800000 */
.L_x_7721:
[----:B------:R-:W-:-:S06]  /*101a0*/  FMUL.FTZ R2, R2, 1 ;  /* 0x3f80000002027820 */ /* 0x000fcc0000410000 */
[----:B------:R-:W1:Y:S02]  /*101b0*/  F2F.F64.F32 R2, R2 ;  /* 0x0000000200027310 */ /* 0x000e640000201800 */
[----:B-1----:R1:W-:Y:S01]  /*101c0*/  STG.E.64 desc[UR36][R16.64], R2 ;  /* 0x0000000210007986 */ /* 0x0023e2000c101b24 */
[----:B------:R-:W-:Y:S05]  /*101d0*/  BRA `(.L_x_7716) ;  /* 0x0000000800a07947 */ /* 0x000fea0003800000 */
.L_x_7711:
        /* <DEDUP_REMOVED lines=14> */
.L_x_7725:
[----:B------:R-:W-:Y:S01]  /*102c0*/  FMUL.FTZ R6, R3, 1 ;  /* 0x3f80000003067820 */ /* 0x000fe20000410000 */
[----:B------:R-:W-:-:S05]  /*102d0*/  FMUL.FTZ R4, R2, 1 ;  /* 0x3f80000002047820 */ /* 0x000fca0000410000 */
[----:B--2---:R-:W-:Y:S08]  /*102e0*/  F2F.F64.F32 R6, R6 ;  /* 0x0000000600067310 */ /* 0x004ff00000201800 */
[----:B------:R-:W1:Y:S02]  /*102f0*/  F2F.F64.F32 R4, R4 ;  /* 0x0000000400047310 */ /* 0x000e640000201800 */
[----:B-1----:R1:W-:Y:S01]  /*10300*/  STG.E.128 desc[UR36][R16.64], R4 ;  /* 0x0000000410007986 */ /* 0x0023e2000c101d24 */
[----:B------:R-:W-:Y:S05]  /*10310*/  BRA `(.L_x_7716) ;  /* 0x0000000800507947 */ /* 0x000fea0003800000 */
.L_x_7724:
        /* <DEDUP_REMOVED lines=20> */
.L_x_7729:
[----:B------:R-:W-:Y:S05]  /*10460*/  BSYNC B0 ;  /* 0x0000000000007941 */ /* 0x000fea0003800000 */
.L_x_7728:
[----:B------:R-:W-:-:S05]  /*10470*/  LOP3.LUT R5, R0, R5, RZ, 0xfc, !PT ;  /* 0x0000000500057212 */ /* 0x000fca00078efcff */
[----:B------:R1:W-:Y:S01]  /*10480*/  STG.E.U8 desc[UR36][R16.64], R5 ;  /* 0x0000000510007986 */ /* 0x0003e2000c101124 */
[----:B------:R-:W-:Y:S05]  /*10490*/  BRA `(.L_x_7716) ;  /* 0x0000000400f07947 */ /* 0x000fea0003800000 */
.L_x_7727:
        /* <DEDUP_REMOVED lines=12> */
.L_x_7731:
[----:B------:R-:W-:Y:S01]  /*10560*/  IMAD.MOV.U32 R0, RZ, RZ, 0x7f ;  /* 0x0000007fff007424 */ /* 0x000fe200078e00ff */
[----:B------:R-:W-:-:S04]  /*10570*/  ISETP.GT.U32.AND P0, PT, R4, 0x7f800000, PT ;  /* 0x7f8000000400780c */ /* 0x000fc80003f04070 */
[----:B------:R-:W-:-:S09]  /*10580*/  SEL R0, R0, 0x7c, P0 ;  /* 0x0000007c00007807 */ /* 0x000fd20000000000 */
.L_x_7732:
[----:B------:R-:W-:Y:S05]  /*10590*/  BSYNC B0 ;  /* 0x0000000000007941 */ /* 0x000fea0003800000 */
.L_x_7730:
[----:B------:R-:W-:-:S04]  /*105a0*/  LOP3.LUT R2, R2, 0x80000000, RZ, 0xc0, !PT ;  /* 0x8000000002027812 */ /* 0x000fc800078ec0ff */
[----:B------:R-:W-:-:S04]  /*105b0*/  SHF.R.U32.HI R3, RZ, 0x18, R2 ;  /* 0x00000018ff037819 */ /* 0x000fc80000011602 */
[----:B------:R-:W-:-:S05]  /*105c0*/  LOP3.LUT R3, R0, R3, RZ, 0xfc, !PT ;  /* 0x0000000300037212 */ /* 0x000fca00078efcff */
[----:B------:R1:W-:Y:S01]  /*105d0*/  STG.E.U8 desc[UR36][R16.64], R3 ;  /* 0x0000000310007986 */ /* 0x0003e2000c101124 */
[----:B------:R-:W-:Y:S05]  /*105e0*/  BRA `(.L_x_7716) ;  /* 0x00000004009c7947 */ /* 0x000fea0003800000 */
.L_x_7726:
[----:B------:R-:W-:-:S05]  /*105f0*/  F2FP.BF16.F32.PACK_AB R2, RZ, R2 ;  /* 0x00000002ff02723e */ /* 0x000fca00000010ff */
[----:B------:R1:W-:Y:S01]  /*10600*/  STG.E.U16 desc[UR36][R16.64], R2 ;  /* 0x0000000210007986 */ /* 0x0003e2000c101524 */
[----:B------:R-:W-:Y:S05]  /*10610*/  BRA `(.L_x_7716) ;  /* 0x0000000400907947 */ /* 0x000fea0003800000 */
.L_x_7723:
        /* <DEDUP_REMOVED lines=11> */
.L_x_7735:
        /* <DEDUP_REMOVED lines=16> */
.L_x_7738:
[----:B------:R-:W-:-:S04]  /*107d0*/  LOP3.LUT R2, R2, 0x80000000, RZ, 0xc0, !PT ;  /* 0x8000000002027812 */ /* 0x000fc800078ec0ff */
[----:B------:R-:W-:-:S04]  /*107e0*/  SHF.R.U32.HI R3, RZ, 0x18, R2 ;  /* 0x00000018ff037819 */ /* 0x000fc80000011602 */
[----:B------:R-:W-:-:S04]  /*107f0*/  LOP3.LUT R0, R0, R3, RZ, 0xfc, !PT ;  /* 0x0000000300007212 */ /* 0x000fc800078efcff */
[----:B------:R-:W-:-:S07]  /*10800*/  PRMT R8, R0, 0x7610, R8 ;  /* 0x0000761000087816 */ /* 0x000fce0000000008 */
.L_x_7737:
[----:B------:R-:W-:Y:S05]  /*10810*/  BSYNC B0 ;  /* 0x0000000000007941 */ /* 0x000fea0003800000 */
.L_x_7736:
[----:B------:R1:W-:Y:S01]  /*10820*/  STG.E.U8 desc[UR36][R16.64], R8 ;  /* 0x0000000810007986 */ /* 0x0003e2000c101124 */
[----:B------:R-:W-:Y:S05]  /*10830*/  BRA `(.L_x_7716) ;  /* 0x0000000400087947 */ /* 0x000fea0003800000 */
.L_x_7734:
        /* <DEDUP_REMOVED lines=16> */
.L_x_7741:
[----:B------:R-:W-:-:S04]  /*10940*/  LOP3.LUT R2, R2, 0x80000000, RZ, 0xc0, !PT ;  /* 0x8000000002027812 */ /* 0x000fc800078ec0ff */
[----:B------:R-:W-:-:S04]  /*10950*/  SHF.R.U32.HI R3, RZ, 0x18, R2 ;  /* 0x00000018ff037819 */ /* 0x000fc80000011602 */
[----:B------:R-:W-:-:S04]  /*10960*/  LOP3.LUT R0, R0, R3, RZ, 0xfc, !PT ;  /* 0x0000000300007212 */ /* 0x000fc800078efcff */
[----:B------:R-:W-:-:S07]  /*10970*/  PRMT R8, R0, 0x7610, R8 ;  /* 0x0000761000087816 */ /* 0x000fce0000000008 */
.L_x_7740:
[----:B------:R-:W-:Y:S05]  /*10980*/  BSYNC B0 ;  /* 0x0000000000007941 */ /* 0x000fea0003800000 */
.L_x_7739:
[----:B------:R1:W-:Y:S01]  /*10990*/  STG.E.U8 desc[UR36][R16.64], R8 ;  /* 0x0000000810007986 */ /* 0x0003e2000c101124 */
[----:B------:R-:W-:Y:S05]  /*109a0*/  BRA `(.L_x_7716) ;  /* 0x0000000000ac7947 */ /* 0x000fea0003800000 */
.L_x_7733:
        /* <DEDUP_REMOVED lines=21> */
.L_x_7715:
        /* <DEDUP_REMOVED lines=16> */
.L_x_7744:
[----:B------:R-:W-:Y:S05]  /*10c00*/  BRA `(.L_x_7716) ;  /* 0x0000000000147947 */ /* 0x000fea0003800000 */
.L_x_7743:
[----:B------:R-:W1:Y:S02]  /*10c10*/  F2I.U64.TRUNC R2, R2 ;  /* 0x0000000200027311 */ /* 0x000e64000020d800 */
[----:B-1----:R1:W-:Y:S01]  /*10c20*/  STG.E.64 desc[UR36][R16.64], R2 ;  /* 0x0000000210007986 */ /* 0x0023e2000c101b24 */
[----:B------:R-:W-:Y:S05]  /*10c30*/  BRA `(.L_x_7716) ;  /* 0x0000000000087947 */ /* 0x000fea0003800000 */
.L_x_7742:
[----:B------:R-:W1:Y:S02]  /*10c40*/  F2I.FTZ.U32.TRUNC.NTZ R3, R2 ;  /* 0x0000000200037305 */ /* 0x000e64000021f000 */
[----:B-1----:R1:W-:Y:S02]  /*10c50*/  STG.E desc[UR36][R16.64], R3 ;  /* 0x0000000310007986 */ /* 0x0023e4000c101924 */
.L_x_7716:
[----:B------:R-:W-:-:S07]  /*10c60*/  VIADD R19, R19, 0x80 ;  /* 0x0000008013137836 */ /* 0x000fce0000000000 */
.L_x_7618:
[----:B------:R-:W-:Y:S05]  /*10c70*/  BSYNC B6 ;  /* 0x0000000000067941 */ /* 0x000fea0003800000 */
.L_x_7617:
[----:B------:R-:W-:Y:S02]  /*10c80*/  ULDC UR4, c[0x0][0x210] ;  /* 0x0000840000047ab9 */ /* 0x000fe40000000800 */
[----:B------:R-:W-:-:S13]  /*10c90*/  ISETP.GE.AND P0, PT, R19, UR4, PT ;  /* 0x0000000413007c0c */ /* 0x000fda000bf06270 */
[----:B------:R-:W-:Y:S05]  /*10ca0*/  @P0 EXIT ;  /* 0x000000000000094d */ /* 0x000fea0003800000 */
        /* <DEDUP_REMOVED lines=303> */
.L_x_7745:
        /* <DEDUP_REMOVED lines=23> */
.L_x_7750:
[----:B------:R-:W5:Y:S01]  /*12110*/  LDG.E.U8 R2, desc[UR36][R2.64] ;  /* 0x0000002402027981 */ /* 0x000f62000c1e1100 */
[----:B------:R-:W-:Y:S01]  /*12120*/  IMAD.MOV.U32 R5, RZ, RZ, RZ ;  /* 0x000000ffff057224 */ /* 0x000fe200078e00ff */
[----:B-----5:R-:W-:Y:S01]  /*12130*/  I2FP.F32.U32 R4, R2 ;  /* 0x0000000200047245 */ /* 0x020fe20000201000 */
[----:B------:R-:W-:Y:S06]  /*12140*/  BRA `(.L_x_7752) ;  /* 0x0000000c007c7947 */ /* 0x000fec0003800000 */
.L_x_7749:
        /* <DEDUP_REMOVED lines=10> */
.L_x_7754:
[----:B------:R-:W5:Y:S01]  /*121f0*/  LDG.E R2, desc[UR36][R2.64] ;  /* 0x0000002402027981 */ /* 0x000f62000c1e1900 */
[----:B------:R-:W-:Y:S01]  /*12200*/  IMAD.MOV.U32 R5, RZ, RZ, RZ ;  /* 0x000000ffff057224 */ /* 0x000fe200078e00ff */
[----:B-----5:R-:W-:Y:S01]  /*12210*/  I2FP.F32.S32 R4, R2 ;  /* 0x0000000200047245 */ /* 0x020fe20000201400 */
[----:B------:R-:W-:Y:S06]  /*12220*/  BRA `(.L_x_7752) ;  /* 0x0000000c00447947 */ /* 0x000fec0003800000 */
.L_x_7753:
[----:B------:R-:W5:Y:S01]  /*12230*/  LDG.E.U16 R2, desc[UR36][R2.64] ;  /* 0x0000002402027981 */ /* 0x000f62000c1e1500 */
[----:B------:R-:W-:Y:S01]  /*12240*/  MOV R5, RZ ;  /* 0x000000ff00057202 */ /* 0x000fe20000000f00 */
[----:B-----5:R0:W1:Y:S01]  /*12250*/  I2F.S16 R4, R2 ;  /* 0x0000000200047306 */ /* 0x0200620000101400 */
[----:B------:R-:W-:Y:S05]  /*12260*/  BRA `(.L_x_7752) ;  /* 0x0000000c00347947 */ /* 0x000fea0003800000 */
.L_x_7748:
        /* <DEDUP_REMOVED lines=9> */
.L_x_7756:
[----:B------:R-:W5:Y:S01]  /*12300*/  LDG.E.U16 R2, desc[UR36][R2.64] ;  /* 0x0000002402027981 */ /* 0x000f62000c1e1500 */
[----:B------:R-:W-:Y:S01]  /*12310*/  HFMA2.MMA R5, -RZ, RZ, 0, 0 ;  /* 0x00000000ff057435 */ /* 0x000fe200000001ff */
[----:B-----5:R-:W-:Y:S01]  /*12320*/  HADD2.F32 R4, -RZ, R2.H0_H0 ;  /* 0x20000002ff047230 */ /* 0x020fe20000004100 */
[----:B------:R-:W-:Y:S09]  /*12330*/  BRA `(.L_x_7752) ;  /* 0x0000000c00007947 */ /* 0x000ff20003800000 */
.L_x_7755:
        /* <DEDUP_REMOVED lines=8> */
.L_x_7758:
[----:B------:R-:W5:Y:S02]  /*123c0*/  LDG.E R2, desc[UR36][R2.64] ;  /* 0x0000002402027981 */ /* 0x000f64000c1e1900 */
[--C-:B-----5:R-:W-:Y:S02]  /*123d0*/  HADD2.F32 R5, -RZ, R2.reuse.H1_H1 ;  /* 0x30000002ff057230 */ /* 0x120fe40000004100 */
[----:B------:R-:W-:Y:S01]  /*123e0*/  HADD2.F32 R4, -RZ, R2.H0_H0 ;  /* 0x20000002ff047230 */ /* 0x000fe20000004100 */
[----:B------:R-:W-:Y:S06]  /*123f0*/  BRA `(.L_x_7752) ;  /* 0x0000000800d07947 */ /* 0x000fec0003800000 */
.L_x_7757:
        /* <DEDUP_REMOVED lines=8> */
.L_x_7747:
        /* <DEDUP_REMOVED lines=13> */
.L_x_7761:
        /* <DEDUP_REMOVED lines=10> */
.L_x_7760:
        /* <DEDUP_REMOVED lines=27> */
.L_x_7763:
        /* <DEDUP_REMOVED lines=14> */
.L_x_7762:
[----:B------:R-:W5:Y:S01]  /*12880*/  LDG.E.U16 R2, desc[UR36][R2.64] ;  /* 0x0000002402027981 */ /* 0x000f62000c1e1500 */
[----:B------:R-:W-:Y:S01]  /*12890*/  HFMA2.MMA R5, -RZ, RZ, 0, 0 ;  /* 0x00000000ff057435 */ /* 0x000fe200000001ff */
[----:B-----5:R-:W-:Y:S01]  /*128a0*/  IMAD.U32 R4, R2, 0x10000, RZ ;  /* 0x0001000002047824 */ /* 0x020fe200078e00ff */
[----:B------:R-:W-:Y:S09]  /*128b0*/  BRA `(.L_x_7752) ;  /* 0x0000000400a07947 */ /* 0x000ff20003800000 */
.L_x_7759:
        /* <DEDUP_REMOVED lines=12> */
.L_x_7766:
        /* <DEDUP_REMOVED lines=20> */
.L_x_7768:
[----:B------:R-:W-:Y:S05]  /*12ac0*/  BSYNC B0 ;  /* 0x0000000000007941 */ /* 0x000fea0003800000 */
.L_x_7767:
[----:B------:R-:W-:Y:S02]  /*12ad0*/  LEA R3, R0, 0x3b800000, 0x17 ;  /* 0x3b80000000037811 */ /* 0x000fe400078eb8ff */
[----:B------:R-:W-:-:S04]  /*12ae0*/  SHF.L.U32 R2, R2, 0x14, RZ ;  /* 0x0000001402027819 */ /* 0x000fc800000006ff */
[----:B------:R-:W-:Y:S01]  /*12af0*/  LOP3.LUT R4, R3, R2, R4, 0xfe, !PT ;  /* 0x0000000203047212 */ /* 0x000fe200078efe04 */
[----:B------:R-:W-:Y:S06]  /*12b00*/  BRA `(.L_x_7752) ;  /* 0x00000004000c7947 */ /* 0x000fec0003800000 */
.L_x_7765:
        /* <DEDUP_REMOVED lines=20> */
.L_x_7770:
[----:B------:R-:W-:Y:S05]  /*12c50*/  BSYNC B0 ;  /* 0x0000000000007941 */ /* 0x000fea0003800000 */
.L_x_7769:
[----:B------:R-:W-:Y:S02]  /*12c60*/  LEA R3, R0, 0x37800000, 0x17 ;  /* 0x3780000000037811 */ /* 0x000fe400078eb8ff */
[----:B------:R-:W-:-:S04]  /*12c70*/  SHF.L.U32 R2, R2, 0x15, RZ ;  /* 0x0000001502027819 */ /* 0x000fc800000006ff */
[----:B------:R-:W-:Y:S01]  /*12c80*/  LOP3.LUT R4, R3, R2, R4, 0xfe, !PT ;  /* 0x0000000203047212 */ /* 0x000fe200078efe04 */
[----:B------:R-:W-:Y:S06]  /*12c90*/  BRA `(.L_x_7752) ;  /* 0x0000000000a87947 */ /* 0x000fec0003800000 */
.L_x_7764:
        /* <DEDUP_REMOVED lines=14> */
.L_x_7774:
[----:B------:R-:W-:Y:S05]  /*12d80*/  BSYNC B0 ;  /* 0x0000000000007941 */ /* 0x000fea0003800000 */
.L_x_7773:
[----:B------:R-:W-:Y:S01]  /*12d90*/  HFMA2.MMA R5, -RZ, RZ, 0, 0 ;  /* 0x00000000ff057435 */ /* 0x000fe200000001ff */
[----:B------:R-:W-:Y:S10]  /*12da0*/  BRA `(.L_x_7752) ;  /* 0x0000000000647947 */ /* 0x000ff40003800000 */
.L_x_7751:
        /* <DEDUP_REMOVED lines=16> */
.L_x_7775:
[----:B------:R-:W-:Y:S01]  /*12eb0*/  CS2R R4, SRZ ;  /* 0x0000000000047805 */ /* 0x000fe2000001ff00 */
[----:B------:R-:W-:Y:S06]  /*12ec0*/  BRA `(.L_x_7752) ;  /* 0x00000000001c7947 */ /* 0x000fec0003800000 */
.L_x_7772:
[----:B------:R-:W5:Y:S01]  /*12ed0*/  LDG.E.64 R2, desc[UR36][R2.64] ;  /* 0x0000002402027981 */ /* 0x000f62000c1e1b00 */
[----:B------:R-:W-:Y:S01]  /*12ee0*/  MOV R5, RZ ;  /* 0x000000ff00057202 */ /* 0x000fe20000000f00 */
[----:B-----5:R0:W1:Y:S01]  /*12ef0*/  I2F.U64 R4, R2 ;  /* 0x0000000200047312 */ /* 0x0200620000301000 */
[----:B------:R-:W-:Y:S05]  /*12f00*/  BRA `(.L_x_7752) ;  /* 0x00000000000c7947 */ /* 0x000fea0003800000 */
.L_x_7771:
[----:B------:R-:W5:Y:S01]  /*12f10*/  LDG.E R2, desc[UR36][R2.64] ;  /* 0x0000002402027981 */ /* 0x000f62000c1e1900 */
[----:B------:R-:W-:Y:S01]  /*12f20*/  IMAD.MOV.U32 R5, RZ, RZ, RZ ;  /* 0x000000ffff057224 */ /* 0x000fe200078e00ff */
[----:B-----5:R-:W-:-:S07]  /*12f30*/  I2FP.F32.U32 R4, R2 ;  /* 0x0000000200047245 */ /* 0x020fce0000201000 */
.L_x_7752:
[----:B------:R-:W-:Y:S05]  /*12f40*/  BSYNC B6 ;  /* 0x0000000000067941 */ /* 0x000fea0003800000 */
.L_x_7746:
        /* <DEDUP_REMOVED lines=108> */
.L_x_7784:
        /* <DEDUP_REMOVED lines=10> */
.L_x_7786:
[----:B------:R-:W-:-:S04]  /*136b0*/  FADD.FTZ R8, -R0, R7 ;  /* 0x0000000700087221 */ /* 0x000fc80000010100 */
[----:B------:R-:W-:-:S07]  /*136c0*/  FMUL.FTZ R8, R8, 0.5 ;  /* 0x3f00000008087820 */ /* 0x000fce0000410000 */
.L_x_7787:
[----:B------:R-:W-:Y:S05]  /*136d0*/  BSYNC B2 ;  /* 0x0000000000027941 */ /* 0x000fea0003800000 */
.L_x_7785:
        /* <DEDUP_REMOVED lines=11> */
.L_x_7789:
[----:B------:R-:W-:-:S04]  /*13790*/  FADD.FTZ R10, R2, -R15 ;  /* 0x8000000f020a7221 */ /* 0x000fc80000010000 */
[----:B------:R-:W-:-:S07]  /*137a0*/  FMUL.FTZ R15, R10, 0.5 ;  /* 0x3f0000000a0f7820 */ /* 0x000fce0000410000 */
.L_x_7790:
[----:B------:R-:W-:Y:S05]  /*137b0*/  BSYNC B2 ;  /* 0x0000000000027941 */ /* 0x000fea0003800000 */
.L_x_7788:
        /* <DEDUP_REMOVED lines=35> */
.L_x_7783:
[----:B------:R0:W1:Y:S02]  /*139f0*/  MUFU.SQRT R8, R9 ;  /* 0x0000000900087308 */ /* 0x0000640000002000 */
.L_x_7782:
[----:B------:R-:W-:Y:S05]  /*13a00*/  BSYNC B1 ;  /* 0x0000000000017941 */ /* 0x000fea0003800000 */
.L_x_7781:
        /* <DEDUP_REMOVED lines=24> */
.L_x_7797:
[----:B------:R-:W-:-:S04]  /*13b90*/  FADD.FTZ R0, -R0, R7 ;  /* 0x0000000700007221 */ /* 0x000fc80000010100 */
[----:B------:R-:W-:-:S07]  /*13ba0*/  FMUL.FTZ R0, R0, 0.5 ;  /* 0x3f00000000007820 */ /* 0x000fce0000410000 */
.L_x_7798:
[----:B------:R-:W-:Y:S05]  /*13bb0*/  BSYNC B2 ;  /* 0x0000000000027941 */ /* 0x000fea0003800000 */
.L_x_7796:
        /* <DEDUP_REMOVED lines=10> */
.L_x_7800:
[----:B------:R-:W-:-:S04]  /*13c60*/  FADD.FTZ R2, -R3, R2 ;  /* 0x0000000203027221 */ /* 0x000fc80000010100 */
[----:B------:R-:W-:-:S07]  /*13c70*/  FMUL.FTZ R3, R2, 0.5 ;  /* 0x3f00000002037820 */ /* 0x000fce0000410000 */
.L_x_7801:
[----:B------:R-:W-:Y:S05]  /*13c80*/  BSYNC B2 ;  /* 0x0000000000027941 */ /* 0x000fea0003800000 */
.L_x_7799:
[----:B------:R-:W-:Y:S01]  /*13c90*/  FADD.FTZ R0, R3, R0 ;  /* 0x0000000003007221 */ /* 0x000fe20000010000 */
[----:B------:R-:W-:Y:S01]  /*13ca0*/  FADD.FTZ R11, R6, R11 ;  /* 0x0000000b060b7221 */ /* 0x000fe20000010000 */
[----:B------:R-:W-:-:S03]  /*13cb0*/  PLOP3.LUT P0, PT, PT, PT, PT, 0x80, 0x0 ;  /* 0x000000000000781c */ /* 0x000fc60003f0f070 */
[----:B------:R-:W-:-:S06]  /*13cc0*/  FMUL.FTZ R11, R11, R0 ;  /* 0x000000000b0b7220 */ /* 0x000fcc0000410000 */
[----:B------:R-:W4:Y:S01]  /*13cd0*/  MUFU.SQRT R11, R11 ;  /* 0x0000000b000b7308 */ /* 0x000f220000002000 */
[----:B------:R-:W-:Y:S05]  /*13ce0*/  BRA `(.L_x_7793) ;  /* 0x0000000000687947 */ /* 0x000fea0003800000 */
.L_x_7795:
        /* <DEDUP_REMOVED lines=15> */
.L_x_7794:
        /* <DEDUP_REMOVED lines=8> */
.L_x_7792:
[----:B------:R-:W-:Y:S01]  /*13e60*/  PLOP3.LUT P0, PT, PT, PT, PT, 0x80, 0x0 ;  /* 0x000000000000781c */ /* 0x000fe20003f0f070 */
[----:B------:R-:W-:Y:S01]  /*13e70*/  FMUL.FTZ R11, R11, 16777216 ;  /* 0x4b8000000b0b7820 */ /* 0x000fe20000410000 */
[----:B------:R-:W-:-:S11]  /*13e80*/  FMUL.FTZ R6, R6, 16777216 ;  /* 0x4b80000006067820 */ /* 0x000fd60000410000 */
.L_x_7793:
[----:B------:R-:W-:Y:S05]  /*13e90*/  BSYNC B1 ;  /* 0x0000000000017941 */ /* 0x000fea0003800000 */
.L_x_7791:
        /* <DEDUP_REMOVED lines=33> */
.L_x_7804:
        /* <DEDUP_REMOVED lines=28> */
.L_x_7803:
        /* <DEDUP_REMOVED lines=21> */
.L_x_7808:
[----:B------:R-:W-:Y:S05]  /*143c0*/  BSYNC B4 ;  /* 0x0000000000047941 */ /* 0x000fea0003800000 */
.L_x_7807:
        /* <DEDUP_REMOVED lines=18> */
.L_x_7810:
[----:B------:R-:W-:Y:S01]  /*144f0*/  ISETP.GE.AND P0, PT, R6, RZ, PT ;  /* 0x000000ff0600720c */ /* 0x000fe20003f06270 */
[----:B------:R-:W-:-:S12]  /*14500*/  IMAD.MOV.U32 R3, RZ, RZ, 0x3fd774eb ;  /* 0x3fd774ebff037424 */ /* 0x000fd800078e00ff */
[----:B------:R-:W-:-:S04]  /*14510*/  @P0 FFMA.FTZ R2, R3, 0.93318945169448852539, -R2 ;  /* 0x3f6ee58103020823 */ /* 0x000fc80000010802 */
[----:B------:R-:W-:-:S07]  /*14520*/  @!P0 FFMA.FTZ R2, R3, 0.93318945169448852539, R2 ;  /* 0x3f6ee58103028823 */ /* 0x000fce0000010002 */
.L_x_7811:
[----:B------:R-:W-:Y:S05]  /*14530*/  BSYNC B1 ;  /* 0x0000000000017941 */ /* 0x000fea0003800000 */
.L_x_7809:
        /* <DEDUP_REMOVED lines=11> */
.L_x_7806:
        /* <DEDUP_REMOVED lines=18> */
.L_x_7813:
[----:B------:R-:W-:Y:S05]  /*14710*/  BSYNC B4 ;  /* 0x0000000000047941 */ /* 0x000fea0003800000 */
.L_x_7812:
        /* <DEDUP_REMOVED lines=18> */
.L_x_7815:
[----:B------:R-:W-:Y:S01]  /*14840*/  ISETP.GE.AND P0, PT, R6, RZ, PT ;  /* 0x000000ff0600720c */ /* 0x000fe20003f06270 */
[----:B------:R-:W-:-:S12]  /*14850*/  IMAD.MOV.U32 R3, RZ, RZ, 0x3fd774eb ;  /* 0x3fd774ebff037424 */ /* 0x000fd800078e00ff */
[----:B------:R-:W-:-:S04]  /*14860*/  @P0 FFMA.FTZ R2, R3, 0.93318945169448852539, -R2 ;  /* 0x3f6ee58103020823 */ /* 0x000fc80000010802 */
[----:B------:R-:W-:-:S07]  /*14870*/  @!P0 FFMA.FTZ R2, R3, 0.93318945169448852539, R2 ;  /* 0x3f6ee58103028823 */ /* 0x000fce0000010002 */
.L_x_7816:
[----:B------:R-:W-:Y:S05]  /*14880*/  BSYNC B1 ;  /* 0x0000000000017941 */ /* 0x000fea0003800000 */
.L_x_7814:
        /* <DEDUP_REMOVED lines=10> */
.L_x_7805:
[----:B------:R-:W-:Y:S05]  /*14930*/  BSYNC B3 ;  /* 0x0000000000037941 */ /* 0x000fea0003800000 */
.L_x_7802:
[----:B------:R-:W-:-:S13]  /*14940*/  ISETP.NE.AND P0, PT, R13, RZ, PT ;  /* 0x000000ff0d00720c */ /* 0x000fda0003f05270 */
[----:B-1----:R-:W-:-:S04]  /*14950*/  @!P0 FADD.FTZ R8, -R8, -RZ ;  /* 0x800000ff08088221 */ /* 0x002fc80000010100 */
[----:B------:R-:W-:Y:S01]  /*14960*/  IMAD.MOV.U32 R3, RZ, RZ, R8 ;  /* 0x000000ffff037224 */ /* 0x000fe200078e0008 */
[----:B------:R-:W-:Y:S06]  /*14970*/  BRA `(.L_x_7817) ;  /* 0x0000000c00787947 */ /* 0x000fec0003800000 */
.L_x_7780:
[----:B0-----:R-:W-:Y:S01]  /*14980*/  FADD.FTZ R2, -R4, 6.1232342629258392722e-17 ;  /* 0x248d313204027421 */ /* 0x001fe20000010100 */
[----:B------:R-:W-:-:S03]  /*14990*/  FADD.FTZ R3, -R5, -RZ ;  /* 0x800000ff05037221 */ /* 0x000fc60000010100 */
[----:B------:R-:W-:Y:S01]  /*149a0*/  FADD.FTZ R2, R2, 1.5707963705062866211 ;  /* 0x3fc90fdb02027421 */ /* 0x000fe20000010000 */
[----:B------:R-:W-:Y:S06]  /*149b0*/  BRA `(.L_x_7817) ;  /* 0x0000000c00687947 */ /* 0x000fec0003800000 */
.L_x_7779:
[----:B0-----:R-:W-:Y:S01]  /*149c0*/  HFMA2.MMA R2, -RZ, RZ, 0, 0 ;  /* 0x00000000ff027435 */ /* 0x001fe200000001ff */
[----:B------:R-:W-:Y:S01]  /*149d0*/  FADD.FTZ R3, -R5, -RZ ;  /* 0x800000ff05037221 */ /* 0x000fe20000010100 */
[----:B------:R-:W-:Y:S09]  /*149e0*/  BRA `(.L_x_7817) ;  /* 0x0000000c005c7947 */ /* 0x000ff20003800000 */
.L_x_7778:
        /* <DEDUP_REMOVED lines=25> */
.L_x_7822:
[----:B------:R-:W-:Y:S05]  /*14b80*/  BSYNC B4 ;  /* 0x0000000000047941 */ /* 0x000fea0003800000 */
.L_x_7821:
        /* <DEDUP_REMOVED lines=18> */
.L_x_7824:
[----:B------:R-:W-:Y:S01]  /*14cb0*/  ISETP.GE.AND P0, PT, R4, RZ, PT ;  /* 0x000000ff0400720c */ /* 0x000fe20003f06270 */
[----:B------:R-:W-:-:S12]  /*14cc0*/  IMAD.MOV.U32 R3, RZ, RZ, 0x3fd774eb ;  /* 0x3fd774ebff037424 */ /* 0x000fd800078e00ff */
[----:B------:R-:W-:-:S04]  /*14cd0*/  @P0 FFMA.FTZ R0, R3, 0.93318945169448852539, -R0 ;  /* 0x3f6ee58103000823 */ /* 0x000fc80000010800 */
[----:B------:R-:W-:-:S07]  /*14ce0*/  @!P0 FFMA.FTZ R0, R3, 0.93318945169448852539, R0 ;  /* 0x3f6ee58103008823 */ /* 0x000fce0000010000 */
.L_x_7825:
[----:B------:R-:W-:Y:S05]  /*14cf0*/  BSYNC B1 ;  /* 0x0000000000017941 */ /* 0x000fea0003800000 */
.L_x_7823:
        /* <DEDUP_REMOVED lines=13> */
.L_x_7820:
        /* <DEDUP_REMOVED lines=13> */
.L_x_7828:
[----:B------:R-:W-:Y:S05]  /*14ea0*/  BSYNC B4 ;  /* 0x0000000000047941 */ /* 0x000fea0003800000 */
.L_x_7827:
        /* <DEDUP_REMOVED lines=18> */
.L_x_7830:
[----:B------:R-:W-:Y:S01]  /*14fd0*/  ISETP.GE.AND P0, PT, R4, RZ, PT ;  /* 0x000000ff0400720c */ /* 0x000fe20003f06270 */
[----:B------:R-:W-:-:S12]  /*14fe0*/  IMAD.MOV.U32 R3, RZ, RZ, 0x3fd774eb ;  /* 0x3fd774ebff037424 */ /* 0x000fd800078e00ff */
[----:B------:R-:W-:-:S04]  /*14ff0*/  @P0 FFMA.FTZ R2, R3, 0.93318945169448852539, -R2 ;  /* 0x3f6ee58103020823 */ /* 0x000fc80000010802 */
[----:B------:R-:W-:-:S07]  /*15000*/  @!P0 FFMA.FTZ R2, R3, 0.93318945169448852539, R2 ;  /* 0x3f6ee58103028823 */ /* 0x000fce0000010002 */
.L_x_7831:
[----:B------:R-:W-:Y:S05]  /*15010*/  BSYNC B1 ;  /* 0x0000000000017941 */ /* 0x000fea0003800000 */
.L_x_7829:
        /* <DEDUP_REMOVED lines=27> */
.L_x_7819:
        /* <DEDUP_REMOVED lines=34> */
.L_x_7833:
[----:B------:R-:W-:Y:S05]  /*153f0*/  BSYNC B4 ;  /* 0x0000000000047941 */ /* 0x000fea0003800000 */
.L_x_7832:
        /* <DEDUP_REMOVED lines=18> */
.L_x_7835:
[----:B------:R-:W-:Y:S02]  /*15520*/  ISETP.GE.AND P0, PT, R4, RZ, PT ;  /* 0x000000ff0400720c */ /* 0x000fe40003f06270 */
[----:B------:R-:W-:-:S11]  /*15530*/  MOV R3, 0x3fd774eb ;  /* 0x3fd774eb00037802 */ /* 0x000fd60000000f00 */
[----:B------:R-:W-:-:S04]  /*15540*/  @P0 FFMA.FTZ R2, R3, 0.93318945169448852539, -R2 ;  /* 0x3f6ee58103020823 */ /* 0x000fc80000010802 */
[----:B------:R-:W-:-:S07]  /*15550*/  @!P0 FFMA.FTZ R2, R3, 0.93318945169448852539, R2 ;  /* 0x3f6ee58103028823 */ /* 0x000fce0000010002 */
.L_x_7836:
[----:B------:R-:W-:Y:S05]  /*15560*/  BSYNC B1 ;  /* 0x0000000000017941 */ /* 0x000fea0003800000 */
.L_x_7834:
        /* <DEDUP_REMOVED lines=10> */
.L_x_7826:
[----:B------:R-:W-:Y:S05]  /*15610*/  BSYNC B3 ;  /* 0x0000000000037941 */ /* 0x000fea0003800000 */
.L_x_7818:
[----:B------:R-:W-:Y:S01]  /*15620*/  ISETP.NE.AND P0, PT, R13, RZ, PT ;  /* 0x000000ff0d00720c */ /* 0x000fe20003f05270 */
[----:B------:R-:W-:Y:S01]  /*15630*/  FADD.FTZ R3, R9, 0.69314718246459960938 ;  /* 0x3f31721809037421 */ /* 0x000fe20000010000 */
[----:B------:R-:W-:-:S11]  /*15640*/  FADD.FTZ R2, |R2|, -RZ ;  /* 0x800000ff02027221 */ /* 0x000fd60000010200 */
[----:B------:R-:W-:Y:S01]  /*15650*/  @!P0 FADD.FTZ R3, -R3, -RZ ;  /* 0x800000ff03038221 */ /* 0x000fe20000010100 */
[----:B------:R-:W-:Y:S06]  /*15660*/  BRA `(.L_x_7817) ;  /* 0x00000000003c7947 */ /* 0x000fec0003800000 */
.L_x_7777:
        /* <DEDUP_REMOVED lines=15> */
.L_x_7817:
[----:B------:R-:W-:Y:S05]  /*15760*/  BSYNC B0 ;  /* 0x0000000000007941 */ /* 0x000fea0003800000 */
.L_x_7776:
        /* <DEDUP_REMOVED lines=13> */
[----:B-1----:R-:W-:Y:S01]  /*15840*/  STG.E.U8 desc[UR36][R16.64], R3 ;  /* 0x0000000310007986 */ /* 0x002fe2000c101124 */
[----:B------:R-:W-:Y:S05]  /*15850*/  EXIT ;  /* 0x000000000000794d */ /* 0x000fea0003800000 */
.L_x_7840:
[----:B------:R-:W1:Y:S02]  /*15860*/  F2I.S64.TRUNC R2, R2 ;  /* 0x0000000200027311 */ /* 0x000e64000020d900 */
[----:B-1----:R-:W-:-:S05]  /*15870*/  IMAD.MOV.U32 R5, RZ, RZ, R2 ;  /* 0x000000ffff057224 */ /* 0x002fca00078e0002 */
[----:B------:R-:W-:Y:S01]  /*15880*/  STG.E.U8 desc[UR36][R16.64], R5 ;  /* 0x0000000510007986 */ /* 0x000fe2000c101124 */
[----:B------:R-:W-:Y:S05]  /*15890*/  EXIT ;  /* 0x000000000000794d */ /* 0x000fea0003800000 */
.L_x_7839:
[----:B------:R-:W-:-:S13]  /*158a0*/  ISETP.NE.AND P0, PT, R0, 0x2, PT ;  /* 0x000000020000780c */ /* 0x000fda0003f05270 */
[----:B------:R-:W-:Y:S05]  /*158b0*/  @!P0 BRA `(.L_x_7842) ;  /* 0x0000000000288947 */ /* 0x000fea0003800000 */
[----:B------:R-:W-:-:S13]  /*158c0*/  ISETP.NE.AND P0, PT, R0, 0x3, PT ;  /* 0x000000030000780c */ /* 0x000fda0003f05270 */
[----:B------:R-:W-:Y:S05]  /*158d0*/  @!P0 BRA `(.L_x_7843) ;  /* 0x0000000000148947 */ /* 0x000fea0003800000 */
[----:B------:R-:W-:-:S13]  /*158e0*/  ISETP.NE.AND P0, PT, R0, 0x4, PT ;  /* 0x000000040000780c */ /* 0x000fda0003f05270 */
[----:B------:R-:W-:Y:S05]  /*158f0*/  @P0 BRA `(.L_x_7841) ;  /* 0x0000000800d40947 */ /* 0x000fea0003800000 */
[----:B------:R-:W1:Y:S02]  /*15900*/  F2I.S64.TRUNC R2, R2 ;  /* 0x0000000200027311 */ /* 0x000e64000020d900 */
[----:B-1----:R-:W-:Y:S01]  /*15910*/  STG.E.64 desc[UR36][R16.64], R2 ;  /* 0x0000000210007986 */ /* 0x002fe2000c101b24 */
[----:B------:R-:W-:Y:S05]  /*15920*/  EXIT ;  /* 0x000000000000794d */ /* 0x000fea0003800000 */
.L_x_7843:
[----:B------:R-:W1:Y:S02]  /*15930*/  F2I.FTZ.TRUNC.NTZ R3, R2 ;  /* 0x0000000200037305 */ /* 0x000e64000021f100 */
[----:B-1----:R-:W-:Y:S01]  /*15940*/  STG.E desc[UR36][R16.64], R3 ;  /* 0x0000000310007986 */ /* 0x002fe2000c101924 */
[----:B------:R-:W-:Y:S05]  /*15950*/  EXIT ;  /* 0x000000000000794d */ /* 0x000fea0003800000 */
.L_x_7842:
[----:B------:R-:W1:Y:S02]  /*15960*/  F2I.FTZ.TRUNC.NTZ R3, R2 ;  /* 0x0000000200037305 */ /* 0x000e64000021f100 */
[----:B-1----:R-:W-:Y:S01]  /*15970*/  STG.E.U16 desc[UR36][R16.64], R3 ;  /* 0x0000000310007986 */ /* 0x002fe2000c101524 */
[----:B------:R-:W-:Y:S05]  /*15980*/  EXIT ;  /* 0x000000000000794d */ /* 0x000fea0003800000 */
.L_x_7838:
        /* <DEDUP_REMOVED lines=8> */
.L_x_7845:
[----:B------:R-:W-:-:S05]  /*15a10*/  F2FP.F16.F32.PACK_AB R2, RZ, R2 ;  /* 0x00000002ff02723e */ /* 0x000fca00000000ff */
[----:B------:R-:W-:Y:S01]  /*15a20*/  STG.E.U16 desc[UR36][R16.64], R2 ;  /* 0x0000000210007986 */ /* 0x000fe2000c101524 */
[----:B------:R-:W-:Y:S05]  /*15a30*/  EXIT ;  /* 0x000000000000794d */ /* 0x000fea0003800000 */
.L_x_7844:
[----:B------:R-:W-:-:S13]  /*15a40*/  ISETP.NE.AND P0, PT, R0, 0x7, PT ;  /* 0x000000070000780c */ /* 0x000fda0003f05270 */
[----:B------:R-:W-:Y:S05]  /*15a50*/  @!P0 BRA `(.L_x_7846) ;  /* 0x0000000000248947 */ /* 0x000fea0003800000 */
[----:B------:R-:W-:-:S13]  /*15a60*/  ISETP.NE.AND P0, PT, R0, 0x8, PT ;  /* 0x000000080000780c */ /* 0x000fda0003f05270 */
[----:B------:R-:W-:Y:S05]  /*15a70*/  @!P0 BRA `(.L_x_7847) ;  /* 0x0000000000108947 */ /* 0x000fea0003800000 */
[----:B------:R-:W-:-:S13]  /*15a80*/  ISETP.NE.AND P0, PT, R0, 0x9, PT ;  /* 0x000000090000780c */ /* 0x000fda0003f05270 */
[----:B------:R-:W-:Y:S05]  /*15a90*/  @P0 BRA `(.L_x_7841) ;  /* 0x00000008006c0947 */ /* 0x000fea0003800000 */
[----:B------:R-:W-:Y:S01]  /*15aa0*/  STG.E.64 desc[UR36][R16.64], R2 ;  /* 0x0000000210007986 */ /* 0x000fe2000c101b24 */
[----:B------:R-:W-:Y:S05]  /*15ab0*/  EXIT ;  /* 0x000000000000794d */ /* 0x000fea0003800000 */
.L_x_7847:
[----:B------:R-:W-:-:S05]  /*15ac0*/  F2FP.F16.F32.PACK_AB R3, R3, R2 ;  /* 0x000000020303723e */ /* 0x000fca00000000ff */
[----:B------:R-:W-:Y:S01]  /*15ad0*/  STG.E desc[UR36][R16.64], R3 ;  /* 0x0000000310007986 */ /* 0x000fe2000c101924 */
[----:B------:R-:W-:Y:S05]  /*15ae0*/  EXIT ;  /* 0x000000000000794d */ /* 0x000fea0003800000 */
.L_x_7846:
[----:B------:R-:W-:-:S06]  /*15af0*/  FMUL.FTZ R2, R2, 1 ;  /* 0x3f80000002027820 */ /* 0x000fcc0000410000 */
[----:B------:R-:W1:Y:S02]  /*15b00*/  F2F.F64.F32 R2, R2 ;  /* 0x0000000200027310 */ /* 0x000e640000201800 */
[----:B-1----:R-:W-:Y:S01]  /*15b10*/  STG.E.64 desc[UR36][R16.64], R2 ;  /* 0x0000000210007986 */ /* 0x002fe2000c101b24 */
[----:B------:R-:W-:Y:S05]  /*15b20*/  EXIT ;  /* 0x000000000000794d */ /* 0x000fea0003800000 */
.L_x_7837:
        /* <DEDUP_REMOVED lines=12> */
[----:B------:R-:W-:Y:S01]  /*15bf0*/  STG.E.U8 desc[UR36][R16.64], R3 ;  /* 0x0000000310007986 */ /* 0x000fe2000c101124 */
[----:B------:R-:W-:Y:S05]  /*15c00*/  EXIT ;  /* 0x000000000000794d */ /* 0x000fea0003800000 */
.L_x_7850:
[----:B------:R-:W-:Y:S01]  /*15c10*/  FMUL.FTZ R6, R3, 1 ;  /* 0x3f80000003067820 */ /* 0x000fe20000410000 */
[----:B------:R-:W-:-:S05]  /*15c20*/  FMUL.FTZ R4, R2, 1 ;  /* 0x3f80000002047820 */ /* 0x000fca0000410000 */
[----:B--2---:R-:W-:Y:S08]  /*15c30*/  F2F.F64.F32 R6, R6 ;  /* 0x0000000600067310 */ /* 0x004ff00000201800 */
[----:B------:R-:W1:Y:S02]  /*15c40*/  F2F.F64.F32 R4, R4 ;  /* 0x0000000400047310 */ /* 0x000e640000201800 */
[----:B-1----:R-:W-:Y:S01]  /*15c50*/  STG.E.128 desc[UR36][R16.64], R4 ;  /* 0x0000000410007986 */ /* 0x002fe2000c101d24 */
[----:B------:R-:W-:Y:S05]  /*15c60*/  EXIT ;  /* 0x000000000000794d */ /* 0x000fea0003800000 */
.L_x_7849:
        /* <DEDUP_REMOVED lines=20> */
.L_x_7854:
[----:B------:R-:W-:Y:S05]  /*15db0*/  BSYNC B0 ;  /* 0x0000000000007941 */ /* 0x000fea0003800000 */
.L_x_7853:
[----:B------:R-:W-:-:S05]  /*15dc0*/  LOP3.LUT R5, R0, R5, RZ, 0xfc, !PT ;  /* 0x0000000500057212 */ /* 0x000fca00078efcff */
[----:B------:R-:W-:Y:S01]  /*15dd0*/  STG.E.U8 desc[UR36][R16.64], R5 ;  /* 0x0000000510007986 */ /* 0x000fe2000c101124 */
[----:B------:R-:W-:Y:S05]  /*15de0*/  EXIT ;  /* 0x000000000000794d */ /* 0x000fea0003800000 */
.L_x_7852:
        /* <DEDUP_REMOVED lines=12> */
.L_x_7856:
[----:B------:R-:W-:Y:S01]  /*15eb0*/  IMAD.MOV.U32 R0, RZ, RZ, 0x7f ;  /* 0x0000007fff007424 */ /* 0x000fe200078e00ff */
[----:B------:R-:W-:-:S04]  /*15ec0*/  ISETP.GT.U32.AND P0, PT, R4, 0x7f800000, PT ;  /* 0x7f8000000400780c */ /* 0x000fc80003f04070 */
[----:B------:R-:W-:-:S09]  /*15ed0*/  SEL R0, R0, 0x7c, P0 ;  /* 0x0000007c00007807 */ /* 0x000fd20000000000 */
.L_x_7857:
[----:B------:R-:W-:Y:S05]  /*15ee0*/  BSYNC B0 ;  /* 0x0000000000007941 */ /* 0x000fea0003800000 */
.L_x_7855:
[----:B------:R-:W-:-:S04]  /*15ef0*/  LOP3.LUT R2, R2, 0x80000000, RZ, 0xc0, !PT ;  /* 0x8000000002027812 */ /* 0x000fc800078ec0ff */
[----:B------:R-:W-:-:S04]  /*15f00*/  SHF.R.U32.HI R3, RZ, 0x18, R2 ;  /* 0x00000018ff037819 */ /* 0x000fc80000011602 */
[----:B------:R-:W-:-:S05]  /*15f10*/  LOP3.LUT R3, R0, R3, RZ, 0xfc, !PT ;  /* 0x0000000300037212 */ /* 0x000fca00078efcff */
[----:B------:R-:W-:Y:S01]  /*15f20*/  STG.E.U8 desc[UR36][R16.64], R3 ;  /* 0x0000000310007986 */ /* 0x000fe2000c101124 */
[----:B------:R-:W-:Y:S05]  /*15f30*/  EXIT ;  /* 0x000000000000794d */ /* 0x000fea0003800000 */
.L_x_7851:
[----:B------:R-:W-:-:S05]  /*15f40*/  F2FP.BF16.F32.PACK_AB R2, RZ, R2 ;  /* 0x00000002ff02723e */ /* 0x000fca00000010ff */
[----:B------:R-:W-:Y:S01]  /*15f50*/  STG.E.U16 desc[UR36][R16.64], R2 ;  /* 0x0000000210007986 */ /* 0x000fe2000c101524 */
[----:B------:R-:W-:Y:S05]  /*15f60*/  EXIT ;  /* 0x000000000000794d */ /* 0x000fea0003800000 */
.L_x_7848:
        /* <DEDUP_REMOVED lines=9> */
[----:B-1----:R-:W-:Y:S01]  /*16000*/  STG.E.U16 desc[UR36][R16.64], R3 ;  /* 0x0000000310007986 */ /* 0x002fe2000c101524 */
[----:B------:R-:W-:Y:S05]  /*16010*/  EXIT ;  /* 0x000000000000794d */ /* 0x000fea0003800000 */
.L_x_7860:
        /* <DEDUP_REMOVED lines=16> */
.L_x_7863:
[----:B------:R-:W-:-:S04]  /*16120*/  LOP3.LUT R2, R2, 0x80000000, RZ, 0xc0, !PT ;  /* 0x8000000002027812 */ /* 0x000fc800078ec0ff */
[----:B------:R-:W-:-:S04]  /*16130*/  SHF.R.U32.HI R3, RZ, 0x18, R2 ;  /* 0x00000018ff037819 */ /* 0x000fc80000011602 */
[----:B------:R-:W-:-:S04]  /*16140*/  LOP3.LUT R0, R0, R3, RZ, 0xfc, !PT ;  /* 0x0000000300007212 */ /* 0x000fc800078efcff */
[----:B------:R-:W-:-:S07]  /*16150*/  PRMT R8, R0, 0x7610, R8 ;  /* 0x0000761000087816 */ /* 0x000fce0000000008 */
.L_x_7862:
[----:B------:R-:W-:Y:S05]  /*16160*/  BSYNC B0 ;  /* 0x0000000000007941 */ /* 0x000fea0003800000 */
.L_x_7861:
[----:B------:R-:W-:Y:S01]  /*16170*/  STG.E.U8 desc[UR36][R16.64], R8 ;  /* 0x0000000810007986 */ /* 0x000fe2000c101124 */
[----:B------:R-:W-:Y:S05]  /*16180*/  EXIT ;  /* 0x000000000000794d */ /* 0x000fea0003800000 */
.L_x_7859:
        /* <DEDUP_REMOVED lines=16> */
.L_x_7866:
[----:B------:R-:W-:-:S04]  /*16290*/  LOP3.LUT R2, R2, 0x80000000, RZ, 0xc0, !PT ;  /* 0x8000000002027812 */ /* 0x000fc800078ec0ff */
[----:B------:R-:W-:-:S04]  /*162a0*/  SHF.R.U32.HI R3, RZ, 0x18, R2 ;  /* 0x00000018ff037819 */ /* 0x000fc80000011602 */
[----:B------:R-:W-:-:S04]  /*162b0*/  LOP3.LUT R0, R0, R3, RZ, 0xfc, !PT ;  /* 0x0000000300007212 */ /* 0x000fc800078efcff */
[----:B------:R-:W-:-:S07]  /*162c0*/  PRMT R8, R0, 0x7610, R8 ;  /* 0x0000761000087816 */ /* 0x000fce0000000008 */
.L_x_7865:
[----:B------:R-:W-:Y:S05]  /*162d0*/  BSYNC B0 ;  /* 0x0000000000007941 */ /* 0x000fea0003800000 */
.L_x_7864:
[----:B------:R-:W-:Y:S01]  /*162e0*/  STG.E.U8 desc[UR36][R16.64], R8 ;  /* 0x0000000810007986 */ /* 0x000fe2000c101124 */
[----:B------:R-:W-:Y:S05]  /*162f0*/  EXIT ;  /* 0x000000000000794d */ /* 0x000fea0003800000 */
.L_x_7858:
        /* <DEDUP_REMOVED lines=21> */
.L_x_7841:
        /* <DEDUP_REMOVED lines=16> */
.L_x_7869:
[----:B------:R-:W-:Y:S05]  /*16550*/  EXIT ;  /* 0x000000000000794d */ /* 0x000fea0003800000 */
.L_x_7868:
[----:B------:R-:W1:Y:S02]  /*16560*/  F2I.U64.TRUNC R2, R2 ;  /* 0x0000000200027311 */ /* 0x000e64000020d800 */
[----:B-1----:R-:W-:Y:S01]  /*16570*/  STG.E.64 desc[UR36][R16.64], R2 ;  /* 0x0000000210007986 */ /* 0x002fe2000c101b24 */
[----:B------:R-:W-:Y:S05]  /*16580*/  EXIT ;  /* 0x000000000000794d */ /* 0x000fea0003800000 */
.L_x_7867:
[----:B------:R-:W1:Y:S02]  /*16590*/  F2I.FTZ.U32.TRUNC.NTZ R3, R2 ;  /* 0x0000000200037305 */ /* 0x000e64000021f000 */
[----:B-1----:R-:W-:Y:S01]  /*165a0*/  STG.E desc[UR36][R16.64], R3 ;  /* 0x0000000310007986 */ /* 0x002fe2000c101924 */
[----:B------:R-:W-:Y:S05]  /*165b0*/  EXIT ;  /* 0x000000000000794d */ /* 0x000fea0003800000 */
        .weak           $__internal_7_$__cuda_sm3x_div_rn_ftz_f32_slowpath
        .type           $__internal_7_$__cuda_sm3x_div_rn_ftz_f32_slowpath,@function
        .size           $__internal_7_$__cuda_sm3x_div_rn_ftz_f32_slowpath,(.L_x_20074 - $__internal_7_$__cuda_sm3x_div_rn_ftz_f32_slowpath)
$__internal_7_$__cuda_sm3x_div_rn_ftz_f32_slowpath:
        /* <DEDUP_REMOVED lines=32> */
.L_x_7872:
[----:B------:R-:W-:Y:S05]  /*167c0*/  BSYNC B2 ;  /* 0x0000000000027941 */ /* 0x000fea0003800000 */
.L_x_7871:
        /* <DEDUP_REMOVED lines=27> */
.L_x_7878:
[----:B------:R-:W-:-:S07]  /*16980*/  LEA R21, R12, R21, 0x17 ;  /* 0x000000150c157211 */ /* 0x000fce00078eb8ff */
.L_x_7879:
[----:B------:R-:W-:Y:S05]  /*16990*/  BSYNC B2 ;  /* 0x0000000000027941 */ /* 0x000fea0003800000 */
.L_x_7877:
[----:B------:R-:W-:Y:S01]  /*169a0*/  IMAD.MOV.U32 R0, RZ, RZ, R21 ;  /* 0x000000ffff007224 */ /* 0x000fe200078e0015 */
[----:B------:R-:W-:Y:S06]  /*169b0*/  BRA `(.L_x_7880) ;  /* 0x0000000000207947 */ /* 0x000fec0003800000 */
.L_x_7876:
[----:B------:R-:W-:-:S04]  /*169c0*/  LOP3.LUT R0, R15, 0x80000000, R0, 0x48, !PT ;  /* 0x800000000f007812 */ /* 0x000fc800078e4800 */
[----:B------:R-:W-:Y:S01]  /*169d0*/  LOP3.LUT R0, R0, 0x7f800000, RZ, 0xfc, !PT ;  /* 0x7f80000000007812 */ /* 0x000fe200078efcff */
[----:B------:R-:W-:Y:S06]  /*169e0*/  BRA `(.L_x_7880) ;  /* 0x0000000000147947 */ /* 0x000fec0003800000 */
.L_x_7875:
[----:B------:R-:W-:Y:S01]  /*169f0*/  LOP3.LUT R0, R15, 0x80000000, R0, 0x48, !PT ;  /* 0x800000000f007812 */ /* 0x000fe200078e4800 */
[----:B------:R-:W-:Y:S06]  /*16a00*/  BRA `(.L_x_7880) ;  /* 0x00000000000c7947 */ /* 0x000fec0003800000 */
.L_x_7874:
[----:B------:R-:W0:Y:S01]  /*16a10*/  MUFU.RSQ R0, -QNAN ;  /* 0xffc0000000007908 */ /* 0x000e220000001400 */
[----:B------:R-:W-:Y:S05]  /*16a20*/  BRA `(.L_x_7880) ;  /* 0x0000000000047947 */ /* 0x000fea0003800000 */
.L_x_7873:
[----:B------:R-:W-:-:S07]  /*16a30*/  FADD.FTZ R0, R0, R15 ;  /* 0x0000000f00007221 */ /* 0x000fce0000010000 */
.L_x_7880:
[----:B------:R-:W-:Y:S05]  /*16a40*/  BSYNC B1 ;  /* 0x0000000000017941 */ /* 0x000fea0003800000 */
.L_x_7870:
[----:B------:R-:W-:-:S06]  /*16a50*/  HFMA2.MMA R3, -RZ, RZ, 0, 0 ;  /* 0x00000000ff037435 */ /* 0x000fcc00000001ff */
[----:B0-----:R-:W-:Y:S05]  /*16a60*/  RET.REL.NODEC R2 `(_ZN2at6native18elementwise_kernelILi128ELi4EZNS0_15gpu_kernel_implIZZZNS0_16acos_kernel_cudaERNS_18TensorIteratorBaseEENKUlvE_clEvENKUlvE0_clEvEUlN3c107complexIfEEE_EEvS4_RKT_EUliE_EEviT1_) ;  /* 0xfffffe9402647950 */ /* 0x001fea0003c3ffff */
.L_x_7881:
        /* <DEDUP_REMOVED lines=9> */
.L_x_20074:


//--------------------- .text._ZN2at6native27unrolled_elementwise_kernelIZZZNS0_16acos_kernel_cudaERNS_18TensorIteratorBaseEENKUlvE_clEvENKUlvE0_clEvEUlN3c107complexIfEEE_St5arrayIPcLm2EELi4E23TrivialOffsetCalculatorILi1EjESE_NS0_6memory12LoadWithCastILi1EEENSF_13StoreWithCastILi1EEEEEviT_T0_T2_T3_T4_T5_ --------------------------
	.section	.text._ZN2at6native27unrolled_elementwise_kernelIZZZNS0_16acos_kernel_cudaERNS_18TensorIteratorBaseEENKUlvE_clEvENKUlvE0_clEvEUlN3c107complexIfEEE_St5arrayIPcLm2EELi4E23TrivialOffsetCalculatorILi1EjESE_NS0_6memory12LoadWithCastILi1EEENSF_13StoreWithCastILi1EEEEEviT_T0_T2_T3_T4_T5_,"ax",@progbits
	.align	128
        .global         _ZN2at6native27unrolled_elementwise_kernelIZZZNS0_16acos_kernel_cudaERNS_18TensorIteratorBaseEENKUlvE_clEvENKUlvE0_clEvEUlN3c107complexIfEEE_St5arrayIPcLm2EELi4E23TrivialOffsetCalculatorILi1EjESE_NS0_6memory12LoadWithCastILi1EEENSF_13StoreWithCastILi1EEEEEviT_T0_T2_T3_T4_T5_
        .type           _ZN2at6native27unrolled_elementwise_kernelIZZZNS0_16acos_kernel_cudaERNS_18TensorIteratorBaseEENKUlvE_clEvENKUlvE0_clEvEUlN3c107complexIfEEE_St5arrayIPcLm2EELi4E23TrivialOffsetCalculatorILi1EjESE_NS0_6memory12LoadWithCastILi1EEENSF_13StoreWithCastILi1EEEEEviT_T0_T2_T3_T4_T5_,@function
        .size           _ZN2at6native27unrolled_elementwise_kernelIZZZNS0_16acos_kernel_cudaERNS_18TensorIteratorBaseEENKUlvE_clEvENKUlvE0_clEvEUlN3c107complexIfEEE_St5arrayIPcLm2EELi4E23TrivialOffsetCalculatorILi1EjESE_NS0_6memory12LoadWithCastILi1EEENSF_13StoreWithCastILi1EEEEEviT_T0_T2_T3_T4_T5_,(.L_x_20075 - _ZN2at6native27unrolled_elementwise_kernelIZZZNS0_16acos_kernel_cudaERNS_18TensorIteratorBaseEENKUlvE_clEvENKUlvE0_clEvEUlN3c107complexIfEEE_St5arrayIPcLm2EELi4E23TrivialOffsetCalculatorILi1EjESE_NS0_6memory12LoadWithCastILi1EEENSF_13StoreWithCastILi1EEEEEviT_T0_T2_T3_T4_T5_)
        .other          _ZN2at6native27unrolled_elementwise_kernelIZZZNS0_16acos_kernel_cudaERNS_18TensorIteratorBaseEENKUlvE_clEvENKUlvE0_clEvEUlN3c107complexIfEEE_St5arrayIPcLm2EELi4E23TrivialOffsetCalculatorILi1EjESE_NS0_6memory12LoadWithCastILi1EEENSF_13StoreWithCastILi1EEEEEviT_T0_T2_T3_T4_T5_,@"STO_CUDA_ENTRY STV_DEFAULT"
_ZN2at6native27unrolled_elementwise_kernelIZZZNS0_16acos_kernel_cudaERNS_18TensorIteratorBaseEENKUlvE_clEvENKUlvE0_clEvEUlN3c107complexIfEEE_St5arrayIPcLm2EELi4E23TrivialOffsetCalculatorILi1EjESE_NS0_6memory12LoadWithCastILi1EEENSF_13StoreWithCastILi1EEEEEviT_T0_T2_T3_T4_T5_:
.text._ZN2at6native27unrolled_elementwise_kernelIZZZNS0_16acos_kernel_cudaERNS_18TensorIteratorBaseEENKUlvE_clEvENKUlvE0_clEvEUlN3c107complexIfEEE_St5arrayIPcLm2EELi4E23TrivialOffsetCalculatorILi1EjESE_NS0_6memory12LoadWithCastILi1EEENSF_13StoreWithCastILi1EEEEEviT_T0_T2_T3_T4_T5_:
[----:B------:R-:W0:Y:S01]  /*0000*/  LDC R1, c[0x0][0x28] ;  /* 0x00000a00ff017b82 */ /* 0x000e220000000800 */
[----:B------:R-:W1:Y:S07]  /*0010*/  S2R R31, SR_CTAID.X ;  /* 0x00000000001f7919 */ /* 0x000e6e0000002500 */
[----:B------:R-:W1:Y:S01]  /*0020*/  LDC R30, c[0x0][0x210] ;  /* 0x00008400ff1e7b82 */ /* 0x000e620000000800 */
[----:B------:R-:W-:Y:S01]  /*0030*/  ULDC.64 UR36, c[0x0][0x208] ;  /* 0x0000820000247ab9 */ /* 0x000fe20000000a00 */
[----:B------:R-:W-:Y:S01]  /*0040*/  BSSY B6, `(.L_x_7882) ;  /* 0x0000105000067945 */ /* 0x000fe20003800000 */
[----:B------:R-:W2:Y:S01]  /*0050*/  S2R R28, SR_TID.X ;  /* 0x00000000001c7919 */ /* 0x000ea20000002100 */
[----:B------:R-:W-:Y:S01]  /*0060*/  IMAD.MOV.U32 R27, RZ, RZ, RZ ;  /* 0x000000ffff1b7224 */ /* 0x000fe200078e00ff */
[----:B------:R-:W-:-:S03]  /*0070*/  CS2R R16, SRZ ;  /* 0x0000000000107805 */ /* 0x000fc6000001ff00 */
[----:B------:R-:W3:Y:S01]  /*0080*/  LDC.U8 R25, c[0x0][0x22c] ;  /* 0x00008b00ff197b82 */ /* 0x000ee20000000000 */
[----:B-1----:R-:W-:-:S05]  /*0090*/  IMAD R30, R31, -0x200, R30 ;  /* 0xfffffe001f1e7824 */ /* 0x002fca00078e021e */
[----:B--2---:R-:W-:-:S04]  /*00a0*/  ISETP.GE.AND P0, PT, R28, R30, PT ;  /* 0x0000001e1c00720c */ /* 0x004fc80003f06270 */
[----:B------:R-:W-:-:S09]  /*00b0*/  P2R R24, PR, RZ, 0x1 ;  /* 0x00000001ff187803 */ /* 0x000fd20000000000 */
[----:B0--3--:R-:W-:Y:S05]  /*00c0*/  @P0 BRA `(.L_x_7883) ;  /* 0x0000000c00f00947 */ /* 0x009fea0003800000 */
[----:B------:R-:W0:Y:S01]  /*00d0*/  LDC.64 R2, c[0x0][0x220] ;  /* 0x00008800ff027b82 */ /* 0x000e220000000a00 */
[----:B------:R-:W-:Y:S01]  /*00e0*/  IMAD R0, R31, 0x200, R28 ;  /* 0x000002001f007824 */ /* 0x000fe200078e021c */
[----:B------:R-:W-:Y:S01]  /*00f0*/  PRMT R4, R25, 0x9910, RZ ;  /* 0x0000991019047816 */ /* 0x000fe200000000ff */
[----:B------:R-:W-:Y:S01]  /*0100*/  ULDC UR4, c[0x0][0x230] ;  /* 0x00008c0000047ab9 */ /* 0x000fe20000000800 */
[----:B------:R-:W-:Y:S01]  /*0110*/  BSSY B7, `(.L_x_7884) ;  /* 0x00000f6000077945 */ /* 0x000fe20003800000 */
        /* <DEDUP_REMOVED lines=16> */
[----:B--2---:R4:W0:Y:S01]  /*0220*/  I2F.S16 R16, R2 ;  /* 0x0000000200107306 */ /* 0x0048220000101400 */
[----:B------:R-:W-:Y:S05]  /*0230*/  BRA `(.L_x_7890) ;  /* 0x0000000c008c7947 */ /* 0x000fea0003800000 */
.L_x_7888:
[----:B------:R-:W2:Y:S01]  /*0240*/  LDG.E.U8 R2, desc[UR36][R2.64] ;  /* 0x0000002402027981 */ /* 0x000ea2000c1e1100 */
[----:B------:R-:W-:Y:S01]  /*0250*/  IMAD.MOV.U32 R17, RZ, RZ, RZ ;  /* 0x000000ffff117224 */ /* 0x000fe200078e00ff */
[----:B--2---:R-:W-:Y:S01]  /*0260*/  I2FP.F32.U32 R16, R2 ;  /* 0x0000000200107245 */ /* 0x004fe20000201000 */
[----:B------:R-:W-:Y:S06]  /*0270*/  BRA `(.L_x_7890) ;  /* 0x0000000c007c7947 */ /* 0x000fec0003800000 */
.L_x_7887:
[----:B------:R-:W-:-:S13]  /*0280*/  ISETP.NE.AND P0, PT, R0, 0x2, PT ;  /* 0x000000020000780c */ /* 0x000fda0003f05270 */
[----:B------:R-:W-:Y:S05]  /*0290*/  @!P0 BRA `(.L_x_7891) ;  /* 0x0000000000308947 */ /* 0x000fea0003800000 */
[----:B------:R-:W-:-:S13]  /*02a0*/  ISETP.NE.AND P0, PT, R0, 0x3, PT ;  /* 0x000000030000780c */ /* 0x000fda0003f05270 */
[----:B------:R-:W-:Y:S05]  /*02b0*/  @!P0 BRA `(.L_x_7892) ;  /* 0x0000000000188947 */ /* 0x000fea0003800000 */
[----:B------:R-:W-:-:S13]  /*02c0*/  ISETP.NE.AND P0, PT, R0, 0x4, PT ;  /* 0x000000040000780c */ /* 0x000fda0003f05270 */
[----:B------:R-:W-:Y:S05]  /*02d0*/  @P0 BRA `(.L_x_7889) ;  /* 0x0000000c00000947 */ /* 0x000fea0003800000 */
[----:B------:R-:W2:Y:S01]  /*02e0*/  LDG.E.64 R2, desc[UR36][R2.64] ;  /* 0x0000002402027981 */ /* 0x000ea2000c1e1b00 */
[----:B------:R-:W-:Y:S01]  /*02f0*/  IMAD.MOV.U32 R17, RZ, RZ, RZ ;  /* 0x000000ffff117224 */ /* 0x000fe200078e00ff */
[----:B--2---:R0:W1:Y:S01]  /*0300*/  I2F.S64 R16, R2 ;  /* 0x0000000200107312 */ /* 0x0040620000301400 */
[----:B------:R-:W-:Y:S05]  /*0310*/  BRA `(.L_x_7890) ;  /* 0x0000000c00547947 */ /* 0x000fea0003800000 */
.L_x_7892:
[----:B------:R-:W2:Y:S01]  /*0320*/  LDG.E R2, desc[UR36][R2.64] ;  /* 0x0000002402027981 */ /* 0x000ea2000c1e1900 */
[----:B------:R-:W-:Y:S01]  /*0330*/  HFMA2.MMA R17, -RZ, RZ, 0, 0 ;  /* 0x00000000ff117435 */ /* 0x000fe200000001ff */
[----:B--2---:R-:W-:Y:S01]  /*0340*/  I2FP.F32.S32 R16, R2 ;  /* 0x0000000200107245 */ /* 0x004fe20000201400 */
[----:B------:R-:W-:Y:S09]  /*0350*/  BRA `(.L_x_7890) ;  /* 0x0000000c00447947 */ /* 0x000ff20003800000 */
.L_x_7891:
[----:B------:R-:W2:Y:S01]  /*0360*/  LDG.E.U16 R2, desc[UR36][R2.64] ;  /* 0x0000002402027981 */ /* 0x000ea2000c1e1500 */
[----:B------:R-:W-:Y:S01]  /*0370*/  IMAD.MOV.U32 R17, RZ, RZ, RZ ;  /* 0x000000ffff117224 */ /* 0x000fe200078e00ff */
[----:B--2---:R2:W3:Y:S01]  /*0380*/  I2F.S16 R16, R2 ;  /* 0x0000000200107306 */ /* 0x0044e20000101400 */
[----:B------:R-:W-:Y:S05]  /*0390*/  BRA `(.L_x_7890) ;  /* 0x0000000c00347947 */ /* 0x000fea0003800000 */
.L_x_7886:
        /* <DEDUP_REMOVED lines=9> */
.L_x_7894:
[----:B------:R-:W2:Y:S01]  /*0430*/  LDG.E.U16 R2, desc[UR36][R2.64] ;  /* 0x0000002402027981 */ /* 0x000ea2000c1e1500 */
[----:B------:R-:W-:Y:S02]  /*0440*/  IMAD.MOV.U32 R17, RZ, RZ, RZ ;  /* 0x000000ffff117224 */ /* 0x000fe400078e00ff */
[----:B--2---:R-:W-:Y:S01]  /*0450*/  HADD2.F32 R16, -RZ, R2.H0_H0 ;  /* 0x20000002ff107230 */ /* 0x004fe20000004100 */
[----:B------:R-:W-:Y:S06]  /*0460*/  BRA `(.L_x_7890) ;  /* 0x0000000c00007947 */ /* 0x000fec0003800000 */
.L_x_7893:
        /* <DEDUP_REMOVED lines=8> */
.L_x_7896:
[----:B------:R-:W2:Y:S02]  /*04f0*/  LDG.E R2, desc[UR36][R2.64] ;  /* 0x0000002402027981 */ /* 0x000ea4000c1e1900 */
[--C-:B--2---:R-:W-:Y:S02]  /*0500*/  HADD2.F32 R17, -RZ, R2.reuse.H1_H1 ;  /* 0x30000002ff117230 */ /* 0x104fe40000004100 */
[----:B------:R-:W-:Y:S01]  /*0510*/  HADD2.F32 R16, -RZ, R2.H0_H0 ;  /* 0x20000002ff107230 */ /* 0x000fe20000004100 */
[----:B------:R-:W-:Y:S06]  /*0520*/  BRA `(.L_x_7890) ;  /* 0x0000000800d07947 */ /* 0x000fec0003800000 */
.L_x_7895:
[----:B------:R-:W2:Y:S01]  /*0530*/  LDG.E.64 R2, desc[UR36][R2.64] ;  /* 0x0000002402027981 */ /* 0x000ea2000c1e1b00 */
[----:B------:R-:W-:Y:S01]  /*0540*/  UMOV UR4, 0xf0000000 ;  /* 0xf000000000047882 */ /* 0x000fe20000000000 */
[----:B------:R-:W-:Y:S01]  /*0550*/  UMOV UR5, 0x380fffff ;  /* 0x380fffff00057882 */ /* 0x000fe20000000000 */
[----:B------:R-:W-:Y:S01]  /*0560*/  MOV R17, RZ ;  /* 0x000000ff00117202 */ /* 0x000fe20000000f00 */
[----:B--2---:R-:W0:Y:S01]  /*0570*/  F2F.F32.F64 R16, R2 ;  /* 0x0000000200107310 */ /* 0x004e220000301000 */
[----:B------:R-:W-:-:S14]  /*0580*/  DSETP.GEU.AND P0, PT, |R2|, UR4, PT ;  /* 0x0000000402007e2a */ /* 0x000fdc000bf0e200 */
[----:B0-----:R-:W-:Y:S01]  /*0590*/  @!P0 FMUL R16, R16, 1.175494350822287508e-38 ;  /* 0x0080000010108820 */ /* 0x001fe20000400000 */
[----:B------:R-:W-:Y:S06]  /*05a0*/  BRA `(.L_x_7890) ;  /* 0x0000000800b07947 */ /* 0x000fec0003800000 */
.L_x_7885:
        /* <DEDUP_REMOVED lines=11> */
[----:B------:R-:W-:Y:S01]  /*0660*/  FSEL R16, RZ, 1, !P0 ;  /* 0x3f800000ff107808 */ /* 0x000fe20004000000 */
[----:B------:R-:W-:Y:S08]  /*0670*/  BRA `(.L_x_7890) ;  /* 0x00000008007c7947 */ /* 0x000ff00003800000 */
.L_x_7899:
        /* <DEDUP_REMOVED lines=10> */
.L_x_7898:
        /* <DEDUP_REMOVED lines=8> */
[----:B------:R-:W-:Y:S02]  /*07a0*/  IMAD.MOV.U32 R17, RZ, RZ, RZ ;  /* 0x000000ffff117224 */ /* 0x000fe400078e00ff */
        /* <DEDUP_REMOVED lines=18> */
.L_x_7901:
[----:B------:R-:W2:Y:S01]  /*08d0*/  LDG.E.U8 R2, desc[UR36][R2.64] ;  /* 0x0000002402027981 */ /* 0x000ea2000c1e1100 */
[----:B------:R-:W-:Y:S01]  /*08e0*/  HFMA2.MMA R17, -RZ, RZ, 0, 0 ;  /* 0x00000000ff117435 */ /* 0x000fe200000001ff */
[C---:B--2---:R-:W-:Y:S01]  /*08f0*/  SHF.L.U32 R0, R2.reuse, 0x19, RZ ;  /* 0x0000001902007819 */ /* 0x044fe200000006ff */
        /* <DEDUP_REMOVED lines=11> */
.L_x_7900:
[----:B------:R-:W2:Y:S01]  /*09b0*/  LDG.E.U16 R2, desc[UR36][R2.64] ;  /* 0x0000002402027981 */ /* 0x000ea2000c1e1500 */
[----:B------:R-:W-:Y:S02]  /*09c0*/  IMAD.MOV.U32 R17, RZ, RZ, RZ ;  /* 0x000000ffff117224 */ /* 0x000fe400078e00ff */
[----:B--2---:R-:W-:Y:S01]  /*09d0*/  IMAD.U32 R16, R2, 0x10000, RZ ;  /* 0x0001000002107824 */ /* 0x004fe200078e00ff */
[----:B------:R-:W-:Y:S06]  /*09e0*/  BRA `(.L_x_7890) ;  /* 0x0000000400a07947 */ /* 0x000fec0003800000 */
.L_x_7897:
        /* <DEDUP_REMOVED lines=12> */
.L_x_7904:
        /* <DEDUP_REMOVED lines=20> */
.L_x_7906:
[----:B------:R-:W-:Y:S05]  /*0bf0*/  BSYNC B0 ;  /* 0x0000000000007941 */ /* 0x000fea0003800000 */
.L_x_7905:
[----:B------:R-:W-:Y:S01]  /*0c00*/  IMAD.SHL.U32 R2, R2, 0x100000, RZ ;  /* 0x0010000002027824 */ /* 0x000fe200078e00ff */
[----:B------:R-:W-:-:S04]  /*0c10*/  LEA R3, R0, 0x3b800000, 0x17 ;  /* 0x3b80000000037811 */ /* 0x000fc800078eb8ff */
[----:B------:R-:W-:Y:S01]  /*0c20*/  LOP3.LUT R16, R3, R2, R16, 0xfe, !PT ;  /* 0x0000000203107212 */ /* 0x000fe200078efe10 */
[----:B------:R-:W-:Y:S06]  /*0c30*/  BRA `(.L_x_7890) ;  /* 0x00000004000c7947 */ /* 0x000fec0003800000 */
.L_x_7903:
        /* <DEDUP_REMOVED lines=20> */
.L_x_7908:
[----:B------:R-:W-:Y:S05]  /*0d80*/  BSYNC B0 ;  /* 0x0000000000007941 */ /* 0x000fea0003800000 */
.L_x_7907:
[----:B------:R-:W-:Y:S01]  /*0d90*/  IMAD.SHL.U32 R2, R2, 0x200000, RZ ;  /* 0x0020000002027824 */ /* 0x000fe200078e00ff */
[----:B------:R-:W-:-:S04]  /*0da0*/  LEA R3, R0, 0x37800000, 0x17 ;  /* 0x3780000000037811 */ /* 0x000fc800078eb8ff */
[----:B------:R-:W-:Y:S01]  /*0db0*/  LOP3.LUT R16, R3, R2, R16, 0xfe, !PT ;  /* 0x0000000203107212 */ /* 0x000fe200078efe10 */
[----:B------:R-:W-:Y:S06]  /*0dc0*/  BRA `(.L_x_7890) ;  /* 0x0000000000a87947 */ /* 0x000fec0003800000 */
.L_x_7902:
        /* <DEDUP_REMOVED lines=14> */
.L_x_7912:
[----:B------:R-:W-:Y:S05]  /*0eb0*/  BSYNC B0 ;  /* 0x0000000000007941 */ /* 0x000fea0003800000 */
.L_x_7911:
[----:B------:R-:W-:Y:S01]  /*0ec0*/  IMAD.MOV.U32 R17, RZ, RZ, RZ ;  /* 0x000000ffff117224 */ /* 0x000fe200078e00ff */
[----:B------:R-:W-:Y:S06]  /*0ed0*/  BRA `(.L_x_7890) ;  /* 0x0000000000647947 */ /* 0x000fec0003800000 */
.L_x_7889:
[----:B------:R-:W-:Y:S01]  /*0ee0*/  MOV R2, 0x0 ;  /* 0x0000000000027802 */ /* 0x000fe20000000f00 */
[----:B------:R-:W-:Y:S01]  /*0ef0*/  ULDC.64 UR4, c[0x4][0x158] ;  /* 0x0100560000047ab9 */ /* 0x000fe20000000a00 */
[----:B------:R-:W-:Y:S01]  /*0f00*/  ULDC.64 UR6, c[0x4][0x18] ;  /* 0x0100060000067ab9 */ /* 0x000fe20000000a00 */
[----:B------:R-:W-:Y:S01]  /*0f10*/  MOV R4, UR4 ;  /* 0x0000000400047c02 */ /* 0x000fe20008000f00 */
[----:B------:R-:W-:Y:S01]  /*0f20*/  IMAD.U32 R5, RZ, RZ, UR5 ;  /* 0x00000005ff057e24 */ /* 0x000fe2000f8e00ff */
[----:B------:R-:W-:Y:S01]  /*0f30*/  ULDC.64 UR4, c[0x4][0x160] ;  /* 0x0100580000047ab9 */ /* 0x000fe20000000a00 */
[----:B------:R-:W0:Y:S01]  /*0f40*/  LDC.64 R2, c[0x4][R2] ;  /* 0x0100000002027b82 */ /* 0x000e220000000a00 */
[----:B------:R-:W-:Y:S01]  /*0f50*/  HFMA2.MMA R13, -RZ, RZ, 0, 0 ;  /* 0x00000000ff0d7435 */ /* 0x000fe200000001ff */
[----:B------:R-:W-:Y:S01]  /*0f60*/  IMAD.U32 R6, RZ, RZ, UR4 ;  /* 0x00000004ff067e24 */ /* 0x000fe2000f8e00ff */
[----:B------:R-:W-:Y:S01]  /*0f70*/  MOV R10, UR6 ;  /* 0x00000006000a7c02 */ /* 0x000fe20008000f00 */
[----:B------:R-:W-:-:S02]  /*0f80*/  IMAD.U32 R7, RZ, RZ, UR5 ;  /* 0x00000005ff077e24 */ /* 0x000fc4000f8e00ff */
[----:B------:R-:W-:Y:S02]  /*0f90*/  IMAD.U32 R11, RZ, RZ, UR7 ;  /* 0x00000007ff0b7e24 */ /* 0x000fe4000f8e00ff */
[----:B------:R-:W-:Y:S02]  /*0fa0*/  IMAD.MOV.U32 R8, RZ, RZ, 0x4e ;  /* 0x0000004eff087424 */ /* 0x000fe400078e00ff */
[----:B------:R-:W-:-:S07]  /*0fb0*/  IMAD.MOV.U32 R12, RZ, RZ, 0x1 ;  /* 0x00000001ff0c7424 */ /* 0x000fce00078e00ff */
[----:B------:R-:W-:-:S07]  /*0fc0*/  LEPC R20, `(.L_x_7913) ;  /* 0x000000001014794e */ /* 0x000fce0000000000 */
[----:B0-----:R-:W-:Y:S05]  /*0fd0*/  CALL.ABS.NOINC R2 ;  /* 0x0000000002007343 */ /* 0x001fea0003c00000 */
.L_x_7913:
[----:B------:R-:W-:Y:S01]  /*0fe0*/  CS2R R16, SRZ ;  /* 0x0000000000107805 */ /* 0x000fe2000001ff00 */
[----:B------:R-:W-:Y:S06]  /*0ff0*/  BRA `(.L_x_7890) ;  /* 0x00000000001c7947 */ /* 0x000fec0003800000 */
.L_x_7910:
[----:B------:R-:W2:Y:S01]  /*1000*/  LDG.E.64 R2, desc[UR36][R2.64] ;  /* 0x0000002402027981 */ /* 0x000ea2000c1e1b00 */
[----:B------:R-:W-:Y:S01]  /*1010*/  IMAD.MOV.U32 R17, RZ, RZ, RZ ;  /* 0x000000ffff117224 */ /* 0x000fe200078e00ff */
[----:B--2---:R0:W1:Y:S01]  /*1020*/  I2F.U64 R16, R2 ;  /* 0x0000000200107312 */ /* 0x0040620000301000 */
[----:B------:R-:W-:Y:S05]  /*1030*/  BRA `(.L_x_7890) ;  /* 0x00000000000c7947 */ /* 0x000fea0003800000 */
.L_x_7909:
[----:B------:R-:W2:Y:S01]  /*1040*/  LDG.E R2, desc[UR36][R2.64] ;  /* 0x0000002402027981 */ /* 0x000ea2000c1e1900 */
[----:B------:R-:W-:Y:S01]  /*1050*/  IMAD.MOV.U32 R17, RZ, RZ, RZ ;  /* 0x000000ffff117224 */ /* 0x000fe200078e00ff */
[----:B--2---:R-:W-:-:S07]  /*1060*/  I2FP.F32.U32 R16, R2 ;  /* 0x0000000200107245 */ /* 0x004fce0000201000 */
.L_x_7890:
[----:B------:R-:W-:Y:S05]  /*1070*/  BSYNC B7 ;  /* 0x0000000000077941 */ /* 0x000fea0003800000 */
.L_x_7884:
[----:B------:R-:W-:-:S07]  /*1080*/  VIADD R28, R28, 0x80 ;  /* 0x000000801c1c7836 */ /* 0x000fce0000000000 */
.L_x_7883:
[----:B------:R-:W-:Y:S05]  /*1090*/  BSYNC B6 ;  /* 0x0000000000067941 */ /* 0x000fea0003800000 */
.L_x_7882:
[----:B------:R-:W-:Y:S01]  /*10a0*/  ISETP.GE.AND P0, PT, R28, R30, PT ;  /* 0x0000001e1c00720c */ /* 0x000fe20003f06270 */
[----:B------:R-:W-:Y:S01]  /*10b0*/  BSSY B6, `(.L_x_7914) ;  /* 0x00000ff000067945 */ /* 0x000fe20003800000 */
[----:B------:R-:W-:-:S11]  /*10c0*/  MOV R26, RZ ;  /* 0x000000ff001a7202 */ /* 0x000fd60000000f00 */
[----:B------:R-:W-:Y:S05]  /*10d0*/  @P0 BRA `(.L_x_7915) ;  /* 0x0000000c00f00947 */ /* 0x000fea0003800000 */
[----:B0-2-4-:R-:W0:Y:S01]  /*10e0*/  LDC.64 R2, c[0x0][0x220] ;  /* 0x00008800ff027b82 */ /* 0x015e220000000a00 */
        /* <DEDUP_REMOVED lines=19> */
[----:B------:R-:W-:Y:S01]  /*1220*/  HFMA2.MMA R27, -RZ, RZ, 0, 0 ;  /* 0x00000000ff1b7435 */ /* 0x000fe200000001ff */
[----:B--2---:R0:W2:Y:S01]  /*1230*/  I2F.S16 R26, R2 ;  /* 0x00000002001a7306 */ /* 0x0040a20000101400 */
[----:B------:R-:W-:Y:S09]  /*1240*/  BRA `(.L_x_7922) ;  /* 0x0000000c008c7947 */ /* 0x000ff20003800000 */
.L_x_7920:
[----:B------:R-:W2:Y:S01]  /*1250*/  LDG.E.U8 R2, desc[UR36][R2.64] ;  /* 0x0000002402027981 */ /* 0x000ea2000c1e1100 */
[----:B------:R-:W-:Y:S01]  /*1260*/  IMAD.MOV.U32 R27, RZ, RZ, RZ ;  /* 0x000000ffff1b7224 */ /* 0x000fe200078e00ff */
[----:B--2---:R-:W-:Y:S01]  /*1270*/  I2FP.F32.U32 R26, R2 ;  /* 0x00000002001a7245 */ /* 0x004fe20000201000 */
[----:B------:R-:W-:Y:S06]  /*1280*/  BRA `(.L_x_7922) ;  /* 0x0000000c007c7947 */ /* 0x000fec0003800000 */
.L_x_7919:
        /* <DEDUP_REMOVED lines=8> */
[----:B--2---:R0:W2:Y:S01]  /*1310*/  I2F.S64 R26, R2 ;  /* 0x00000002001a7312 */ /* 0x0040a20000301400 */
[----:B------:R-:W-:Y:S05]  /*1320*/  BRA `(.L_x_7922) ;  /* 0x0000000c00547947 */ /* 0x000fea0003800000 */
.L_x_7924:
[----:B------:R-:W2:Y:S01]  /*1330*/  LDG.E R2, desc[UR36][R2.64] ;  /* 0x0000002402027981 */ /* 0x000ea2000c1e1900 */
[----:B------:R-:W-:Y:S01]  /*1340*/  IMAD.MOV.U32 R27, RZ, RZ, RZ ;  /* 0x000000ffff1b7224 */ /* 0x000fe200078e00ff */
[----:B--2---:R-:W-:Y:S01]  /*1350*/  I2FP.F32.S32 R26, R2 ;  /* 0x00000002001a7245 */ /* 0x004fe20000201400 */
[----:B------:R-:W-:Y:S06]  /*1360*/  BRA `(.L_x_7922) ;  /* 0x0000000c00447947 */ /* 0x000fec0003800000 */
.L_x_7923:
[----:B------:R-:W2:Y:S01]  /*1370*/  LDG.E.U16 R2, desc[UR36][R2.64] ;  /* 0x0000002402027981 */ /* 0x000ea2000c1e1500 */
[----:B------:R-:W-:Y:S01]  /*1380*/  MOV R27, RZ ;  /* 0x000000ff001b7202 */ /* 0x000fe20000000f00 */
[----:B--2---:R4:W0:Y:S01]  /*1390*/  I2F.S16 R26, R2 ;  /* 0x00000002001a7306 */ /* 0x0048220000101400 */
[----:B------:R-:W-:Y:S05]  /*13a0*/  BRA `(.L_x_7922) ;  /* 0x0000000c00347947 */ /* 0x000fea0003800000 */
.L_x_7918:
        /* <DEDUP_REMOVED lines=9> */
.L_x_7926:
[----:B------:R-:W2:Y:S01]  /*1440*/  LDG.E.U16 R2, desc[UR36][R2.64] ;  /* 0x0000002402027981 */ /* 0x000ea2000c1e1500 */
[----:B------:R-:W-:Y:S02]  /*1450*/  IMAD.MOV.U32 R27, RZ, RZ, RZ ;  /* 0x000000ffff1b7224 */ /* 0x000fe400078e00ff */
[----:B--2---:R-:W-:Y:S01]  /*1460*/  HADD2.F32 R26, -RZ, R2.H0_H0 ;  /* 0x20000002ff1a7230 */ /* 0x004fe20000004100 */
[----:B------:R-:W-:Y:S06]  /*1470*/  BRA `(.L_x_7922) ;  /* 0x0000000c00007947 */ /* 0x000fec0003800000 */
.L_x_7925:
        /* <DEDUP_REMOVED lines=8> */
.L_x_7928:
[----:B------:R-:W2:Y:S02]  /*1500*/  LDG.E R2, desc[UR36][R2.64] ;  /* 0x0000002402027981 */ /* 0x000ea4000c1e1900 */
[--C-:B--2---:R-:W-:Y:S02]  /*1510*/  HADD2.F32 R27, -RZ, R2.reuse.H1_H1 ;  /* 0x30000002ff1b7230 */ /* 0x104fe40000004100 */
[----:B------:R-:W-:Y:S01]  /*1520*/  HADD2.F32 R26, -RZ, R2.H0_H0 ;  /* 0x20000002ff1a7230 */ /* 0x000fe20000004100 */
[----:B------:R-:W-:Y:S06]  /*1530*/  BRA `(.L_x_7922) ;  /* 0x0000000800d07947 */ /* 0x000fec0003800000 */
.L_x_7927:
        /* <DEDUP_REMOVED lines=8> */
.L_x_7917:
        /* <DEDUP_REMOVED lines=13> */
.L_x_7931:
[----:B------:R-:W2:Y:S01]  /*1690*/  LDG.E.128 R4, desc[UR36][R2.64] ;  /* 0x0000002402047981 */ /* 0x000ea2000c1e1d00 */
[----:B------:R-:W-:Y:S01]  /*16a0*/  UMOV UR4, 0xf0000000 ;  /* 0xf000000000047882 */ /* 0x000fe20000000000 */
[----:B------:R-:W-:Y:S01]  /*16b0*/  UMOV UR5, 0x380fffff ;  /* 0x380fffff00057882 */ /* 0x000fe20000000000 */
[----:B--2---:R-:W0:Y:S01]  /*16c0*/  F2F.F32.F64 R27, R6 ;  /* 0x00000006001b7310 */ /* 0x004e220000301000 */
[----:B------:R-:W-:Y:S02]  /*16d0*/  DSETP.GEU.AND P0, PT, |R6|, UR4, PT ;  /* 0x0000000406007e2a */ /* 0x000fe4000bf0e200 */
[----:B------:R-:W-:-:S05]  /*16e0*/  DSETP.GEU.AND P1, PT, |R4|, UR4, PT ;  /* 0x0000000404007e2a */ /* 0x000fca000bf2e200 */
[----:B------:R-:W2:Y:S07]  /*16f0*/  F2F.F32.F64 R26, R4 ;  /* 0x00000004001a7310 */ /* 0x000eae0000301000 */
[----:B0-----:R-:W-:Y:S02]  /*1700*/  @!P0 FMUL R27, R27, 1.175494350822287508e-38 ;  /* 0x008000001b1b8820 */ /* 0x001fe40000400000 */
[----:B--2---:R-:W-:Y:S01]  /*1710*/  @!P1 FMUL R26, R26, 1.175494350822287508e-38 ;  /* 0x008000001a1a9820 */ /* 0x004fe20000400000 */
[----:B------:R-:W-:Y:S06]  /*1720*/  BRA `(.L_x_7922) ;  /* 0x0000000800547947 */ /* 0x000fec0003800000 */
.L_x_7930:
        /* <DEDUP_REMOVED lines=17> */
[----:B------:R-:W-:Y:S02]  /*1840*/  SEL R5, R4, RZ, P0 ;  /* 0x000000ff04057207 */ /* 0x000fe40000000000 */
[----:B------:R-:W-:-:S03]  /*1850*/  IADD3 R4, R0, 0x1000000, RZ ;  /* 0x0100000000047810 */ /* 0x000fc60007ffe0ff */
        /* <DEDUP_REMOVED lines=8> */
.L_x_7933:
[----:B------:R-:W2:Y:S01]  /*18e0*/  LDG.E.U8 R2, desc[UR36][R2.64] ;  /* 0x0000002402027981 */ /* 0x000ea2000c1e1100 */
[----:B------:R-:W-:Y:S02]  /*18f0*/  IMAD.MOV.U32 R27, RZ, RZ, RZ ;  /* 0x000000ffff1b7224 */ /* 0x000fe400078e00ff */
        /* <DEDUP_REMOVED lines=12> */
.L_x_7932:
[----:B------:R-:W2:Y:S01]  /*19c0*/  LDG.E.U16 R2, desc[UR36][R2.64] ;  /* 0x0000002402027981 */ /* 0x000ea2000c1e1500 */
[----:B------:R-:W-:Y:S01]  /*19d0*/  MOV R27, RZ ;  /* 0x000000ff001b7202 */ /* 0x000fe20000000f00 */
[----:B--2---:R-:W-:Y:S01]  /*19e0*/  IMAD.U32 R26, R2, 0x10000, RZ ;  /* 0x00010000021a7824 */ /* 0x004fe200078e00ff */
[----:B------:R-:W-:Y:S06]  /*19f0*/  BRA `(.L_x_7922) ;  /* 0x0000000400a07947 */ /* 0x000fec0003800000 */
.L_x_7929:
        /* <DEDUP_REMOVED lines=12> */
.L_x_7936:
        /* <DEDUP_REMOVED lines=20> */
.L_x_7938:
[----:B------:R-:W-:Y:S05]  /*1c00*/  BSYNC B0 ;  /* 0x0000000000007941 */ /* 0x000fea0003800000 */
.L_x_7937:
[----:B------:R-:W-:Y:S01]  /*1c10*/  IMAD.SHL.U32 R2, R2, 0x100000, RZ ;  /* 0x0010000002027824 */ /* 0x000fe200078e00ff */
[----:B------:R-:W-:-:S04]  /*1c20*/  LEA R3, R0, 0x3b800000, 0x17 ;  /* 0x3b80000000037811 */ /* 0x000fc800078eb8ff */
[----:B------:R-:W-:Y:S01]  /*1c30*/  LOP3.LUT R26, R3, R2, R26, 0xfe, !PT ;  /* 0x00000002031a7212 */ /* 0x000fe200078efe1a */
[----:B------:R-:W-:Y:S06]  /*1c40*/  BRA `(.L_x_7922) ;  /* 0x00000004000c7947 */ /* 0x000fec0003800000 */
.L_x_7935:
        /* <DEDUP_REMOVED lines=20> */
.L_x_7940:
[----:B------:R-:W-:Y:S05]  /*1d90*/  BSYNC B0 ;  /* 0x0000000000007941 */ /* 0x000fea0003800000 */
.L_x_7939:
[----:B------:R-:W-:Y:S01]  /*1da0*/  IMAD.SHL.U32 R2, R2, 0x200000, RZ ;  /* 0x0020000002027824 */ /* 0x000fe200078e00ff */
[----:B------:R-:W-:-:S04]  /*1db0*/  LEA R3, R0, 0x37800000, 0x17 ;  /* 0x3780000000037811 */ /* 0x000fc800078eb8ff */
[----:B------:R-:W-:Y:S01]  /*1dc0*/  LOP3.LUT R26, R3, R2, R26, 0xfe, !PT ;  /* 0x00000002031a7212 */ /* 0x000fe200078efe1a */
[----:B------:R-:W-:Y:S06]  /*1dd0*/  BRA `(.L_x_7922) ;  /* 0x0000000000a87947 */ /* 0x000fec0003800000 */
.L_x_7934:
        /* <DEDUP_REMOVED lines=14> */
.L_x_7944:
[----:B------:R-:W-:Y:S05]  /*1ec0*/  BSYNC B0 ;  /* 0x0000000000007941 */ /* 0x000fea0003800000 */
.L_x_7943:
[----:B------:R-:W-:Y:S01]  /*1ed0*/  IMAD.MOV.U32 R27, RZ, RZ, RZ ;  /* 0x000000ffff1b7224 */ /* 0x000fe200078e00ff */
[----:B------:R-:W-:Y:S06]  /*1ee0*/  BRA `(.L_x_7922) ;  /* 0x0000000000647947 */ /* 0x000fec0003800000 */
.L_x_7921:
[----:B------:R-:W-:Y:S01]  /*1ef0*/  MOV R2, 0x0 ;  /* 0x0000000000027802 */ /* 0x000fe20000000f00 */
[----:B------:R-:W-:Y:S01]  /*1f00*/  ULDC.64 UR4, c[0x4][0x158] ;  /* 0x0100560000047ab9 */ /* 0x000fe20000000a00 */
[----:B------:R-:W-:Y:S01]  /*1f10*/  ULDC.64 UR6, c[0x4][0x18] ;  /* 0x0100060000067ab9 */ /* 0x000fe20000000a00 */
[----:B------:R-:W-:Y:S01]  /*1f20*/  IMAD.U32 R4, RZ, RZ, UR4 ;  /* 0x00000004ff047e24 */ /* 0x000fe2000f8e00ff */
[----:B------:R-:W-:Y:S01]  /*1f30*/  MOV R5, UR5 ;  /* 0x0000000500057c02 */ /* 0x000fe20008000f00 */
[----:B------:R-:W-:Y:S01]  /*1f40*/  ULDC.64 UR4, c[0x4][0x160] ;  /* 0x0100580000047ab9 */ /* 0x000fe20000000a00 */
[----:B------:R-:W0:Y:S01]  /*1f50*/  LDC.64 R2, c[0x4][R2] ;  /* 0x0100000002027b82 */ /* 0x000e220000000a00 */
[----:B------:R-:W-:Y:S01]  /*1f60*/  IMAD.U32 R6, RZ, RZ, UR4 ;  /* 0x00000004ff067e24 */ /* 0x000fe2000f8e00ff */
[----:B------:R-:W-:Y:S01]  /*1f70*/  MOV R11, UR7 ;  /* 0x00000007000b7c02 */ /* 0x000fe20008000f00 */
[----:B------:R-:W-:Y:S02]  /*1f80*/  IMAD.U32 R7, RZ, RZ, UR5 ;  /* 0x00000005ff077e24 */ /* 0x000fe4000f8e00ff */
[----:B------:R-:W-:-:S02]  /*1f90*/  IMAD.U32 R10, RZ, RZ, UR6 ;  /* 0x00000006ff0a7e24 */ /* 0x000fc4000f8e00ff */
[----:B------:R-:W-:Y:S02]  /*1fa0*/  IMAD.MOV.U32 R8, RZ, RZ, 0x4e ;  /* 0x0000004eff087424 */ /* 0x000fe400078e00ff */
[----:B------:R-:W-:Y:S02]  /*1fb0*/  IMAD.MOV.U32 R12, RZ, RZ, 0x1 ;  /* 0x00000001ff0c7424 */ /* 0x000fe400078e00ff */
[----:B------:R-:W-:-:S07]  /*1fc0*/  IMAD.MOV.U32 R13, RZ, RZ, RZ ;  /* 0x000000ffff0d7224 */ /* 0x000fce00078e00ff */
[----:B------:R-:W-:-:S07]  /*1fd0*/  LEPC R20, `(.L_x_7945) ;  /* 0x000000001014794e */ /* 0x000fce0000000000 */
[----:B01-3-5:R-:W-:Y:S05]  /*1fe0*/  CALL.ABS.NOINC R2 ;  /* 0x0000000002007343 */ /* 0x02bfea0003c00000 */
.L_x_7945:
[----:B------:R-:W-:Y:S01]  /*1ff0*/  CS2R R26, SRZ ;  /* 0x00000000001a7805 */ /* 0x000fe2000001ff00 */
[----:B------:R-:W-:Y:S06]  /*2000*/  BRA `(.L_x_7922) ;  /* 0x00000000001c7947 */ /* 0x000fec0003800000 */
.L_x_7942:
[----:B------:R-:W2:Y:S01]  /*2010*/  LDG.E.64 R2, desc[UR36][R2.64] ;  /* 0x0000002402027981 */ /* 0x000ea2000c1e1b00 */
[----:B------:R-:W-:Y:S01]  /*2020*/  HFMA2.MMA R27, -RZ, RZ, 0, 0 ;  /* 0x00000000ff1b7435 */ /* 0x000fe200000001ff */
[----:B--2---:R0:W2:Y:S01]  /*2030*/  I2F.U64 R26, R2 ;  /* 0x00000002001a7312 */ /* 0x0040a20000301000 */
[----:B------:R-:W-:Y:S09]  /*2040*/  BRA `(.L_x_7922) ;  /* 0x00000000000c7947 */ /* 0x000ff20003800000 */
.L_x_7941:
[----:B------:R-:W2:Y:S01]  /*2050*/  LDG.E R2, desc[UR36][R2.64] ;  /* 0x0000002402027981 */ /* 0x000ea2000c1e1900 */
[----:B------:R-:W-:Y:S01]  /*2060*/  IMAD.MOV.U32 R27, RZ, RZ, RZ ;  /* 0x000000ffff1b7224 */ /* 0x000fe200078e00ff */
[----:B--2---:R-:W-:-:S07]  /*2070*/  I2FP.F32.U32 R26, R2 ;  /* 0x00000002001a7245 */ /* 0x004fce0000201000 */
.L_x_7922:
[----:B------:R-:W-:Y:S05]  /*2080*/  BSYNC B7 ;  /* 0x0000000000077941 */ /* 0x000fea0003800000 */
.L_x_7916:
[----:B------:R-:W-:-:S07]  /*2090*/  VIADD R28, R28, 0x80 ;  /* 0x000000801c1c7836 */ /* 0x000fce0000000000 */
.L_x_7915:
[----:B------:R-:W-:Y:S05]  /*20a0*/  BSYNC B6 ;  /* 0x0000000000067941 */ /* 0x000fea0003800000 */
.L_x_7914:
[----:B------:R-:W-:Y:S01]  /*20b0*/  ISETP.GE.AND P0, PT, R28, R30, PT ;  /* 0x0000001e1c00720c */ /* 0x000fe20003f06270 */
[----:B------:R-:W-:Y:S01]  /*20c0*/  BSSY B6, `(.L_x_7946) ;  /* 0x0000100000067945 */ /* 0x000fe20003800000 */
[----:B------:R-:W-:Y:S01]  /*20d0*/  IMAD.MOV.U32 R23, RZ, RZ, RZ ;  /* 0x000000ffff177224 */ /* 0x000fe200078e00ff */
[----:B------:R-:W-:-:S10]  /*20e0*/  CS2R R18, SRZ ;  /* 0x0000000000127805 */ /* 0x000fd4000001ff00 */
[----:B------:R-:W-:Y:S05]  /*20f0*/  @P0 BRA `(.L_x_7947) ;  /* 0x0000000c00f00947 */ /* 0x000fea0003800000 */
[----:B0-2-4-:R-:W0:Y:S01]  /*2100*/  LDC.64 R2, c[0x0][0x220] ;  /* 0x00008800ff027b82 */ /* 0x015e220000000a00 */
[----:B------:R-:W-:Y:S01]  /*2110*/  LEA R0, R31, R28, 0x9 ;  /* 0x0000001c1f007211 */ /* 0x000fe200078e48ff */
[----:B------:R-:W-:Y:S01]  /*2120*/  ULDC UR4, c[0x0][0x230] ;  /* 0x00008c0000047ab9 */ /* 0x000fe20000000800 */
[----:B------:R-:W-:Y:S01]  /*2130*/  PRMT R4, R25, 0x9910, RZ ;  /* 0x0000991019047816 */ /* 0x000fe200000000ff */
[----:B------:R-:W-:Y:S02]  /*2140*/  BSSY B7, `(.L_x_7948) ;  /* 0x00000f6000077945 */ /* 0x000fe40003800000 */
        /* <DEDUP_REMOVED lines=18> */
.L_x_7952:
[----:B------:R-:W2:Y:S01]  /*2270*/  LDG.E.U8 R2, desc[UR36][R2.64] ;  /* 0x0000002402027981 */ /* 0x000ea2000c1e1100 */
[----:B------:R-:W-:Y:S02]  /*2280*/  MOV R19, RZ ;  /* 0x000000ff00137202 */ /* 0x000fe40000000f00 */
[----:B--2---:R-:W-:Y:S01]  /*2290*/  I2FP.F32.U32 R18, R2 ;  /* 0x0000000200127245 */ /* 0x004fe20000201000 */
[----:B------:R-:W-:Y:S06]  /*22a0*/  BRA `(.L_x_7954) ;  /* 0x0000000c007c7947 */ /* 0x000fec0003800000 */
.L_x_7951:
        /* <DEDUP_REMOVED lines=10> */
.L_x_7956:
[----:B------:R-:W2:Y:S01]  /*2350*/  LDG.E R2, desc[UR36][R2.64] ;  /* 0x0000002402027981 */ /* 0x000ea2000c1e1900 */
[----:B------:R-:W-:Y:S01]  /*2360*/  IMAD.MOV.U32 R19, RZ, RZ, RZ ;  /* 0x000000ffff137224 */ /* 0x000fe200078e00ff */
[----:B--2---:R-:W-:Y:S01]  /*2370*/  I2FP.F32.S32 R18, R2 ;  /* 0x0000000200127245 */ /* 0x004fe20000201400 */
[----:B------:R-:W-:Y:S06]  /*2380*/  BRA `(.L_x_7954) ;  /* 0x0000000c00447947 */ /* 0x000fec0003800000 */
.L_x_7955:
[----:B------:R-:W2:Y:S01]  /*2390*/  LDG.E.U16 R2, desc[UR36][R2.64] ;  /* 0x0000002402027981 */ /* 0x000ea2000c1e1500 */
[----:B------:R-:W-:Y:S01]  /*23a0*/  IMAD.MOV.U32 R19, RZ, RZ, RZ ;  /* 0x000000ffff137224 */ /* 0x000fe200078e00ff */
[----:B--2---:R0:W2:Y:S01]  /*23b0*/  I2F.S16 R18, R2 ;  /* 0x0000000200127306 */ /* 0x0040a20000101400 */
[----:B------:R-:W-:Y:S05]  /*23c0*/  BRA `(.L_x_7954) ;  /* 0x0000000c00347947 */ /* 0x000fea0003800000 */
.L_x_7950:
        /* <DEDUP_REMOVED lines=9> */
.L_x_7958:
[----:B------:R-:W2:Y:S01]  /*2460*/  LDG.E.U16 R2, desc[UR36][R2.64] ;  /* 0x0000002402027981 */ /* 0x000ea2000c1e1500 */
[----:B------:R-:W-:Y:S02]  /*2470*/  IMAD.MOV.U32 R19, RZ, RZ, RZ ;  /* 0x000000ffff137224 */ /* 0x000fe400078e00ff */
[----:B--2---:R-:W-:Y:S01]  /*2480*/  HADD2.F32 R18, -RZ, R2.H0_H0 ;  /* 0x20000002ff127230 */ /* 0x004fe20000004100 */
[----:B------:R-:W-:Y:S06]  /*2490*/  BRA `(.L_x_7954) ;  /* 0x0000000c00007947 */ /* 0x000fec0003800000 */
.L_x_7957:
        /* <DEDUP_REMOVED lines=8> */
.L_x_7960:
[----:B------:R-:W2:Y:S02]  /*2520*/  LDG.E R2, desc[UR36][R2.64] ;  /* 0x0000002402027981 */ /* 0x000ea4000c1e1900 */
[--C-:B--2---:R-:W-:Y:S02]  /*2530*/  HADD2.F32 R19, -RZ, R2.reuse.H1_H1 ;  /* 0x30000002ff137230 */ /* 0x104fe40000004100 */
[----:B------:R-:W-:Y:S01]  /*2540*/  HADD2.F32 R18, -RZ, R2.H0_H0 ;  /* 0x20000002ff127230 */ /* 0x000fe20000004100 */
[----:B------:R-:W-:Y:S06]  /*2550*/  BRA `(.L_x_7954) ;  /* 0x0000000800d07947 */ /* 0x000fec0003800000 */
.L_x_7959:
        /* <DEDUP_REMOVED lines=8> */
.L_x_7949:
        /* <DEDUP_REMOVED lines=13> */
.L_x_7963:
        /* <DEDUP_REMOVED lines=10> */
.L_x_7962:
        /* <DEDUP_REMOVED lines=8> */
[----:B------:R-:W-:Y:S01]  /*27d0*/  IMAD.MOV.U32 R19, RZ, RZ, RZ ;  /* 0x000000ffff137224 */ /* 0x000fe200078e00ff */
[----:B--2---:R-:W-:-:S04]  /*27e0*/  SHF.L.U32 R18, R18, 0x18, RZ ;  /* 0x0000001812127819 */ /* 0x004fc800000006ff */
[----:B------:R-:W-:-:S04]  /*27f0*/  LOP3.LUT R0, R18, 0x7f000000, RZ, 0xc0, !PT ;  /* 0x7f00000012007812 */ /* 0x000fc800078ec0ff */
[----:B------:R-:W0:Y:S01]  /*2800*/  FLO.U32 R4, R0 ;  /* 0x0000000000047300 */ /* 0x000e2200000e0000 */
[----:B------:R-:W-:-:S04]  /*2810*/  IADD3 R2, R0, -0x1, RZ ;  /* 0xffffffff00027810 */ /* 0x000fc80007ffe0ff */
        /* <DEDUP_REMOVED lines=14> */
.L_x_7965:
        /* <DEDUP_REMOVED lines=14> */
.L_x_7964:
[----:B------:R-:W2:Y:S01]  /*29e0*/  LDG.E.U16 R2, desc[UR36][R2.64] ;  /* 0x0000002402027981 */ /* 0x000ea2000c1e1500 */
[----:B------:R-:W-:Y:S01]  /*29f0*/  IMAD.MOV.U32 R19, RZ, RZ, RZ ;  /* 0x000000ffff137224 */ /* 0x000fe200078e00ff */
[----:B--2---:R-:W-:Y:S01]  /*2a00*/  SHF.L.U32 R18, R2, 0x10, RZ ;  /* 0x0000001002127819 */ /* 0x004fe200000006ff */
[----:B------:R-:W-:Y:S06]  /*2a10*/  BRA `(.L_x_7954) ;  /* 0x0000000400a07947 */ /* 0x000fec0003800000 */
.L_x_7961:
        /* <DEDUP_REMOVED lines=12> */
.L_x_7968:
        /* <DEDUP_REMOVED lines=20> */
.L_x_7970:
[----:B------:R-:W-:Y:S05]  /*2c20*/  BSYNC B0 ;  /* 0x0000000000007941 */ /* 0x000fea0003800000 */
.L_x_7969:
[----:B------:R-:W-:Y:S01]  /*2c30*/  IMAD.SHL.U32 R2, R2, 0x100000, RZ ;  /* 0x0010000002027824 */ /* 0x000fe200078e00ff */
[----:B------:R-:W-:-:S04]  /*2c40*/  LEA R3, R0, 0x3b800000, 0x17 ;  /* 0x3b80000000037811 */ /* 0x000fc800078eb8ff */
[----:B------:R-:W-:Y:S01]  /*2c50*/  LOP3.LUT R18, R3, R2, R18, 0xfe, !PT ;  /* 0x0000000203127212 */ /* 0x000fe200078efe12 */
[----:B------:R-:W-:Y:S06]  /*2c60*/  BRA `(.L_x_7954) ;  /* 0x00000004000c7947 */ /* 0x000fec0003800000 */
.L_x_7967:
        /* <DEDUP_REMOVED lines=20> */
.L_x_7972:
[----:B------:R-:W-:Y:S05]  /*2db0*/  BSYNC B0 ;  /* 0x0000000000007941 */ /* 0x000fea0003800000 */
.L_x_7971:
[----:B------:R-:W-:Y:S01]  /*2dc0*/  IMAD.SHL.U32 R2, R2, 0x200000, RZ ;  /* 0x0020000002027824 */ /* 0x000fe200078e00ff */
[----:B------:R-:W-:-:S04]  /*2dd0*/  LEA R3, R0, 0x37800000, 0x17 ;  /* 0x3780000000037811 */ /* 0x000fc800078eb8ff */
[----:B------:R-:W-:Y:S01]  /*2de0*/  LOP3.LUT R18, R3, R2, R18, 0xfe, !PT ;  /* 0x0000000203127212 */ /* 0x000fe200078efe12 */
[----:B------:R-:W-:Y:S06]  /*2df0*/  BRA `(.L_x_7954) ;  /* 0x0000000000a87947 */ /* 0x000fec0003800000 */
.L_x_7966:
        /* <DEDUP_REMOVED lines=14> */
.L_x_7976:
[----:B------:R-:W-:Y:S05]  /*2ee0*/  BSYNC B0 ;  /* 0x0000000000007941 */ /* 0x000fea0003800000 */
.L_x_7975:
[----:B------:R-:W-:Y:S01]  /*2ef0*/  IMAD.MOV.U32 R19, RZ, RZ, RZ ;  /* 0x000000ffff137224 */ /* 0x000fe200078e00ff */
[----:B------:R-:W-:Y:S06]  /*2f00*/  BRA `(.L_x_7954) ;  /* 0x0000000000647947 */ /* 0x000fec0003800000 */
.L_x_7953:
        /* <DEDUP_REMOVED lines=13> */
[----:B------:R-:W-:-:S07]  /*2fe0*/  IMAD.MOV.U32 R13, RZ, RZ, RZ ;  /* 0x000000ffff0d7224 */ /* 0x000fce00078e00ff */
[----:B------:R-:W-:-:S07]  /*2ff0*/  LEPC R20, `(.L_x_7977) ;  /* 0x000000001014794e */ /* 0x000fce0000000000 */
[----:B01-3-5:R-:W-:Y:S05]  /*3000*/  CALL.ABS.NOINC R2 ;  /* 0x0000000002007343 */ /* 0x02bfea0003c00000 */
.L_x_7977:
[----:B------:R-:W-:Y:S01]  /*3010*/  CS2R R18, SRZ ;  /* 0x0000000000127805 */ /* 0x000fe2000001ff00 */
[----:B------:R-:W-:Y:S06]  /*3020*/  BRA `(.L_x_7954) ;  /* 0x00000000001c7947 */ /* 0x000fec0003800000 */
.L_x_7974:
[----:B------:R-:W2:Y:S01]  /*3030*/  LDG.E.64 R2, desc[UR36][R2.64] ;  /* 0x0000002402027981 */ /* 0x000ea2000c1e1b00 */
[----:B------:R-:W-:Y:S01]  /*3040*/  IMAD.MOV.U32 R19, RZ, RZ, RZ ;  /* 0x000000ffff137224 */ /* 0x000fe200078e00ff */
[----:B--2---:R0:W2:Y:S01]  /*3050*/  I2F.U64 R18, R2 ;  /* 0x0000000200127312 */ /* 0x0040a20000301000 */
[----:B------:R-:W-:Y:S05]  /*3060*/  BRA `(.L_x_7954) ;  /* 0x00000000000c7947 */ /* 0x000fea0003800000 */
.L_x_7973:
[----:B------:R-:W2:Y:S01]  /*3070*/  LDG.E R2, desc[UR36][R2.64] ;  /* 0x0000002402027981 */ /* 0x000ea2000c1e1900 */
[----:B------:R-:W-:Y:S02]  /*3080*/  MOV R19, RZ ;  /* 0x000000ff00137202 */ /* 0x000fe40000000f00 */
[----:B--2---:R-:W-:-:S07]  /*3090*/  I2FP.F32.U32 R18, R2 ;  /* 0x0000000200127245 */ /* 0x004fce0000201000 */
.L_x_7954:
[----:B------:R-:W-:Y:S05]  /*30a0*/  BSYNC B7 ;  /* 0x0000000000077941 */ /* 0x000fea0003800000 */
.L_x_7948:
[----:B------:R-:W-:-:S07]  /*30b0*/  VIADD R28, R28, 0x80 ;  /* 0x000000801c1c7836 */ /* 0x000fce0000000000 */
.L_x_7947:
[----:B------:R-:W-:Y:S05]  /*30c0*/  BSYNC B6 ;  /* 0x0000000000067941 */ /* 0x000fea0003800000 */
.L_x_7946:
[----:B------:R-:W-:Y:S01]  /*30d0*/  ISETP.GE.AND P0, PT, R28, R30, PT ;  /* 0x0000001e1c00720c */ /* 0x000fe20003f06270 */
[----:B------:R-:W-:Y:S01]  /*30e0*/  BSSY B6, `(.L_x_7978) ;  /* 0x00000fb000067945 */ /* 0x000fe20003800000 */
[----:B------:R-:W-:-:S11]  /*30f0*/  IMAD.MOV.U32 R22, RZ, RZ, RZ ;  /* 0x000000ffff167224 */ /* 0x000fd600078e00ff */
[----:B------:R-:W-:Y:S05]  /*3100*/  @P0 BRA `(.L_x_7979) ;  /* 0x0000000c00e00947 */ /* 0x000fea0003800000 */
[----:B0-2-4-:R-:W0:Y:S01]  /*3110*/  LDC.64 R2, c[0x0][0x220] ;  /* 0x00008800ff027b82 */ /* 0x015e220000000a00 */
[----:B------:R-:W-:Y:S01]  /*3120*/  PRMT R0, R25, 0x9910, RZ ;  /* 0x0000991019007816 */ /* 0x000fe200000000ff */
[----:B------:R-:W-:Y:S01]  /*3130*/  IMAD R28, R31, 0x200, R28 ;  /* 0x000002001f1c7824 */ /* 0x000fe200078e021c */
[----:B------:R-:W-:Y:S02]  /*3140*/  ULDC UR4, c[0x0][0x230] ;  /* 0x00008c0000047ab9 */ /* 0x000fe40000000800 */
[----:B------:R-:W-:Y:S01]  /*3150*/  ISETP.GT.AND P1, PT, R0, 0x9, PT ;  /* 0x000000090000780c */ /* 0x000fe20003f24270 */
[----:B------:R-:W-:-:S05]  /*3160*/  IMAD R5, R28, UR4, RZ ;  /* 0x000000041c057c24 */ /* 0x000fca000f8e02ff */
[----:B0-----:R-:W-:-:S04]  /*3170*/  IADD3 R2, P0, R5, R2, RZ ;  /* 0x0000000205027210 */ /* 0x001fc80007f1e0ff */
[----:B------:R-:W-:-:S03]  /*3180*/  IADD3.X R3, RZ, R3, RZ, P0, !PT ;  /* 0x00000003ff037210 */ /* 0x000fc600007fe4ff */
        /* <DEDUP_REMOVED lines=11> */
[----:B--2---:R0:W2:Y:S01]  /*3240*/  I2F.S16 R22, R2 ;  /* 0x0000000200167306 */ /* 0x0040a20000101400 */
[----:B------:R-:W-:Y:S05]  /*3250*/  BRA `(.L_x_7979) ;  /* 0x0000000c008c7947 */ /* 0x000fea0003800000 */
.L_x_7983:
[----:B------:R-:W2:Y:S01]  /*3260*/  LDG.E.U8 R2, desc[UR36][R2.64] ;  /* 0x0000002402027981 */ /* 0x000ea2000c1e1100 */
[----:B------:R-:W-:Y:S01]  /*3270*/  IMAD.MOV.U32 R23, RZ, RZ, RZ ;  /* 0x000000ffff177224 */ /* 0x000fe200078e00ff */
[----:B--2---:R-:W-:Y:S01]  /*3280*/  I2FP.F32.U32 R22, R2 ;  /* 0x0000000200167245 */ /* 0x004fe20000201000 */
[----:B------:R-:W-:Y:S06]  /*3290*/  BRA `(.L_x_7979) ;  /* 0x0000000c007c7947 */ /* 0x000fec0003800000 */
.L_x_7982:
        /* <DEDUP_REMOVED lines=10> */
.L_x_7986:
[----:B------:R-:W2:Y:S01]  /*3340*/  LDG.E R2, desc[UR36][R2.64] ;  /* 0x0000002402027981 */ /* 0x000ea2000c1e1900 */
[----:B------:R-:W-:Y:S01]  /*3350*/  HFMA2.MMA R23, -RZ, RZ, 0, 0 ;  /* 0x00000000ff177435 */ /* 0x000fe200000001ff */
[----:B--2---:R-:W-:Y:S01]  /*3360*/  I2FP.F32.S32 R22, R2 ;  /* 0x0000000200167245 */ /* 0x004fe20000201400 */
[----:B------:R-:W-:Y:S09]  /*3370*/  BRA `(.L_x_7979) ;  /* 0x0000000c00447947 */ /* 0x000ff20003800000 */
.L_x_7985:
[----:B------:R-:W2:Y:S01]  /*3380*/  LDG.E.U16 R2, desc[UR36][R2.64] ;  /* 0x0000002402027981 */ /* 0x000ea2000c1e1500 */
[----:B------:R-:W-:Y:S01]  /*3390*/  IMAD.MOV.U32 R23, RZ, RZ, RZ ;  /* 0x000000ffff177224 */ /* 0x000fe200078e00ff */
[----:B--2---:R0:W2:Y:S01]  /*33a0*/  I2F.S16 R22, R2 ;  /* 0x0000000200167306 */ /* 0x0040a20000101400 */
[----:B------:R-:W-:Y:S05]  /*33b0*/  BRA `(.L_x_7979) ;  /* 0x0000000c00347947 */ /* 0x000fea0003800000 */
.L_x_7981:
        /* <DEDUP_REMOVED lines=9> */
.L_x_7988:
[----:B------:R-:W2:Y:S01]  /*3450*/  LDG.E.U16 R2, desc[UR36][R2.64] ;  /* 0x0000002402027981 */ /* 0x000ea2000c1e1500 */
[----:B------:R-:W-:Y:S02]  /*3460*/  IMAD.MOV.U32 R23, RZ, RZ, RZ ;  /* 0x000000ffff177224 */ /* 0x000fe400078e00ff */
[----:B--2---:R-:W-:Y:S01]  /*3470*/  HADD2.F32 R22, -RZ, R2.H0_H0 ;  /* 0x20000002ff167230 */ /* 0x004fe20000004100 */
[----:B------:R-:W-:Y:S06]  /*3480*/  BRA `(.L_x_7979) ;  /* 0x0000000c00007947 */ /* 0x000fec0003800000 */
.L_x_7987:
        /* <DEDUP_REMOVED lines=8> */
.L_x_7990:
[----:B------:R-:W2:Y:S02]  /*3510*/  LDG.E R2, desc[UR36][R2.64] ;  /* 0x0000002402027981 */ /* 0x000ea4000c1e1900 */
[--C-:B--2---:R-:W-:Y:S02]  /*3520*/  HADD2.F32 R23, -RZ, R2.reuse.H1_H1 ;  /* 0x30000002ff177230 */ /* 0x104fe40000004100 */
[----:B------:R-:W-:Y:S01]  /*3530*/  HADD2.F32 R22, -RZ, R2.H0_H0 ;  /* 0x20000002ff167230 */ /* 0x000fe20000004100 */
[----:B------:R-:W-:Y:S06]  /*3540*/  BRA `(.L_x_7979) ;  /* 0x0000000800d07947 */ /* 0x000fec0003800000 */
.L_x_7989:
        /* <DEDUP_REMOVED lines=8> */
.L_x_7980:
        /* <DEDUP_REMOVED lines=13> */
.L_x_7993:
        /* <DEDUP_REMOVED lines=10> */
.L_x_7992:
        /* <DEDUP_REMOVED lines=27> */
.L_x_7995:
        /* <DEDUP_REMOVED lines=14> */
.L_x_7994:
[----:B------:R-:W2:Y:S01]  /*39d0*/  LDG.E.U16 R2, desc[UR36][R2.64] ;  /* 0x0000002402027981 */ /* 0x000ea2000c1e1500 */
[----:B------:R-:W-:Y:S02]  /*39e0*/  IMAD.MOV.U32 R23, RZ, RZ, RZ ;  /* 0x000000ffff177224 */ /* 0x000fe400078e00ff */
[----:B--2---:R-:W-:Y:S01]  /*39f0*/  IMAD.U32 R22, R2, 0x10000, RZ ;  /* 0x0001000002167824 */ /* 0x004fe200078e00ff */
[----:B------:R-:W-:Y:S06]  /*3a00*/  BRA `(.L_x_7979) ;  /* 0x0000000400a07947 */ /* 0x000fec0003800000 */
.L_x_7991:
        /* <DEDUP_REMOVED lines=12> */
.L_x_7998:
        /* <DEDUP_REMOVED lines=20> */
.L_x_8000:
[----:B------:R-:W-:Y:S05]  /*3c10*/  BSYNC B0 ;  /* 0x0000000000007941 */ /* 0x000fea0003800000 */
.L_x_7999:
[----:B------:R-:W-:Y:S01]  /*3c20*/  IMAD.SHL.U32 R2, R2, 0x100000, RZ ;  /* 0x0010000002027824 */ /* 0x000fe200078e00ff */
[----:B------:R-:W-:-:S04]  /*3c30*/  LEA R3, R0, 0x3b800000, 0x17 ;  /* 0x3b80000000037811 */ /* 0x000fc800078eb8ff */
[----:B------:R-:W-:Y:S01]  /*3c40*/  LOP3.LUT R22, R3, R2, R22, 0xfe, !PT ;  /* 0x0000000203167212 */ /* 0x000fe200078efe16 */
[----:B------:R-:W-:Y:S06]  /*3c50*/  BRA `(.L_x_7979) ;  /* 0x00000004000c7947 */ /* 0x000fec0003800000 */
.L_x_7997:
        /* <DEDUP_REMOVED lines=20> */
.L_x_8002:
[----:B------:R-:W-:Y:S05]  /*3da0*/  BSYNC B0 ;  /* 0x0000000000007941 */ /* 0x000fea0003800000 */
.L_x_8001:
[----:B------:R-:W-:Y:S01]  /*3db0*/  IMAD.SHL.U32 R2, R2, 0x200000, RZ ;  /* 0x0020000002027824 */ /* 0x000fe200078e00ff */
[----:B------:R-:W-:-:S04]  /*3dc0*/  LEA R3, R0, 0x37800000, 0x17 ;  /* 0x3780000000037811 */ /* 0x000fc800078eb8ff */
[----:B------:R-:W-:Y:S01]  /*3dd0*/  LOP3.LUT R22, R3, R2, R22, 0xfe, !PT ;  /* 0x0000000203167212 */ /* 0x000fe200078efe16 */
[----:B------:R-:W-:Y:S06]  /*3de0*/  BRA `(.L_x_7979) ;  /* 0x0000000000a87947 */ /* 0x000fec0003800000 */
.L_x_7996:
        /* <DEDUP_REMOVED lines=14> */
.L_x_8006:
[----:B------:R-:W-:Y:S05]  /*3ed0*/  BSYNC B0 ;  /* 0x0000000000007941 */ /* 0x000fea0003800000 */
.L_x_8005:
[----:B------:R-:W-:Y:S01]  /*3ee0*/  IMAD.MOV.U32 R23, RZ, RZ, RZ ;  /* 0x000000ffff177224 */ /* 0x000fe200078e00ff */
[----:B------:R-:W-:Y:S06]  /*3ef0*/  BRA `(.L_x_7979) ;  /* 0x0000000000647947 */ /* 0x000fec0003800000 */
.L_x_7984:
        /* <DEDUP_REMOVED lines=15> */
[----:B01-3-5:R-:W-:Y:S05]  /*3ff0*/  CALL.ABS.NOINC R2 ;  /* 0x0000000002007343 */ /* 0x02bfea0003c00000 */
.L_x_8007:
[----:B------:R-:W-:Y:S01]  /*4000*/  CS2R R22, SRZ ;  /* 0x0000000000167805 */ /* 0x000fe2000001ff00 */
[----:B------:R-:W-:Y:S06]  /*4010*/  BRA `(.L_x_7979) ;  /* 0x00000000001c7947 */ /* 0x000fec0003800000 */
.L_x_8004:
[----:B------:R-:W2:Y:S01]  /*4020*/  LDG.E.64 R2, desc[UR36][R2.64] ;  /* 0x0000002402027981 */ /* 0x000ea2000c1e1b00 */
[----:B------:R-:W-:Y:S01]  /*4030*/  IMAD.MOV.U32 R23, RZ, RZ, RZ ;  /* 0x000000ffff177224 */ /* 0x000fe200078e00ff */
[----:B--2---:R0:W2:Y:S01]  /*4040*/  I2F.U64 R22, R2 ;  /* 0x0000000200167312 */ /* 0x0040a20000301000 */
[----:B------:R-:W-:Y:S05]  /*4050*/  BRA `(.L_x_7979) ;  /* 0x00000000000c7947 */ /* 0x000fea0003800000 */
.L_x_8003:
[----:B------:R-:W2:Y:S01]  /*4060*/  LDG.E R2, desc[UR36][R2.64] ;  /* 0x0000002402027981 */ /* 0x000ea2000c1e1900 */
[----:B------:R-:W-:Y:S01]  /*4070*/  IMAD.MOV.U32 R23, RZ, RZ, RZ ;  /* 0x000000ffff177224 */ /* 0x000fe200078e00ff */
[----:B--2---:R-:W-:-:S07]  /*4080*/  I2FP.F32.U32 R22, R2 ;  /* 0x0000000200167245 */ /* 0x004fce0000201000 */
.L_x_7979:
[----:B------:R-:W-:Y:S05]  /*4090*/  BSYNC B6 ;  /* 0x0000000000067941 */ /* 0x000fea0003800000 */
.L_x_7978:
[----:B------:R-:W-:Y:S01]  /*40a0*/  ISETP.NE.AND P0, PT, R24, RZ, PT ;  /* 0x000000ff1800720c */ /* 0x000fe20003f05270 */
[----:B------:R-:W-:Y:S01]  /*40b0*/  BSSY B0, `(.L_x_8008) ;  /* 0x0000284000007945 */ /* 0x000fe20003800000 */
[----:B------:R-:W-:Y:S01]  /*40c0*/  IMAD.MOV.U32 R25, RZ, RZ, RZ ;  /* 0x000000ffff197224 */ /* 0x000fe200078e00ff */
[----:B------:R-:W-:-:S10]  /*40d0*/  CS2R R10, SRZ ;  /* 0x00000000000a7805 */ /* 0x000fd4000001ff00 */
[----:B------:R-:W-:Y:S05]  /*40e0*/  @P0 BRA `(.L_x_8009) ;  /* 0x0000002800000947 */ /* 0x000fea0003800000 */
[C---:B01-3-5:R-:W-:Y:S01]  /*40f0*/  FSETP.GTU.FTZ.AND P0, PT, |R16|.reuse, +INF , PT ;  /* 0x7f8000001000780b */ /* 0x06bfe20003f1c200 */
[----:B--2-4-:R-:W-:Y:S01]  /*4100*/  FADD.FTZ R2, |R16|, -RZ ;  /* 0x800000ff10027221 */ /* 0x014fe20000010200 */
        /* <DEDUP_REMOVED lines=23> */
[----:B------:R-:W-:Y:S02]  /*4280*/  LOP3.LUT R8, R4, 0xfe000000, RZ, 0xc0, !PT ;  /* 0xfe00000004087812 */ /* 0x000fe400078ec0ff */
[CC--:B------:R-:W-:Y:S02]  /*4290*/  VIMNMX R5, R7.reuse, R10.reuse, !PT ;  /* 0x0000000a07057248 */ /* 0x0c0fe40007fe0100 */
[----:B------:R-:W-:Y:S02]  /*42a0*/  IADD3 R9, -R8, 0x7e800000, RZ ;  /* 0x7e80000008097810 */ /* 0x000fe40007ffe1ff */
[----:B------:R-:W-:-:S02]  /*42b0*/  VIMNMX R12, R7, R10, PT ;  /* 0x0000000a070c7248 */ /* 0x000fc40003fe0100 */
[----:B------:R-:W-:Y:S01]  /*42c0*/  LOP3.LUT R14, R5, 0xfe000000, RZ, 0xc0, !PT ;  /* 0xfe000000050e7812 */ /* 0x000fe200078ec0ff */
[-C--:B------:R-:W-:Y:S01]  /*42d0*/  FMUL.FTZ R7, R6, R9.reuse ;  /* 0x0000000906077220 */ /* 0x080fe20000410000 */
        /* <DEDUP_REMOVED lines=76> */
.L_x_8017:
        /* <DEDUP_REMOVED lines=10> */
.L_x_8019:
[----:B------:R-:W-:-:S04]  /*4840*/  FADD.FTZ R6, -R0, R7 ;  /* 0x0000000700067221 */ /* 0x000fc80000010100 */
[----:B------:R-:W-:-:S07]  /*4850*/  FMUL.FTZ R6, R6, 0.5 ;  /* 0x3f00000006067820 */ /* 0x000fce0000410000 */
.L_x_8020:
[----:B------:R-:W-:Y:S05]  /*4860*/  BSYNC B2 ;  /* 0x0000000000027941 */ /* 0x000fea0003800000 */
.L_x_8018:
        /* <DEDUP_REMOVED lines=11> */
.L_x_8022:
[----:B------:R-:W-:-:S04]  /*4920*/  FADD.FTZ R8, R4, -R9 ;  /* 0x8000000904087221 */ /* 0x000fc80000010000 */
[----:B------:R-:W-:-:S07]  /*4930*/  FMUL.FTZ R9, R8, 0.5 ;  /* 0x3f00000008097820 */ /* 0x000fce0000410000 */
.L_x_8023:
[----:B------:R-:W-:Y:S05]  /*4940*/  BSYNC B2 ;  /* 0x0000000000027941 */ /* 0x000fea0003800000 */
.L_x_8021:
[----:B------:R-:W-:Y:S01]  /*4950*/  FADD.FTZ R9, R9, R6 ;  /* 0x0000000609097221 */ /* 0x000fe20000010000 */
[----:B------:R-:W-:Y:S01]  /*4960*/  FADD.FTZ R6, R5, 1 ;  /* 0x3f80000005067421 */ /* 0x000fe20000010000 */
[----:B------:R-:W-:Y:S01]  /*4970*/  IMAD.MOV.U32 R15, RZ, RZ, 0x3e800000 ;  /* 0x3e800000ff0f7424 */ /* 0x000fe200078e00ff */
[----:B------:R-:W-:Y:S02]  /*4980*/  HFMA2.MMA R21, -RZ, RZ, 1.3056640625, -1.8671875 ;  /* 0x3d39bf78ff157435 */ /* 0x000fe400000001ff */
        /* <DEDUP_REMOVED lines=31> */
.L_x_8016:
[----:B------:R0:W1:Y:S02]  /*4b80*/  MUFU.SQRT R12, R11 ;  /* 0x0000000b000c7308 */ /* 0x0000640000002000 */
.L_x_8015:
[----:B------:R-:W-:Y:S05]  /*4b90*/  BSYNC B1 ;  /* 0x0000000000017941 */ /* 0x000fea0003800000 */
.L_x_8014:
        /* <DEDUP_REMOVED lines=24> */
.L_x_8030:
[----:B------:R-:W-:-:S04]  /*4d20*/  FADD.FTZ R0, -R0, R7 ;  /* 0x0000000700007221 */ /* 0x000fc80000010100 */
[----:B------:R-:W-:-:S07]  /*4d30*/  FMUL.FTZ R0, R0, 0.5 ;  /* 0x3f00000000007820 */ /* 0x000fce0000410000 */
.L_x_8031:
[----:B------:R-:W-:Y:S05]  /*4d40*/  BSYNC B2 ;  /* 0x0000000000027941 */ /* 0x000fea0003800000 */
.L_x_8029:
        /* <DEDUP_REMOVED lines=10> */
.L_x_8033:
[----:B------:R-:W-:-:S04]  /*4df0*/  FADD.FTZ R3, -R3, R4 ;  /* 0x0000000403037221 */ /* 0x000fc80000010100 */
[----:B------:R-:W-:-:S07]  /*4e00*/  FMUL.FTZ R3, R3, 0.5 ;  /* 0x3f00000003037820 */ /* 0x000fce0000410000 */
.L_x_8034:
[----:B------:R-:W-:Y:S05]  /*4e10*/  BSYNC B2 ;  /* 0x0000000000027941 */ /* 0x000fea0003800000 */
.L_x_8032:
[----:B------:R-:W-:Y:S01]  /*4e20*/  FADD.FTZ R0, R3, R0 ;  /* 0x0000000003007221 */ /* 0x000fe20000010000 */
[----:B------:R-:W-:Y:S01]  /*4e30*/  FADD.FTZ R5, R2, R5 ;  /* 0x0000000502057221 */ /* 0x000fe20000010000 */
[----:B------:R-:W-:-:S03]  /*4e40*/  PLOP3.LUT P0, PT, PT, PT, PT, 0x80, 0x0 ;  /* 0x000000000000781c */ /* 0x000fc60003f0f070 */
[----:B------:R-:W-:-:S04]  /*4e50*/  FMUL.FTZ R0, R5, R0 ;  /* 0x0000000005007220 */ /* 0x000fc80000410000 */
[----:B------:R2:W3:Y:S01]  /*4e60*/  MUFU.SQRT R10, R0 ;  /* 0x00000000000a7308 */ /* 0x0004e20000002000 */
[----:B------:R-:W-:Y:S05]  /*4e70*/  BRA `(.L_x_8026) ;  /* 0x0000000000687947 */ /* 0x000fea0003800000 */
.L_x_8028:
        /* <DEDUP_REMOVED lines=10> */
[----:B------:R-:W2:Y:S01]  /*4f20*/  MUFU.SQRT R0, R0 ;  /* 0x0000000000007308 */ /* 0x000ea20000002000 */
[----:B------:R-:W-:-:S07]  /*4f30*/  FMUL.FTZ R2, R2, 2.81474976710656000000e+14 ;  /* 0x5780000002027820 */ /* 0x000fce0000410000 */
[----:B--2---:R-:W2:Y:S02]  /*4f40*/  MUFU.RCP R10, R0 ;  /* 0x00000000000a7308 */ /* 0x004ea40000001000 */
[----:B--2---:R-:W-:Y:S01]  /*4f50*/  FMUL.FTZ R10, R17, R10 ;  /* 0x0000000a110a7220 */ /* 0x004fe20000410000 */
[----:B------:R-:W-:Y:S06]  /*4f60*/  BRA `(.L_x_8026) ;  /* 0x00000000002c7947 */ /* 0x000fec0003800000 */
.L_x_8027:
        /* <DEDUP_REMOVED lines=8> */
.L_x_8025:
[----:B------:R-:W-:Y:S01]  /*4ff0*/  PLOP3.LUT P0, PT, PT, PT, PT, 0x80, 0x0 ;  /* 0x000000000000781c */ /* 0x000fe20003f0f070 */
[----:B------:R-:W-:Y:S01]  /*5000*/  FMUL.FTZ R10, R5, 16777216 ;  /* 0x4b800000050a7820 */ /* 0x000fe20000410000 */
[----:B------:R-:W-:-:S11]  /*5010*/  FMUL.FTZ R2, R2, 16777216 ;  /* 0x4b80000002027820 */ /* 0x000fd60000410000 */
.L_x_8026:
[----:B------:R-:W-:Y:S05]  /*5020*/  BSYNC B1 ;  /* 0x0000000000017941 */ /* 0x000fea0003800000 */
.L_x_8024:
[----:B------:R-:W-:Y:S04]  /*5030*/  BSSY B3, `(.L_x_8035) ;  /* 0x00000a9000037945 */ /* 0x000fe80003800000 */
[----:B------:R-:W-:Y:S05]  /*5040*/  @P0 BRA `(.L_x_8036) ;  /* 0x0000000000ec0947 */ /* 0x000fea0003800000 */
[----:B------:R-:W-:-:S13]  /*5050*/  ISETP.GT.AND P0, PT, R16, -0x1, PT ;  /* 0xffffffff1000780c */ /* 0x000fda0003f04270 */
[----:B------:R-:W-:Y:S05]  /*5060*/  @P0 BRA `(.L_x_8037) ;  /* 0x0000000000740947 */ /* 0x000fea0003800000 */
[----:B--2---:R-:W-:Y:S01]  /*5070*/  FADD.FTZ R0, -R6, -RZ ;  /* 0x800000ff06007221 */ /* 0x004fe20000010100 */
[----:B------:R-:W-:-:S03]  /*5080*/  IMAD.MOV.U32 R2, RZ, RZ, 0x3f000000 ;  /* 0x3f000000ff027424 */ /* 0x000fc600078e00ff */
[C---:B------:R-:W-:Y:S01]  /*5090*/  FADD.FTZ R3, |R0|.reuse, -RZ ;  /* 0x800000ff00037221 */ /* 0x040fe20000010200 */
[C---:B------:R-:W-:Y:S02]  /*50a0*/  FSETP.GT.FTZ.AND P0, PT, |R0|.reuse, 0.56000000238418579102, PT ;  /* 0x3f0f5c290000780b */ /* 0x040fe40003f14200 */
[----:B------:R-:W-:Y:S01]  /*50b0*/  FSETP.NEU.FTZ.AND P1, PT, |R0|, 1, PT ;  /* 0x3f8000000000780b */ /* 0x000fe20003f3d200 */
[----:B------:R-:W-:-:S04]  /*50c0*/  FFMA.FTZ R2, -R3, R2, 0.5 ;  /* 0x3f00000003027423 */ /* 0x000fc80000010102 */
[----:B----4-:R-:W2:Y:S02]  /*50d0*/  MUFU.RSQ R5, R2 ;  /* 0x0000000200057308 */ /* 0x010ea40000001400 */
[----:B--2---:R-:W-:Y:S01]  /*50e0*/  FMUL.FTZ R4, R2, R5 ;  /* 0x0000000502047220 */ /* 0x004fe20000410000 */
        /* <DEDUP_REMOVED lines=14> */
[----:B---3--:R-:W-:Y:S01]  /*51d0*/  FFMA.FTZ R10, R0, R3, R0 ;  /* 0x00000003000a7223 */ /* 0x008fe20000010000 */
[----:B------:R-:W-:-:S03]  /*51e0*/  IMAD.MOV.U32 R0, RZ, RZ, 0x3fd774eb ;  /* 0x3fd774ebff007424 */ /* 0x000fc600078e00ff */
[----:B------:R-:W-:-:S05]  /*51f0*/  FADD.FTZ R3, -R10, -RZ ;  /* 0x800000ff0a037221 */ /* 0x000fca0000010100 */
[----:B------:R-:W-:-:S05]  /*5200*/  FSEL R3, R10, R3, P0 ;  /* 0x000000030a037208 */ /* 0x000fca0000000000 */
[----:B------:R-:W-:-:S04]  /*5210*/  @P1 FFMA.FTZ R10, R0, 0.93318945169448852539, R3 ;  /* 0x3f6ee581000a1823 */ /* 0x000fc80000010003 */
[----:B------:R-:W-:Y:S01]  /*5220*/  @P0 FADD.FTZ R10, R10, R10 ;  /* 0x0000000a0a0a0221 */ /* 0x000fe20000010000 */
[----:B------:R-:W-:Y:S06]  /*5230*/  BRA `(.L_x_8038) ;  /* 0x0000000800207947 */ /* 0x000fec0003800000 */
.L_x_8037:
[----:B--2---:R-:W-:Y:S02]  /*5240*/  IMAD.MOV.U32 R0, RZ, RZ, 0x3f000000 ;  /* 0x3f000000ff007424 */ /* 0x004fe400078e00ff */
[C---:B------:R-:W-:Y:S01]  /*5250*/  FADD.FTZ R3, |R6|.reuse, -RZ ;  /* 0x800000ff06037221 */ /* 0x040fe20000010200 */
[C---:B------:R-:W-:Y:S02]  /*5260*/  FSETP.GT.FTZ.AND P0, PT, |R6|.reuse, 0.56000000238418579102, PT ;  /* 0x3f0f5c290600780b */ /* 0x040fe40003f14200 */
[----:B------:R-:W-:Y:S01]  /*5270*/  FSETP.NEU.FTZ.AND P1, PT, |R6|, 1, PT ;  /* 0x3f8000000600780b */ /* 0x000fe20003f3d200 */
[----:B------:R-:W-:-:S04]  /*5280*/  FFMA.FTZ R0, -R3, R0, 0.5 ;  /* 0x3f00000003007423 */ /* 0x000fc80000010100 */
[----:B----4-:R-:W2:Y:S02]  /*5290*/  MUFU.RSQ R5, R0 ;  /* 0x0000000000057308 */ /* 0x010ea40000001400 */
[----:B--2---:R-:W-:Y:S01]  /*52a0*/  FMUL.FTZ R2, R0, R5 ;  /* 0x0000000500027220 */ /* 0x004fe20000410000 */
[----:B------:R-:W-:Y:S01]  /*52b0*/  FMUL.FTZ R5, R5, 0.5 ;  /* 0x3f00000005057820 */ /* 0x000fe20000410000 */
[----:B------:R-:W-:-:S03]  /*52c0*/  MOV R0, 0x3fd774eb ;  /* 0x3fd774eb00007802 */ /* 0x000fc60000000f00 */
        /* <DEDUP_REMOVED lines=13> */
[----:B---3--:R-:W-:-:S04]  /*53a0*/  FFMA.FTZ R10, R3, R2, R3 ;  /* 0x00000002030a7223 */ /* 0x008fc80000010003 */
[----:B------:R-:W-:-:S05]  /*53b0*/  FADD.FTZ R3, -R10, -RZ ;  /* 0x800000ff0a037221 */ /* 0x000fca0000010100 */
[----:B------:R-:W-:-:S05]  /*53c0*/  FSEL R3, R10, R3, P0 ;  /* 0x000000030a037208 */ /* 0x000fca0000000000 */
[----:B------:R-:W-:-:S04]  /*53d0*/  @!P1 FFMA.FTZ R10, R0, 0.93318945169448852539, R3 ;  /* 0x3f6ee581000a9823 */ /* 0x000fc80000010003 */
[----:B------:R-:W-:Y:S01]  /*53e0*/  @P0 FADD.FTZ R10, R10, R10 ;  /* 0x0000000a0a0a0221 */ /* 0x000fe20000010000 */
[----:B------:R-:W-:Y:S06]  /*53f0*/  BRA `(.L_x_8038) ;  /* 0x0000000400b07947 */ /* 0x000fec0003800000 */
.L_x_8036:
[----:B------:R-:W-:-:S13]  /*5400*/  ISETP.GT.AND P0, PT, R16, -0x1, PT ;  /* 0xffffffff1000780c */ /* 0x000fda0003f04270 */
[----:B------:R-:W-:Y:S05]  /*5410*/  @P0 BRA `(.L_x_8039) ;  /* 0x0000000000d80947 */ /* 0x000fea0003800000 */
[----:B------:R-:W-:Y:S01]  /*5420*/  FADD.FTZ R2, -R2, -RZ ;  /* 0x800000ff02027221 */ /* 0x000fe20000010100 */
[----:B--23--:R-:W-:Y:S01]  /*5430*/  FADD.FTZ R3, |R10|, -RZ ;  /* 0x800000ff0a037221 */ /* 0x00cfe20000010200 */
[----:B------:R-:W-:Y:S02]  /*5440*/  BSSY B4, `(.L_x_8040) ;  /* 0x0000011000047945 */ /* 0x000fe40003800000 */
[----:B------:R-:W-:Y:S01]  /*5450*/  FADD.FTZ R0, |R2|, -RZ ;  /* 0x800000ff02007221 */ /* 0x000fe20000010200 */
[----:B------:R-:W-:-:S04]  /*5460*/  FSETP.GT.FTZ.AND P6, PT, |R10|, |R2|, PT ;  /* 0x400000020a00720b */ /* 0x000fc80003fd4200 */
[----:B0-----:R-:W-:Y:S02]  /*5470*/  FSEL R11, R3, R0, P6 ;  /* 0x00000000030b7208 */ /* 0x001fe40003000000 */
[----:B------:R-:W-:Y:S02]  /*5480*/  FSEL R0, R0, R3, P6 ;  /* 0x0000000300007208 */ /* 0x000fe40003000000 */
[----:B------:R-:W4:Y:S08]  /*5490*/  MUFU.RCP R4, R11 ;  /* 0x0000000b00047308 */ /* 0x000f300000001000 */
[----:B------:R-:W0:Y:S01]  /*54a0*/  FCHK P0, R0, R11 ;  /* 0x0000000b00007302 */ /* 0x000e220000000000 */
[----:B----4-:R-:W-:-:S04]  /*54b0*/  FFMA R5, -R11, R4, 1 ;  /* 0x3f8000000b057423 */ /* 0x010fc80000000104 */
[----:B------:R-:W-:-:S04]  /*54c0*/  FFMA R5, R4, R5, R4 ;  /* 0x0000000504057223 */ /* 0x000fc80000000004 */
[----:B------:R-:W-:-:S04]  /*54d0*/  FFMA R4, R0, R5, RZ ;  /* 0x0000000500047223 */ /* 0x000fc800000000ff */
[----:B------:R-:W-:-:S04]  /*54e0*/  FFMA R3, -R11, R4, R0 ;  /* 0x000000040b037223 */ /* 0x000fc80000000100 */
[----:B------:R-:W-:Y:S01]  /*54f0*/  FFMA R3, R5, R3, R4 ;  /* 0x0000000305037223 */ /* 0x000fe20000000004 */
[----:B0-----:R-:W-:Y:S06]  /*5500*/  @!P0 BRA `(.L_x_8041) ;  /* 0x0000000000108947 */ /* 0x001fec0003800000 */
[----:B------:R-:W-:Y:S01]  /*5510*/  IMAD.MOV.U32 R7, RZ, RZ, R11 ;  /* 0x000000ffff077224 */ /* 0x000fe200078e000b */
[----:B------:R-:W-:-:S07]  /*5520*/  MOV R3, 0x5540 ;  /* 0x0000554000037802 */ /* 0x000fce0000000f00 */
[----:B-1----:R-:W-:Y:S05]  /*5530*/  CALL.REL.NOINC `($__internal_8_$__cuda_sm3x_div_rn_ftz_f32_slowpath) ;  /* 0x000000c800747944 */ /* 0x002fea0003c00000 */
[----:B------:R-:W-:-:S07]  /*5540*/  IMAD.MOV.U32 R3, RZ, RZ, R0 ;  /* 0x000000ffff037224 */ /* 0x000fce00078e0000 */
.L_x_8041:
[----:B------:R-:W-:Y:S05]  /*5550*/  BSYNC B4 ;  /* 0x0000000000047941 */ /* 0x000fea0003800000 */
.L_x_8040:
        /* <DEDUP_REMOVED lines=18> */
.L_x_8043:
[----:B------:R-:W-:Y:S01]  /*5680*/  ISETP.GE.AND P0, PT, R2, RZ, PT ;  /* 0x000000ff0200720c */ /* 0x000fe20003f06270 */
[----:B------:R-:W-:-:S12]  /*5690*/  IMAD.MOV.U32 R3, RZ, RZ, 0x3fd774eb ;  /* 0x3fd774ebff037424 */ /* 0x000fd800078e00ff */
[----:B------:R-:W-:-:S04]  /*56a0*/  @P0 FFMA.FTZ R0, R3, 0.93318945169448852539, -R0 ;  /* 0x3f6ee58103000823 */ /* 0x000fc80000010800 */
[----:B------:R-:W-:-:S07]  /*56b0*/  @!P0 FFMA.FTZ R0, R3, 0.93318945169448852539, R0 ;  /* 0x3f6ee58103008823 */ /* 0x000fce0000010000 */
.L_x_8044:
[----:B------:R-:W-:Y:S05]  /*56c0*/  BSYNC B1 ;  /* 0x0000000000017941 */ /* 0x000fea0003800000 */
.L_x_8042:
[C---:B------:R-:W-:Y:S01]  /*56d0*/  FSETP.NEU.FTZ.AND P0, PT, |R2|.reuse, |R10|, PT ;  /* 0x4000000a0200720b */ /* 0x040fe20003f1d200 */
        /* <DEDUP_REMOVED lines=10> */
.L_x_8039:
[----:B--2---:R-:W-:Y:S01]  /*5780*/  FADD.FTZ R0, |R2|, -RZ ;  /* 0x800000ff02007221 */ /* 0x004fe20000010200 */
[C---:B---34-:R-:W-:Y:S01]  /*5790*/  FADD.FTZ R5, |R10|.reuse, -RZ ;  /* 0x800000ff0a057221 */ /* 0x058fe20000010200 */
        /* <DEDUP_REMOVED lines=12> */
[----:B------:R-:W-:Y:S01]  /*5860*/  IMAD.MOV.U32 R7, RZ, RZ, R11 ;  /* 0x000000ffff077224 */ /* 0x000fe200078e000b */
[----:B------:R-:W-:-:S07]  /*5870*/  MOV R3, 0x5890 ;  /* 0x0000589000037802 */ /* 0x000fce0000000f00 */
[----:B-1----:R-:W-:Y:S05]  /*5880*/  CALL.REL.NOINC `($__internal_8_$__cuda_sm3x_div_rn_ftz_f32_slowpath) ;  /* 0x000000c400a07944 */ /* 0x002fea0003c00000 */
[----:B------:R-:W-:-:S07]  /*5890*/  MOV R3, R0 ;  /* 0x0000000000037202 */ /* 0x000fce0000000f00 */
.L_x_8046:
[----:B------:R-:W-:Y:S05]  /*58a0*/  BSYNC B4 ;  /* 0x0000000000047941 */ /* 0x000fea0003800000 */
.L_x_8045:
        /* <DEDUP_REMOVED lines=18> */
.L_x_8048:
[----:B------:R-:W-:Y:S01]  /*59d0*/  ISETP.GE.AND P0, PT, R2, RZ, PT ;  /* 0x000000ff0200720c */ /* 0x000fe20003f06270 */
[----:B------:R-:W-:-:S12]  /*59e0*/  IMAD.MOV.U32 R3, RZ, RZ, 0x3fd774eb ;  /* 0x3fd774ebff037424 */ /* 0x000fd800078e00ff */
[----:B------:R-:W-:-:S04]  /*59f0*/  @P0 FFMA.FTZ R0, R3, 0.93318945169448852539, -R0 ;  /* 0x3f6ee58103000823 */ /* 0x000fc80000010800 */
[----:B------:R-:W-:-:S07]  /*5a00*/  @!P0 FFMA.FTZ R0, R3, 0.93318945169448852539, R0 ;  /* 0x3f6ee58103008823 */ /* 0x000fce0000010000 */
.L_x_8049:
[----:B------:R-:W-:Y:S05]  /*5a10*/  BSYNC B1 ;  /* 0x0000000000017941 */ /* 0x000fea0003800000 */
.L_x_8047:
        /* <DEDUP_REMOVED lines=10> */
.L_x_8038:
[----:B------:R-:W-:Y:S05]  /*5ac0*/  BSYNC B3 ;  /* 0x0000000000037941 */ /* 0x000fea0003800000 */
.L_x_8035:
[----:B------:R-:W-:-:S13]  /*5ad0*/  ISETP.NE.AND P0, PT, R13, RZ, PT ;  /* 0x000000ff0d00720c */ /* 0x000fda0003f05270 */
[----:B-1----:R-:W-:-:S04]  /*5ae0*/  @!P0 FADD.FTZ R12, -R12, -RZ ;  /* 0x800000ff0c0c8221 */ /* 0x002fc80000010100 */
[----:B0-----:R-:W-:Y:S01]  /*5af0*/  IMAD.MOV.U32 R11, RZ, RZ, R12 ;  /* 0x000000ffff0b7224 */ /* 0x001fe200078e000c */
[----:B------:R-:W-:Y:S06]  /*5b00*/  BRA `(.L_x_8009) ;  /* 0x0000000c00787947 */ /* 0x000fec0003800000 */
.L_x_8013:
[----:B------:R-:W-:Y:S01]  /*5b10*/  FADD.FTZ R10, -R16, 6.1232342629258392722e-17 ;  /* 0x248d3132100a7421 */ /* 0x000fe20000010100 */
[----:B------:R-:W-:-:S03]  /*5b20*/  FADD.FTZ R11, -R17, -RZ ;  /* 0x800000ff110b7221 */ /* 0x000fc60000010100 */
[----:B------:R-:W-:Y:S01]  /*5b30*/  FADD.FTZ R10, R10, 1.5707963705062866211 ;  /* 0x3fc90fdb0a0a7421 */ /* 0x000fe20000010000 */
[----:B------:R-:W-:Y:S06]  /*5b40*/  BRA `(.L_x_8009) ;  /* 0x0000000c00687947 */ /* 0x000fec0003800000 */
.L_x_8012:
[----:B------:R-:W-:Y:S01]  /*5b50*/  FADD.FTZ R11, -R17, -RZ ;  /* 0x800000ff110b7221 */ /* 0x000fe20000010100 */
[----:B------:R-:W-:Y:S01]  /*5b60*/  IMAD.MOV.U32 R10, RZ, RZ, RZ ;  /* 0x000000ffff0a7224 */ /* 0x000fe200078e00ff */
[----:B------:R-:W-:Y:S06]  /*5b70*/  BRA `(.L_x_8009) ;  /* 0x0000000c005c7947 */ /* 0x000fec0003800000 */
.L_x_8011:
        /* <DEDUP_REMOVED lines=23> */
[----:B------:R-:W-:Y:S05]  /*5cf0*/  CALL.REL.NOINC `($__internal_8_$__cuda_sm3x_div_rn_ftz_f32_slowpath) ;  /* 0x000000c000847944 */ /* 0x000fea0003c00000 */
[----:B------:R-:W-:-:S07]  /*5d00*/  MOV R3, R0 ;  /* 0x0000000000037202 */ /* 0x000fce0000000f00 */
.L_x_8054:
[----:B------:R-:W-:Y:S05]  /*5d10*/  BSYNC B4 ;  /* 0x0000000000047941 */ /* 0x000fea0003800000 */
.L_x_8053:
        /* <DEDUP_REMOVED lines=18> */
.L_x_8056:
[----:B------:R-:W-:Y:S01]  /*5e40*/  ISETP.GE.AND P0, PT, R16, RZ, PT ;  /* 0x000000ff1000720c */ /* 0x000fe20003f06270 */
[----:B------:R-:W-:-:S12]  /*5e50*/  IMAD.MOV.U32 R3, RZ, RZ, 0x3fd774eb ;  /* 0x3fd774ebff037424 */ /* 0x000fd800078e00ff */
[----:B------:R-:W-:-:S04]  /*5e60*/  @P0 FFMA.FTZ R0, R3, 0.93318945169448852539, -R0 ;  /* 0x3f6ee58103000823 */ /* 0x000fc80000010800 */
[----:B------:R-:W-:-:S07]  /*5e70*/  @!P0 FFMA.FTZ R0, R3, 0.93318945169448852539, R0 ;  /* 0x3f6ee58103008823 */ /* 0x000fce0000010000 */
.L_x_8057:
[----:B------:R-:W-:Y:S05]  /*5e80*/  BSYNC B1 ;  /* 0x0000000000017941 */ /* 0x000fea0003800000 */
.L_x_8055:
[----:B------:R-:W-:Y:S01]  /*5e90*/  FSETP.NEU.FTZ.AND P0, PT, R2, |R17|, PT ;  /* 0x400000110200720b */ /* 0x000fe20003f1d000 */
[----:B------:R-:W-:Y:S01]  /*5ea0*/  HFMA2.MMA R3, -RZ, RZ, 2.04296875, -15.78125 ;  /* 0x4016cbe4ff037435 */ /* 0x000fe200000001ff */
[----:B------:R-:W-:Y:S01]  /*5eb0*/  FSETP.NEU.FTZ.AND P1, PT, R10, RZ, PT ;  /* 0x000000ff0a00720b */ /* 0x000fe20003f3d000 */
[----:B------:R-:W0:Y:S01]  /*5ec0*/  MUFU.LG2 R11, R11 ;  /* 0x0000000b000b7308 */ /* 0x000e220000000c00 */
[----:B------:R-:W-:Y:S01]  /*5ed0*/  ISETP.GE.AND P2, PT, R16, RZ, PT ;  /* 0x000000ff1000720c */ /* 0x000fe20003f46270 */
[----:B------:R-:W-:-:S08]  /*5ee0*/  FADD.FTZ R2, R2, |R17| ;  /* 0x4000001102027221 */ /* 0x000fd00000010000 */
[----:B------:R-:W-:Y:S02]  /*5ef0*/  @!P0 FSEL R0, R3, 0.78539818525314331055, !P2 ;  /* 0x3f490fdb03008808 */ /* 0x000fe40005000000 */
[----:B------:R-:W-:Y:S02]  /*5f00*/  @!P1 FSEL R0, RZ, 3.1415927410125732422, P2 ;  /* 0x40490fdbff009808 */ /* 0x000fe40001000000 */
[----:B------:R-:W-:Y:S02]  /*5f10*/  FSETP.GTU.FTZ.AND P0, PT, |R2|, +INF , PT ;  /* 0x7f8000000200780b */ /* 0x000fe40003f1c200 */
[----:B------:R-:W-:Y:S01]  /*5f20*/  LOP3.LUT R17, R0, 0x80000000, R17, 0xb8, !PT ;  /* 0x8000000000117812 */ /* 0x000fe200078eb811 */
[----:B0-----:R-:W-:-:S03]  /*5f30*/  FMUL.FTZ.D2 R11, R11, 0.69314718246459960938 ;  /* 0x3f3172180b0b7820 */ /* 0x001fc60000310000 */
[----:B------:R-:W-:Y:S01]  /*5f40*/  FSEL R0, R2, R17, P0 ;  /* 0x0000001102007208 */ /* 0x000fe20000000000 */
[----:B------:R-:W-:Y:S06]  /*5f50*/  BRA `(.L_x_8058) ;  /* 0x0000000800107947 */ /* 0x000fec0003800000 */
.L_x_8052:
        /* <DEDUP_REMOVED lines=12> */
[----:B------:R-:W-:-:S07]  /*6020*/  IMAD.MOV.U32 R3, RZ, RZ, R0 ;  /* 0x000000ffff037224 */ /* 0x000fce00078e0000 */
.L_x_8060:
[----:B------:R-:W-:Y:S05]  /*6030*/  BSYNC B4 ;  /* 0x0000000000047941 */ /* 0x000fea0003800000 */
.L_x_8059:
        /* <DEDUP_REMOVED lines=18> */
.L_x_8062:
[----:B------:R-:W-:Y:S01]  /*6160*/  ISETP.GE.AND P0, PT, R16, RZ, PT ;  /* 0x000000ff1000720c */ /* 0x000fe20003f06270 */
[----:B------:R-:W-:-:S12]  /*6170*/  IMAD.MOV.U32 R3, RZ, RZ, 0x3fd774eb ;  /* 0x3fd774ebff037424 */ /* 0x000fd800078e00ff */
[----:B------:R-:W-:-:S04]  /*6180*/  @P0 FFMA.FTZ R0, R3, 0.93318945169448852539, -R0 ;  /* 0x3f6ee58103000823 */ /* 0x000fc80000010800 */
[----:B------:R-:W-:-:S07]  /*6190*/  @!P0 FFMA.FTZ R0, R3, 0.93318945169448852539, R0 ;  /* 0x3f6ee58103008823 */ /* 0x000fce0000010000 */
.L_x_8063:
[----:B------:R-:W-:Y:S05]  /*61a0*/  BSYNC B1 ;  /* 0x0000000000017941 */ /* 0x000fea0003800000 */
.L_x_8061:
        /* <DEDUP_REMOVED lines=15> */
[----:B------:R-:W-:Y:S02]  /*62a0*/  IMAD.MOV.U32 R4, RZ, RZ, 0x4016cbe4 ;  /* 0x4016cbe4ff047424 */ /* 0x000fe400078e00ff */
[----:B------:R-:W-:Y:S01]  /*62b0*/  FADD.FTZ R5, R2, |R17| ;  /* 0x4000001102057221 */ /* 0x000fe20000010000 */
        /* <DEDUP_REMOVED lines=10> */
.L_x_8051:
        /* <DEDUP_REMOVED lines=32> */
[----:B------:R-:W-:Y:S05]  /*6560*/  CALL.REL.NOINC `($__internal_8_$__cuda_sm3x_div_rn_ftz_f32_slowpath) ;  /* 0x000000b800687944 */ /* 0x000fea0003c00000 */
[----:B------:R-:W-:-:S07]  /*6570*/  IMAD.MOV.U32 R3, RZ, RZ, R0 ;  /* 0x000000ffff037224 */ /* 0x000fce00078e0000 */
.L_x_8065:
[----:B------:R-:W-:Y:S05]  /*6580*/  BSYNC B4 ;  /* 0x0000000000047941 */ /* 0x000fea0003800000 */
.L_x_8064:
        /* <DEDUP_REMOVED lines=18> */
.L_x_8067:
[----:B------:R-:W-:Y:S01]  /*66b0*/  ISETP.GE.AND P0, PT, R16, RZ, PT ;  /* 0x000000ff1000720c */ /* 0x000fe20003f06270 */
[----:B------:R-:W-:-:S12]  /*66c0*/  HFMA2.MMA R3, -RZ, RZ, 1.9599609375, 20144 ;  /* 0x3fd774ebff037435 */ /* 0x000fd800000001ff */
[----:B------:R-:W-:-:S04]  /*66d0*/  @P0 FFMA.FTZ R0, R3, 0.93318945169448852539, -R0 ;  /* 0x3f6ee58103000823 */ /* 0x000fc80000010800 */
[----:B------:R-:W-:-:S07]  /*66e0*/  @!P0 FFMA.FTZ R0, R3, 0.93318945169448852539, R0 ;  /* 0x3f6ee58103008823 */ /* 0x000fce0000010000 */
.L_x_8068:
[----:B------:R-:W-:Y:S05]  /*66f0*/  BSYNC B1 ;  /* 0x0000000000017941 */ /* 0x000fea0003800000 */
.L_x_8066:
[----:B------:R-:W-:Y:S01]  /*6700*/  FSETP.NEU.FTZ.AND P1, PT, R2, |R17|, PT ;  /* 0x400000110200720b */ /* 0x000fe20003f3d000 */
[----:B------:R-:W-:Y:S01]  /*6710*/  IMAD.MOV.U32 R3, RZ, RZ, 0x4016cbe4 ;  /* 0x4016cbe4ff037424 */ /* 0x000fe200078e00ff */
[----:B------:R-:W-:Y:S02]  /*6720*/  FSETP.NEU.FTZ.AND P2, PT, R10, RZ, PT ;  /* 0x000000ff0a00720b */ /* 0x000fe40003f5d000 */
[----:B------:R-:W-:-:S09]  /*6730*/  ISETP.GE.AND P0, PT, R16, RZ, PT ;  /* 0x000000ff1000720c */ /* 0x000fd20003f06270 */
[----:B------:R-:W-:Y:S01]  /*6740*/  @!P1 FSEL R0, R3, 0.78539818525314331055, !P0 ;  /* 0x3f490fdb03009808 */ /* 0x000fe20004000000 */
[----:B------:R-:W-:Y:S01]  /*6750*/  FADD.FTZ R3, R2, |R17| ;  /* 0x4000001102037221 */ /* 0x000fe20000010000 */
[----:B------:R-:W-:-:S04]  /*6760*/  @!P2 FSEL R0, RZ, 3.1415927410125732422, P0 ;  /* 0x40490fdbff00a808 */ /* 0x000fc80000000000 */
[----:B------:R-:W-:Y:S02]  /*6770*/  FSETP.GTU.FTZ.AND P0, PT, |R3|, +INF , PT ;  /* 0x7f8000000300780b */ /* 0x000fe40003f1c200 */
[----:B------:R-:W-:-:S04]  /*6780*/  LOP3.LUT R0, R0, 0x80000000, R17, 0xb8, !PT ;  /* 0x8000000000007812 */ /* 0x000fc800078eb811 */
[----:B------:R-:W-:-:S07]  /*6790*/  FSEL R0, R3, R0, P0 ;  /* 0x0000000003007208 */ /* 0x000fce0000000000 */
.L_x_8058:
[----:B------:R-:W-:Y:S05]  /*67a0*/  BSYNC B3 ;  /* 0x0000000000037941 */ /* 0x000fea0003800000 */
.L_x_8050:
[----:B------:R-:W-:Y:S01]  /*67b0*/  ISETP.NE.AND P0, PT, R13, RZ, PT ;  /* 0x000000ff0d00720c */ /* 0x000fe20003f05270 */
[----:B------:R-:W-:Y:S01]  /*67c0*/  FADD.FTZ R11, R11, 0.69314718246459960938 ;  /* 0x3f3172180b0b7421 */ /* 0x000fe20000010000 */
[----:B------:R-:W-:-:S11]  /*67d0*/  FADD.FTZ R10, |R0|, -RZ ;  /* 0x800000ff000a7221 */ /* 0x000fd60000010200 */
[----:B------:R-:W-:Y:S01]  /*67e0*/  @!P0 FADD.FTZ R11, -R11, -RZ ;  /* 0x800000ff0b0b8221 */ /* 0x000fe20000010100 */
[----:B------:R-:W-:Y:S06]  /*67f0*/  BRA `(.L_x_8009) ;  /* 0x00000000003c7947 */ /* 0x000fec0003800000 */
.L_x_8010:
        /* <DEDUP_REMOVED lines=15> */
.L_x_8009:
[----:B------:R-:W-:Y:S05]  /*68f0*/  BSYNC B0 ;  /* 0x0000000000007941 */ /* 0x000fea0003800000 */
.L_x_8008:
[----:B0-2-4-:R-:W1:Y:S01]  /*6900*/  S2R R2, SR_TID.X ;  /* 0x0000000000027919 */ /* 0x015e620000002100 */
[----:B------:R-:W-:Y:S01]  /*6910*/  BSSY B0, `(.L_x_8069) ;  /* 0x0000284000007945 */ /* 0x000fe20003800000 */
[----:B------:R-:W-:Y:S02]  /*6920*/  IMAD.MOV.U32 R24, RZ, RZ, RZ ;  /* 0x000000ffff187224 */ /* 0x000fe400078e00ff */
[----:B-1-3-5:R-:W-:-:S05]  /*6930*/  VIADD R16, R2, 0x80 ;  /* 0x0000008002107836 */ /* 0x02afca0000000000 */
[----:B------:R-:W-:-:S13]  /*6940*/  ISETP.GE.AND P0, PT, R16, R30, PT ;  /* 0x0000001e1000720c */ /* 0x000fda0003f06270 */
[----:B------:R-:W-:Y:S05]  /*6950*/  @P0 BRA `(.L_x_8070) ;  /* 0x0000002400fc0947 */ /* 0x000fea0003800000 */
        /* <DEDUP_REMOVED lines=26> */
[-C--:B------:R-:W-:Y:S02]  /*6b00*/  VIMNMX R3, R9, R8.reuse, !PT ;  /* 0x0000000809037248 */ /* 0x080fe40007fe0100 */
        /* <DEDUP_REMOVED lines=10> */
[----:B------:R-:W-:Y:S01]  /*6bb0*/  LOP3.LUT R7, R7, 0x800000, RZ, 0xfc, !PT ;  /* 0x0080000007077812 */ /* 0x000fe200078efcff */
[-C--:B------:R-:W-:Y:S01]  /*6bc0*/  FMUL.FTZ R13, R9, R20.reuse ;  /* 0x00000014090d7220 */ /* 0x080fe20000410000 */
[----:B------:R-:W-:Y:S01]  /*6bd0*/  FMUL.FTZ R20, R3, R20 ;  /* 0x0000001403147220 */ /* 0x000fe20000410000 */
[----:B------:R-:W-:-:S02]  /*6be0*/  FSETP.NEU.FTZ.AND P1, PT, R6, +INF , PT ;  /* 0x7f8000000600780b */ /* 0x000fc40003f3d000 */
[----:B------:R-:W-:Y:S01]  /*6bf0*/  FMUL.FTZ R13, R13, R13 ;  /* 0x0000000d0d0d7220 */ /* 0x000fe20000410000 */
[----:B------:R-:W0:Y:S03]  /*6c00*/  MUFU.SQRT R8, R8 ;  /* 0x0000000800087308 */ /* 0x000e260000002000 */
        /* <DEDUP_REMOVED lines=32> */
[----:B------:R-:W-:Y:S01]  /*6e10*/  HFMA2.MMA R20, -RZ, RZ, 1.625, 0 ;  /* 0x3e800000ff147435 */ /* 0x000fe200000001ff */
        /* <DEDUP_REMOVED lines=31> */
.L_x_8078:
        /* <DEDUP_REMOVED lines=10> */
.L_x_8080:
[----:B------:R-:W-:-:S04]  /*70b0*/  FADD.FTZ R3, -R0, R7 ;  /* 0x0000000700037221 */ /* 0x000fc80000010100 */
[----:B------:R-:W-:-:S07]  /*70c0*/  FMUL.FTZ R3, R3, 0.5 ;  /* 0x3f00000003037820 */ /* 0x000fce0000410000 */
.L_x_8081:
[----:B------:R-:W-:Y:S05]  /*70d0*/  BSYNC B2 ;  /* 0x0000000000027941 */ /* 0x000fea0003800000 */
.L_x_8079:
        /* <DEDUP_REMOVED lines=11> */
.L_x_8083:
[----:B------:R-:W-:-:S04]  /*7190*/  FADD.FTZ R6, R4, -R9 ;  /* 0x8000000904067221 */ /* 0x000fc80000010000 */
[----:B------:R-:W-:-:S07]  /*71a0*/  FMUL.FTZ R6, R6, 0.5 ;  /* 0x3f00000006067820 */ /* 0x000fce0000410000 */
.L_x_8084:
[----:B------:R-:W-:Y:S05]  /*71b0*/  BSYNC B2 ;  /* 0x0000000000027941 */ /* 0x000fea0003800000 */
.L_x_8082:
        /* <DEDUP_REMOVED lines=35> */
.L_x_8077:
[----:B------:R0:W1:Y:S02]  /*73f0*/  MUFU.SQRT R25, R14 ;  /* 0x0000000e00197308 */ /* 0x0000640000002000 */
.L_x_8076:
[----:B------:R-:W-:Y:S05]  /*7400*/  BSYNC B1 ;  /* 0x0000000000017941 */ /* 0x000fea0003800000 */
.L_x_8075:
        /* <DEDUP_REMOVED lines=24> */
.L_x_8091:
[----:B------:R-:W-:-:S04]  /*7590*/  FADD.FTZ R0, -R0, R7 ;  /* 0x0000000700007221 */ /* 0x000fc80000010100 */
[----:B------:R-:W-:-:S07]  /*75a0*/  FMUL.FTZ R0, R0, 0.5 ;  /* 0x3f00000000007820 */ /* 0x000fce0000410000 */
.L_x_8092:
[----:B------:R-:W-:Y:S05]  /*75b0*/  BSYNC B2 ;  /* 0x0000000000027941 */ /* 0x000fea0003800000 */
.L_x_8090:
        /* <DEDUP_REMOVED lines=10> */
.L_x_8094:
[----:B------:R-:W-:-:S04]  /*7660*/  FADD.FTZ R4, -R5, R4 ;  /* 0x0000000405047221 */ /* 0x000fc80000010100 */
[----:B------:R-:W-:-:S07]  /*7670*/  FMUL.FTZ R5, R4, 0.5 ;  /* 0x3f00000004057820 */ /* 0x000fce0000410000 */
.L_x_8095:
[----:B------:R-:W-:Y:S05]  /*7680*/  BSYNC B2 ;  /* 0x0000000000027941 */ /* 0x000fea0003800000 */
.L_x_8093:
[----:B------:R-:W-:Y:S01]  /*7690*/  FADD.FTZ R0, R5, R0 ;  /* 0x0000000005007221 */ /* 0x000fe20000010000 */
[----:B------:R-:W-:Y:S01]  /*76a0*/  FADD.FTZ R13, R12, R13 ;  /* 0x0000000d0c0d7221 */ /* 0x000fe20000010000 */
[----:B------:R-:W-:-:S03]  /*76b0*/  PLOP3.LUT P0, PT, PT, PT, PT, 0x80, 0x0 ;  /* 0x000000000000781c */ /* 0x000fc60003f0f070 */
[----:B------:R-:W-:-:S06]  /*76c0*/  FMUL.FTZ R13, R13, R0 ;  /* 0x000000000d0d7220 */ /* 0x000fcc0000410000 */
[----:B------:R-:W2:Y:S01]  /*76d0*/  MUFU.SQRT R13, R13 ;  /* 0x0000000d000d7308 */ /* 0x000ea20000002000 */
[----:B------:R-:W-:Y:S05]  /*76e0*/  BRA `(.L_x_8087) ;  /* 0x0000000000687947 */ /* 0x000fea0003800000 */
.L_x_8089:
        /* <DEDUP_REMOVED lines=15> */
.L_x_8088:
        /* <DEDUP_REMOVED lines=8> */
.L_x_8086:
[----:B------:R-:W-:Y:S01]  /*7860*/  PLOP3.LUT P0, PT, PT, PT, PT, 0x80, 0x0 ;  /* 0x000000000000781c */ /* 0x000fe20003f0f070 */
[----:B------:R-:W-:Y:S01]  /*7870*/  FMUL.FTZ R13, R13, 16777216 ;  /* 0x4b8000000d0d7820 */ /* 0x000fe20000410000 */
[----:B------:R-:W-:-:S11]  /*7880*/  FMUL.FTZ R12, R12, 16777216 ;  /* 0x4b8000000c0c7820 */ /* 0x000fd60000410000 */
.L_x_8087:
[----:B------:R-:W-:Y:S05]  /*7890*/  BSYNC B1 ;  /* 0x0000000000017941 */ /* 0x000fea0003800000 */
.L_x_8085:
        /* <DEDUP_REMOVED lines=33> */
.L_x_8098:
        /* <DEDUP_REMOVED lines=26> */
[----:B------:R-:W-:Y:S01]  /*7c50*/  @P0 FADD.FTZ R24, R24, R24 ;  /* 0x0000001818180221 */ /* 0x000fe20000010000 */
[----:B------:R-:W-:Y:S06]  /*7c60*/  BRA `(.L_x_8099) ;  /* 0x0000000400b07947 */ /* 0x000fec0003800000 */
.L_x_8097:
        /* <DEDUP_REMOVED lines=17> */
[----:B---3--:R-:W-:Y:S02]  /*7d80*/  MOV R7, R14 ;  /* 0x0000000e00077202 */ /* 0x008fe40000000f00 */
[----:B------:R-:W-:-:S07]  /*7d90*/  MOV R3, 0x7db0 ;  /* 0x00007db000037802 */ /* 0x000fce0000000f00 */
[----:B-1----:R-:W-:Y:S05]  /*7da0*/  CALL.REL.NOINC `($__internal_8_$__cuda_sm3x_div_rn_ftz_f32_slowpath) ;  /* 0x000000a000587944 */ /* 0x002fea0003c00000 */
[----:B------:R-:W-:-:S07]  /*7db0*/  IMAD.MOV.U32 R3, RZ, RZ, R0 ;  /* 0x000000ffff037224 */ /* 0x000fce00078e0000 */
.L_x_8102:
[----:B------:R-:W-:Y:S05]  /*7dc0*/  BSYNC B4 ;  /* 0x0000000000047941 */ /* 0x000fea0003800000 */
.L_x_8101:
        /* <DEDUP_REMOVED lines=18> */
.L_x_8104:
[----:B------:R-:W-:Y:S01]  /*7ef0*/  ISETP.GE.AND P0, PT, R12, RZ, PT ;  /* 0x000000ff0c00720c */ /* 0x000fe20003f06270 */
[----:B------:R-:W-:-:S12]  /*7f00*/  HFMA2.MMA R3, -RZ, RZ, 1.9599609375, 20144 ;  /* 0x3fd774ebff037435 */ /* 0x000fd800000001ff */
[----:B------:R-:W-:-:S04]  /*7f10*/  @P0 FFMA.FTZ R0, R3, 0.93318945169448852539, -R0 ;  /* 0x3f6ee58103000823 */ /* 0x000fc80000010800 */
[----:B------:R-:W-:-:S07]  /*7f20*/  @!P0 FFMA.FTZ R0, R3, 0.93318945169448852539, R0 ;  /* 0x3f6ee58103008823 */ /* 0x000fce0000010000 */
.L_x_8105:
[----:B------:R-:W-:Y:S05]  /*7f30*/  BSYNC B1 ;  /* 0x0000000000017941 */ /* 0x000fea0003800000 */
.L_x_8103:
        /* <DEDUP_REMOVED lines=11> */
.L_x_8100:
        /* <DEDUP_REMOVED lines=14> */
[----:B---3--:R-:W-:Y:S01]  /*80d0*/  IMAD.MOV.U32 R7, RZ, RZ, R14 ;  /* 0x000000ffff077224 */ /* 0x008fe200078e000e */
[----:B------:R-:W-:-:S07]  /*80e0*/  MOV R3, 0x8100 ;  /* 0x0000810000037802 */ /* 0x000fce0000000f00 */
[----:B-1----:R-:W-:Y:S05]  /*80f0*/  CALL.REL.NOINC `($__internal_8_$__cuda_sm3x_div_rn_ftz_f32_slowpath) ;  /* 0x0000009c00847944 */ /* 0x002fea0003c00000 */
[----:B------:R-:W-:-:S07]  /*8100*/  IMAD.MOV.U32 R3, RZ, RZ, R0 ;  /* 0x000000ffff037224 */ /* 0x000fce00078e0000 */
.L_x_8107:
[----:B------:R-:W-:Y:S05]  /*8110*/  BSYNC B4 ;  /* 0x0000000000047941 */ /* 0x000fea0003800000 */
.L_x_8106:
        /* <DEDUP_REMOVED lines=18> */
.L_x_8109:
[----:B------:R-:W-:Y:S01]  /*8240*/  ISETP.GE.AND P0, PT, R12, RZ, PT ;  /* 0x000000ff0c00720c */ /* 0x000fe20003f06270 */
[----:B------:R-:W-:-:S12]  /*8250*/  IMAD.MOV.U32 R3, RZ, RZ, 0x3fd774eb ;  /* 0x3fd774ebff037424 */ /* 0x000fd800078e00ff */
[----:B------:R-:W-:-:S04]  /*8260*/  @P0 FFMA.FTZ R0, R3, 0.93318945169448852539, -R0 ;  /* 0x3f6ee58103000823 */ /* 0x000fc80000010800 */
[----:B------:R-:W-:-:S07]  /*8270*/  @!P0 FFMA.FTZ R0, R3, 0.93318945169448852539, R0 ;  /* 0x3f6ee58103008823 */ /* 0x000fce0000010000 */
.L_x_8110:
[----:B------:R-:W-:Y:S05]  /*8280*/  BSYNC B1 ;  /* 0x0000000000017941 */ /* 0x000fea0003800000 */
.L_x_8108:
        /* <DEDUP_REMOVED lines=10> */
.L_x_8099:
[----:B------:R-:W-:Y:S05]  /*8330*/  BSYNC B3 ;  /* 0x0000000000037941 */ /* 0x000fea0003800000 */
.L_x_8096:
[----:B------:R-:W-:-:S13]  /*8340*/  ISETP.NE.AND P0, PT, R15, RZ, PT ;  /* 0x000000ff0f00720c */ /* 0x000fda0003f05270 */
[----:B-1----:R-:W-:Y:S01]  /*8350*/  @!P0 FADD.FTZ R25, -R25, -RZ ;  /* 0x800000ff19198221 */ /* 0x002fe20000010100 */
[----:B------:R-:W-:Y:S06]  /*8360*/  BRA `(.L_x_8070) ;  /* 0x0000000c00787947 */ /* 0x000fec0003800000 */
.L_x_8074:
[----:B------:R-:W-:Y:S01]  /*8370*/  FADD.FTZ R24, -R26, 6.1232342629258392722e-17 ;  /* 0x248d31321a187421 */ /* 0x000fe20000010100 */
[----:B------:R-:W-:-:S03]  /*8380*/  FADD.FTZ R25, -R27, -RZ ;  /* 0x800000ff1b197221 */ /* 0x000fc60000010100 */
[----:B------:R-:W-:Y:S01]  /*8390*/  FADD.FTZ R24, R24, 1.5707963705062866211 ;  /* 0x3fc90fdb18187421 */ /* 0x000fe20000010000 */
[----:B------:R-:W-:Y:S06]  /*83a0*/  BRA `(.L_x_8070) ;  /* 0x0000000c00687947 */ /* 0x000fec0003800000 */
.L_x_8073:
[----:B------:R-:W-:Y:S01]  /*83b0*/  HFMA2.MMA R24, -RZ, RZ, 0, 0 ;  /* 0x00000000ff187435 */ /* 0x000fe200000001ff */
[----:B------:R-:W-:Y:S01]  /*83c0*/  FADD.FTZ R25, -R27, -RZ ;  /* 0x800000ff1b197221 */ /* 0x000fe20000010100 */
[----:B------:R-:W-:Y:S09]  /*83d0*/  BRA `(.L_x_8070) ;  /* 0x0000000c005c7947 */ /* 0x000ff20003800000 */
.L_x_8072:
        /* <DEDUP_REMOVED lines=25> */
.L_x_8115:
[----:B------:R-:W-:Y:S05]  /*8570*/  BSYNC B4 ;  /* 0x0000000000047941 */ /* 0x000fea0003800000 */
.L_x_8114:
        /* <DEDUP_REMOVED lines=18> */
.L_x_8117:
[----:B------:R-:W-:Y:S01]  /*86a0*/  ISETP.GE.AND P0, PT, R26, RZ, PT ;  /* 0x000000ff1a00720c */ /* 0x000fe20003f06270 */
[----:B------:R-:W-:-:S12]  /*86b0*/  IMAD.MOV.U32 R3, RZ, RZ, 0x3fd774eb ;  /* 0x3fd774ebff037424 */ /* 0x000fd800078e00ff */
[----:B------:R-:W-:-:S04]  /*86c0*/  @P0 FFMA.FTZ R0, R3, 0.93318945169448852539, -R0 ;  /* 0x3f6ee58103000823 */ /* 0x000fc80000010800 */
[----:B------:R-:W-:-:S07]  /*86d0*/  @!P0 FFMA.FTZ R0, R3, 0.93318945169448852539, R0 ;  /* 0x3f6ee58103008823 */ /* 0x000fce0000010000 */
.L_x_8118:
[----:B------:R-:W-:Y:S05]  /*86e0*/  BSYNC B1 ;  /* 0x0000000000017941 */ /* 0x000fea0003800000 */
.L_x_8116:
[----:B------:R-:W-:Y:S01]  /*86f0*/  FSETP.NEU.FTZ.AND P0, PT, R12, |R27|, PT ;  /* 0x4000001b0c00720b */ /* 0x000fe20003f1d000 */
[----:B------:R-:W0:Y:S01]  /*8700*/  MUFU.LG2 R14, R14 ;  /* 0x0000000e000e7308 */ /* 0x000e220000000c00 */
[----:B------:R-:W-:Y:S01]  /*8710*/  FSETP.NEU.FTZ.AND P1, PT, R13, RZ, PT ;  /* 0x000000ff0d00720b */ /* 0x000fe20003f3d000 */
[----:B------:R-:W-:Y:S01]  /*8720*/  IMAD.MOV.U32 R3, RZ, RZ, 0x4016cbe4 ;  /* 0x4016cbe4ff037424 */ /* 0x000fe200078e00ff */
[----:B------:R-:W-:Y:S01]  /*8730*/  ISETP.GE.AND P2, PT, R26, RZ, PT ;  /* 0x000000ff1a00720c */ /* 0x000fe20003f46270 */
[----:B------:R-:W-:-:S08]  /*8740*/  FADD.FTZ R12, R12, |R27| ;  /* 0x4000001b0c0c7221 */ /* 0x000fd00000010000 */
[----:B------:R-:W-:Y:S02]  /*8750*/  @!P0 FSEL R0, R3, 0.78539818525314331055, !P2 ;  /* 0x3f490fdb03008808 */ /* 0x000fe40005000000 */
[----:B------:R-:W-:Y:S02]  /*8760*/  @!P1 FSEL R0, RZ, 3.1415927410125732422, P2 ;  /* 0x40490fdbff009808 */ /* 0x000fe40001000000 */
[----:B------:R-:W-:Y:S01]  /*8770*/  FSETP.GTU.FTZ.AND P0, PT, |R12|, +INF , PT ;  /* 0x7f8000000c00780b */ /* 0x000fe20003f1c200 */
[----:B0-----:R-:W-:Y:S01]  /*8780*/  FMUL.FTZ.D2 R25, R14, 0.69314718246459960938 ;  /* 0x3f3172180e197820 */ /* 0x001fe20000310000 */
[----:B------:R-:W-:-:S04]  /*8790*/  LOP3.LUT R27, R0, 0x80000000, R27, 0xb8, !PT ;  /* 0x80000000001b7812 */ /* 0x000fc800078eb81b */
[----:B------:R-:W-:Y:S01]  /*87a0*/  FSEL R0, R12, R27, P0 ;  /* 0x0000001b0c007208 */ /* 0x000fe20000000000 */
[----:B------:R-:W-:Y:S06]  /*87b0*/  BRA `(.L_x_8119) ;  /* 0x0000000800107947 */ /* 0x000fec0003800000 */
.L_x_8113:
        /* <DEDUP_REMOVED lines=13> */
.L_x_8121:
[----:B------:R-:W-:Y:S05]  /*8890*/  BSYNC B4 ;  /* 0x0000000000047941 */ /* 0x000fea0003800000 */
.L_x_8120:
        /* <DEDUP_REMOVED lines=18> */
.L_x_8123:
[----:B------:R-:W-:Y:S01]  /*89c0*/  ISETP.GE.AND P0, PT, R26, RZ, PT ;  /* 0x000000ff1a00720c */ /* 0x000fe20003f06270 */
[----:B------:R-:W-:-:S12]  /*89d0*/  IMAD.MOV.U32 R3, RZ, RZ, 0x3fd774eb ;  /* 0x3fd774ebff037424 */ /* 0x000fd800078e00ff */
[----:B------:R-:W-:-:S04]  /*89e0*/  @P0 FFMA.FTZ R0, R3, 0.93318945169448852539, -R0 ;  /* 0x3f6ee58103000823 */ /* 0x000fc80000010800 */
[----:B------:R-:W-:-:S07]  /*89f0*/  @!P0 FFMA.FTZ R0, R3, 0.93318945169448852539, R0 ;  /* 0x3f6ee58103008823 */ /* 0x000fce0000010000 */
.L_x_8124:
[----:B------:R-:W-:Y:S05]  /*8a00*/  BSYNC B1 ;  /* 0x0000000000017941 */ /* 0x000fea0003800000 */
.L_x_8122:
        /* <DEDUP_REMOVED lines=16> */
[----:B------:R-:W-:Y:S02]  /*8b10*/  FADD.FTZ R5, R12, |R27| ;  /* 0x4000001b0c057221 */ /* 0x000fe40000010000 */
        /* <DEDUP_REMOVED lines=10> */
.L_x_8112:
        /* <DEDUP_REMOVED lines=22> */
[----:B------:R-:W-:-:S03]  /*8d20*/  IMAD.MOV.U32 R4, RZ, RZ, 0x3f800000 ;  /* 0x3f800000ff047424 */ /* 0x000fc600078e00ff */
[----:B------:R-:W-:Y:S01]  /*8d30*/  FFMA R6, R0, R3, RZ ;  /* 0x0000000300067223 */ /* 0x000fe200000000ff */
[----:B------:R-:W0:Y:S03]  /*8d40*/  MUFU.LG2 R5, R5 ;  /* 0x0000000500057308 */ /* 0x000e260000000c00 */
[----:B------:R-:W-:-:S04]  /*8d50*/  FFMA R7, -R13, R6, R0 ;  /* 0x000000060d077223 */ /* 0x000fc80000000100 */
[----:B------:R-:W-:Y:S01]  /*8d60*/  FFMA R3, R3, R7, R6 ;  /* 0x0000000703037223 */ /* 0x000fe20000000006 */
[----:B------:R-:W1:Y:S01]  /*8d70*/  FCHK P0, R0, R13 ;  /* 0x0000000d00007302 */ /* 0x000e620000000000 */
[----:B0-----:R-:W-:Y:S01]  /*8d80*/  FFMA.FTZ R25, R5, 0.69314718246459960938, R4 ;  /* 0x3f31721805197823 */ /* 0x001fe20000010004 */
[----:B-1----:R-:W-:Y:S06]  /*8d90*/  @!P0 BRA `(.L_x_8126) ;  /* 0x0000000000108947 */ /* 0x002fec0003800000 */
[----:B------:R-:W-:Y:S01]  /*8da0*/  IMAD.MOV.U32 R7, RZ, RZ, R13 ;  /* 0x000000ffff077224 */ /* 0x000fe200078e000d */
[----:B------:R-:W-:-:S07]  /*8db0*/  MOV R3, 0x8dd0 ;  /* 0x00008dd000037802 */ /* 0x000fce0000000f00 */
[----:B------:R-:W-:Y:S05]  /*8dc0*/  CALL.REL.NOINC `($__internal_8_$__cuda_sm3x_div_rn_ftz_f32_slowpath) ;  /* 0x0000009000507944 */ /* 0x000fea0003c00000 */
[----:B------:R-:W-:-:S07]  /*8dd0*/  IMAD.MOV.U32 R3, RZ, RZ, R0 ;  /* 0x000000ffff037224 */ /* 0x000fce00078e0000 */
.L_x_8126:
[----:B------:R-:W-:Y:S05]  /*8de0*/  BSYNC B4 ;  /* 0x0000000000047941 */ /* 0x000fea0003800000 */
.L_x_8125:
        /* <DEDUP_REMOVED lines=18> */
.L_x_8128:
[----:B------:R-:W-:Y:S01]  /*8f10*/  ISETP.GE.AND P0, PT, R26, RZ, PT ;  /* 0x000000ff1a00720c */ /* 0x000fe20003f06270 */
[----:B------:R-:W-:-:S12]  /*8f20*/  IMAD.MOV.U32 R3, RZ, RZ, 0x3fd774eb ;  /* 0x3fd774ebff037424 */ /* 0x000fd800078e00ff */
[----:B------:R-:W-:-:S04]  /*8f30*/  @P0 FFMA.FTZ R0, R3, 0.93318945169448852539, -R0 ;  /* 0x3f6ee58103000823 */ /* 0x000fc80000010800 */
[----:B------:R-:W-:-:S07]  /*8f40*/  @!P0 FFMA.FTZ R0, R3, 0.93318945169448852539, R0 ;  /* 0x3f6ee58103008823 */ /* 0x000fce0000010000 */
.L_x_8129:
[----:B------:R-:W-:Y:S05]  /*8f50*/  BSYNC B1 ;  /* 0x0000000000017941 */ /* 0x000fea0003800000 */
.L_x_8127:
        /* <DEDUP_REMOVED lines=10> */
.L_x_8119:
[----:B------:R-:W-:Y:S05]  /*9000*/  BSYNC B3 ;  /* 0x0000000000037941 */ /* 0x000fea0003800000 */
.L_x_8111:
[----:B------:R-:W-:Y:S01]  /*9010*/  ISETP.NE.AND P0, PT, R15, RZ, PT ;  /* 0x000000ff0f00720c */ /* 0x000fe20003f05270 */
[----:B------:R-:W-:Y:S01]  /*9020*/  FADD.FTZ R25, R25, 0.69314718246459960938 ;  /* 0x3f31721819197421 */ /* 0x000fe20000010000 */
[----:B------:R-:W-:-:S11]  /*9030*/  FADD.FTZ R24, |R0|, -RZ ;  /* 0x800000ff00187221 */ /* 0x000fd60000010200 */
[----:B------:R-:W-:Y:S01]  /*9040*/  @!P0 FADD.FTZ R25, -R25, -RZ ;  /* 0x800000ff19198221 */ /* 0x000fe20000010100 */
[----:B------:R-:W-:Y:S06]  /*9050*/  BRA `(.L_x_8070) ;  /* 0x00000000003c7947 */ /* 0x000fec0003800000 */
.L_x_8071:
        /* <DEDUP_REMOVED lines=15> */
.L_x_8070:
[----:B------:R-:W-:Y:S05]  /*9150*/  BSYNC B0 ;  /* 0x0000000000007941 */ /* 0x000fea0003800000 */
.L_x_8069:
[----:B------:R-:W-:Y:S01]  /*9160*/  VIADD R3, R2, 0x100 ;  /* 0x0000010002037836 */ /* 0x000fe20000000000 */
[----:B------:R-:W-:Y:S01]  /*9170*/  BSSY B0, `(.L_x_8130) ;  /* 0x0000284000007945 */ /* 0x000fe20003800000 */
[----:B------:R-:W-:Y:S01]  /*9180*/  HFMA2.MMA R27, -RZ, RZ, 0, 0 ;  /* 0x00000000ff1b7435 */ /* 0x000fe200000001ff */
[----:B------:R-:W-:Y:S02]  /*9190*/  CS2R R28, SRZ ;  /* 0x00000000001c7805 */ /* 0x000fe4000001ff00 */
        /* <DEDUP_REMOVED lines=21> */
[----:B------:R-:W-:Y:S02]  /*92f0*/  BSSY B1, `(.L_x_8136) ;  /* 0x0000097000017945 */ /* 0x000fe40003800000 */
[----:B------:R-:W-:-:S05]  /*9300*/  FADD.FTZ R4, |R0|, -RZ ;  /* 0x800000ff00047221 */ /* 0x000fca0000010200 */
[CC--:B------:R-:W-:Y:S02]  /*9310*/  VIMNMX R3, R4.reuse, R7.reuse, !PT ;  /* 0x0000000704037248 */ /* 0x0c0fe40007fe0100 */
[----:B------:R-:W-:Y:S02]  /*9320*/  VIMNMX R4, R4, R7, PT ;  /* 0x0000000704047248 */ /* 0x000fe40003fe0100 */
[----:B------:R-:W-:Y:S02]  /*9330*/  LOP3.LUT R6, R3, 0xfe000000, RZ, 0xc0, !PT ;  /* 0xfe00000003067812 */ /* 0x000fe400078ec0ff */
[----:B------:R-:W-:Y:S02]  /*9340*/  FSETP.NEU.FTZ.AND P0, PT, R4, RZ, PT ;  /* 0x000000ff0400720b */ /* 0x000fe40003f1d000 */
[----:B------:R-:W-:-:S05]  /*9350*/  IADD3 R5, -R6, 0x7e800000, RZ ;  /* 0x7e80000006057810 */ /* 0x000fca0007ffe1ff */
[-C--:B------:R-:W-:Y:S01]  /*9360*/  FMUL.FTZ R8, R4, R5.reuse ;  /* 0x0000000504087220 */ /* 0x080fe20000410000 */
[----:B------:R-:W-:Y:S01]  /*9370*/  FMUL.FTZ R9, R3, R5 ;  /* 0x0000000503097220 */ /* 0x000fe20000410000 */
[----:B------:R-:W-:Y:S02]  /*9380*/  FADD.FTZ R5, R12, -1 ;  /* 0xbf8000000c057421 */ /* 0x000fe40000010000 */
[----:B------:R-:W-:Y:S02]  /*9390*/  FMUL.FTZ R8, R8, R8 ;  /* 0x0000000808087220 */ /* 0x000fe40000410000 */
[----:B------:R-:W-:Y:S02]  /*93a0*/  FADD.FTZ R20, |R5|, -RZ ;  /* 0x800000ff05147221 */ /* 0x000fe40000010200 */
[----:B------:R-:W-:-:S03]  /*93b0*/  FFMA.FTZ R8, R9, R9, R8 ;  /* 0x0000000909087223 */ /* 0x000fc60000010008 */
[CC--:B------:R-:W-:Y:S02]  /*93c0*/  VIMNMX R9, R7.reuse, R20.reuse, !PT ;  /* 0x0000001407097248 */ /* 0x0c0fe40007fe0100 */
[----:B------:R-:W-:Y:S01]  /*93d0*/  VIMNMX R20, R7, R20, PT ;  /* 0x0000001407147248 */ /* 0x000fe20003fe0100 */
[----:B------:R-:W0:Y:S01]  /*93e0*/  MUFU.SQRT R8, R8 ;  /* 0x0000000800087308 */ /* 0x000e220000002000 */
[----:B--2-4-:R-:W-:Y:S02]  /*93f0*/  LOP3.LUT R13, R9, 0xfe000000, RZ, 0xc0, !PT ;  /* 0xfe000000090d7812 */ /* 0x014fe400078ec0ff */
[----:B------:R-:W-:Y:S02]  /*9400*/  LOP3.LUT R7, R6, 0x800000, RZ, 0xfc, !PT ;  /* 0x0080000006077812 */ /* 0x000fe400078efcff */
[----:B------:R-:W-:Y:S02]  /*9410*/  IADD3 R6, -R13, 0x7e800000, RZ ;  /* 0x7e8000000d067810 */ /* 0x000fe40007ffe1ff */
[----:B------:R-:W-:-:S02]  /*9420*/  FSETP.NEU.FTZ.AND P1, PT, R20, RZ, PT ;  /* 0x000000ff1400720b */ /* 0x000fc40003f3d000 */
[----:B------:R-:W-:Y:S01]  /*9430*/  LOP3.LUT R13, R13, 0x800000, RZ, 0xfc, !PT ;  /* 0x008000000d0d7812 */ /* 0x000fe200078efcff */
[----:B0-----:R-:W-:Y:S01]  /*9440*/  @P0 FMUL.FTZ R3, R8, R7 ;  /* 0x0000000708030220 */ /* 0x001fe20000410000 */
[-C--:B------:R-:W-:Y:S01]  /*9450*/  FMUL.FTZ R7, R20, R6.reuse ;  /* 0x0000000614077220 */ /* 0x080fe20000410000 */
[----:B------:R-:W-:Y:S01]  /*9460*/  FMUL.FTZ R6, R9, R6 ;  /* 0x0000000609067220 */ /* 0x000fe20000410000 */
[----:B------:R-:W-:Y:S02]  /*9470*/  FSETP.NEU.FTZ.AND P0, PT, R4, +INF , PT ;  /* 0x7f8000000400780b */ /* 0x000fe40003f1d000 */
[----:B------:R-:W-:-:S04]  /*9480*/  FMUL.FTZ R7, R7, R7 ;  /* 0x0000000707077220 */ /* 0x000fc80000410000 */
[----:B------:R-:W-:Y:S01]  /*9490*/  FFMA.FTZ R6, R6, R6, R7 ;  /* 0x0000000606067223 */ /* 0x000fe20000010007 */
[----:B------:R-:W-:-:S05]  /*94a0*/  FSEL R7, R3, +INF , P0 ;  /* 0x7f80000003077808 */ /* 0x000fca0000000000 */
[----:B------:R-:W0:Y:S02]  /*94b0*/  MUFU.SQRT R6, R6 ;  /* 0x0000000600067308 */ /* 0x000e240000002000 */
[----:B0-----:R-:W-:Y:S01]  /*94c0*/  @P1 FMUL.FTZ R9, R6, R13 ;  /* 0x0000000d06091220 */ /* 0x001fe20000410000 */
[----:B------:R-:W-:-:S04]  /*94d0*/  FSETP.NEU.FTZ.AND P1, PT, R20, +INF , PT ;  /* 0x7f8000001400780b */ /* 0x000fc80003f3d000 */
        /* <DEDUP_REMOVED lines=25> */
[----:B------:R-:W-:-:S05]  /*9670*/  IMAD.MOV.U32 R20, RZ, RZ, 0x3e800000 ;  /* 0x3e800000ff147424 */ /* 0x000fca00078e00ff */
[----:B------:R-:W0:Y:S02]  /*9680*/  MUFU.SQRT R8, R8 ;  /* 0x0000000800087308 */ /* 0x000e240000002000 */
[----:B0-----:R-:W-:-:S04]  /*9690*/  FADD.FTZ R3, R5, R8 ;  /* 0x0000000805037221 */ /* 0x001fc80000010000 */
[C---:B------:R-:W-:Y:S01]  /*96a0*/  FADD.FTZ.RZ R6, R3.reuse, 1 ;  /* 0x3f80000003067421 */ /* 0x040fe2000001c000 */
[----:B------:R-:W-:-:S03]  /*96b0*/  ISETP.GE.U32.AND P0, PT, R3, 0x7f800000, PT ;  /* 0x7f8000000300780c */ /* 0x000fc60003f06070 */
[----:B------:R-:W-:-:S05]  /*96c0*/  VIADD R6, R6, 0xc0c00000 ;  /* 0xc0c0000006067836 */ /* 0x000fca0000000000 */
[----:B------:R-:W-:-:S04]  /*96d0*/  LOP3.LUT R6, R6, 0xff800000, RZ, 0xc0, !PT ;  /* 0xff80000006067812 */ /* 0x000fc800078ec0ff */
[----:B------:R-:W-:-:S05]  /*96e0*/  IADD3 R9, -R6, 0x40800000, RZ ;  /* 0x4080000006097810 */ /* 0x000fca0007ffe1ff */
[----:B------:R-:W-:Y:S01]  /*96f0*/  FFMA.FTZ R20, R9, R20, -1 ;  /* 0xbf80000009147423 */ /* 0x000fe20000010014 */
[----:B------:R-:W-:Y:S01]  /*9700*/  IMAD.IADD R9, R3, 0x1, -R6 ;  /* 0x0000000103097824 */ /* 0x000fe200078e0a06 */
[----:B------:R-:W-:-:S03]  /*9710*/  I2FP.F32.S32 R6, R6 ;  /* 0x0000000600067245 */ /* 0x000fc60000201400 */
[----:B------:R-:W-:Y:S01]  /*9720*/  FADD.FTZ R9, R9, R20 ;  /* 0x0000001409097221 */ /* 0x000fe20000010000 */
[----:B------:R-:W-:Y:S01]  /*9730*/  MOV R20, 0x3d39bf78 ;  /* 0x3d39bf7800147802 */ /* 0x000fe20000000f00 */
[----:B------:R-:W-:-:S04]  /*9740*/  FMUL.FTZ R6, R6, 1.1920928955078125e-07 ;  /* 0x3400000006067820 */ /* 0x000fc80000410000 */
        /* <DEDUP_REMOVED lines=18> */
.L_x_8139:
        /* <DEDUP_REMOVED lines=10> */
.L_x_8141:
[----:B------:R-:W-:-:S04]  /*9910*/  FADD.FTZ R3, -R0, R7 ;  /* 0x0000000700037221 */ /* 0x000fc80000010100 */
[----:B------:R-:W-:-:S07]  /*9920*/  FMUL.FTZ R3, R3, 0.5 ;  /* 0x3f00000003037820 */ /* 0x000fce0000410000 */
.L_x_8142:
[----:B------:R-:W-:Y:S05]  /*9930*/  BSYNC B2 ;  /* 0x0000000000027941 */ /* 0x000fea0003800000 */
.L_x_8140:
        /* <DEDUP_REMOVED lines=11> */
.L_x_8144:
[----:B------:R-:W-:-:S04]  /*99f0*/  FADD.FTZ R6, R4, -R9 ;  /* 0x8000000904067221 */ /* 0x000fc80000010000 */
[----:B------:R-:W-:-:S07]  /*9a00*/  FMUL.FTZ R6, R6, 0.5 ;  /* 0x3f00000006067820 */ /* 0x000fce0000410000 */
.L_x_8145:
[----:B------:R-:W-:Y:S05]  /*9a10*/  BSYNC B2 ;  /* 0x0000000000027941 */ /* 0x000fea0003800000 */
.L_x_8143:
[----:B------:R-:W-:Y:S01]  /*9a20*/  FADD.FTZ R6, R6, R3 ;  /* 0x0000000306067221 */ /* 0x000fe20000010000 */
[----:B------:R-:W-:Y:S01]  /*9a30*/  FADD.FTZ R3, R13, 1 ;  /* 0x3f8000000d037421 */ /* 0x000fe20000010000 */
[----:B------:R-:W-:-:S03]  /*9a40*/  IMAD.MOV.U32 R20, RZ, RZ, 0x3e800000 ;  /* 0x3e800000ff147424 */ /* 0x000fc600078e00ff */
[----:B------:R-:W-:-:S04]  /*9a50*/  FMUL.FTZ R8, R3, R6 ;  /* 0x0000000603087220 */ /* 0x000fc80000410000 */
        /* <DEDUP_REMOVED lines=8> */
[-C--:B------:R-:W-:Y:S02]  /*9ae0*/  IADD3 R9, R3, -R6.reuse, RZ ;  /* 0x8000000603097210 */ /* 0x080fe40007ffe0ff */
[----:B------:R-:W-:-:S03]  /*9af0*/  I2FP.F32.S32 R6, R6 ;  /* 0x0000000600067245 */ /* 0x000fc60000201400 */
[----:B------:R-:W-:Y:S01]  /*9b00*/  FADD.FTZ R9, R9, R20 ;  /* 0x0000001409097221 */ /* 0x000fe20000010000 */
[----:B------:R-:W-:Y:S02]  /*9b10*/  IMAD.MOV.U32 R20, RZ, RZ, 0x3d39bf78 ;  /* 0x3d39bf78ff147424 */ /* 0x000fe400078e00ff */
[----:B------:R-:W-:Y:S02]  /*9b20*/  FMUL.FTZ R6, R6, 1.1920928955078125e-07 ;  /* 0x3400000006067820 */ /* 0x000fe40000410000 */
        /* <DEDUP_REMOVED lines=18> */
.L_x_8138:
[----:B------:R0:W1:Y:S02]  /*9c50*/  MUFU.SQRT R29, R14 ;  /* 0x0000000e001d7308 */ /* 0x0000640000002000 */
.L_x_8137:
[----:B------:R-:W-:Y:S05]  /*9c60*/  BSYNC B1 ;  /* 0x0000000000017941 */ /* 0x000fea0003800000 */
.L_x_8136:
        /* <DEDUP_REMOVED lines=24> */
.L_x_8152:
[----:B------:R-:W-:-:S04]  /*9df0*/  FADD.FTZ R0, -R0, R7 ;  /* 0x0000000700007221 */ /* 0x000fc80000010100 */
[----:B------:R-:W-:-:S07]  /*9e00*/  FMUL.FTZ R0, R0, 0.5 ;  /* 0x3f00000000007820 */ /* 0x000fce0000410000 */
.L_x_8153:
[----:B------:R-:W-:Y:S05]  /*9e10*/  BSYNC B2 ;  /* 0x0000000000027941 */ /* 0x000fea0003800000 */
.L_x_8151:
        /* <DEDUP_REMOVED lines=10> */
.L_x_8155:
[----:B------:R-:W-:-:S04]  /*9ec0*/  FADD.FTZ R4, -R5, R4 ;  /* 0x0000000405047221 */ /* 0x000fc80000010100 */
[----:B------:R-:W-:-:S07]  /*9ed0*/  FMUL.FTZ R5, R4, 0.5 ;  /* 0x3f00000004057820 */ /* 0x000fce0000410000 */
.L_x_8156:
[----:B------:R-:W-:Y:S05]  /*9ee0*/  BSYNC B2 ;  /* 0x0000000000027941 */ /* 0x000fea0003800000 */
.L_x_8154:
[----:B------:R-:W-:Y:S01]  /*9ef0*/  FADD.FTZ R0, R5, R0 ;  /* 0x0000000005007221 */ /* 0x000fe20000010000 */
[----:B------:R-:W-:Y:S01]  /*9f00*/  FADD.FTZ R13, R12, R13 ;  /* 0x0000000d0c0d7221 */ /* 0x000fe20000010000 */
[----:B------:R-:W-:-:S03]  /*9f10*/  PLOP3.LUT P0, PT, PT, PT, PT, 0x80, 0x0 ;  /* 0x000000000000781c */ /* 0x000fc60003f0f070 */
[----:B------:R-:W-:-:S06]  /*9f20*/  FMUL.FTZ R13, R13, R0 ;  /* 0x000000000d0d7220 */ /* 0x000fcc0000410000 */
[----:B------:R-:W4:Y:S01]  /*9f30*/  MUFU.SQRT R13, R13 ;  /* 0x0000000d000d7308 */ /* 0x000f220000002000 */
[----:B------:R-:W-:Y:S05]  /*9f40*/  BRA `(.L_x_8148) ;  /* 0x0000000000687947 */ /* 0x000fea0003800000 */
.L_x_8150:
        /* <DEDUP_REMOVED lines=15> */
.L_x_8149:
        /* <DEDUP_REMOVED lines=8> */
.L_x_8147:
[----:B------:R-:W-:Y:S01]  /*a0c0*/  PLOP3.LUT P0, PT, PT, PT, PT, 0x80, 0x0 ;  /* 0x000000000000781c */ /* 0x000fe20003f0f070 */
[----:B------:R-:W-:Y:S01]  /*a0d0*/  FMUL.FTZ R13, R13, 16777216 ;  /* 0x4b8000000d0d7820 */ /* 0x000fe20000410000 */
[----:B------:R-:W-:-:S11]  /*a0e0*/  FMUL.FTZ R12, R12, 16777216 ;  /* 0x4b8000000c0c7820 */ /* 0x000fd60000410000 */
.L_x_8148:
[----:B------:R-:W-:Y:S05]  /*a0f0*/  BSYNC B1 ;  /* 0x0000000000017941 */ /* 0x000fea0003800000 */
.L_x_8146:
        /* <DEDUP_REMOVED lines=33> */
.L_x_8159:
        /* <DEDUP_REMOVED lines=28> */
.L_x_8158:
        /* <DEDUP_REMOVED lines=17> */
[----:B--2---:R-:W-:Y:S01]  /*a5e0*/  IMAD.MOV.U32 R7, RZ, RZ, R14 ;  /* 0x000000ffff077224 */ /* 0x004fe200078e000e */
[----:B------:R-:W-:-:S07]  /*a5f0*/  MOV R3, 0xa610 ;  /* 0x0000a61000037802 */ /* 0x000fce0000000f00 */
[----:B-1----:R-:W-:Y:S05]  /*a600*/  CALL.REL.NOINC `($__internal_8_$__cuda_sm3x_div_rn_ftz_f32_slowpath) ;  /* 0x0000007800407944 */ /* 0x002fea0003c00000 */
[----:B------:R-:W-:-:S07]  /*a610*/  IMAD.MOV.U32 R3, RZ, RZ, R0 ;  /* 0x000000ffff037224 */ /* 0x000fce00078e0000 */
.L_x_8163:
[----:B------:R-:W-:Y:S05]  /*a620*/  BSYNC B4 ;  /* 0x0000000000047941 */ /* 0x000fea0003800000 */
.L_x_8162:
        /* <DEDUP_REMOVED lines=18> */
.L_x_8165:
[----:B------:R-:W-:Y:S01]  /*a750*/  ISETP.GE.AND P0, PT, R12, RZ, PT ;  /* 0x000000ff0c00720c */ /* 0x000fe20003f06270 */
[----:B------:R-:W-:-:S12]  /*a760*/  IMAD.MOV.U32 R3, RZ, RZ, 0x3fd774eb ;  /* 0x3fd774ebff037424 */ /* 0x000fd800078e00ff */
[----:B------:R-:W-:-:S04]  /*a770*/  @P0 FFMA.FTZ R0, R3, 0.93318945169448852539, -R0 ;  /* 0x3f6ee58103000823 */ /* 0x000fc80000010800 */
[----:B------:R-:W-:-:S07]  /*a780*/  @!P0 FFMA.FTZ R0, R3, 0.93318945169448852539, R0 ;  /* 0x3f6ee58103008823 */ /* 0x000fce0000010000 */
.L_x_8166:
[----:B------:R-:W-:Y:S05]  /*a790*/  BSYNC B1 ;  /* 0x0000000000017941 */ /* 0x000fea0003800000 */
.L_x_8164:
        /* <DEDUP_REMOVED lines=11> */
.L_x_8161:
        /* <DEDUP_REMOVED lines=14> */
[----:B--2---:R-:W-:Y:S02]  /*a930*/  MOV R7, R14 ;  /* 0x0000000e00077202 */ /* 0x004fe40000000f00 */
[----:B------:R-:W-:-:S07]  /*a940*/  MOV R3, 0xa960 ;  /* 0x0000a96000037802 */ /* 0x000fce0000000f00 */
[----:B-1----:R-:W-:Y:S05]  /*a950*/  CALL.REL.NOINC `($__internal_8_$__cuda_sm3x_div_rn_ftz_f32_slowpath) ;  /* 0x00000074006c7944 */ /* 0x002fea0003c00000 */
[----:B------:R-:W-:-:S07]  /*a960*/  IMAD.MOV.U32 R3, RZ, RZ, R0 ;  /* 0x000000ffff037224 */ /* 0x000fce00078e0000 */
.L_x_8168:
[----:B------:R-:W-:Y:S05]  /*a970*/  BSYNC B4 ;  /* 0x0000000000047941 */ /* 0x000fea0003800000 */
.L_x_8167:
        /* <DEDUP_REMOVED lines=18> */
.L_x_8170:
[----:B------:R-:W-:Y:S01]  /*aaa0*/  ISETP.GE.AND P0, PT, R12, RZ, PT ;  /* 0x000000ff0c00720c */ /* 0x000fe20003f06270 */
[----:B------:R-:W-:-:S12]  /*aab0*/  HFMA2.MMA R3, -RZ, RZ, 1.9599609375, 20144 ;  /* 0x3fd774ebff037435 */ /* 0x000fd800000001ff */
[----:B------:R-:W-:-:S04]  /*aac0*/  @P0 FFMA.FTZ R0, R3, 0.93318945169448852539, -R0 ;  /* 0x3f6ee58103000823 */ /* 0x000fc80000010800 */
[----:B------:R-:W-:-:S07]  /*aad0*/  @!P0 FFMA.FTZ R0, R3, 0.93318945169448852539, R0 ;  /* 0x3f6ee58103008823 */ /* 0x000fce0000010000 */
.L_x_8171:
[----:B------:R-:W-:Y:S05]  /*aae0*/  BSYNC B1 ;  /* 0x0000000000017941 */ /* 0x000fea0003800000 */
.L_x_8169:
        /* <DEDUP_REMOVED lines=10> */
.L_x_8160:
[----:B------:R-:W-:Y:S05]  /*ab90*/  BSYNC B3 ;  /* 0x0000000000037941 */ /* 0x000fea0003800000 */
.L_x_8157:
[----:B------:R-:W-:-:S13]  /*aba0*/  ISETP.NE.AND P0, PT, R15, RZ, PT ;  /* 0x000000ff0f00720c */ /* 0x000fda0003f05270 */
[----:B-1----:R-:W-:Y:S01]  /*abb0*/  @!P0 FADD.FTZ R29, -R29, -RZ ;  /* 0x800000ff1d1d8221 */ /* 0x002fe20000010100 */
[----:B------:R-:W-:Y:S06]  /*abc0*/  BRA `(.L_x_8131) ;  /* 0x0000000c00787947 */ /* 0x000fec0003800000 */
.L_x_8135:
[----:B------:R-:W-:Y:S01]  /*abd0*/  FADD.FTZ R18, -R18, 6.1232342629258392722e-17 ;  /* 0x248d313212127421 */ /* 0x000fe20000010100 */
[----:B------:R-:W-:-:S03]  /*abe0*/  FADD.FTZ R29, -R19, -RZ ;  /* 0x800000ff131d7221 */ /* 0x000fc60000010100 */
[----:B------:R-:W-:Y:S01]  /*abf0*/  FADD.FTZ R28, R18, 1.5707963705062866211 ;  /* 0x3fc90fdb121c7421 */ /* 0x000fe20000010000 */
[----:B------:R-:W-:Y:S06]  /*ac00*/  BRA `(.L_x_8131) ;  /* 0x0000000c00687947 */ /* 0x000fec0003800000 */
.L_x_8134:
[----:B------:R-:W-:Y:S01]  /*ac10*/  FADD.FTZ R29, -R19, -RZ ;  /* 0x800000ff131d7221 */ /* 0x000fe20000010100 */
[----:B------:R-:W-:Y:S01]  /*ac20*/  IMAD.MOV.U32 R28, RZ, RZ, RZ ;  /* 0x000000ffff1c7224 */ /* 0x000fe200078e00ff */
[----:B------:R-:W-:Y:S06]  /*ac30*/  BRA `(.L_x_8131) ;  /* 0x0000000c005c7947 */ /* 0x000fec0003800000 */
.L_x_8133:
[----:B------:R-:W-:Y:S01]  /*ac40*/  FSETP.GEU.FTZ.AND P6, PT, R12, |R19|, PT ;  /* 0x400000130c00720b */ /* 0x000fe20003fde000 */
        /* <DEDUP_REMOVED lines=20> */
[----:B---3--:R-:W-:Y:S01]  /*ad90*/  IMAD.MOV.U32 R7, RZ, RZ, R13 ;  /* 0x000000ffff077224 */ /* 0x008fe200078e000d */
[----:B------:R-:W-:-:S07]  /*ada0*/  MOV R3, 0xadc0 ;  /* 0x0000adc000037802 */ /* 0x000fce0000000f00 */
[----:B------:R-:W-:Y:S05]  /*adb0*/  CALL.REL.NOINC `($__internal_8_$__cuda_sm3x_div_rn_ftz_f32_slowpath) ;  /* 0x0000007000547944 */ /* 0x000fea0003c00000 */
[----:B------:R-:W-:-:S07]  /*adc0*/  MOV R3, R0 ;  /* 0x0000000000037202 */ /* 0x000fce0000000f00 */
.L_x_8176:
[----:B------:R-:W-:Y:S05]  /*add0*/  BSYNC B4 ;  /* 0x0000000000047941 */ /* 0x000fea0003800000 */
.L_x_8175:
        /* <DEDUP_REMOVED lines=18> */
.L_x_8178:
[----:B------:R-:W-:Y:S01]  /*af00*/  ISETP.GE.AND P0, PT, R18, RZ, PT ;  /* 0x000000ff1200720c */ /* 0x000fe20003f06270 */
[----:B------:R-:W-:-:S12]  /*af10*/  IMAD.MOV.U32 R3, RZ, RZ, 0x3fd774eb ;  /* 0x3fd774ebff037424 */ /* 0x000fd800078e00ff */
[----:B------:R-:W-:-:S04]  /*af20*/  @P0 FFMA.FTZ R0, R3, 0.93318945169448852539, -R0 ;  /* 0x3f6ee58103000823 */ /* 0x000fc80000010800 */
[----:B------:R-:W-:-:S07]  /*af30*/  @!P0 FFMA.FTZ R0, R3, 0.93318945169448852539, R0 ;  /* 0x3f6ee58103008823 */ /* 0x000fce0000010000 */
.L_x_8179:
[----:B------:R-:W-:Y:S05]  /*af40*/  BSYNC B1 ;  /* 0x0000000000017941 */ /* 0x000fea0003800000 */
.L_x_8177:
        /* <DEDUP_REMOVED lines=13> */
.L_x_8174:
        /* <DEDUP_REMOVED lines=12> */
[----:B------:R-:W-:-:S07]  /*b0e0*/  IMAD.MOV.U32 R3, RZ, RZ, R0 ;  /* 0x000000ffff037224 */ /* 0x000fce00078e0000 */
.L_x_8182:
[----:B------:R-:W-:Y:S05]  /*b0f0*/  BSYNC B4 ;  /* 0x0000000000047941 */ /* 0x000fea0003800000 */
.L_x_8181:
        /* <DEDUP_REMOVED lines=18> */
.L_x_8184:
[----:B------:R-:W-:Y:S01]  /*b220*/  ISETP.GE.AND P0, PT, R18, RZ, PT ;  /* 0x000000ff1200720c */ /* 0x000fe20003f06270 */
[----:B------:R-:W-:-:S12]  /*b230*/  IMAD.MOV.U32 R3, RZ, RZ, 0x3fd774eb ;  /* 0x3fd774ebff037424 */ /* 0x000fd800078e00ff */
[----:B------:R-:W-:-:S04]  /*b240*/  @P0 FFMA.FTZ R0, R3, 0.93318945169448852539, -R0 ;  /* 0x3f6ee58103000823 */ /* 0x000fc80000010800 */
[----:B------:R-:W-:-:S07]  /*b250*/  @!P0 FFMA.FTZ R0, R3, 0.93318945169448852539, R0 ;  /* 0x3f6ee58103008823 */ /* 0x000fce0000010000 */
.L_x_8185:
[----:B------:R-:W-:Y:S05]  /*b260*/  BSYNC B1 ;  /* 0x0000000000017941 */ /* 0x000fea0003800000 */
.L_x_8183:
        /* <DEDUP_REMOVED lines=27> */
.L_x_8173:
        /* <DEDUP_REMOVED lines=11> */
[-C--:B---3--:R-:W-:Y:S01]  /*b4d0*/  FMUL.FTZ R7, R3, R4.reuse ;  /* 0x0000000403077220 */ /* 0x088fe20000410000 */
        /* <DEDUP_REMOVED lines=20> */
[----:B------:R-:W-:Y:S05]  /*b620*/  CALL.REL.NOINC `($__internal_8_$__cuda_sm3x_div_rn_ftz_f32_slowpath) ;  /* 0x0000006800387944 */ /* 0x000fea0003c00000 */
[----:B------:R-:W-:-:S07]  /*b630*/  IMAD.MOV.U32 R3, RZ, RZ, R0 ;  /* 0x000000ffff037224 */ /* 0x000fce00078e0000 */
.L_x_8187:
[----:B------:R-:W-:Y:S05]  /*b640*/  BSYNC B4 ;  /* 0x0000000000047941 */ /* 0x000fea0003800000 */
.L_x_8186:
        /* <DEDUP_REMOVED lines=18> */
.L_x_8189:
[----:B------:R-:W-:Y:S01]  /*b770*/  ISETP.GE.AND P0, PT, R18, RZ, PT ;  /* 0x000000ff1200720c */ /* 0x000fe20003f06270 */
[----:B------:R-:W-:-:S12]  /*b780*/  HFMA2.MMA R3, -RZ, RZ, 1.9599609375, 20144 ;  /* 0x3fd774ebff037435 */ /* 0x000fd800000001ff */
[----:B------:R-:W-:-:S04]  /*b790*/  @P0 FFMA.FTZ R0, R3, 0.93318945169448852539, -R0 ;  /* 0x3f6ee58103000823 */ /* 0x000fc80000010800 */
[----:B------:R-:W-:-:S07]  /*b7a0*/  @!P0 FFMA.FTZ R0, R3, 0.93318945169448852539, R0 ;  /* 0x3f6ee58103008823 */ /* 0x000fce0000010000 */
.L_x_8190:
[----:B------:R-:W-:Y:S05]  /*b7b0*/  BSYNC B1 ;  /* 0x0000000000017941 */ /* 0x000fea0003800000 */
.L_x_8188:
        /* <DEDUP_REMOVED lines=10> */
.L_x_8180:
[----:B------:R-:W-:Y:S05]  /*b860*/  BSYNC B3 ;  /* 0x0000000000037941 */ /* 0x000fea0003800000 */
.L_x_8172:
[----:B------:R-:W-:Y:S01]  /*b870*/  ISETP.NE.AND P0, PT, R15, RZ, PT ;  /* 0x000000ff0f00720c */ /* 0x000fe20003f05270 */
[----:B------:R-:W-:Y:S01]  /*b880*/  FADD.FTZ R29, R29, 0.69314718246459960938 ;  /* 0x3f3172181d1d7421 */ /* 0x000fe20000010000 */
[----:B------:R-:W-:-:S11]  /*b890*/  FADD.FTZ R28, |R0|, -RZ ;  /* 0x800000ff001c7221 */ /* 0x000fd60000010200 */
[----:B------:R-:W-:Y:S01]  /*b8a0*/  @!P0 FADD.FTZ R29, -R29, -RZ ;  /* 0x800000ff1d1d8221 */ /* 0x000fe20000010100 */
[----:B------:R-:W-:Y:S06]  /*b8b0*/  BRA `(.L_x_8131) ;  /* 0x00000000003c7947 */ /* 0x000fec0003800000 */
.L_x_8132:
        /* <DEDUP_REMOVED lines=15> */
.L_x_8131:
[----:B------:R-:W-:Y:S05]  /*b9b0*/  BSYNC B0 ;  /* 0x0000000000007941 */ /* 0x000fea0003800000 */
.L_x_8130:
[----:B------:R-:W-:Y:S01]  /*b9c0*/  VIADD R3, R2, 0x180 ;  /* 0x0000018002037836 */ /* 0x000fe20000000000 */
[----:B------:R-:W-:Y:S01]  /*b9d0*/  BSSY B0, `(.L_x_8191) ;  /* 0x0000283000007945 */ /* 0x000fe20003800000 */
[----:B------:R-:W-:-:S03]  /*b9e0*/  IMAD.MOV.U32 R26, RZ, RZ, RZ ;  /* 0x000000ffff1a7224 */ /* 0x000fc600078e00ff */
        /* <DEDUP_REMOVED lines=29> */
[----:B----4-:R-:W-:Y:S02]  /*bbc0*/  IADD3 R13, -R7, 0x7e800000, RZ ;  /* 0x7e800000070d7810 */ /* 0x010fe40007ffe1ff */
        /* <DEDUP_REMOVED lines=79> */
.L_x_8200:
        /* <DEDUP_REMOVED lines=10> */
.L_x_8202:
[----:B------:R-:W-:-:S04]  /*c160*/  FADD.FTZ R3, -R0, R7 ;  /* 0x0000000700037221 */ /* 0x000fc80000010100 */
[----:B------:R-:W-:-:S07]  /*c170*/  FMUL.FTZ R3, R3, 0.5 ;  /* 0x3f00000003037820 */ /* 0x000fce0000410000 */
.L_x_8203:
[----:B------:R-:W-:Y:S05]  /*c180*/  BSYNC B2 ;  /* 0x0000000000027941 */ /* 0x000fea0003800000 */
.L_x_8201:
        /* <DEDUP_REMOVED lines=11> */
.L_x_8205:
[----:B------:R-:W-:-:S04]  /*c240*/  FADD.FTZ R6, R4, -R9 ;  /* 0x8000000904067221 */ /* 0x000fc80000010000 */
[----:B------:R-:W-:-:S07]  /*c250*/  FMUL.FTZ R6, R6, 0.5 ;  /* 0x3f00000006067820 */ /* 0x000fce0000410000 */
.L_x_8206:
[----:B------:R-:W-:Y:S05]  /*c260*/  BSYNC B2 ;  /* 0x0000000000027941 */ /* 0x000fea0003800000 */
.L_x_8204:
        /* <DEDUP_REMOVED lines=35> */
.L_x_8199:
[----:B------:R0:W1:Y:S02]  /*c4a0*/  MUFU.SQRT R27, R14 ;  /* 0x0000000e001b7308 */ /* 0x0000640000002000 */
.L_x_8198:
[----:B------:R-:W-:Y:S05]  /*c4b0*/  BSYNC B1 ;  /* 0x0000000000017941 */ /* 0x000fea0003800000 */
.L_x_8197:
        /* <DEDUP_REMOVED lines=24> */
.L_x_8213:
[----:B------:R-:W-:-:S04]  /*c640*/  FADD.FTZ R0, -R0, R7 ;  /* 0x0000000700007221 */ /* 0x000fc80000010100 */
[----:B------:R-:W-:-:S07]  /*c650*/  FMUL.FTZ R0, R0, 0.5 ;  /* 0x3f00000000007820 */ /* 0x000fce0000410000 */
.L_x_8214:
[----:B------:R-:W-:Y:S05]  /*c660*/  BSYNC B2 ;  /* 0x0000000000027941 */ /* 0x000fea0003800000 */
.L_x_8212:
        /* <DEDUP_REMOVED lines=10> */
.L_x_8216:
[----:B------:R-:W-:-:S04]  /*c710*/  FADD.FTZ R4, -R5, R4 ;  /* 0x0000000405047221 */ /* 0x000fc80000010100 */
[----:B------:R-:W-:-:S07]  /*c720*/  FMUL.FTZ R5, R4, 0.5 ;  /* 0x3f00000004057820 */ /* 0x000fce0000410000 */
.L_x_8217:
[----:B------:R-:W-:Y:S05]  /*c730*/  BSYNC B2 ;  /* 0x0000000000027941 */ /* 0x000fea0003800000 */
.L_x_8215:
[----:B------:R-:W-:Y:S01]  /*c740*/  FADD.FTZ R0, R5, R0 ;  /* 0x0000000005007221 */ /* 0x000fe20000010000 */
[----:B------:R-:W-:Y:S01]  /*c750*/  FADD.FTZ R13, R12, R13 ;  /* 0x0000000d0c0d7221 */ /* 0x000fe20000010000 */
[----:B------:R-:W-:-:S03]  /*c760*/  PLOP3.LUT P0, PT, PT, PT, PT, 0x80, 0x0 ;  /* 0x000000000000781c */ /* 0x000fc60003f0f070 */
[----:B------:R-:W-:-:S06]  /*c770*/  FMUL.FTZ R13, R13, R0 ;  /* 0x000000000d0d7220 */ /* 0x000fcc0000410000 */
[----:B------:R-:W4:Y:S01]  /*c780*/  MUFU.SQRT R13, R13 ;  /* 0x0000000d000d7308 */ /* 0x000f220000002000 */
[----:B------:R-:W-:Y:S05]  /*c790*/  BRA `(.L_x_8209) ;  /* 0x0000000000687947 */ /* 0x000fea0003800000 */
.L_x_8211:
        /* <DEDUP_REMOVED lines=15> */
.L_x_8210:
        /* <DEDUP_REMOVED lines=8> */
.L_x_8208:
[----:B------:R-:W-:Y:S01]  /*c910*/  PLOP3.LUT P0, PT, PT, PT, PT, 0x80, 0x0 ;  /* 0x000000000000781c */ /* 0x000fe20003f0f070 */
[----:B------:R-:W-:Y:S01]  /*c920*/  FMUL.FTZ R13, R13, 16777216 ;  /* 0x4b8000000d0d7820 */ /* 0x000fe20000410000 */
[----:B------:R-:W-:-:S11]  /*c930*/  FMUL.FTZ R12, R12, 16777216 ;  /* 0x4b8000000c0c7820 */ /* 0x000fd60000410000 */
.L_x_8209:
[----:B------:R-:W-:Y:S05]  /*c940*/  BSYNC B1 ;  /* 0x0000000000017941 */ /* 0x000fea0003800000 */
.L_x_8207:
        /* <DEDUP_REMOVED lines=33> */
.L_x_8220:
        /* <DEDUP_REMOVED lines=28> */
.L_x_8219:
        /* <DEDUP_REMOVED lines=21> */
.L_x_8224:
[----:B------:R-:W-:Y:S05]  /*ce70*/  BSYNC B4 ;  /* 0x0000000000047941 */ /* 0x000fea0003800000 */
.L_x_8223:
        /* <DEDUP_REMOVED lines=18> */
.L_x_8226:
[----:B------:R-:W-:Y:S01]  /*cfa0*/  ISETP.GE.AND P0, PT, R12, RZ, PT ;  /* 0x000000ff0c00720c */ /* 0x000fe20003f06270 */
[----:B------:R-:W-:-:S12]  /*cfb0*/  HFMA2.MMA R3, -RZ, RZ, 1.9599609375, 20144 ;  /* 0x3fd774ebff037435 */ /* 0x000fd800000001ff */
[----:B------:R-:W-:-:S04]  /*cfc0*/  @P0 FFMA.FTZ R0, R3, 0.93318945169448852539, -R0 ;  /* 0x3f6ee58103000823 */ /* 0x000fc80000010800 */
[----:B------:R-:W-:-:S07]  /*cfd0*/  @!P0 FFMA.FTZ R0, R3, 0.93318945169448852539, R0 ;  /* 0x3f6ee58103008823 */ /* 0x000fce0000010000 */
.L_x_8227:
[----:B------:R-:W-:Y:S05]  /*cfe0*/  BSYNC B1 ;  /* 0x0000000000017941 */ /* 0x000fea0003800000 */
.L_x_8225:
        /* <DEDUP_REMOVED lines=11> */
.L_x_8222:
        /* <DEDUP_REMOVED lines=18> */
.L_x_8229:
[----:B------:R-:W-:Y:S05]  /*d1c0*/  BSYNC B4 ;  /* 0x0000000000047941 */ /* 0x000fea0003800000 */
.L_x_8228:
        /* <DEDUP_REMOVED lines=18> */
.L_x_8231:
[----:B------:R-:W-:Y:S01]  /*d2f0*/  ISETP.GE.AND P0, PT, R12, RZ, PT ;  /* 0x000000ff0c00720c */ /* 0x000fe20003f06270 */
[----:B------:R-:W-:-:S12]  /*d300*/  IMAD.MOV.U32 R3, RZ, RZ, 0x3fd774eb ;  /* 0x3fd774ebff037424 */ /* 0x000fd800078e00ff */
[----:B------:R-:W-:-:S04]  /*d310*/  @P0 FFMA.FTZ R0, R3, 0.93318945169448852539, -R0 ;  /* 0x3f6ee58103000823 */ /* 0x000fc80000010800 */
[----:B------:R-:W-:-:S07]  /*d320*/  @!P0 FFMA.FTZ R0, R3, 0.93318945169448852539, R0 ;  /* 0x3f6ee58103008823 */ /* 0x000fce0000010000 */
.L_x_8232:
[----:B------:R-:W-:Y:S05]  /*d330*/  BSYNC B1 ;  /* 0x0000000000017941 */ /* 0x000fea0003800000 */
.L_x_8230:
        /* <DEDUP_REMOVED lines=10> */
.L_x_8221:
[----:B------:R-:W-:Y:S05]  /*d3e0*/  BSYNC B3 ;  /* 0x0000000000037941 */ /* 0x000fea0003800000 */
.L_x_8218:
[----:B------:R-:W-:-:S13]  /*d3f0*/  ISETP.NE.AND P0, PT, R15, RZ, PT ;  /* 0x000000ff0f00720c */ /* 0x000fda0003f05270 */
[----:B-1----:R-:W-:Y:S01]  /*d400*/  @!P0 FADD.FTZ R27, -R27, -RZ ;  /* 0x800000ff1b1b8221 */ /* 0x002fe20000010100 */
[----:B------:R-:W-:Y:S06]  /*d410*/  BRA `(.L_x_8192) ;  /* 0x0000000c00787947 */ /* 0x000fec0003800000 */
.L_x_8196:
[----:B------:R-:W-:Y:S01]  /*d420*/  FADD.FTZ R22, -R22, 6.1232342629258392722e-17 ;  /* 0x248d313216167421 */ /* 0x000fe20000010100 */
[----:B------:R-:W-:-:S03]  /*d430*/  FADD.FTZ R27, -R23, -RZ ;  /* 0x800000ff171b7221 */ /* 0x000fc60000010100 */
[----:B------:R-:W-:Y:S01]  /*d440*/  FADD.FTZ R26, R22, 1.5707963705062866211 ;  /* 0x3fc90fdb161a7421 */ /* 0x000fe20000010000 */
[----:B------:R-:W-:Y:S06]  /*d450*/  BRA `(.L_x_8192) ;  /* 0x0000000c00687947 */ /* 0x000fec0003800000 */
.L_x_8195:
[----:B------:R-:W-:Y:S01]  /*d460*/  HFMA2.MMA R26, -RZ, RZ, 0, 0 ;  /* 0x00000000ff1a7435 */ /* 0x000fe200000001ff */
[----:B------:R-:W-:Y:S01]  /*d470*/  FADD.FTZ R27, -R23, -RZ ;  /* 0x800000ff171b7221 */ /* 0x000fe20000010100 */
[----:B------:R-:W-:Y:S09]  /*d480*/  BRA `(.L_x_8192) ;  /* 0x0000000c005c7947 */ /* 0x000ff20003800000 */
.L_x_8194:
        /* <DEDUP_REMOVED lines=25> */
.L_x_8237:
[----:B------:R-:W-:Y:S05]  /*d620*/  BSYNC B4 ;  /* 0x0000000000047941 */ /* 0x000fea0003800000 */
.L_x_8236:
        /* <DEDUP_REMOVED lines=18> */
.L_x_8239:
[----:B------:R-:W-:Y:S01]  /*d750*/  ISETP.GE.AND P0, PT, R22, RZ, PT ;  /* 0x000000ff1600720c */ /* 0x000fe20003f06270 */
[----:B------:R-:W-:-:S12]  /*d760*/  IMAD.MOV.U32 R3, RZ, RZ, 0x3fd774eb ;  /* 0x3fd774ebff037424 */ /* 0x000fd800078e00ff */
[----:B------:R-:W-:-:S04]  /*d770*/  @P0 FFMA.FTZ R0, R3, 0.93318945169448852539, -R0 ;  /* 0x3f6ee58103000823 */ /* 0x000fc80000010800 */
[----:B------:R-:W-:-:S07]  /*d780*/  @!P0 FFMA.FTZ R0, R3, 0.93318945169448852539, R0 ;  /* 0x3f6ee58103008823 */ /* 0x000fce0000010000 */
.L_x_8240:
[----:B------:R-:W-:Y:S05]  /*d790*/  BSYNC B1 ;  /* 0x0000000000017941 */ /* 0x000fea0003800000 */
.L_x_8238:
        /* <DEDUP_REMOVED lines=13> */
.L_x_8235:
        /* <DEDUP_REMOVED lines=13> */
.L_x_8243:
[----:B------:R-:W-:Y:S05]  /*d940*/  BSYNC B4 ;  /* 0x0000000000047941 */ /* 0x000fea0003800000 */
.L_x_8242:
        /* <DEDUP_REMOVED lines=18> */
.L_x_8245:
[----:B------:R-:W-:Y:S01]  /*da70*/  ISETP.GE.AND P0, PT, R22, RZ, PT ;  /* 0x000000ff1600720c */ /* 0x000fe20003f06270 */
[----:B------:R-:W-:-:S12]  /*da80*/  IMAD.MOV.U32 R3, RZ, RZ, 0x3fd774eb ;  /* 0x3fd774ebff037424 */ /* 0x000fd800078e00ff */
[----:B------:R-:W-:-:S04]  /*da90*/  @P0 FFMA.FTZ R0, R3, 0.93318945169448852539, -R0 ;  /* 0x3f6ee58103000823 */ /* 0x000fc80000010800 */
[----:B------:R-:W-:-:S07]  /*daa0*/  @!P0 FFMA.FTZ R0, R3, 0.93318945169448852539, R0 ;  /* 0x3f6ee58103008823 */ /* 0x000fce0000010000 */
.L_x_8246:
[----:B------:R-:W-:Y:S05]  /*dab0*/  BSYNC B1 ;  /* 0x0000000000017941 */ /* 0x000fea0003800000 */
.L_x_8244:
        /* <DEDUP_REMOVED lines=27> */
.L_x_8234:
        /* <DEDUP_REMOVED lines=34> */
.L_x_8248:
[----:B------:R-:W-:Y:S05]  /*de90*/  BSYNC B4 ;  /* 0x0000000000047941 */ /* 0x000fea0003800000 */
.L_x_8247:
        /* <DEDUP_REMOVED lines=18> */
.L_x_8250:
[----:B------:R-:W-:Y:S01]  /*dfc0*/  ISETP.GE.AND P0, PT, R22, RZ, PT ;  /* 0x000000ff1600720c */ /* 0x000fe20003f06270 */
[----:B------:R-:W-:-:S12]  /*dfd0*/  IMAD.MOV.U32 R3, RZ, RZ, 0x3fd774eb ;  /* 0x3fd774ebff037424 */ /* 0x000fd800078e00ff */
[----:B------:R-:W-:-:S04]  /*dfe0*/  @P0 FFMA.FTZ R0, R3, 0.93318945169448852539, -R0 ;  /* 0x3f6ee58103000823 */ /* 0x000fc80000010800 */
[----:B------:R-:W-:-:S07]  /*dff0*/  @!P0 FFMA.FTZ R0, R3, 0.93318945169448852539, R0 ;  /* 0x3f6ee58103008823 */ /* 0x000fce0000010000 */
.L_x_8251:
[----:B------:R-:W-:Y:S05]  /*e000*/  BSYNC B1 ;  /* 0x0000000000017941 */ /* 0x000fea0003800000 */
.L_x_8249:
        /* <DEDUP_REMOVED lines=10> */
.L_x_8241:
[----:B------:R-:W-:Y:S05]  /*e0b0*/  BSYNC B3 ;  /* 0x0000000000037941 */ /* 0x000fea0003800000 */
.L_x_8233:
[----:B------:R-:W-:Y:S01]  /*e0c0*/  ISETP.NE.AND P0, PT, R15, RZ, PT ;  /* 0x000000ff0f00720c */ /* 0x000fe20003f05270 */
[----:B------:R-:W-:Y:S01]  /*e0d0*/  FADD.FTZ R27, R27, 0.69314718246459960938 ;  /* 0x3f3172181b1b7421 */ /* 0x000fe20000010000 */
[----:B------:R-:W-:-:S11]  /*e0e0*/  FADD.FTZ R26, |R0|, -RZ ;  /* 0x800000ff001a7221 */ /* 0x000fd60000010200 */
[----:B------:R-:W-:Y:S01]  /*e0f0*/  @!P0 FADD.FTZ R27, -R27, -RZ ;  /* 0x800000ff1b1b8221 */ /* 0x000fe20000010100 */
[----:B------:R-:W-:Y:S06]  /*e100*/  BRA `(.L_x_8192) ;  /* 0x00000000003c7947 */ /* 0x000fec0003800000 */
.L_x_8193:
        /* <DEDUP_REMOVED lines=15> */
.L_x_8192:
[----:B------:R-:W-:Y:S05]  /*e200*/  BSYNC B0 ;  /* 0x0000000000007941 */ /* 0x000fea0003800000 */
.L_x_8191:
        /* <DEDUP_REMOVED lines=9> */
[----:B-----5:R-:W-:-:S04]  /*e2a0*/  IMAD R0, R31, 0x200, R0 ;  /* 0x000002001f007824 */ /* 0x020fc800078e0200 */
[----:B------:R-:W-:Y:S01]  /*e2b0*/  IMAD R3, R0, UR4, RZ ;  /* 0x0000000400037c24 */ /* 0x000fe2000f8e02ff */
[----:B------:R-:W-:-:S04]  /*e2c0*/  MOV R0, R2 ;  /* 0x0000000200007202 */ /* 0x000fc80000000f00 */
        /* <DEDUP_REMOVED lines=16> */
.L_x_8258:
[----:B------:R-:W0:Y:S01]  /*e3d0*/  F2I.S64.TRUNC R10, R10 ;  /* 0x0000000a000a7311 */ /* 0x000e22000020d900 */
[----:B------:R-:W-:Y:S01]  /*e3e0*/  MOV R2, R16 ;  /* 0x0000001000027202 */ /* 0x000fe20000000f00 */
[----:B0-----:R-:W-:-:S05]  /*e3f0*/  IMAD.MOV.U32 R3, RZ, RZ, R10 ;  /* 0x000000ffff037224 */ /* 0x001fca00078e000a */
[----:B------:R0:W-:Y:S01]  /*e400*/  STG.E.U8 desc[UR36][R8.64], R3 ;  /* 0x0000000308007986 */ /* 0x0001e2000c101124 */
[----:B------:R-:W-:Y:S05]  /*e410*/  BRA `(.L_x_8260) ;  /* 0x0000000c00947947 */ /* 0x000fea0003800000 */
.L_x_8257:
        /* <DEDUP_REMOVED lines=10> */
.L_x_8262:
[----:B------:R-:W0:Y:S01]  /*e4c0*/  F2I.FTZ.TRUNC.NTZ R3, R10 ;  /* 0x0000000a00037305 */ /* 0x000e22000021f100 */
[----:B------:R-:W-:Y:S01]  /*e4d0*/  IMAD.MOV.U32 R2, RZ, RZ, R16 ;  /* 0x000000ffff027224 */ /* 0x000fe200078e0010 */
[----:B0-----:R0:W-:Y:S01]  /*e4e0*/  STG.E desc[UR36][R8.64], R3 ;  /* 0x0000000308007986 */ /* 0x0011e2000c101924 */
[----:B------:R-:W-:Y:S05]  /*e4f0*/  BRA `(.L_x_8260) ;  /* 0x0000000c005c7947 */ /* 0x000fea0003800000 */
.L_x_8261:
[----:B------:R-:W0:Y:S01]  /*e500*/  F2I.FTZ.TRUNC.NTZ R3, R10 ;  /* 0x0000000a00037305 */ /* 0x000e22000021f100 */
[----:B------:R-:W-:Y:S01]  /*e510*/  IMAD.MOV.U32 R2, RZ, RZ, R16 ;  /* 0x000000ffff027224 */ /* 0x000fe200078e0010 */
[----:B0-----:R0:W-:Y:S01]  /*e520*/  STG.E.U16 desc[UR36][R8.64], R3 ;  /* 0x0000000308007986 */ /* 0x0011e2000c101524 */
[----:B------:R-:W-:Y:S05]  /*e530*/  BRA `(.L_x_8260) ;  /* 0x0000000c004c7947 */ /* 0x000fea0003800000 */
.L_x_8256:
[----:B------:R-:W-:-:S13]  /*e540*/  ISETP.GT.AND P0, PT, R0, 0x6, PT ;  /* 0x000000060000780c */ /* 0x000fda0003f04270 */
[----:B------:R-:W-:Y:S05]  /*e550*/  @P0 BRA `(.L_x_8263) ;  /* 0x00000000002c0947 */ /* 0x000fea0003800000 */
[----:B------:R-:W-:-:S13]  /*e560*/  ISETP.NE.AND P0, PT, R0, 0x5, PT ;  /* 0x000000050000780c */ /* 0x000fda0003f05270 */
[----:B------:R-:W-:Y:S05]  /*e570*/  @!P0 BRA `(.L_x_8264) ;  /* 0x0000000000148947 */ /* 0x000fea0003800000 */
[----:B------:R-:W-:-:S13]  /*e580*/  ISETP.NE.AND P0, PT, R0, 0x6, PT ;  /* 0x000000060000780c */ /* 0x000fda0003f05270 */
[----:B------:R-:W-:Y:S05]  /*e590*/  @P0 BRA `(.L_x_8259) ;  /* 0x0000000800d00947 */ /* 0x000fea0003800000 */
[----:B------:R0:W-:Y:S01]  /*e5a0*/  STG.E desc[UR36][R8.64], R10 ;  /* 0x0000000a08007986 */ /* 0x0001e2000c101924 */
[----:B------:R-:W-:Y:S01]  /*e5b0*/  MOV R2, R16 ;  /* 0x0000001000027202 */ /* 0x000fe20000000f00 */
[----:B------:R-:W-:Y:S06]  /*e5c0*/  BRA `(.L_x_8260) ;  /* 0x0000000c00287947 */ /* 0x000fec0003800000 */
.L_x_8264:
[----:B------:R-:W-:Y:S01]  /*e5d0*/  F2FP.F16.F32.PACK_AB R10, RZ, R10 ;  /* 0x0000000aff0a723e */ /* 0x000fe200000000ff */
[----:B------:R-:W-:-:S04]  /*e5e0*/  IMAD.MOV.U32 R2, RZ, RZ, R16 ;  /* 0x000000ffff027224 */ /* 0x000fc800078e0010 */
[----:B------:R0:W-:Y:S01]  /*e5f0*/  STG.E.U16 desc[UR36][R8.64], R10 ;  /* 0x0000000a08007986 */ /* 0x0001e2000c101524 */
[----:B------:R-:W-:Y:S05]  /*e600*/  BRA `(.L_x_8260) ;  /* 0x0000000c00187947 */ /* 0x000fea0003800000 */
.L_x_8263:
[----:B------:R-:W-:-:S13]  /*e610*/  ISETP.NE.AND P0, PT, R0, 0x7, PT ;  /* 0x000000070000780c */ /* 0x000fda0003f05270 */
[----:B------:R-:W-:Y:S05]  /*e620*/  @!P0 BRA `(.L_x_8265) ;  /* 0x00000000002c8947 */ /* 0x000fea0003800000 */
[----:B------:R-:W-:-:S13]  /*e630*/  ISETP.NE.AND P0, PT, R0, 0x8, PT ;  /* 0x000000080000780c */ /* 0x000fda0003f05270 */
[----:B------:R-:W-:Y:S05]  /*e640*/  @!P0 BRA `(.L_x_8266) ;  /* 0x0000000000148947 */ /* 0x000fea0003800000 */
[----:B------:R-:W-:-:S13]  /*e650*/  ISETP.NE.AND P0, PT, R0, 0x9, PT ;  /* 0x000000090000780c */ /* 0x000fda0003f05270 */
[----:B------:R-:W-:Y:S05]  /*e660*/  @P0 BRA `(.L_x_8259) ;  /* 0x00000008009c0947 */ /* 0x000fea0003800000 */
[----:B------:R1:W-:Y:S01]  /*e670*/  STG.E.64 desc[UR36][R8.64], R10 ;  /* 0x0000000a08007986 */ /* 0x0003e2000c101b24 */
[----:B------:R-:W-:Y:S01]  /*e680*/  IMAD.MOV.U32 R2, RZ, RZ, R16 ;  /* 0x000000ffff027224 */ /* 0x000fe200078e0010 */
[----:B------:R-:W-:Y:S06]  /*e690*/  BRA `(.L_x_8260) ;  /* 0x0000000800f47947 */ /* 0x000fec0003800000 */
.L_x_8266:
[----:B------:R-:W-:Y:S01]  /*e6a0*/  F2FP.F16.F32.PACK_AB R3, R11, R10 ;  /* 0x0000000a0b03723e */ /* 0x000fe200000000ff */
[----:B------:R-:W-:-:S04]  /*e6b0*/  IMAD.MOV.U32 R2, RZ, RZ, R16 ;  /* 0x000000ffff027224 */ /* 0x000fc800078e0010 */
[----:B------:R0:W-:Y:S01]  /*e6c0*/  STG.E desc[UR36][R8.64], R3 ;  /* 0x0000000308007986 */ /* 0x0001e2000c101924 */
[----:B------:R-:W-:Y:S05]  /*e6d0*/  BRA `(.L_x_8260) ;  /* 0x0000000800e47947 */ /* 0x000fea0003800000 */
.L_x_8265:
[----:B------:R-:W-:Y:S01]  /*e6e0*/  FMUL.FTZ R4, R10, 1 ;  /* 0x3f8000000a047820 */ /* 0x000fe20000410000 */
[----:B------:R-:W-:-:S05]  /*e6f0*/  MOV R2, R16 ;  /* 0x0000001000027202 */ /* 0x000fca0000000f00 */
[----:B------:R-:W0:Y:S02]  /*e700*/  F2F.F64.F32 R4, R4 ;  /* 0x0000000400047310 */ /* 0x000e240000201800 */
[----:B0-----:R0:W-:Y:S01]  /*e710*/  STG.E.64 desc[UR36][R8.64], R4 ;  /* 0x0000000408007986 */ /* 0x0011e2000c101b24 */
[----:B------:R-:W-:Y:S05]  /*e720*/  BRA `(.L_x_8260) ;  /* 0x0000000800d07947 */ /* 0x000fea0003800000 */
.L_x_8255:
        /* <DEDUP_REMOVED lines=9> */
[----:B------:R-:W-:Y:S01]  /*e7c0*/  IMAD.MOV.U32 R2, RZ, RZ, R16 ;  /* 0x000000ffff027224 */ /* 0x000fe200078e0010 */
[----:B------:R-:W-:-:S04]  /*e7d0*/  FSETP.NEU.FTZ.AND P1, PT, R11, RZ, PT ;  /* 0x000000ff0b00720b */ /* 0x000fc80003f3d000 */
[----:B------:R-:W-:-:S04]  /*e7e0*/  PLOP3.LUT P0, PT, P0, P1, PT, 0xa8, 0x0 ;  /* 0x000000000000781c */ /* 0x000fc80000703570 */
[----:B------:R-:W-:-:S05]  /*e7f0*/  SEL R3, RZ, 0x1, !P0 ;  /* 0x00000001ff037807 */ /* 0x000fca0004000000 */
[----:B------:R0:W-:Y:S01]  /*e800*/  STG.E.U8 desc[UR36][R8.64], R3 ;  /* 0x0000000308007986 */ /* 0x0001e2000c101124 */
[----:B------:R-:W-:Y:S05]  /*e810*/  BRA `(.L_x_8260) ;  /* 0x0000000800947947 */ /* 0x000fea0003800000 */
.L_x_8269:
[----:B------:R-:W-:Y:S01]  /*e820*/  FMUL.FTZ R6, R11, 1 ;  /* 0x3f8000000b067820 */ /* 0x000fe20000410000 */
[----:B------:R-:W-:Y:S01]  /*e830*/  FMUL.FTZ R4, R10, 1 ;  /* 0x3f8000000a047820 */ /* 0x000fe20000410000 */
[----:B------:R-:W-:-:S04]  /*e840*/  IMAD.MOV.U32 R2, RZ, RZ, R16 ;  /* 0x000000ffff027224 */ /* 0x000fc800078e0010 */
[----:B--23--:R-:W-:Y:S08]  /*e850*/  F2F.F64.F32 R6, R6 ;  /* 0x0000000600067310 */ /* 0x00cff00000201800 */
[----:B------:R-:W0:Y:S02]  /*e860*/  F2F.F64.F32 R4, R4 ;  /* 0x0000000400047310 */ /* 0x000e240000201800 */
[----:B0-----:R0:W-:Y:S01]  /*e870*/  STG.E.128 desc[UR36][R8.64], R4 ;  /* 0x0000000408007986 */ /* 0x0011e2000c101d24 */
[----:B------:R-:W-:Y:S05]  /*e880*/  BRA `(.L_x_8260) ;  /* 0x0000000800787947 */ /* 0x000fea0003800000 */
.L_x_8268:
        /* <DEDUP_REMOVED lines=20> */
.L_x_8273:
[----:B------:R-:W-:Y:S05]  /*e9d0*/  BSYNC B0 ;  /* 0x0000000000007941 */ /* 0x000fea0003800000 */
.L_x_8272:
[----:B------:R-:W-:Y:S01]  /*e9e0*/  LOP3.LUT R5, R0, R5, RZ, 0xfc, !PT ;  /* 0x0000000500057212 */ /* 0x000fe200078efcff */
[----:B------:R-:W-:-:S04]  /*e9f0*/  IMAD.MOV.U32 R2, RZ, RZ, R16 ;  /* 0x000000ffff027224 */ /* 0x000fc800078e0010 */
[----:B------:R0:W-:Y:S01]  /*ea00*/  STG.E.U8 desc[UR36][R8.64], R5 ;  /* 0x0000000508007986 */ /* 0x0001e2000c101124 */
[----:B------:R-:W-:Y:S05]  /*ea10*/  BRA `(.L_x_8260) ;  /* 0x0000000800147947 */ /* 0x000fea0003800000 */
.L_x_8271:
[----:B------:R-:W-:Y:S01]  /*ea20*/  LOP3.LUT R2, R10, 0x7fffffff, RZ, 0xc0, !PT ;  /* 0x7fffffff0a027812 */ /* 0x000fe200078ec0ff */
        /* <DEDUP_REMOVED lines=11> */
.L_x_8275:
[----:B------:R-:W-:Y:S01]  /*eae0*/  IMAD.MOV.U32 R0, RZ, RZ, 0x7f ;  /* 0x0000007fff007424 */ /* 0x000fe200078e00ff */
[----:B------:R-:W-:-:S04]  /*eaf0*/  ISETP.GT.U32.AND P0, PT, R2, 0x7f800000, PT ;  /* 0x7f8000000200780c */ /* 0x000fc80003f04070 */
[----:B------:R-:W-:-:S09]  /*eb00*/  SEL R0, R0, 0x7c, P0 ;  /* 0x0000007c00007807 */ /* 0x000fd20000000000 */
.L_x_8276:
[----:B------:R-:W-:Y:S05]  /*eb10*/  BSYNC B0 ;  /* 0x0000000000007941 */ /* 0x000fea0003800000 */
.L_x_8274:
[----:B------:R-:W-:Y:S02]  /*eb20*/  LOP3.LUT R10, R10, 0x80000000, RZ, 0xc0, !PT ;  /* 0x800000000a0a7812 */ /* 0x000fe400078ec0ff */
[----:B------:R-:W-:Y:S02]  /*eb30*/  MOV R2, R16 ;  /* 0x0000001000027202 */ /* 0x000fe40000000f00 */
[----:B------:R-:W-:-:S04]  /*eb40*/  SHF.R.U32.HI R3, RZ, 0x18, R10 ;  /* 0x00000018ff037819 */ /* 0x000fc8000001160a */
[----:B------:R-:W-:-:S05]  /*eb50*/  LOP3.LUT R3, R0, R3, RZ, 0xfc, !PT ;  /* 0x0000000300037212 */ /* 0x000fca00078efcff */
[----:B------:R0:W-:Y:S01]  /*eb60*/  STG.E.U8 desc[UR36][R8.64], R3 ;  /* 0x0000000308007986 */ /* 0x0001e2000c101124 */
[----:B------:R-:W-:Y:S05]  /*eb70*/  BRA `(.L_x_8260) ;  /* 0x0000000400bc7947 */ /* 0x000fea0003800000 */
.L_x_8270:
[----:B------:R-:W-:Y:S01]  /*eb80*/  F2FP.BF16.F32.PACK_AB R10, RZ, R10 ;  /* 0x0000000aff0a723e */ /* 0x000fe200000010ff */
[----:B------:R-:W-:-:S04]  /*eb90*/  IMAD.MOV.U32 R2, RZ, RZ, R16 ;  /* 0x000000ffff027224 */ /* 0x000fc800078e0010 */
[----:B------:R0:W-:Y:S01]  /*eba0*/  STG.E.U16 desc[UR36][R8.64], R10 ;  /* 0x0000000a08007986 */ /* 0x0001e2000c101524 */
[----:B------:R-:W-:Y:S05]  /*ebb0*/  BRA `(.L_x_8260) ;  /* 0x0000000400ac7947 */ /* 0x000fea0003800000 */
.L_x_8267:
        /* <DEDUP_REMOVED lines=12> */
.L_x_8279:
        /* <DEDUP_REMOVED lines=16> */
.L_x_8282:
[----:B------:R-:W-:-:S04]  /*ed80*/  LOP3.LUT R10, R10, 0x80000000, RZ, 0xc0, !PT ;  /* 0x800000000a0a7812 */ /* 0x000fc800078ec0ff */
[----:B------:R-:W-:-:S04]  /*ed90*/  SHF.R.U32.HI R3, RZ, 0x18, R10 ;  /* 0x00000018ff037819 */ /* 0x000fc8000001160a */
[----:B------:R-:W-:-:S04]  /*eda0*/  LOP3.LUT R0, R0, R3, RZ, 0xfc, !PT ;  /* 0x0000000300007212 */ /* 0x000fc800078efcff */
[----:B------:R-:W-:-:S07]  /*edb0*/  PRMT R4, R0, 0x7610, R4 ;  /* 0x0000761000047816 */ /* 0x000fce0000000004 */
.L_x_8281:
[----:B------:R-:W-:Y:S05]  /*edc0*/  BSYNC B0 ;  /* 0x0000000000007941 */ /* 0x000fea0003800000 */
.L_x_8280:
[----:B------:R0:W-:Y:S01]  /*edd0*/  STG.E.U8 desc[UR36][R8.64], R4 ;  /* 0x0000000408007986 */ /* 0x0001e2000c101124 */
[----:B------:R-:W-:Y:S01]  /*ede0*/  MOV R2, R16 ;  /* 0x0000001000027202 */ /* 0x000fe20000000f00 */
[----:B------:R-:W-:Y:S06]  /*edf0*/  BRA `(.L_x_8260) ;  /* 0x00000004001c7947 */ /* 0x000fec0003800000 */
.L_x_8278:
        /* <DEDUP_REMOVED lines=16> */
.L_x_8285:
[----:B------:R-:W-:-:S04]  /*ef00*/  LOP3.LUT R10, R10, 0x80000000, RZ, 0xc0, !PT ;  /* 0x800000000a0a7812 */ /* 0x000fc800078ec0ff */
[----:B------:R-:W-:-:S04]  /*ef10*/  SHF.R.U32.HI R3, RZ, 0x18, R10 ;  /* 0x00000018ff037819 */ /* 0x000fc8000001160a */
[----:B------:R-:W-:-:S04]  /*ef20*/  LOP3.LUT R0, R0, R3, RZ, 0xfc, !PT ;  /* 0x0000000300007212 */ /* 0x000fc800078efcff */
[----:B------:R-:W-:-:S07]  /*ef30*/  PRMT R4, R0, 0x7610, R4 ;  /* 0x0000761000047816 */ /* 0x000fce0000000004 */
.L_x_8284:
[----:B------:R-:W-:Y:S05]  /*ef40*/  BSYNC B0 ;  /* 0x0000000000007941 */ /* 0x000fea0003800000 */
.L_x_8283:
[----:B------:R0:W-:Y:S01]  /*ef50*/  STG.E.U8 desc[UR36][R8.64], R4 ;  /* 0x0000000408007986 */ /* 0x0001e2000c101124 */
[----:B------:R-:W-:Y:S01]  /*ef60*/  IMAD.MOV.U32 R2, RZ, RZ, R16 ;  /* 0x000000ffff027224 */ /* 0x000fe200078e0010 */
[----:B------:R-:W-:Y:S06]  /*ef70*/  BRA `(.L_x_8260) ;  /* 0x0000000000bc7947 */ /* 0x000fec0003800000 */
.L_x_8277:
        /* <DEDUP_REMOVED lines=17> */
[----:B------:R-:W-:Y:S02]  /*f090*/  @!P0 IMAD.MOV R0, RZ, RZ, R2 ;  /* 0x000000ffff008224 */ /* 0x000fe400078e0202 */
[----:B------:R-:W-:Y:S02]  /*f0a0*/  IMAD.MOV.U32 R2, RZ, RZ, R16 ;  /* 0x000000ffff027224 */ /* 0x000fe400078e0010 */
[----:B------:R-:W-:-:S05]  /*f0b0*/  @P2 IMAD.MOV.U32 R3, RZ, RZ, R0 ;  /* 0x000000ffff032224 */ /* 0x000fca00078e0000 */
[----:B------:R0:W-:Y:S01]  /*f0c0*/  STG.E.U8 desc[UR36][R8.64], R3 ;  /* 0x0000000308007986 */ /* 0x0001e2000c101124 */
[----:B------:R-:W-:Y:S05]  /*f0d0*/  BRA `(.L_x_8260) ;  /* 0x0000000000647947 */ /* 0x000fea0003800000 */
.L_x_8259:
[----:B------:R-:W-:Y:S01]  /*f0e0*/  MOV R2, 0x0 ;  /* 0x0000000000027802 */ /* 0x000fe20000000f00 */
[----:B------:R-:W-:Y:S01]  /*f0f0*/  ULDC.64 UR4, c[0x4][0x158] ;  /* 0x0100560000047ab9 */ /* 0x000fe20000000a00 */
[----:B------:R-:W-:Y:S01]  /*f100*/  ULDC.64 UR6, c[0x4][0x160] ;  /* 0x0100580000067ab9 */ /* 0x000fe20000000a00 */
[----:B------:R-:W-:Y:S01]  /*f110*/  MOV R4, UR4 ;  /* 0x0000000400047c02 */ /* 0x000fe20008000f00 */
[----:B------:R-:W-:Y:S01]  /*f120*/  IMAD.U32 R5, RZ, RZ, UR5 ;  /* 0x00000005ff057e24 */ /* 0x000fe2000f8e00ff */
[----:B------:R-:W-:Y:S01]  /*f130*/  ULDC.64 UR4, c[0x4][0x20] ;  /* 0x0100080000047ab9 */ /* 0x000fe20000000a00 */
[----:B------:R-:W0:Y:S01]  /*f140*/  LDC.64 R2, c[0x4][R2] ;  /* 0x0100000002027b82 */ /* 0x000e220000000a00 */
[----:B--234-:R-:W-:Y:S01]  /*f150*/  HFMA2.MMA R13, -RZ, RZ, 0, 0 ;  /* 0x00000000ff0d7435 */ /* 0x01cfe200000001ff */
        /* <DEDUP_REMOVED lines=8> */
.L_x_8288:
[----:B------:R-:W-:Y:S01]  /*f1e0*/  IMAD.MOV.U32 R2, RZ, RZ, R16 ;  /* 0x000000ffff027224 */ /* 0x000fe200078e0010 */
[----:B------:R-:W-:Y:S06]  /*f1f0*/  BRA `(.L_x_8260) ;  /* 0x00000000001c7947 */ /* 0x000fec0003800000 */
.L_x_8287:
[----:B------:R-:W0:Y:S01]  /*f200*/  F2I.U64.TRUNC R10, R10 ;  /* 0x0000000a000a7311 */ /* 0x000e22000020d800 */
[----:B------:R-:W-:Y:S01]  /*f210*/  IMAD.MOV.U32 R2, RZ, RZ, R16 ;  /* 0x000000ffff027224 */ /* 0x000fe200078e0010 */
[----:B0-----:R0:W-:Y:S01]  /*f220*/  STG.E.64 desc[UR36][R8.64], R10 ;  /* 0x0000000a08007986 */ /* 0x0011e2000c101b24 */
[----:B------:R-:W-:Y:S05]  /*f230*/  BRA `(.L_x_8260) ;  /* 0x00000000000c7947 */ /* 0x000fea0003800000 */
.L_x_8286:
[----:B------:R-:W0:Y:S01]  /*f240*/  F2I.FTZ.U32.TRUNC.NTZ R3, R10 ;  /* 0x0000000a00037305 */ /* 0x000e22000021f000 */
[----:B------:R-:W-:Y:S01]  /*f250*/  IMAD.MOV.U32 R2, RZ, RZ, R16 ;  /* 0x000000ffff027224 */ /* 0x000fe200078e0010 */
[----:B0-----:R0:W-:Y:S06]  /*f260*/  STG.E desc[UR36][R8.64], R3 ;  /* 0x0000000308007986 */ /* 0x0011ec000c101924 */
.L_x_8260:
[----:B------:R-:W-:-:S13]  /*f270*/  ISETP.GE.AND P0, PT, R2, R30, PT ;  /* 0x0000001e0200720c */ /* 0x000fda0003f06270 */
[----:B------:R-:W-:Y:S05]  /*f280*/  @P0 BREAK B6 ;  /* 0x0000000000060942 */ /* 0x000fea0003800000 */
[----:B------:R-:W-:Y:S05]  /*f290*/  @P0 BRA `(.L_x_8289) ;  /* 0x0000001c00680947 */ /* 0x000fea0003800000 */
[----:B01----:R-:W0:Y:S01]  /*f2a0*/  LDC.64 R8, c[0x0][0x218] ;  /* 0x00008600ff087b82 */ /* 0x003e220000000a00 */
[----:B------:R-:W-:Y:S01]  /*f2b0*/  LEA R0, R31, R2, 0x9 ;  /* 0x000000021f007211 */ /* 0x000fe200078e48ff */
[----:B------:R-:W-:Y:S01]  /*f2c0*/  ULDC UR4, c[0x0][0x238] ;  /* 0x00008e0000047ab9 */ /* 0x000fe20000000800 */
[----:B------:R-:W-:-:S03]  /*f2d0*/  PRMT R4, R17, 0x9910, RZ ;  /* 0x0000991011047816 */ /* 0x000fc600000000ff */
        /* <DEDUP_REMOVED lines=17> */
.L_x_8293:
[----:B------:R-:W0:Y:S02]  /*f3f0*/  F2I.S64.TRUNC R24, R24 ;  /* 0x0000001800187311 */ /* 0x000e24000020d900 */
[----:B0-----:R-:W-:-:S05]  /*f400*/  IMAD.MOV.U32 R3, RZ, RZ, R24 ;  /* 0x000000ffff037224 */ /* 0x001fca00078e0018 */
[----:B------:R0:W-:Y:S01]  /*f410*/  STG.E.U8 desc[UR36][R8.64], R3 ;  /* 0x0000000308007986 */ /* 0x0001e2000c101124 */
[----:B------:R-:W-:Y:S05]  /*f420*/  BRA `(.L_x_8295) ;  /* 0x0000000c00447947 */ /* 0x000fea0003800000 */
.L_x_8292:
        /* <DEDUP_REMOVED lines=9> */
.L_x_8297:
[----:B------:R-:W0:Y:S02]  /*f4c0*/  F2I.FTZ.TRUNC.NTZ R3, R24 ;  /* 0x0000001800037305 */ /* 0x000e24000021f100 */
[----:B0-----:R0:W-:Y:S01]  /*f4d0*/  STG.E desc[UR36][R8.64], R3 ;  /* 0x0000000308007986 */ /* 0x0011e2000c101924 */
[----:B------:R-:W-:Y:S05]  /*f4e0*/  BRA `(.L_x_8295) ;  /* 0x0000000c00147947 */ /* 0x000fea0003800000 */
.L_x_8296:
[----:B------:R-:W0:Y:S02]  /*f4f0*/  F2I.FTZ.TRUNC.NTZ R3, R24 ;  /* 0x0000001800037305 */ /* 0x000e24000021f100 */
[----:B0-----:R0:W-:Y:S01]  /*f500*/  STG.E.U16 desc[UR36][R8.64], R3 ;  /* 0x0000000308007986 */ /* 0x0011e2000c101524 */
[----:B------:R-:W-:Y:S05]  /*f510*/  BRA `(.L_x_8295) ;  /* 0x0000000c00087947 */ /* 0x000fea0003800000 */
.L_x_8291:
        /* <DEDUP_REMOVED lines=8> */
.L_x_8299:
[----:B------:R-:W-:-:S05]  /*f5a0*/  F2FP.F16.F32.PACK_AB R24, RZ, R24 ;  /* 0x00000018ff18723e */ /* 0x000fca00000000ff */
[----:B------:R1:W-:Y:S01]  /*f5b0*/  STG.E.U16 desc[UR36][R8.64], R24 ;  /* 0x0000001808007986 */ /* 0x0003e2000c101524 */
[----:B------:R-:W-:Y:S05]  /*f5c0*/  BRA `(.L_x_8295) ;  /* 0x0000000800dc7947 */ /* 0x000fea0003800000 */
.L_x_8298:
        /* <DEDUP_REMOVED lines=8> */
.L_x_8301:
[----:B------:R-:W-:-:S05]  /*f650*/  F2FP.F16.F32.PACK_AB R3, R25, R24 ;  /* 0x000000181903723e */ /* 0x000fca00000000ff */
[----:B------:R0:W-:Y:S01]  /*f660*/  STG.E desc[UR36][R8.64], R3 ;  /* 0x0000000308007986 */ /* 0x0001e2000c101924 */
[----:B------:R-:W-:Y:S05]  /*f670*/  BRA `(.L_x_8295) ;  /* 0x0000000800b07947 */ /* 0x000fea0003800000 */
.L_x_8300:
[----:B------:R-:W-:-:S06]  /*f680*/  FMUL.FTZ R4, R24, 1 ;  /* 0x3f80000018047820 */ /* 0x000fcc0000410000 */
[----:B------:R-:W0:Y:S02]  /*f690*/  F2F.F64.F32 R4, R4 ;  /* 0x0000000400047310 */ /* 0x000e240000201800 */
[----:B0-----:R0:W-:Y:S01]  /*f6a0*/  STG.E.64 desc[UR36][R8.64], R4 ;  /* 0x0000000408007986 */ /* 0x0011e2000c101b24 */
[----:B------:R-:W-:Y:S05]  /*f6b0*/  BRA `(.L_x_8295) ;  /* 0x0000000800a07947 */ /* 0x000fea0003800000 */
.L_x_8290:
        /* <DEDUP_REMOVED lines=14> */
.L_x_8304:
[----:B------:R-:W-:Y:S01]  /*f7a0*/  FMUL.FTZ R6, R25, 1 ;  /* 0x3f80000019067820 */ /* 0x000fe20000410000 */
[----:B------:R-:W-:-:S05]  /*f7b0*/  FMUL.FTZ R4, R24, 1 ;  /* 0x3f80000018047820 */ /* 0x000fca0000410000 */
[----:B--23--:R-:W-:Y:S08]  /*f7c0*/  F2F.F64.F32 R6, R6 ;  /* 0x0000000600067310 */ /* 0x00cff00000201800 */
[----:B------:R-:W0:Y:S02]  /*f7d0*/  F2F.F64.F32 R4, R4 ;  /* 0x0000000400047310 */ /* 0x000e240000201800 */
[----:B0-----:R0:W-:Y:S01]  /*f7e0*/  STG.E.128 desc[UR36][R8.64], R4 ;  /* 0x0000000408007986 */ /* 0x0011e2000c101d24 */
[----:B------:R-:W-:Y:S05]  /*f7f0*/  BRA `(.L_x_8295) ;  /* 0x0000000800507947 */ /* 0x000fea0003800000 */
.L_x_8303:
        /* <DEDUP_REMOVED lines=10> */
[----:B------:R-:W-:Y:S02]  /*f8a0*/  SHF.R.U32.HI R5, RZ, 0x18, R0 ;  /* 0x00000018ff057819 */ /* 0x000fe40000011600 */
[----:B------:R-:W-:-:S09]  /*f8b0*/  MOV R0, 0x7f ;  /* 0x0000007f00007802 */ /* 0x000fd20000000f00 */
        /* <DEDUP_REMOVED lines=8> */
.L_x_8308:
[----:B------:R-:W-:Y:S05]  /*f940*/  BSYNC B0 ;  /* 0x0000000000007941 */ /* 0x000fea0003800000 */
.L_x_8307:
[----:B------:R-:W-:-:S05]  /*f950*/  LOP3.LUT R5, R0, R5, RZ, 0xfc, !PT ;  /* 0x0000000500057212 */ /* 0x000fca00078efcff */
[----:B------:R0:W-:Y:S01]  /*f960*/  STG.E.U8 desc[UR36][R8.64], R5 ;  /* 0x0000000508007986 */ /* 0x0001e2000c101124 */
[----:B------:R-:W-:Y:S05]  /*f970*/  BRA `(.L_x_8295) ;  /* 0x0000000400f07947 */ /* 0x000fea0003800000 */
.L_x_8306:
        /* <DEDUP_REMOVED lines=12> */
.L_x_8310:
[----:B------:R-:W-:Y:S01]  /*fa40*/  IMAD.MOV.U32 R0, RZ, RZ, 0x7f ;  /* 0x0000007fff007424 */ /* 0x000fe200078e00ff */
[----:B------:R-:W-:-:S04]  /*fa50*/  ISETP.GT.U32.AND P0, PT, R4, 0x7f800000, PT ;  /* 0x7f8000000400780c */ /* 0x000fc80003f04070 */
[----:B------:R-:W-:-:S09]  /*fa60*/  SEL R0, R0, 0x7c, P0 ;  /* 0x0000007c00007807 */ /* 0x000fd20000000000 */
.L_x_8311:
[----:B------:R-:W-:Y:S05]  /*fa70*/  BSYNC B0 ;  /* 0x0000000000007941 */ /* 0x000fea0003800000 */
.L_x_8309:
[----:B------:R-:W-:-:S04]  /*fa80*/  LOP3.LUT R24, R24, 0x80000000, RZ, 0xc0, !PT ;  /* 0x8000000018187812 */ /* 0x000fc800078ec0ff */
[----:B------:R-:W-:-:S04]  /*fa90*/  SHF.R.U32.HI R3, RZ, 0x18, R24 ;  /* 0x00000018ff037819 */ /* 0x000fc80000011618 */
[----:B------:R-:W-:-:S05]  /*faa0*/  LOP3.LUT R3, R0, R3, RZ, 0xfc, !PT ;  /* 0x0000000300037212 */ /* 0x000fca00078efcff */
[----:B------:R0:W-:Y:S01]  /*fab0*/  STG.E.U8 desc[UR36][R8.64], R3 ;  /* 0x0000000308007986 */ /* 0x0001e2000c101124 */
[----:B------:R-:W-:Y:S05]  /*fac0*/  BRA `(.L_x_8295) ;  /* 0x00000004009c7947 */ /* 0x000fea0003800000 */
.L_x_8305:
[----:B------:R-:W-:-:S05]  /*fad0*/  F2FP.BF16.F32.PACK_AB R24, RZ, R24 ;  /* 0x00000018ff18723e */ /* 0x000fca00000010ff */
[----:B------:R0:W-:Y:S01]  /*fae0*/  STG.E.U16 desc[UR36][R8.64], R24 ;  /* 0x0000001808007986 */ /* 0x0001e2000c101524 */
[----:B------:R-:W-:Y:S05]  /*faf0*/  BRA `(.L_x_8295) ;  /* 0x0000000400907947 */ /* 0x000fea0003800000 */
.L_x_8302:
        /* <DEDUP_REMOVED lines=11> */
.L_x_8314:
[----:B------:R-:W-:Y:S01]  /*fbb0*/  LOP3.LUT R3, R24, 0x7fffffff, RZ, 0xc0, !PT ;  /* 0x7fffffff18037812 */ /* 0x000fe200078ec0ff */
[----:B------:R-:W-:Y:S01]  /*fbc0*/  BSSY B0, `(.L_x_8315) ;  /* 0x0000013000007945 */ /* 0x000fe20003800000 */
[----:B------:R-:W-:Y:S02]  /*fbd0*/  HFMA2.MMA R4, -RZ, RZ, 0, 7.62939453125e-06 ;  /* 0x00000080ff047435 */ /* 0x000fe400000001ff */
        /* <DEDUP_REMOVED lines=13> */
.L_x_8317:
[----:B------:R-:W-:-:S04]  /*fcb0*/  LOP3.LUT R24, R24, 0x80000000, RZ, 0xc0, !PT ;  /* 0x8000000018187812 */ /* 0x000fc800078ec0ff */
[----:B------:R-:W-:-:S04]  /*fcc0*/  SHF.R.U32.HI R3, RZ, 0x18, R24 ;  /* 0x00000018ff037819 */ /* 0x000fc80000011618 */
[----:B------:R-:W-:-:S04]  /*fcd0*/  LOP3.LUT R0, R0, R3, RZ, 0xfc, !PT ;  /* 0x0000000300007212 */ /* 0x000fc800078efcff */
[----:B------:R-:W-:-:S07]  /*fce0*/  PRMT R4, R0, 0x7610, R4 ;  /* 0x0000761000047816 */ /* 0x000fce0000000004 */
.L_x_8316:
[----:B------:R-:W-:Y:S05]  /*fcf0*/  BSYNC B0 ;  /* 0x0000000000007941 */ /* 0x000fea0003800000 */
.L_x_8315:
[----:B------:R0:W-:Y:S01]  /*fd00*/  STG.E.U8 desc[UR36][R8.64], R4 ;  /* 0x0000000408007986 */ /* 0x0001e2000c101124 */
[----:B------:R-:W-:Y:S05]  /*fd10*/  BRA `(.L_x_8295) ;  /* 0x0000000400087947 */ /* 0x000fea0003800000 */
.L_x_8313:
        /* <DEDUP_REMOVED lines=16> */
.L_x_8320:
[----:B------:R-:W-:-:S04]  /*fe20*/  LOP3.LUT R24, R24, 0x80000000, RZ, 0xc0, !PT ;  /* 0x8000000018187812 */ /* 0x000fc800078ec0ff */
[----:B------:R-:W-:-:S04]  /*fe30*/  SHF.R.U32.HI R3, RZ, 0x18, R24 ;  /* 0x00000018ff037819 */ /* 0x000fc80000011618 */
[----:B------:R-:W-:-:S04]  /*fe40*/  LOP3.LUT R0, R0, R3, RZ, 0xfc, !PT ;  /* 0x0000000300007212 */ /* 0x000fc800078efcff */
[----:B------:R-:W-:-:S07]  /*fe50*/  PRMT R4, R0, 0x7610, R4 ;  /* 0x0000761000047816 */ /* 0x000fce0000000004 */
.L_x_8319:
[----:B------:R-:W-:Y:S05]  /*fe60*/  BSYNC B0 ;  /* 0x0000000000007941 */ /* 0x000fea0003800000 */
.L_x_8318:
[----:B------:R0:W-:Y:S01]  /*fe70*/  STG.E.U8 desc[UR36][R8.64], R4 ;  /* 0x0000000408007986 */ /* 0x0001e2000c101124 */
[----:B------:R-:W-:Y:S05]  /*fe80*/  BRA `(.L_x_8295) ;  /* 0x0000000000ac7947 */ /* 0x000fea0003800000 */
.L_x_8312:
        /* <DEDUP_REMOVED lines=21> */
.L_x_8294:
[----:B------:R-:W-:Y:S01]  /*ffe0*/  MOV R14, 0x0 ;  /* 0x00000000000e7802 */ /* 0x000fe20000000f00 */
[----:B------:R-:W-:Y:S01]  /*fff0*/  ULDC.64 UR4, c[0x4][0x158] ;  /* 0x0100560000047ab9 */ /* 0x000fe20000000a00 */
[----:B------:R-:W-:Y:S01]  /*10000*/  ULDC.64 UR6, c[0x4][0x20] ;  /* 0x0100080000067ab9 */ /* 0x000fe20000000a00 */
[----:B------:R-:W-:Y:S01]  /*10010*/  IMAD.U32 R4, RZ, RZ, UR4 ;  /* 0x00000004ff047e24 */ /* 0x000fe2000f8e00ff */
[----:B------:R-:W-:Y:S01]  /*10020*/  HFMA2.MMA R8, -RZ, RZ, 0, 6.020069122314453125e-06 ;  /* 0x00000065ff087435 */ /* 0x000fe200000001ff */
[----:B------:R-:W-:Y:S01]  /*10030*/  IMAD.U32 R5, RZ, RZ, UR5 ;  /* 0x00000005ff057e24 */ /* 0x000fe2000f8e00ff */
[----:B------:R-:W0:Y:S01]  /*10040*/  LDC.64 R14, c[0x4][R14] ;  /* 0x010000000e0e7b82 */ /* 0x000e220000000a00 */
[----:B------:R-:W-:Y:S01]  /*10050*/  ULDC.64 UR4, c[0x4][0x160] ;  /* 0x0100580000047ab9 */ /* 0x000fe20000000a00 */
[----:B------:R-:W-:Y:S01]  /*10060*/  IMAD.U32 R10, RZ, RZ, UR6 ;  /* 0x00000006ff0a7e24 */ /* 0x000fe2000f8e00ff */
[----:B------:R-:W-:Y:S01]  /*10070*/  MOV R6, UR4 ;  /* 0x0000000400067c02 */ /* 0x000fe20008000f00 */
[----:B--23--:R-:W-:-:S02]  /*10080*/  IMAD.U32 R7, RZ, RZ, UR5 ;  /* 0x00000005ff077e24 */ /* 0x00cfc4000f8e00ff */
[----:B------:R-:W-:Y:S02]  /*10090*/  IMAD.U32 R11, RZ, RZ, UR7 ;  /* 0x00000007ff0b7e24 */ /* 0x000fe4000f8e00ff */
[----:B------:R-:W-:Y:S02]  /*100a0*/  IMAD.MOV.U32 R12, RZ, RZ, 0x1 ;  /* 0x00000001ff0c7424 */ /* 0x000fe400078e00ff */
[----:B----4-:R-:W-:-:S07]  /*100b0*/  IMAD.MOV.U32 R13, RZ, RZ, RZ ;  /* 0x000000ffff0d7224 */ /* 0x010fce00078e00ff */
[----:B------:R-:W-:-:S07]  /*100c0*/  LEPC R20, `(.L_x_8323) ;  /* 0x000000001014794e */ /* 0x000fce0000000000 */
[----:B0-----:R-:W-:Y:S05]  /*100d0*/  CALL.ABS.NOINC R14 ;  /* 0x000000000e007343 */ /* 0x001fea0003c00000 */
.L_x_8323:
[----:B------:R-:W-:Y:S05]  /*100e0*/  BRA `(.L_x_8295) ;  /* 0x0000000000147947 */ /* 0x000fea0003800000 */
.L_x_8322:
[----:B------:R-:W0:Y:S02]  /*100f0*/  F2I.U64.TRUNC R24, R24 ;  /* 0x0000001800187311 */ /* 0x000e24000020d800 */
[----:B0-----:R0:W-:Y:S01]  /*10100*/  STG.E.64 desc[UR36][R8.64], R24 ;  /* 0x0000001808007986 */ /* 0x0011e2000c101b24 */
[----:B------:R-:W-:Y:S05]  /*10110*/  BRA `(.L_x_8295) ;  /* 0x0000000000087947 */ /* 0x000fea0003800000 */
.L_x_8321:
[----:B------:R-:W0:Y:S02]  /*10120*/  F2I.FTZ.U32.TRUNC.NTZ R3, R24 ;  /* 0x0000001800037305 */ /* 0x000e24000021f000 */
[----:B0-----:R0:W-:Y:S02]  /*10130*/  STG.E desc[UR36][R8.64], R3 ;  /* 0x0000000308007986 */ /* 0x0011e4000c101924 */
.L_x_8295:
[----:B------:R-:W-:-:S07]  /*10140*/  VIADD R2, R2, 0x80 ;  /* 0x0000008002027836 */ /* 0x000fce0000000000 */
.L_x_8254:
[----:B------:R-:W-:-:S13]  /*10150*/  ISETP.GE.AND P0, PT, R2, R30, PT ;  /* 0x0000001e0200720c */ /* 0x000fda0003f06270 */
[----:B------:R-:W-:Y:S05]  /*10160*/  @P0 BREAK B6 ;  /* 0x0000000000060942 */ /* 0x000fea0003800000 */
[----:B------:R-:W-:Y:S05]  /*10170*/  @P0 BRA `(.L_x_8289) ;  /* 0x0000000c00b00947 */ /* 0x000fea0003800000 */
[----:B------:R-:W-:Y:S05]  /*10180*/  BSYNC B6 ;  /* 0x0000000000067941 */ /* 0x000fea0003800000 */
.L_x_8253:
[----:B0-----:R-:W0:Y:S01]  /*10190*/  LDC.64 R4, c[0x0][0x218] ;  /* 0x00008600ff047b82 */ /* 0x001e220000000a00 */
[----:B------:R-:W-:Y:S01]  /*101a0*/  LEA R0, R31, R2, 0x9 ;  /* 0x000000021f007211 */ /* 0x000fe200078e48ff */
[----:B------:R-:W-:Y:S01]  /*101b0*/  ULDC UR4, c[0x0][0x238] ;  /* 0x00008e0000047ab9 */ /* 0x000fe20000000800 */
[----:B-1----:R-:W-:-:S03]  /*101c0*/  PRMT R6, R17, 0x9910, RZ ;  /* 0x0000991011067816 */ /* 0x002fc600000000ff */
        /* <DEDUP_REMOVED lines=17> */
.L_x_8327:
[----:B------:R-:W0:Y:S02]  /*102e0*/  F2I.S64.TRUNC R28, R28 ;  /* 0x0000001c001c7311 */ /* 0x000e24000020d900 */
[----:B0-----:R-:W-:-:S05]  /*102f0*/  MOV R3, R28 ;  /* 0x0000001c00037202 */ /* 0x001fca0000000f00 */
[----:B------:R0:W-:Y:S01]  /*10300*/  STG.E.U8 desc[UR36][R4.64], R3 ;  /* 0x0000000304007986 */ /* 0x0001e2000c101124 */
[----:B------:R-:W-:Y:S05]  /*10310*/  BRA `(.L_x_8329) ;  /* 0x0000000c00447947 */ /* 0x000fea0003800000 */
.L_x_8326:
        /* <DEDUP_REMOVED lines=9> */
.L_x_8331:
[----:B------:R-:W0:Y:S02]  /*103b0*/  F2I.FTZ.TRUNC.NTZ R3, R28 ;  /* 0x0000001c00037305 */ /* 0x000e24000021f100 */
[----:B0-----:R0:W-:Y:S01]  /*103c0*/  STG.E desc[UR36][R4.64], R3 ;  /* 0x0000000304007986 */ /* 0x0011e2000c101924 */
[----:B------:R-:W-:Y:S05]  /*103d0*/  BRA `(.L_x_8329) ;  /* 0x0000000c00147947 */ /* 0x000fea0003800000 */
.L_x_8330:
[----:B------:R-:W0:Y:S02]  /*103e0*/  F2I.FTZ.TRUNC.NTZ R3, R28 ;  /* 0x0000001c00037305 */ /* 0x000e24000021f100 */
[----:B0-----:R0:W-:Y:S01]  /*103f0*/  STG.E.U16 desc[UR36][R4.64], R3 ;  /* 0x0000000304007986 */ /* 0x0011e2000c101524 */
[----:B------:R-:W-:Y:S05]  /*10400*/  BRA `(.L_x_8329) ;  /* 0x0000000c00087947 */ /* 0x000fea0003800000 */
.L_x_8325:
        /* <DEDUP_REMOVED lines=8> */
.L_x_8333:
[----:B------:R-:W-:-:S05]  /*10490*/  F2FP.F16.F32.PACK_AB R28, RZ, R28 ;  /* 0x0000001cff1c723e */ /* 0x000fca00000000ff */
[----:B------:R0:W-:Y:S01]  /*104a0*/  STG.E.U16 desc[UR36][R4.64], R28 ;  /* 0x0000001c04007986 */ /* 0x0001e2000c101524 */
[----:B------:R-:W-:Y:S05]  /*104b0*/  BRA `(.L_x_8329) ;  /* 0x0000000800dc7947 */ /* 0x000fea0003800000 */
.L_x_8332:
        /* <DEDUP_REMOVED lines=8> */
.L_x_8335:
[----:B------:R-:W-:-:S05]  /*10540*/  F2FP.F16.F32.PACK_AB R3, R29, R28 ;  /* 0x0000001c1d03723e */ /* 0x000fca00000000ff */
[----:B------:R0:W-:Y:S01]  /*10550*/  STG.E desc[UR36][R4.64], R3 ;  /* 0x0000000304007986 */ /* 0x0001e2000c101924 */
[----:B------:R-:W-:Y:S05]  /*10560*/  BRA `(.L_x_8329) ;  /* 0x0000000800b07947 */ /* 0x000fea0003800000 */
.L_x_8334:
[----:B------:R-:W-:-:S06]  /*10570*/  FMUL.FTZ R6, R28, 1 ;  /* 0x3f8000001c067820 */ /* 0x000fcc0000410000 */
[----:B--23--:R-:W0:Y:S02]  /*10580*/  F2F.F64.F32 R6, R6 ;  /* 0x0000000600067310 */ /* 0x00ce240000201800 */
[----:B0-----:R0:W-:Y:S01]  /*10590*/  STG.E.64 desc[UR36][R4.64], R6 ;  /* 0x0000000604007986 */ /* 0x0011e2000c101b24 */
[----:B------:R-:W-:Y:S05]  /*105a0*/  BRA `(.L_x_8329) ;  /* 0x0000000800a07947 */ /* 0x000fea0003800000 */
.L_x_8324:
        /* <DEDUP_REMOVED lines=14> */
.L_x_8338:
[----:B------:R-:W-:Y:S01]  /*10690*/  FMUL.FTZ R10, R29, 1 ;  /* 0x3f8000001d0a7820 */ /* 0x000fe20000410000 */
[----:B------:R-:W-:-:S05]  /*106a0*/  FMUL.FTZ R8, R28, 1 ;  /* 0x3f8000001c087820 */ /* 0x000fca0000410000 */
[----:B------:R-:W-:Y:S08]  /*106b0*/  F2F.F64.F32 R10, R10 ;  /* 0x0000000a000a7310 */ /* 0x000ff00000201800 */
[----:B------:R-:W0:Y:S02]  /*106c0*/  F2F.F64.F32 R8, R8 ;  /* 0x0000000800087310 */ /* 0x000e240000201800 */
[----:B0-----:R0:W-:Y:S01]  /*106d0*/  STG.E.128 desc[UR36][R4.64], R8 ;  /* 0x0000000804007986 */ /* 0x0011e2000c101d24 */
[----:B------:R-:W-:Y:S05]  /*106e0*/  BRA `(.L_x_8329) ;  /* 0x0000000800507947 */ /* 0x000fea0003800000 */
.L_x_8337:
        /* <DEDUP_REMOVED lines=10> */
[----:B--23--:R-:W-:Y:S01]  /*10790*/  SHF.R.U32.HI R7, RZ, 0x18, R0 ;  /* 0x00000018ff077819 */ /* 0x00cfe20000011600 */
        /* <DEDUP_REMOVED lines=9> */
.L_x_8342:
[----:B------:R-:W-:Y:S05]  /*10830*/  BSYNC B0 ;  /* 0x0000000000007941 */ /* 0x000fea0003800000 */
.L_x_8341:
[----:B------:R-:W-:-:S05]  /*10840*/  LOP3.LUT R7, R0, R7, RZ, 0xfc, !PT ;  /* 0x0000000700077212 */ /* 0x000fca00078efcff */
[----:B------:R0:W-:Y:S01]  /*10850*/  STG.E.U8 desc[UR36][R4.64], R7 ;  /* 0x0000000704007986 */ /* 0x0001e2000c101124 */
[----:B------:R-:W-:Y:S05]  /*10860*/  BRA `(.L_x_8329) ;  /* 0x0000000400f07947 */ /* 0x000fea0003800000 */
.L_x_8340:
        /* <DEDUP_REMOVED lines=12> */
.L_x_8344:
[----:B------:R-:W-:Y:S01]  /*10930*/  IMAD.MOV.U32 R0, RZ, RZ, 0x7f ;  /* 0x0000007fff007424 */ /* 0x000fe200078e00ff */
[----:B------:R-:W-:-:S04]  /*10940*/  ISETP.GT.U32.AND P0, PT, R6, 0x7f800000, PT ;  /* 0x7f8000000600780c */ /* 0x000fc80003f04070 */
[----:B------:R-:W-:-:S09]  /*10950*/  SEL R0, R0, 0x7c, P0 ;  /* 0x0000007c00007807 */ /* 0x000fd20000000000 */
.L_x_8345:
[----:B------:R-:W-:Y:S05]  /*10960*/  BSYNC B0 ;  /* 0x0000000000007941 */ /* 0x000fea0003800000 */
.L_x_8343:
[----:B------:R-:W-:-:S04]  /*10970*/  LOP3.LUT R28, R28, 0x80000000, RZ, 0xc0, !PT ;  /* 0x800000001c1c7812 */ /* 0x000fc800078ec0ff */
[----:B------:R-:W-:-:S04]  /*10980*/  SHF.R.U32.HI R3, RZ, 0x18, R28 ;  /* 0x00000018ff037819 */ /* 0x000fc8000001161c */
[----:B------:R-:W-:-:S05]  /*10990*/  LOP3.LUT R3, R0, R3, RZ, 0xfc, !PT ;  /* 0x0000000300037212 */ /* 0x000fca00078efcff */
[----:B------:R0:W-:Y:S01]  /*109a0*/  STG.E.U8 desc[UR36][R4.64], R3 ;  /* 0x0000000304007986 */ /* 0x0001e2000c101124 */
[----:B------:R-:W-:Y:S05]  /*109b0*/  BRA `(.L_x_8329) ;  /* 0x00000004009c7947 */ /* 0x000fea0003800000 */
.L_x_8339:
[----:B------:R-:W-:-:S05]  /*109c0*/  F2FP.BF16.F32.PACK_AB R28, RZ, R28 ;  /* 0x0000001cff1c723e */ /* 0x000fca00000010ff */
[----:B------:R0:W-:Y:S01]  /*109d0*/  STG.E.U16 desc[UR36][R4.64], R28 ;  /* 0x0000001c04007986 */ /* 0x0001e2000c101524 */
[----:B------:R-:W-:Y:S05]  /*109e0*/  BRA `(.L_x_8329) ;  /* 0x0000000400907947 */ /* 0x000fea0003800000 */
.L_x_8336:
        /* <DEDUP_REMOVED lines=11> */
.L_x_8348:
        /* <DEDUP_REMOVED lines=16> */
.L_x_8351:
[----:B------:R-:W-:-:S04]  /*10ba0*/  LOP3.LUT R28, R28, 0x80000000, RZ, 0xc0, !PT ;  /* 0x800000001c1c7812 */ /* 0x000fc800078ec0ff */
[----:B------:R-:W-:-:S04]  /*10bb0*/  SHF.R.U32.HI R28, RZ, 0x18, R28 ;  /* 0x00000018ff1c7819 */ /* 0x000fc8000001161c */
[----:B------:R-:W-:-:S04]  /*10bc0*/  LOP3.LUT R3, R3, R28, RZ, 0xfc, !PT ;  /* 0x0000001c03037212 */ /* 0x000fc800078efcff */
[----:B------:R-:W-:-:S07]  /*10bd0*/  PRMT R0, R3, 0x7610, R0 ;  /* 0x0000761003007816 */ /* 0x000fce0000000000 */
.L_x_8350:
[----:B------:R-:W-:Y:S05]  /*10be0*/  BSYNC B0 ;  /* 0x0000000000007941 */ /* 0x000fea0003800000 */
.L_x_8349:
[----:B------:R0:W-:Y:S01]  /*10bf0*/  STG.E.U8 desc[UR36][R4.64], R0 ;  /* 0x0000000004007986 */ /* 0x0001e2000c101124 */
[----:B------:R-:W-:Y:S05]  /*10c00*/  BRA `(.L_x_8329) ;  /* 0x0000000400087947 */ /* 0x000fea0003800000 */
.L_x_8347:
        /* <DEDUP_REMOVED lines=16> */
.L_x_8354:
[----:B------:R-:W-:-:S04]  /*10d10*/  LOP3.LUT R28, R28, 0x80000000, RZ, 0xc0, !PT ;  /* 0x800000001c1c7812 */ /* 0x000fc800078ec0ff */
[----:B------:R-:W-:-:S04]  /*10d20*/  SHF.R.U32.HI R28, RZ, 0x18, R28 ;  /* 0x00000018ff1c7819 */ /* 0x000fc8000001161c */
[----:B------:R-:W-:-:S04]  /*10d30*/  LOP3.LUT R3, R3, R28, RZ, 0xfc, !PT ;  /* 0x0000001c03037212 */ /* 0x000fc800078efcff */
[----:B------:R-:W-:-:S07]  /*10d40*/  PRMT R0, R3, 0x7610, R0 ;  /* 0x0000761003007816 */ /* 0x000fce0000000000 */
.L_x_8353:
[----:B------:R-:W-:Y:S05]  /*10d50*/  BSYNC B0 ;  /* 0x0000000000007941 */ /* 0x000fea0003800000 */
.L_x_8352:
[----:B------:R0:W-:Y:S01]  /*10d60*/  STG.E.U8 desc[UR36][R4.64], R0 ;  /* 0x0000000004007986 */ /* 0x0001e2000c101124 */
[----:B------:R-:W-:Y:S05]  /*10d70*/  BRA `(.L_x_8329) ;  /* 0x0000000000ac7947 */ /* 0x000fea0003800000 */
.L_x_8346:
        /* <DEDUP_REMOVED lines=21> */
.L_x_8328:
        /* <DEDUP_REMOVED lines=10> */
[----:B--23--:R-:W-:-:S02]  /*10f70*/  IMAD.U32 R7, RZ, RZ, UR5 ;  /* 0x00000005ff077e24 */ /* 0x00cfc4000f8e00ff */
[----:B------:R-:W-:Y:S02]  /*10f80*/  IMAD.U32 R11, RZ, RZ, UR7 ;  /* 0x00000007ff0b7e24 */ /* 0x000fe4000f8e00ff */
[----:B------:R-:W-:Y:S02]  /*10f90*/  IMAD.MOV.U32 R8, RZ, RZ, 0x65 ;  /* 0x00000065ff087424 */ /* 0x000fe400078e00ff */
[----:B0---4-:R-:W-:-:S07]  /*10fa0*/  IMAD.MOV.U32 R13, RZ, RZ, RZ ;  /* 0x000000ffff0d7224 */ /* 0x011fce00078e00ff */
[----:B------:R-:W-:-:S07]  /*10fb0*/  LEPC R20, `(.L_x_8357) ;  /* 0x000000001014794e */ /* 0x000fce0000000000 */
[----:B-1----:R-:W-:Y:S05]  /*10fc0*/  CALL.ABS.NOINC R14 ;  /* 0x000000000e007343 */ /* 0x002fea0003c00000 */
.L_x_8357:
[----:B------:R-:W-:Y:S05]  /*10fd0*/  BRA `(.L_x_8329) ;  /* 0x0000000000147947 */ /* 0x000fea0003800000 */
.L_x_8356:
[----:B------:R-:W0:Y:S02]  /*10fe0*/  F2I.U64.TRUNC R28, R28 ;  /* 0x0000001c001c7311 */ /* 0x000e24000020d800 */
[----:B0-----:R1:W-:Y:S01]  /*10ff0*/  STG.E.64 desc[UR36][R4.64], R28 ;  /* 0x0000001c04007986 */ /* 0x0013e2000c101b24 */
[----:B------:R-:W-:Y:S05]  /*11000*/  BRA `(.L_x_8329) ;  /* 0x0000000000087947 */ /* 0x000fea0003800000 */
.L_x_8355:
[----:B------:R-:W0:Y:S02]  /*11010*/  F2I.FTZ.U32.TRUNC.NTZ R3, R28 ;  /* 0x0000001c00037305 */ /* 0x000e24000021f000 */
[----:B0-----:R0:W-:Y:S02]  /*11020*/  STG.E desc[UR36][R4.64], R3 ;  /* 0x0000000304007986 */ /* 0x0011e4000c101924 */
.L_x_8329:
[----:B------:R-:W-:-:S07]  /*11030*/  VIADD R2, R2, 0x80 ;  /* 0x0000008002027836 */ /* 0x000fce0000000000 */
.L_x_8289:
[----:B------:R-:W-:Y:S05]  /*11040*/  BSYNC B7 ;  /* 0x0000000000077941 */ /* 0x000fea0003800000 */
.L_x_8252:
[----:B------:R-:W-:-:S13]  /*11050*/  ISETP.GE.AND P0, PT, R2, R30, PT ;  /* 0x0000001e0200720c */ /* 0x000fda0003f06270 */
[----:B------:R-:W-:Y:S05]  /*11060*/  @P0 EXIT ;  /* 0x000000000000094d */ /* 0x000fea0003800000 */
[----:B01----:R-:W0:Y:S01]  /*11070*/  LDC.64 R4, c[0x0][0x218] ;  /* 0x00008600ff047b82 */ /* 0x003e220000000a00 */
[----:B------:R-:W-:Y:S01]  /*11080*/  PRMT R0, R17, 0x9910, RZ ;  /* 0x0000991011007816 */ /* 0x000fe200000000ff */
[----:B------:R-:W-:Y:S01]  /*11090*/  ULDC UR4, c[0x0][0x238] ;  /* 0x00008e0000047ab9 */ /* 0x000fe20000000800 */
[----:B------:R-:W-:Y:S02]  /*110a0*/  LEA R2, R31, R2, 0x9 ;  /* 0x000000021f027211 */ /* 0x000fe400078e48ff */
[----:B------:R-:W-:-:S03]  /*110b0*/  ISETP.GT.AND P1, PT, R0, 0x9, PT ;  /* 0x000000090000780c */ /* 0x000fc60003f24270 */
[----:B------:R-:W-:-:S05]  /*110c0*/  IMAD R3, R2, UR4, RZ ;  /* 0x0000000402037c24 */ /* 0x000fca000f8e02ff */
[----:B0-----:R-:W-:-:S05]  /*110d0*/  IADD3 R2, P0, R3, R4, RZ ;  /* 0x0000000403027210 */ /* 0x001fca0007f1e0ff */
[----:B------:R-:W-:Y:S01]  /*110e0*/  IMAD.X R3, RZ, RZ, R5, P0 ;  /* 0x000000ffff037224 */ /* 0x000fe200000e0605 */
[----:B------:R-:W-:Y:S07]  /*110f0*/  @P1 BRA `(.L_x_8358) ;  /* 0x0000000000e01947 */ /* 0x000fee0003800000 */
        /* <DEDUP_REMOVED lines=11> */
.L_x_8361:
[----:B------:R-:W0:Y:S02]  /*111b0*/  F2I.S64.TRUNC R26, R26 ;  /* 0x0000001a001a7311 */ /* 0x000e24000020d900 */
[----:B0-----:R-:W-:-:S05]  /*111c0*/  IMAD.MOV.U32 R5, RZ, RZ, R26 ;  /* 0x000000ffff057224 */ /* 0x001fca00078e001a */
[----:B------:R-:W-:Y:S01]  /*111d0*/  STG.E.U8 desc[UR36][R2.64], R5 ;  /* 0x0000000502007986 */ /* 0x000fe2000c101124 */
[----:B------:R-:W-:Y:S05]  /*111e0*/  EXIT ;  /* 0x000000000000794d */ /* 0x000fea0003800000 */
.L_x_8360:
        /* <DEDUP_REMOVED lines=9> */
.L_x_8364:
[----:B------:R-:W0:Y:S02]  /*11280*/  F2I.FTZ.TRUNC.NTZ R5, R26 ;  /* 0x0000001a00057305 */ /* 0x000e24000021f100 */
[----:B0-----:R-:W-:Y:S01]  /*11290*/  STG.E desc[UR36][R2.64], R5 ;  /* 0x0000000502007986 */ /* 0x001fe2000c101924 */
[----:B------:R-:W-:Y:S05]  /*112a0*/  EXIT ;  /* 0x000000000000794d */ /* 0x000fea0003800000 */
.L_x_8363:
[----:B------:R-:W0:Y:S02]  /*112b0*/  F2I.FTZ.TRUNC.NTZ R5, R26 ;  /* 0x0000001a00057305 */ /* 0x000e24000021f100 */
[----:B0-----:R-:W-:Y:S01]  /*112c0*/  STG.E.U16 desc[UR36][R2.64], R5 ;  /* 0x0000000502007986 */ /* 0x001fe2000c101524 */
[----:B------:R-:W-:Y:S05]  /*112d0*/  EXIT ;  /* 0x000000000000794d */ /* 0x000fea0003800000 */
.L_x_8359:
        /* <DEDUP_REMOVED lines=8> */
.L_x_8366:
[----:B------:R-:W-:-:S05]  /*11360*/  F2FP.F16.F32.PACK_AB R26, RZ, R26 ;  /* 0x0000001aff1a723e */ /* 0x000fca00000000ff */
[----:B------:R-:W-:Y:S01]  /*11370*/  STG.E.U16 desc[UR36][R2.64], R26 ;  /* 0x0000001a02007986 */ /* 0x000fe2000c101524 */
[----:B------:R-:W-:Y:S05]  /*11380*/  EXIT ;  /* 0x000000000000794d */ /* 0x000fea0003800000 */
.L_x_8365:
        /* <DEDUP_REMOVED lines=8> */
.L_x_8368:
[----:B------:R-:W-:-:S05]  /*11410*/  F2FP.F16.F32.PACK_AB R5, R27, R26 ;  /* 0x0000001a1b05723e */ /* 0x000fca00000000ff */
[----:B------:R-:W-:Y:S01]  /*11420*/  STG.E desc[UR36][R2.64], R5 ;  /* 0x0000000502007986 */ /* 0x000fe2000c101924 */
[----:B------:R-:W-:Y:S05]  /*11430*/  EXIT ;  /* 0x000000000000794d */ /* 0x000fea0003800000 */
.L_x_8367:
[----:B------:R-:W-:-:S06]  /*11440*/  FMUL.FTZ R4, R26, 1 ;  /* 0x3f8000001a047820 */ /* 0x000fcc0000410000 */
[----:B------:R-:W0:Y:S02]  /*11450*/  F2F.F64.F32 R4, R4 ;  /* 0x0000000400047310 */ /* 0x000e240000201800 */
[----:B0-----:R-:W-:Y:S01]  /*11460*/  STG.E.64 desc[UR36][R2.64], R4 ;  /* 0x0000000402007986 */ /* 0x001fe2000c101b24 */
[----:B------:R-:W-:Y:S05]  /*11470*/  EXIT ;  /* 0x000000000000794d */ /* 0x000fea0003800000 */
.L_x_8358:
        /* <DEDUP_REMOVED lines=14> */
.L_x_8371:
[----:B------:R-:W-:Y:S01]  /*11560*/  FMUL.FTZ R6, R27, 1 ;  /* 0x3f8000001b067820 */ /* 0x000fe20000410000 */
[----:B------:R-:W-:-:S05]  /*11570*/  FMUL.FTZ R4, R26, 1 ;  /* 0x3f8000001a047820 */ /* 0x000fca0000410000 */
[----:B--23--:R-:W-:Y:S08]  /*11580*/  F2F.F64.F32 R6, R6 ;  /* 0x0000000600067310 */ /* 0x00cff00000201800 */
[----:B------:R-:W0:Y:S02]  /*11590*/  F2F.F64.F32 R4, R4 ;  /* 0x0000000400047310 */ /* 0x000e240000201800 */
[----:B0-----:R-:W-:Y:S01]  /*115a0*/  STG.E.128 desc[UR36][R2.64], R4 ;  /* 0x0000000402007986 */ /* 0x001fe2000c101d24 */
[----:B------:R-:W-:Y:S05]  /*115b0*/  EXIT ;  /* 0x000000000000794d */ /* 0x000fea0003800000 */
.L_x_8370:
        /* <DEDUP_REMOVED lines=10> */
[----:B--23--:R-:W-:Y:S02]  /*11660*/  SHF.R.U32.HI R7, RZ, 0x18, R0 ;  /* 0x00000018ff077819 */ /* 0x00cfe40000011600 */
        /* <DEDUP_REMOVED lines=9> */
.L_x_8375:
[----:B------:R-:W-:Y:S05]  /*11700*/  BSYNC B0 ;  /* 0x0000000000007941 */ /* 0x000fea0003800000 */
.L_x_8374:
[----:B------:R-:W-:-:S05]  /*11710*/  LOP3.LUT R7, R0, R7, RZ, 0xfc, !PT ;  /* 0x0000000700077212 */ /* 0x000fca00078efcff */
[----:B------:R-:W-:Y:S01]  /*11720*/  STG.E.U8 desc[UR36][R2.64], R7 ;  /* 0x0000000702007986 */ /* 0x000fe2000c101124 */
[----:B------:R-:W-:Y:S05]  /*11730*/  EXIT ;  /* 0x000000000000794d */ /* 0x000fea0003800000 */
.L_x_8373:
        /* <DEDUP_REMOVED lines=12> */
.L_x_8377:
[----:B------:R-:W-:Y:S01]  /*11800*/  HFMA2.MMA R0, -RZ, RZ, 0, 7.569789886474609375e-06 ;  /* 0x0000007fff007435 */ /* 0x000fe200000001ff */
[----:B------:R-:W-:-:S09]  /*11810*/  ISETP.GT.U32.AND P0, PT, R4, 0x7f800000, PT ;  /* 0x7f8000000400780c */ /* 0x000fd20003f04070 */
[----:B------:R-:W-:-:S07]  /*11820*/  SEL R0, R0, 0x7c, P0 ;  /* 0x0000007c00007807 */ /* 0x000fce0000000000 */
.L_x_8378:
[----:B------:R-:W-:Y:S05]  /*11830*/  BSYNC B0 ;  /* 0x0000000000007941 */ /* 0x000fea0003800000 */
.L_x_8376:
[----:B------:R-:W-:-:S04]  /*11840*/  LOP3.LUT R26, R26, 0x80000000, RZ, 0xc0, !PT ;  /* 0x800000001a1a7812 */ /* 0x000fc800078ec0ff */
[----:B------:R-:W-:-:S04]  /*11850*/  SHF.R.U32.HI R5, RZ, 0x18, R26 ;  /* 0x00000018ff057819 */ /* 0x000fc8000001161a */
[----:B------:R-:W-:-:S05]  /*11860*/  LOP3.LUT R5, R0, R5, RZ, 0xfc, !PT ;  /* 0x0000000500057212 */ /* 0x000fca00078efcff */
[----:B------:R-:W-:Y:S01]  /*11870*/  STG.E.U8 desc[UR36][R2.64], R5 ;  /* 0x0000000502007986 */ /* 0x000fe2000c101124 */
[----:B------:R-:W-:Y:S05]  /*11880*/  EXIT ;  /* 0x000000000000794d */ /* 0x000fea0003800000 */
.L_x_8372:
[----:B------:R-:W-:-:S05]  /*11890*/  F2FP.BF16.F32.PACK_AB R26, RZ, R26 ;  /* 0x0000001aff1a723e */ /* 0x000fca00000010ff */
[----:B------:R-:W-:Y:S01]  /*118a0*/  STG.E.U16 desc[UR36][R2.64], R26 ;  /* 0x0000001a02007986 */ /* 0x000fe2000c101524 */
[----:B------:R-:W-:Y:S05]  /*118b0*/  EXIT ;  /* 0x000000000000794d */ /* 0x000fea0003800000 */
.L_x_8369:
        /* <DEDUP_REMOVED lines=11> */
.L_x_8381:
[----:B------:R-:W-:Y:S01]  /*11970*/  LOP3.LUT R5, R26, 0x7fffffff, RZ, 0xc0, !PT ;  /* 0x7fffffff1a057812 */ /* 0x000fe200078ec0ff */
[----:B------:R-:W-:Y:S01]  /*11980*/  BSSY B0, `(.L_x_8382) ;  /* 0x0000013000007945 */ /* 0x000fe20003800000 */
[----:B------:R-:W-:Y:S02]  /*11990*/  IMAD.MOV.U32 R0, RZ, RZ, 0x80 ;  /* 0x00000080ff007424 */ /* 0x000fe400078e00ff */
[----:B------:R-:W-:-:S13]  /*119a0*/  ISETP.GT.U32.AND P0, PT, R5, 0x437fffff, PT ;  /* 0x437fffff0500780c */ /* 0x000fda0003f04070 */
[----:B------:R-:W-:Y:S05]  /*119b0*/  @P0 BRA `(.L_x_8383) ;  /* 0x00000000003c0947 */ /* 0x000fea0003800000 */
[----:B------:R-:W-:-:S13]  /*119c0*/  ISETP.GE.U32.AND P0, PT, R5, 0x3c000000, PT ;  /* 0x3c0000000500780c */ /* 0x000fda0003f06070 */
[----:B------:R-:W-:-:S04]  /*119d0*/  @P0 SHF.R.U32.HI R0, RZ, 0x14, R26 ;  /* 0x00000014ff000819 */ /* 0x000fc8000001161a */
[----:B--23--:R-:W-:-:S04]  /*119e0*/  @P0 LOP3.LUT R7, R0, 0x1, RZ, 0xc0, !PT ;  /* 0x0000000100070812 */ /* 0x00cfc800078ec0ff */
        /* <DEDUP_REMOVED lines=8> */
.L_x_8384:
[----:B------:R-:W-:-:S04]  /*11a70*/  LOP3.LUT R26, R26, 0x80000000, RZ, 0xc0, !PT ;  /* 0x800000001a1a7812 */ /* 0x000fc800078ec0ff */
[----:B------:R-:W-:-:S04]  /*11a80*/  SHF.R.U32.HI R5, RZ, 0x18, R26 ;  /* 0x00000018ff057819 */ /* 0x000fc8000001161a */
[----:B------:R-:W-:-:S04]  /*11a90*/  LOP3.LUT R4, R4, R5, RZ, 0xfc, !PT ;  /* 0x0000000504047212 */ /* 0x000fc800078efcff */
[----:B------:R-:W-:-:S07]  /*11aa0*/  PRMT R0, R4, 0x7610, R0 ;  /* 0x0000761004007816 */ /* 0x000fce0000000000 */
.L_x_8383:
[----:B------:R-:W-:Y:S05]  /*11ab0*/  BSYNC B0 ;  /* 0x0000000000007941 */ /* 0x000fea0003800000 */
.L_x_8382:
[----:B------:R-:W-:Y:S01]  /*11ac0*/  STG.E.U8 desc[UR36][R2.64], R0 ;  /* 0x0000000002007986 */ /* 0x000fe2000c101124 */
[----:B------:R-:W-:Y:S05]  /*11ad0*/  EXIT ;  /* 0x000000000000794d */ /* 0x000fea0003800000 */
.L_x_8380:
        /* <DEDUP_REMOVED lines=16> */
.L_x_8387:
[----:B------:R-:W-:-:S04]  /*11be0*/  LOP3.LUT R26, R26, 0x80000000, RZ, 0xc0, !PT ;  /* 0x800000001a1a7812 */ /* 0x000fc800078ec0ff */
[----:B------:R-:W-:-:S04]  /*11bf0*/  SHF.R.U32.HI R5, RZ, 0x18, R26 ;  /* 0x00000018ff057819 */ /* 0x000fc8000001161a */
[----:B------:R-:W-:-:S04]  /*11c00*/  LOP3.LUT R4, R4, R5, RZ, 0xfc, !PT ;  /* 0x0000000504047212 */ /* 0x000fc800078efcff */
[----:B------:R-:W-:-:S07]  /*11c10*/  PRMT R0, R4, 0x7610, R0 ;  /* 0x0000761004007816 */ /* 0x000fce0000000000 */
.L_x_8386:
[----:B------:R-:W-:Y:S05]  /*11c20*/  BSYNC B0 ;  /* 0x0000000000007941 */ /* 0x000fea0003800000 */
.L_x_8385:
[----:B------:R-:W-:Y:S01]  /*11c30*/  STG.E.U8 desc[UR36][R2.64], R0 ;  /* 0x0000000002007986 */ /* 0x000fe2000c101124 */
[----:B------:R-:W-:Y:S05]  /*11c40*/  EXIT ;  /* 0x000000000000794d */ /* 0x000fea0003800000 */
.L_x_8379:
        /* <DEDUP_REMOVED lines=19> */
[----:B------:R-:W-:Y:S01]  /*11d80*/  STG.E.U8 desc[UR36][R2.64], R5 ;  /* 0x0000000502007986 */ /* 0x000fe2000c101124 */
[----:B------:R-:W-:Y:S05]  /*11d90*/  EXIT ;  /* 0x000000000000794d */ /* 0x000fea0003800000 */
.L_x_8362:
[----:B------:R-:W-:Y:S01]  /*11da0*/  MOV R0, 0x0 ;  /* 0x0000000000007802 */ /* 0x000fe20000000f00 */
[----:B------:R-:W-:Y:S01]  /*11db0*/  ULDC.64 UR4, c[0x4][0x158] ;  /* 0x0100560000047ab9 */ /* 0x000fe20000000a00 */
[----:B------:R-:W-:Y:S01]  /*11dc0*/  ULDC.64 UR6, c[0x4][0x20] ;  /* 0x0100080000067ab9 */ /* 0x000fe20000000a00 */
[----:B------:R-:W-:Y:S01]  /*11dd0*/  IMAD.U32 R4, RZ, RZ, UR4 ;  /* 0x00000004ff047e24 */ /* 0x000fe2000f8e00ff */
[----:B------:R0:W1:Y:S01]  /*11de0*/  LDC.64 R2, c[0x4][R0] ;  /* 0x0100000000027b82 */ /* 0x0000620000000a00 */
[----:B------:R-:W-:Y:S01]  /*11df0*/  IMAD.U32 R5, RZ, RZ, UR5 ;  /* 0x00000005ff057e24 */ /* 0x000fe2000f8e00ff */
[----:B------:R-:W-:Y:S01]  /*11e00*/  ULDC.64 UR4, c[0x4][0x160] ;  /* 0x0100580000047ab9 */ /* 0x000fe20000000a00 */
[----:B--234-:R-:W-:Y:S01]  /*11e10*/  HFMA2.MMA R13, -RZ, RZ, 0, 0 ;  /* 0x00000000ff0d7435 */ /* 0x01cfe200000001ff */
[----:B------:R-:W-:Y:S01]  /*11e20*/  MOV R6, UR4 ;  /* 0x0000000400067c02 */ /* 0x000fe20008000f00 */
[----:B------:R-:W-:Y:S01]  /*11e30*/  IMAD.U32 R7, RZ, RZ, UR5 ;  /* 0x00000005ff077e24 */ /* 0x000fe2000f8e00ff */
[----:B------:R-:W-:Y:S01]  /*11e40*/  MOV R11, UR7 ;  /* 0x00000007000b7c02 */ /* 0x000fe20008000f00 */
[----:B------:R-:W-:-:S02]  /*11e50*/  IMAD.U32 R10, RZ, RZ, UR6 ;  /* 0x00000006ff0a7e24 */ /* 0x000fc4000f8e00ff */
[----:B------:R-:W-:Y:S02]  /*11e60*/  IMAD.MOV.U32 R8, RZ, RZ, 0x65 ;  /* 0x00000065ff087424 */ /* 0x000fe400078e00ff */
[----:B0-----:R-:W-:-:S07]  /*11e70*/  IMAD.MOV.U32 R12, RZ, RZ, 0x1 ;  /* 0x00000001ff0c7424 */ /* 0x001fce00078e00ff */
[----:B------:R-:W-:-:S07]  /*11e80*/  LEPC R20, `(.L_x_8390) ;  /* 0x000000001014794e */ /* 0x000fce0000000000 */
[----:B-1----:R-:W-:Y:S05]  /*11e90*/  CALL.ABS.NOINC R2 ;  /* 0x0000000002007343 */ /* 0x002fea0003c00000 */
.L_x_8390:
[----:B------:R-:W-:Y:S05]  /*11ea0*/  EXIT ;  /* 0x000000000000794d */ /* 0x000fea0003800000 */
.L_x_8389:
[----:B------:R-:W0:Y:S02]  /*11eb0*/  F2I.U64.TRUNC R26, R26 ;  /* 0x0000001a001a7311 */ /* 0x000e24000020d800 */
[----:B0-----:R-:W-:Y:S01]  /*11ec0*/  STG.E.64 desc[UR36][R2.64], R26 ;  /* 0x0000001a02007986 */ /* 0x001fe2000c101b24 */
[----:B------:R-:W-:Y:S05]  /*11ed0*/  EXIT ;  /* 0x000000000000794d */ /* 0x000fea0003800000 */
.L_x_8388:
[----:B------:R-:W0:Y:S02]  /*11ee0*/  F2I.FTZ.U32.TRUNC.NTZ R5, R26 ;  /* 0x0000001a00057305 */ /* 0x000e24000021f000 */
[----:B0-----:R-:W-:Y:S01]  /*11ef0*/  STG.E desc[UR36][R2.64], R5 ;  /* 0x0000000502007986 */ /* 0x001fe2000c101924 */
[----:B------:R-:W-:Y:S05]  /*11f00*/  EXIT ;  /* 0x000000000000794d */ /* 0x000fea0003800000 */
        .weak           $__internal_8_$__cuda_sm3x_div_rn_ftz_f32_slowpath
        .type           $__internal_8_$__cuda_sm3x_div_rn_ftz_f32_slowpath,@function
        .size           $__internal_8_$__cuda_sm3x_div_rn_ftz_f32_slowpath,(.L_x_20075 - $__internal_8_$__cuda_sm3x_div_rn_ftz_f32_slowpath)
$__internal_8_$__cuda_sm3x_div_rn_ftz_f32_slowpath:
        /* <DEDUP_REMOVED lines=32> */
.L_x_8393:
[----:B------:R-:W-:Y:S05]  /*12110*/  BSYNC B2 ;  /* 0x0000000000027941 */ /* 0x000fea0003800000 */
.L_x_8392:
[----:B------:R-:W-:Y:S01]  /*12120*/  IADD3 R4, R4, -0x7f, RZ ;  /* 0xffffff8104047810 */ /* 0x000fe20007ffe0ff */
[----:B------:R-:W-:Y:S01]  /*12130*/  VIADD R6, R6, 0xffffff81 ;  /* 0xffffff8106067836 */ /* 0x000fe20000000000 */
[----:B------:R-:W-:Y:S03]  /*12140*/  BSSY B2, `(.L_x_8398) ;  /* 0x000001a000027945 */ /* 0x000fe60003800000 */
[----:B------:R-:W-:Y:S02]  /*12150*/  IMAD R5, R4, -0x800000, R7 ;  /* 0xff80000004057824 */ /* 0x000fe400078e0207 */
[C---:B------:R-:W-:Y:S02]  /*12160*/  IMAD R0, R6.reuse, -0x800000, R0 ;  /* 0xff80000006007824 */ /* 0x040fe400078e0200 */
[----:B------:R0:W1:Y:S01]  /*12170*/  MUFU.RCP R7, R5 ;  /* 0x0000000500077308 */ /* 0x0000620000001000 */
[----:B------:R-:W-:-:S02]  /*12180*/  IMAD.IADD R4, R6, 0x1, -R4 ;  /* 0x0000000106047824 */ /* 0x000fc400078e0a04 */
        /* <DEDUP_REMOVED lines=20> */
.L_x_8399:
[----:B------:R-:W-:-:S07]  /*122d0*/  IMAD R0, R4, 0x800000, R0 ;  /* 0x0080000004007824 */ /* 0x000fce00078e0200 */
.L_x_8400:
[----:B------:R-:W-:Y:S05]  /*122e0*/  BSYNC B2 ;  /* 0x0000000000027941 */ /* 0x000fea0003800000 */
.L_x_8398:
[----:B------:R-:W-:Y:S05]  /*122f0*/  BRA `(.L_x_8401) ;  /* 0x0000000000207947 */ /* 0x000fea0003800000 */
.L_x_8397:
[----:B------:R-:W-:-:S04]  /*12300*/  LOP3.LUT R0, R7, 0x80000000, R0, 0x48, !PT ;  /* 0x8000000007007812 */ /* 0x000fc800078e4800 */
[----:B------:R-:W-:Y:S01]  /*12310*/  LOP3.LUT R0, R0, 0x7f800000, RZ, 0xfc, !PT ;  /* 0x7f80000000007812 */ /* 0x000fe200078efcff */
[----:B------:R-:W-:Y:S06]  /*12320*/  BRA `(.L_x_8401) ;  /* 0x0000000000147947 */ /* 0x000fec0003800000 */
.L_x_8396:
[----:B------:R-:W-:Y:S01]  /*12330*/  LOP3.LUT R0, R7, 0x80000000, R0, 0x48, !PT ;  /* 0x8000000007007812 */ /* 0x000fe200078e4800 */
[----:B------:R-:W-:Y:S06]  /*12340*/  BRA `(.L_x_8401) ;  /* 0x00000000000c7947 */ /* 0x000fec0003800000 */
.L_x_8395:
[----:B------:R-:W0:Y:S01]  /*12350*/  MUFU.RSQ R0, -QNAN ;  /* 0xffc0000000007908 */ /* 0x000e220000001400 */
[----:B------:R-:W-:Y:S05]  /*12360*/  BRA `(.L_x_8401) ;  /* 0x0000000000047947 */ /* 0x000fea0003800000 */
.L_x_8394:
[----:B------:R-:W-:-:S07]  /*12370*/  FADD.FTZ R0, R0, R7 ;  /* 0x0000000700007221 */ /* 0x000fce0000010000 */
.L_x_8401:
[----:B------:R-:W-:Y:S05]  /*12380*/  BSYNC B1 ;  /* 0x0000000000017941 */ /* 0x000fea0003800000 */
.L_x_8391:
[----:B------:R-:W-:Y:S01]  /*12390*/  MOV R4, R3 ;  /* 0x0000000300047202 */ /* 0x000fe20000000f00 */
[----:B------:R-:W-:-:S04]  /*123a0*/  IMAD.MOV.U32 R5, RZ, RZ, 0x0 ;  /* 0x00000000ff057424 */ /* 0x000fc800078e00ff */
[----:B0-----:R-:W-:Y:S05]  /*123b0*/  RET.REL.NODEC R4 `(_ZN2at6native27unrolled_elementwise_kernelIZZZNS0_16acos_kernel_cudaERNS_18TensorIteratorBaseEENKUlvE_clEvENKUlvE0_clEvEUlN3c107complexIfEEE_St5arrayIPcLm2EELi4E23TrivialOffsetCalculatorILi1EjESE_NS0_6memory12LoadWithCastILi1EEENSF_13StoreWithCastILi1EEEEEviT_T0_T2_T3_T4_T5_) ;  /* 0xfffffedc04107950 */ /* 0x001fea0003c3ffff */
.L_x_8402:
        /* <DEDUP_REMOVED lines=12> */
.L_x_20075:


//--------------------- .text._ZN2at6native18elementwise_kernelILi128ELi2EZNS0_22gpu_kernel_impl_nocastIZZZNS0_16acos_kernel_cudaERNS_18TensorIteratorBaseEENKUlvE_clEvENKUlvE0_clEvEUlN3c107complexIfEEE_EEvS4_RKT_EUliE_EEviT1_ --------------------------
	.section	.text._ZN2at6native18elementwise_kernelILi128ELi2EZNS0_22gpu_kernel_impl_nocastIZZZNS0_16acos_kernel_cudaERNS_18TensorIteratorBaseEENKUlvE_clEvENKUlvE0_clEvEUlN3c107complexIfEEE_EEvS4_RKT_EUliE_EEviT1_,"ax",@progbits
	.align	128
        .global         _ZN2at6native18elementwise_kernelILi128ELi2EZNS0_22gpu_kernel_impl_nocastIZZZNS0_16acos_kernel_cudaERNS_18TensorIteratorBaseEENKUlvE_clEvENKUlvE0_clEvEUlN3c107complexIfEEE_EEvS4_RKT_EUliE_EEviT1_
        .type           _ZN2at6native18elementwise_kernelILi128ELi2EZNS0_22gpu_kernel_impl_nocastIZZZNS0_16acos_kernel_cudaERNS_18TensorIteratorBaseEENKUlvE_clEvENKUlvE0_clEvEUlN3c107complexIfEEE_EEvS4_RKT_EUliE_EEviT1_,@function
        .size           _ZN2at6native18elementwise_kernelILi128ELi2EZNS0_22gpu_kernel_impl_nocastIZZZNS0_16acos_kernel_cudaERNS_18TensorIteratorBaseEENKUlvE_clEvENKUlvE0_clEvEUlN3c107complexIfEEE_EEvS4_RKT_EUliE_EEviT1_,(.L_x_20076 - _ZN2at6native18elementwise_kernelILi128ELi2EZNS0_22gpu_kernel_impl_nocastIZZZNS0_16acos_kernel_cudaERNS_18TensorIteratorBaseEENKUlvE_clEvENKUlvE0_clEvEUlN3c107complexIfEEE_EEvS4_RKT_EUliE_EEviT1_)
        .other          _ZN2at6native18elementwise_kernelILi128ELi2EZNS0_22gpu_kernel_impl_nocastIZZZNS0_16acos_kernel_cudaERNS_18TensorIteratorBaseEENKUlvE_clEvENKUlvE0_clEvEUlN3c107complexIfEEE_EEvS4_RKT_EUliE_EEviT1_,@"STO_CUDA_ENTRY STV_DEFAULT"
_ZN2at6native18elementwise_kernelILi128ELi2EZNS0_22gpu_kernel_impl_nocastIZZZNS0_16acos_kernel_cudaERNS_18TensorIteratorBaseEENKUlvE_clEvENKUlvE0_clEvEUlN3c107complexIfEEE_EEvS4_RKT_EUliE_EEviT1_:
.text._ZN2at6native18elementwise_kernelILi128ELi2EZNS0_22gpu_kernel_impl_nocastIZZZNS0_16acos_kernel_cudaERNS_18TensorIteratorBaseEENKUlvE_clEvENKUlvE0_clEvEUlN3c107complexIfEEE_EEvS4_RKT_EUliE_EEviT1_:
        /* <DEDUP_REMOVED lines=312> */
.L_x_8405:
[----:B------:R-:W-:Y:S02]  /*1380*/  ULDC.64 UR6, c[0x0][0x418] ;  /* 0x0001060000067ab9 */ /* 0x000fe40000000a00 */
[----:B------:R-:W-:-:S04]  /*1390*/  IADD3 R14, P0, R0, UR6, RZ ;  /* 0x00000006000e7c10 */ /* 0x000fc8000ff1e0ff */
[----:B------:R-:W-:-:S06]  /*13a0*/  IADD3.X R15, RZ, UR7, RZ, P0, !PT ;  /* 0x00000007ff0f7c10 */ /* 0x000fcc00087fe4ff */
[----:B------:R-:W2:Y:S01]  /*13b0*/  LDG.E.64 R14, desc[UR4][R14.64] ;  /* 0x000000040e0e7981 */ /* 0x000ea2000c1e1b00 */
[----:B------:R-:W-:Y:S01]  /*13c0*/  BSSY B0, `(.L_x_8406) ;  /* 0x000027c000007945 */ /* 0x000fe20003800000 */
[C---:B--2---:R-:W-:Y:S01]  /*13d0*/  FSETP.GTU.FTZ.AND P0, PT, |R14|.reuse, +INF , PT ;  /* 0x7f8000000e00780b */ /* 0x044fe20003f1c200 */
        /* <DEDUP_REMOVED lines=106> */
.L_x_8414:
        /* <DEDUP_REMOVED lines=10> */
.L_x_8416:
[----:B------:R-:W-:-:S04]  /*1b20*/  FADD.FTZ R10, -R0, R5 ;  /* 0x00000005000a7221 */ /* 0x000fc80000010100 */
[----:B------:R-:W-:-:S07]  /*1b30*/  FMUL.FTZ R10, R10, 0.5 ;  /* 0x3f0000000a0a7820 */ /* 0x000fce0000410000 */
.L_x_8417:
[----:B------:R-:W-:Y:S05]  /*1b40*/  BSYNC B3 ;  /* 0x0000000000037941 */ /* 0x000fea0003800000 */
.L_x_8415:
        /* <DEDUP_REMOVED lines=11> */
.L_x_8419:
[----:B------:R-:W-:-:S04]  /*1c00*/  FADD.FTZ R11, R2, -R11 ;  /* 0x8000000b020b7221 */ /* 0x000fc80000010000 */
[----:B------:R-:W-:-:S07]  /*1c10*/  FMUL.FTZ R11, R11, 0.5 ;  /* 0x3f0000000b0b7820 */ /* 0x000fce0000410000 */
.L_x_8420:
[----:B------:R-:W-:Y:S05]  /*1c20*/  BSYNC B3 ;  /* 0x0000000000037941 */ /* 0x000fea0003800000 */
.L_x_8418:
        /* <DEDUP_REMOVED lines=35> */
.L_x_8413:
[----:B------:R0:W1:Y:S02]  /*1e60*/  MUFU.SQRT R16, R17 ;  /* 0x0000001100107308 */ /* 0x0000640000002000 */
.L_x_8412:
[----:B------:R-:W-:Y:S05]  /*1e70*/  BSYNC B2 ;  /* 0x0000000000027941 */ /* 0x000fea0003800000 */
.L_x_8411:
        /* <DEDUP_REMOVED lines=24> */
.L_x_8427:
[----:B------:R-:W-:-:S04]  /*2000*/  FADD.FTZ R0, -R0, R5 ;  /* 0x0000000500007221 */ /* 0x000fc80000010100 */
[----:B------:R-:W-:-:S07]  /*2010*/  FMUL.FTZ R0, R0, 0.5 ;  /* 0x3f00000000007820 */ /* 0x000fce0000410000 */
.L_x_8428:
[----:B------:R-:W-:Y:S05]  /*2020*/  BSYNC B3 ;  /* 0x0000000000037941 */ /* 0x000fea0003800000 */
.L_x_8426:
        /* <DEDUP_REMOVED lines=10> */
.L_x_8430:
[----:B------:R-:W-:-:S04]  /*20d0*/  FADD.FTZ R2, -R3, R2 ;  /* 0x0000000203027221 */ /* 0x000fc80000010100 */
[----:B------:R-:W-:-:S07]  /*20e0*/  FMUL.FTZ R3, R2, 0.5 ;  /* 0x3f00000002037820 */ /* 0x000fce0000410000 */
.L_x_8431:
[----:B------:R-:W-:Y:S05]  /*20f0*/  BSYNC B3 ;  /* 0x0000000000037941 */ /* 0x000fea0003800000 */
.L_x_8429:
[----:B------:R-:W-:Y:S01]  /*2100*/  FADD.FTZ R0, R3, R0 ;  /* 0x0000000003007221 */ /* 0x000fe20000010000 */
[----:B------:R-:W-:Y:S01]  /*2110*/  FADD.FTZ R19, R6, R19 ;  /* 0x0000001306137221 */ /* 0x000fe20000010000 */
[----:B------:R-:W-:-:S03]  /*2120*/  PLOP3.LUT P0, PT, PT, PT, PT, 0x80, 0x0 ;  /* 0x000000000000781c */ /* 0x000fc60003f0f070 */
[----:B------:R-:W-:-:S06]  /*2130*/  FMUL.FTZ R19, R19, R0 ;  /* 0x0000000013137220 */ /* 0x000fcc0000410000 */
[----:B------:R-:W2:Y:S01]  /*2140*/  MUFU.SQRT R19, R19 ;  /* 0x0000001300137308 */ /* 0x000ea20000002000 */
[----:B------:R-:W-:Y:S05]  /*2150*/  BRA `(.L_x_8423) ;  /* 0x0000000000687947 */ /* 0x000fea0003800000 */
.L_x_8425:
        /* <DEDUP_REMOVED lines=15> */
.L_x_8424:
        /* <DEDUP_REMOVED lines=8> */
.L_x_8422:
[----:B------:R-:W-:Y:S01]  /*22d0*/  PLOP3.LUT P0, PT, PT, PT, PT, 0x80, 0x0 ;  /* 0x000000000000781c */ /* 0x000fe20003f0f070 */
[----:B------:R-:W-:Y:S01]  /*22e0*/  FMUL.FTZ R19, R19, 16777216 ;  /* 0x4b80000013137820 */ /* 0x000fe20000410000 */
[----:B------:R-:W-:-:S11]  /*22f0*/  FMUL.FTZ R6, R6, 16777216 ;  /* 0x4b80000006067820 */ /* 0x000fd60000410000 */
.L_x_8423:
[----:B------:R-:W-:Y:S05]  /*2300*/  BSYNC B2 ;  /* 0x0000000000027941 */ /* 0x000fea0003800000 */
.L_x_8421:
        /* <DEDUP_REMOVED lines=33> */
.L_x_8434:
        /* <DEDUP_REMOVED lines=28> */
.L_x_8433:
        /* <DEDUP_REMOVED lines=19> */
[----:B01-3--:R-:W-:Y:S05]  /*2810*/  CALL.REL.NOINC `($__internal_9_$__cuda_sm3x_div_rn_ftz_f32_slowpath) ;  /* 0x0000004c00d47944 */ /* 0x00bfea0003c00000 */
.L_x_8438:
[----:B------:R-:W-:Y:S05]  /*2820*/  BSYNC B5 ;  /* 0x0000000000057941 */ /* 0x000fea0003800000 */
.L_x_8437:
        /* <DEDUP_REMOVED lines=18> */
.L_x_8440:
[----:B------:R-:W-:Y:S02]  /*2950*/  ISETP.GE.AND P0, PT, R6, RZ, PT ;  /* 0x000000ff0600720c */ /* 0x000fe40003f06270 */
[----:B------:R-:W-:-:S11]  /*2960*/  MOV R3, 0x3fd774eb ;  /* 0x3fd774eb00037802 */ /* 0x000fd60000000f00 */
[----:B------:R-:W-:-:S04]  /*2970*/  @P0 FFMA.FTZ R0, R3, 0.93318945169448852539, -R0 ;  /* 0x3f6ee58103000823 */ /* 0x000fc80000010800 */
[----:B------:R-:W-:-:S07]  /*2980*/  @!P0 FFMA.FTZ R0, R3, 0.93318945169448852539, R0 ;  /* 0x3f6ee58103008823 */ /* 0x000fce0000010000 */
.L_x_8441:
[----:B------:R-:W-:Y:S05]  /*2990*/  BSYNC B2 ;  /* 0x0000000000027941 */ /* 0x000fea0003800000 */
.L_x_8439:
        /* <DEDUP_REMOVED lines=11> */
.L_x_8436:
        /* <DEDUP_REMOVED lines=17> */
.L_x_8443:
[----:B------:R-:W-:Y:S05]  /*2b60*/  BSYNC B5 ;  /* 0x0000000000057941 */ /* 0x000fea0003800000 */
.L_x_8442:
        /* <DEDUP_REMOVED lines=18> */
.L_x_8445:
[----:B------:R-:W-:Y:S02]  /*2c90*/  ISETP.GE.AND P0, PT, R6, RZ, PT ;  /* 0x000000ff0600720c */ /* 0x000fe40003f06270 */
[----:B------:R-:W-:-:S11]  /*2ca0*/  MOV R3, 0x3fd774eb ;  /* 0x3fd774eb00037802 */ /* 0x000fd60000000f00 */
[----:B------:R-:W-:-:S04]  /*2cb0*/  @P0 FFMA.FTZ R0, R3, 0.93318945169448852539, -R0 ;  /* 0x3f6ee58103000823 */ /* 0x000fc80000010800 */
[----:B------:R-:W-:-:S07]  /*2cc0*/  @!P0 FFMA.FTZ R0, R3, 0.93318945169448852539, R0 ;  /* 0x3f6ee58103008823 */ /* 0x000fce0000010000 */
.L_x_8446:
[----:B------:R-:W-:Y:S05]  /*2cd0*/  BSYNC B2 ;  /* 0x0000000000027941 */ /* 0x000fea0003800000 */
.L_x_8444:
        /* <DEDUP_REMOVED lines=10> */
.L_x_8435:
[----:B------:R-:W-:Y:S05]  /*2d80*/  BSYNC B4 ;  /* 0x0000000000047941 */ /* 0x000fea0003800000 */
.L_x_8432:
[----:B------:R-:W-:-:S13]  /*2d90*/  ISETP.NE.AND P0, PT, R8, RZ, PT ;  /* 0x000000ff0800720c */ /* 0x000fda0003f05270 */
[----:B-1----:R-:W-:-:S05]  /*2da0*/  @!P0 FADD.FTZ R16, -R16, -RZ ;  /* 0x800000ff10108221 */ /* 0x002fca0000010100 */
[----:B------:R-:W-:Y:S01]  /*2db0*/  MOV R13, R16 ;  /* 0x00000010000d7202 */ /* 0x000fe20000000f00 */
[----:B------:R-:W-:Y:S06]  /*2dc0*/  BRA `(.L_x_8447) ;  /* 0x0000000c006c7947 */ /* 0x000fec0003800000 */
.L_x_8410:
[----:B------:R-:W-:Y:S01]  /*2dd0*/  FADD.FTZ R12, -R14, 6.1232342629258392722e-17 ;  /* 0x248d31320e0c7421 */ /* 0x000fe20000010100 */
[----:B------:R-:W-:-:S03]  /*2de0*/  FADD.FTZ R13, -R15, -RZ ;  /* 0x800000ff0f0d7221 */ /* 0x000fc60000010100 */
[----:B------:R-:W-:Y:S01]  /*2df0*/  FADD.FTZ R12, R12, 1.5707963705062866211 ;  /* 0x3fc90fdb0c0c7421 */ /* 0x000fe20000010000 */
[----:B------:R-:W-:Y:S06]  /*2e00*/  BRA `(.L_x_8447) ;  /* 0x0000000c005c7947 */ /* 0x000fec0003800000 */
.L_x_8409:
[----:B------:R-:W-:Y:S01]  /*2e10*/  HFMA2.MMA R12, -RZ, RZ, 0, 0 ;  /* 0x00000000ff0c7435 */ /* 0x000fe200000001ff */
[----:B------:R-:W-:Y:S01]  /*2e20*/  FADD.FTZ R13, -R15, -RZ ;  /* 0x800000ff0f0d7221 */ /* 0x000fe20000010100 */
[----:B------:R-:W-:Y:S09]  /*2e30*/  BRA `(.L_x_8447) ;  /* 0x0000000c00507947 */ /* 0x000ff20003800000 */
.L_x_8408:
        /* <DEDUP_REMOVED lines=23> */
[----:B------:R-:W-:Y:S05]  /*2fb0*/  CALL.REL.NOINC `($__internal_9_$__cuda_sm3x_div_rn_ftz_f32_slowpath) ;  /* 0x0000004400ec7944 */ /* 0x000fea0003c00000 */
.L_x_8452:
[----:B------:R-:W-:Y:S05]  /*2fc0*/  BSYNC B5 ;  /* 0x0000000000057941 */ /* 0x000fea0003800000 */
.L_x_8451:
        /* <DEDUP_REMOVED lines=18> */
.L_x_8454:
[----:B------:R-:W-:Y:S02]  /*30f0*/  ISETP.GE.AND P0, PT, R14, RZ, PT ;  /* 0x000000ff0e00720c */ /* 0x000fe40003f06270 */
[----:B------:R-:W-:-:S11]  /*3100*/  MOV R3, 0x3fd774eb ;  /* 0x3fd774eb00037802 */ /* 0x000fd60000000f00 */
[----:B------:R-:W-:-:S04]  /*3110*/  @P0 FFMA.FTZ R0, R3, 0.93318945169448852539, -R0 ;  /* 0x3f6ee58103000823 */ /* 0x000fc80000010800 */
[----:B------:R-:W-:-:S07]  /*3120*/  @!P0 FFMA.FTZ R0, R3, 0.93318945169448852539, R0 ;  /* 0x3f6ee58103008823 */ /* 0x000fce0000010000 */
.L_x_8455:
[----:B------:R-:W-:Y:S05]  /*3130*/  BSYNC B2 ;  /* 0x0000000000027941 */ /* 0x000fea0003800000 */
.L_x_8453:
        /* <DEDUP_REMOVED lines=13> */
.L_x_8450:
        /* <DEDUP_REMOVED lines=11> */
[----:B------:R-:W-:Y:S05]  /*32c0*/  CALL.REL.NOINC `($__internal_9_$__cuda_sm3x_div_rn_ftz_f32_slowpath) ;  /* 0x0000004400287944 */ /* 0x000fea0003c00000 */
.L_x_8458:
[----:B------:R-:W-:Y:S05]  /*32d0*/  BSYNC B5 ;  /* 0x0000000000057941 */ /* 0x000fea0003800000 */
.L_x_8457:
        /* <DEDUP_REMOVED lines=18> */
.L_x_8460:
[----:B------:R-:W-:Y:S02]  /*3400*/  ISETP.GE.AND P0, PT, R14, RZ, PT ;  /* 0x000000ff0e00720c */ /* 0x000fe40003f06270 */
[----:B------:R-:W-:-:S11]  /*3410*/  MOV R3, 0x3fd774eb ;  /* 0x3fd774eb00037802 */ /* 0x000fd60000000f00 */
[----:B------:R-:W-:-:S04]  /*3420*/  @P0 FFMA.FTZ R0, R3, 0.93318945169448852539, -R0 ;  /* 0x3f6ee58103000823 */ /* 0x000fc80000010800 */
[----:B------:R-:W-:-:S07]  /*3430*/  @!P0 FFMA.FTZ R0, R3, 0.93318945169448852539, R0 ;  /* 0x3f6ee58103008823 */ /* 0x000fce0000010000 */
.L_x_8461:
[----:B------:R-:W-:Y:S05]  /*3440*/  BSYNC B2 ;  /* 0x0000000000027941 */ /* 0x000fea0003800000 */
.L_x_8459:
        /* <DEDUP_REMOVED lines=15> */
[----:B------:R-:W-:-:S03]  /*3540*/  HFMA2.MMA R3, -RZ, RZ, 2.04296875, -15.78125 ;  /* 0x4016cbe4ff037435 */ /* 0x000fc600000001ff */
        /* <DEDUP_REMOVED lines=11> */
.L_x_8449:
        /* <DEDUP_REMOVED lines=32> */
[----:B------:R-:W-:Y:S05]  /*3800*/  CALL.REL.NOINC `($__internal_9_$__cuda_sm3x_div_rn_ftz_f32_slowpath) ;  /* 0x0000003c00d87944 */ /* 0x000fea0003c00000 */
.L_x_8463:
[----:B------:R-:W-:Y:S05]  /*3810*/  BSYNC B5 ;  /* 0x0000000000057941 */ /* 0x000fea0003800000 */
.L_x_8462:
        /* <DEDUP_REMOVED lines=18> */
.L_x_8465:
[----:B------:R-:W-:Y:S02]  /*3940*/  ISETP.GE.AND P0, PT, R14, RZ, PT ;  /* 0x000000ff0e00720c */ /* 0x000fe40003f06270 */
[----:B------:R-:W-:-:S11]  /*3950*/  MOV R3, 0x3fd774eb ;  /* 0x3fd774eb00037802 */ /* 0x000fd60000000f00 */
[----:B------:R-:W-:-:S04]  /*3960*/  @P0 FFMA.FTZ R0, R3, 0.93318945169448852539, -R0 ;  /* 0x3f6ee58103000823 */ /* 0x000fc80000010800 */
[----:B------:R-:W-:-:S07]  /*3970*/  @!P0 FFMA.FTZ R0, R3, 0.93318945169448852539, R0 ;  /* 0x3f6ee58103008823 */ /* 0x000fce0000010000 */
.L_x_8466:
[----:B------:R-:W-:Y:S05]  /*3980*/  BSYNC B2 ;  /* 0x0000000000027941 */ /* 0x000fea0003800000 */
.L_x_8464:
        /* <DEDUP_REMOVED lines=10> */
.L_x_8456:
[----:B------:R-:W-:Y:S05]  /*3a30*/  BSYNC B4 ;  /* 0x0000000000047941 */ /* 0x000fea0003800000 */
.L_x_8448:
[----:B------:R-:W-:Y:S01]  /*3a40*/  ISETP.NE.AND P0, PT, R8, RZ, PT ;  /* 0x000000ff0800720c */ /* 0x000fe20003f05270 */
[----:B------:R-:W-:Y:S01]  /*3a50*/  FADD.FTZ R13, R17, 0.69314718246459960938 ;  /* 0x3f317218110d7421 */ /* 0x000fe20000010000 */
[----:B------:R-:W-:-:S11]  /*3a60*/  FADD.FTZ R12, |R0|, -RZ ;  /* 0x800000ff000c7221 */ /* 0x000fd60000010200 */
[----:B------:R-:W-:Y:S01]  /*3a70*/  @!P0 FADD.FTZ R13, -R13, -RZ ;  /* 0x800000ff0d0d8221 */ /* 0x000fe20000010100 */
[----:B------:R-:W-:Y:S06]  /*3a80*/  BRA `(.L_x_8447) ;  /* 0x00000000003c7947 */ /* 0x000fec0003800000 */
.L_x_8407:
        /* <DEDUP_REMOVED lines=15> */
.L_x_8447:
[----:B------:R-:W-:Y:S05]  /*3b80*/  BSYNC B0 ;  /* 0x0000000000007941 */ /* 0x000fea0003800000 */
.L_x_8406:
[----:B------:R-:W-:Y:S01]  /*3b90*/  ULDC.64 UR6, c[0x0][0x410] ;  /* 0x0001040000067ab9 */ /* 0x000fe20000000a00 */
[----:B------:R-:W-:Y:S02]  /*3ba0*/  LEA R4, R4, R7, 0x8 ;  /* 0x0000000704047211 */ /* 0x000fe400078e40ff */
[----:B------:R-:W-:Y:S02]  /*3bb0*/  IADD3 R2, P0, R9, UR6, RZ ;  /* 0x0000000609027c10 */ /* 0x000fe4000ff1e0ff */
[----:B------:R-:W-:Y:S02]  /*3bc0*/  IADD3 R11, R4, 0x80, RZ ;  /* 0x00000080040b7810 */ /* 0x000fe40007ffe0ff */
[----:B------:R-:W-:-:S05]  /*3bd0*/  IADD3.X R3, RZ, UR7, RZ, P0, !PT ;  /* 0x00000007ff037c10 */ /* 0x000fca00087fe4ff */
[----:B------:R1:W-:Y:S04]  /*3be0*/  STG.E.64 desc[UR4][R2.64], R12 ;  /* 0x0000000c02007986 */ /* 0x0003e8000c101b04 */
.L_x_8404:
[----:B------:R-:W-:Y:S05]  /*3bf0*/  BSYNC B1 ;  /* 0x0000000000017941 */ /* 0x000fea0003800000 */
.L_x_8403:
        /* <DEDUP_REMOVED lines=8> */
[----:B-1----:R-:W-:Y:S01]  /*3c80*/  MOV R2, RZ ;  /* 0x000000ff00027202 */ /* 0x002fe20000000f00 */
        /* <DEDUP_REMOVED lines=17> */
[----:B---3--:R-:W-:Y:S01]  /*3da0*/  SHF.R.U32.HI R5, RZ, UR6, R4 ;  /* 0x00000006ff057c19 */ /* 0x008fe20008011604 */
        /* <DEDUP_REMOVED lines=268> */
[----:B------:R-:W3:Y:S08]  /*4e70*/  @P0 LDC R13, c[0x0][0x33c] ;  /* 0x0000cf00ff0d0b82 */ /* 0x000ef00000000800 */
        /* <DEDUP_REMOVED lines=10> */
.L_x_8467:
[----:B------:R-:W-:Y:S02]  /*4f20*/  ULDC.64 UR6, c[0x0][0x418] ;  /* 0x0001060000067ab9 */ /* 0x000fe40000000a00 */
[----:B------:R-:W-:-:S04]  /*4f30*/  IADD3 R8, P0, R0, UR6, RZ ;  /* 0x0000000600087c10 */ /* 0x000fc8000ff1e0ff */
[----:B------:R-:W-:Y:S01]  /*4f40*/  IADD3.X R9, RZ, UR7, RZ, P0, !PT ;  /* 0x00000007ff097c10 */ /* 0x000fe200087fe4ff */
[----:B------:R-:W-:-:S05]  /*4f50*/  ULDC.64 UR6, c[0x0][0x410] ;  /* 0x0001040000067ab9 */ /* 0x000fca0000000a00 */
[----:B------:R-:W5:Y:S01]  /*4f60*/  LDG.E.64 R8, desc[UR4][R8.64] ;  /* 0x0000000408087981 */ /* 0x000f62000c1e1b00 */
[----:B------:R-:W-:Y:S01]  /*4f70*/  IADD3 R6, P2, R7, UR6, RZ ;  /* 0x0000000607067c10 */ /* 0x000fe2000ff5e0ff */
[----:B------:R-:W-:Y:S03]  /*4f80*/  BSSY B0, `(.L_x_8468) ;  /* 0x000027c000007945 */ /* 0x000fe60003800000 */
[----:B------:R-:W-:Y:S02]  /*4f90*/  IADD3.X R7, RZ, UR7, RZ, P2, !PT ;  /* 0x00000007ff077c10 */ /* 0x000fe400097fe4ff */
[C---:B-----5:R-:W-:Y:S01]  /*4fa0*/  FSETP.GTU.FTZ.AND P0, PT, |R8|.reuse, +INF , PT ;  /* 0x7f8000000800780b */ /* 0x060fe20003f1c200 */
        /* <DEDUP_REMOVED lines=17> */
[----:B-1----:R-:W-:Y:S01]  /*50c0*/  FADD.FTZ R13, |R17|, -RZ ;  /* 0x800000ff110d7221 */ /* 0x002fe20000010200 */
[----:B------:R-:W-:Y:S01]  /*50d0*/  FADD.FTZ R3, R14, -1 ;  /* 0xbf8000000e037421 */ /* 0x000fe20000010000 */
[----:B------:R-:W-:Y:S01]  /*50e0*/  BSSY B1, `(.L_x_8473) ;  /* 0x0000096000017945 */ /* 0x000fe20003800000 */
[----:B------:R-:W-:Y:S02]  /*50f0*/  FADD.FTZ R10, |R0|, -RZ ;  /* 0x800000ff000a7221 */ /* 0x000fe40000010200 */
[----:B------:R-:W-:-:S03]  /*5100*/  FADD.FTZ R16, |R3|, -RZ ;  /* 0x800000ff03107221 */ /* 0x000fc60000010200 */
[CC--:B---3--:R-:W-:Y:S02]  /*5110*/  VIMNMX R5, R10.reuse, R13.reuse, !PT ;  /* 0x0000000d0a057248 */ /* 0x0c8fe40007fe0100 */
[----:B------:R-:W-:Y:S02]  /*5120*/  VIMNMX R2, R13, R16, !PT ;  /* 0x000000100d027248 */ /* 0x000fe40007fe0100 */
[----:B------:R-:W-:Y:S02]  /*5130*/  LOP3.LUT R12, R5, 0xfe000000, RZ, 0xc0, !PT ;  /* 0xfe000000050c7812 */ /* 0x000fe400078ec0ff */
[----:B------:R-:W-:Y:S02]  /*5140*/  VIMNMX R10, R10, R13, PT ;  /* 0x0000000d0a0a7248 */ /* 0x000fe40003fe0100 */
[----:B------:R-:W-:Y:S02]  /*5150*/  IADD3 R15, -R12, 0x7e800000, RZ ;  /* 0x7e8000000c0f7810 */ /* 0x000fe40007ffe1ff */
[----:B------:R-:W-:-:S02]  /*5160*/  LOP3.LUT R11, R2, 0xfe000000, RZ, 0xc0, !PT ;  /* 0xfe000000020b7812 */ /* 0x000fc400078ec0ff */
[----:B------:R-:W-:Y:S01]  /*5170*/  VIMNMX R18, R13, R16, PT ;  /* 0x000000100d127248 */ /* 0x000fe20003fe0100 */
[CC--:B------:R-:W-:Y:S01]  /*5180*/  FMUL.FTZ R13, R10.reuse, R15.reuse ;  /* 0x0000000f0a0d7220 */ /* 0x0c0fe20000410000 */
[----:B--2-4-:R-:W-:Y:S01]  /*5190*/  IADD3 R19, -R11, 0x7e800000, RZ ;  /* 0x7e8000000b137810 */ /* 0x014fe20007ffe1ff */
        /* <DEDUP_REMOVED lines=75> */
.L_x_8476:
        /* <DEDUP_REMOVED lines=10> */
.L_x_8478:
[----:B------:R-:W-:-:S04]  /*56f0*/  FADD.FTZ R2, -R0, R5 ;  /* 0x0000000500027221 */ /* 0x000fc80000010100 */
[----:B------:R-:W-:-:S07]  /*5700*/  FMUL.FTZ R2, R2, 0.5 ;  /* 0x3f00000002027820 */ /* 0x000fce0000410000 */
.L_x_8479:
[----:B------:R-:W-:Y:S05]  /*5710*/  BSYNC B2 ;  /* 0x0000000000027941 */ /* 0x000fea0003800000 */
.L_x_8477:
        /* <DEDUP_REMOVED lines=11> */
.L_x_8481:
[----:B------:R-:W-:-:S04]  /*57d0*/  FADD.FTZ R11, R10, -R11 ;  /* 0x8000000b0a0b7221 */ /* 0x000fc80000010000 */
[----:B------:R-:W-:-:S07]  /*57e0*/  FMUL.FTZ R11, R11, 0.5 ;  /* 0x3f0000000b0b7820 */ /* 0x000fce0000410000 */
.L_x_8482:
[----:B------:R-:W-:Y:S05]  /*57f0*/  BSYNC B2 ;  /* 0x0000000000027941 */ /* 0x000fea0003800000 */
.L_x_8480:
        /* <DEDUP_REMOVED lines=35> */
.L_x_8475:
[----:B------:R0:W1:Y:S02]  /*5a30*/  MUFU.SQRT R15, R17 ;  /* 0x00000011000f7308 */ /* 0x0000640000002000 */
.L_x_8474:
[----:B------:R-:W-:Y:S05]  /*5a40*/  BSYNC B1 ;  /* 0x0000000000017941 */ /* 0x000fea0003800000 */
.L_x_8473:
        /* <DEDUP_REMOVED lines=24> */
.L_x_8489:
[----:B------:R-:W-:-:S04]  /*5bd0*/  FADD.FTZ R0, -R0, R5 ;  /* 0x0000000500007221 */ /* 0x000fc80000010100 */
[----:B------:R-:W-:-:S07]  /*5be0*/  FMUL.FTZ R0, R0, 0.5 ;  /* 0x3f00000000007820 */ /* 0x000fce0000410000 */
.L_x_8490:
[----:B------:R-:W-:Y:S05]  /*5bf0*/  BSYNC B2 ;  /* 0x0000000000027941 */ /* 0x000fea0003800000 */
.L_x_8488:
        /* <DEDUP_REMOVED lines=10> */
.L_x_8492:
[----:B------:R-:W-:-:S04]  /*5ca0*/  FADD.FTZ R3, -R3, R10 ;  /* 0x0000000a03037221 */ /* 0x000fc80000010100 */
[----:B------:R-:W-:-:S07]  /*5cb0*/  FMUL.FTZ R3, R3, 0.5 ;  /* 0x3f00000003037820 */ /* 0x000fce0000410000 */
.L_x_8493:
[----:B------:R-:W-:Y:S05]  /*5cc0*/  BSYNC B2 ;  /* 0x0000000000027941 */ /* 0x000fea0003800000 */
.L_x_8491:
[----:B------:R-:W-:Y:S01]  /*5cd0*/  FADD.FTZ R0, R3, R0 ;  /* 0x0000000003007221 */ /* 0x000fe20000010000 */
[----:B------:R-:W-:Y:S01]  /*5ce0*/  FADD.FTZ R19, R14, R19 ;  /* 0x000000130e137221 */ /* 0x000fe20000010000 */
[----:B------:R-:W-:-:S03]  /*5cf0*/  PLOP3.LUT P0, PT, PT, PT, PT, 0x80, 0x0 ;  /* 0x000000000000781c */ /* 0x000fc60003f0f070 */
[----:B------:R-:W-:-:S06]  /*5d00*/  FMUL.FTZ R19, R19, R0 ;  /* 0x0000000013137220 */ /* 0x000fcc0000410000 */
[----:B------:R-:W2:Y:S01]  /*5d10*/  MUFU.SQRT R19, R19 ;  /* 0x0000001300137308 */ /* 0x000ea20000002000 */
[----:B------:R-:W-:Y:S05]  /*5d20*/  BRA `(.L_x_8485) ;  /* 0x0000000000687947 */ /* 0x000fea0003800000 */
.L_x_8487:
        /* <DEDUP_REMOVED lines=15> */
.L_x_8486:
        /* <DEDUP_REMOVED lines=8> */
.L_x_8484:
[----:B------:R-:W-:Y:S01]  /*5ea0*/  PLOP3.LUT P0, PT, PT, PT, PT, 0x80, 0x0 ;  /* 0x000000000000781c */ /* 0x000fe20003f0f070 */
[----:B------:R-:W-:Y:S01]  /*5eb0*/  FMUL.FTZ R19, R19, 16777216 ;  /* 0x4b80000013137820 */ /* 0x000fe20000410000 */
[----:B------:R-:W-:-:S11]  /*5ec0*/  FMUL.FTZ R14, R14, 16777216 ;  /* 0x4b8000000e0e7820 */ /* 0x000fd60000410000 */
.L_x_8485:
[----:B------:R-:W-:Y:S05]  /*5ed0*/  BSYNC B1 ;  /* 0x0000000000017941 */ /* 0x000fea0003800000 */
.L_x_8483:
        /* <DEDUP_REMOVED lines=33> */
.L_x_8496:
        /* <DEDUP_REMOVED lines=28> */
.L_x_8495:
        /* <DEDUP_REMOVED lines=20> */
.L_x_8500:
[----:B------:R-:W-:Y:S05]  /*63f0*/  BSYNC B4 ;  /* 0x0000000000047941 */ /* 0x000fea0003800000 */
.L_x_8499:
        /* <DEDUP_REMOVED lines=18> */
.L_x_8502:
[----:B------:R-:W-:Y:S02]  /*6520*/  ISETP.GE.AND P0, PT, R14, RZ, PT ;  /* 0x000000ff0e00720c */ /* 0x000fe40003f06270 */
[----:B------:R-:W-:-:S11]  /*6530*/  MOV R3, 0x3fd774eb ;  /* 0x3fd774eb00037802 */ /* 0x000fd60000000f00 */
[----:B------:R-:W-:-:S04]  /*6540*/  @P0 FFMA.FTZ R0, R3, 0.93318945169448852539, -R0 ;  /* 0x3f6ee58103000823 */ /* 0x000fc80000010800 */
[----:B------:R-:W-:-:S07]  /*6550*/  @!P0 FFMA.FTZ R0, R3, 0.93318945169448852539, R0 ;  /* 0x3f6ee58103008823 */ /* 0x000fce0000010000 */
.L_x_8503:
[----:B------:R-:W-:Y:S05]  /*6560*/  BSYNC B2 ;  /* 0x0000000000027941 */ /* 0x000fea0003800000 */
.L_x_8501:
        /* <DEDUP_REMOVED lines=11> */
.L_x_8498:
        /* <DEDUP_REMOVED lines=17> */
.L_x_8505:
[----:B------:R-:W-:Y:S05]  /*6730*/  BSYNC B4 ;  /* 0x0000000000047941 */ /* 0x000fea0003800000 */
.L_x_8504:
        /* <DEDUP_REMOVED lines=18> */
.L_x_8507:
[----:B------:R-:W-:Y:S02]  /*6860*/  ISETP.GE.AND P0, PT, R14, RZ, PT ;  /* 0x000000ff0e00720c */ /* 0x000fe40003f06270 */
[----:B------:R-:W-:-:S11]  /*6870*/  MOV R3, 0x3fd774eb ;  /* 0x3fd774eb00037802 */ /* 0x000fd60000000f00 */
[----:B------:R-:W-:-:S04]  /*6880*/  @P0 FFMA.FTZ R0, R3, 0.93318945169448852539, -R0 ;  /* 0x3f6ee58103000823 */ /* 0x000fc80000010800 */
[----:B------:R-:W-:-:S07]  /*6890*/  @!P0 FFMA.FTZ R0, R3, 0.93318945169448852539, R0 ;  /* 0x3f6ee58103008823 */ /* 0x000fce0000010000 */
.L_x_8508:
[----:B------:R-:W-:Y:S05]  /*68a0*/  BSYNC B2 ;  /* 0x0000000000027941 */ /* 0x000fea0003800000 */
.L_x_8506:
        /* <DEDUP_REMOVED lines=10> */
.L_x_8497:
[----:B------:R-:W-:Y:S05]  /*6950*/  BSYNC B1 ;  /* 0x0000000000017941 */ /* 0x000fea0003800000 */
.L_x_8494:
[----:B------:R-:W-:-:S13]  /*6960*/  ISETP.NE.AND P0, PT, R4, RZ, PT ;  /* 0x000000ff0400720c */ /* 0x000fda0003f05270 */
[----:B-1----:R-:W-:Y:S01]  /*6970*/  @!P0 FADD.FTZ R15, -R15, -RZ ;  /* 0x800000ff0f0f8221 */ /* 0x002fe20000010100 */
[----:B------:R-:W-:Y:S06]  /*6980*/  BRA `(.L_x_8509) ;  /* 0x0000000c006c7947 */ /* 0x000fec0003800000 */
.L_x_8472:
[----:B------:R-:W-:Y:S01]  /*6990*/  FADD.FTZ R8, -R8, 6.1232342629258392722e-17 ;  /* 0x248d313208087421 */ /* 0x000fe20000010100 */
[----:B------:R-:W-:-:S03]  /*69a0*/  FADD.FTZ R15, -R9, -RZ ;  /* 0x800000ff090f7221 */ /* 0x000fc60000010100 */
[----:B------:R-:W-:Y:S01]  /*69b0*/  FADD.FTZ R14, R8, 1.5707963705062866211 ;  /* 0x3fc90fdb080e7421 */ /* 0x000fe20000010000 */
[----:B------:R-:W-:Y:S06]  /*69c0*/  BRA `(.L_x_8509) ;  /* 0x0000000c005c7947 */ /* 0x000fec0003800000 */
.L_x_8471:
[----:B------:R-:W-:Y:S01]  /*69d0*/  FADD.FTZ R15, -R9, -RZ ;  /* 0x800000ff090f7221 */ /* 0x000fe20000010100 */
[----:B------:R-:W-:Y:S01]  /*69e0*/  MOV R14, RZ ;  /* 0x000000ff000e7202 */ /* 0x000fe20000000f00 */
[----:B------:R-:W-:Y:S06]  /*69f0*/  BRA `(.L_x_8509) ;  /* 0x0000000c00507947 */ /* 0x000fec0003800000 */
.L_x_8470:
[C---:B------:R-:W-:Y:S01]  /*6a00*/  FSETP.GEU.FTZ.AND P6, PT, R14.reuse, |R9|, PT ;  /* 0x400000090e00720b */ /* 0x040fe20003fde000 */
[----:B------:R-:W-:Y:S03]  /*6a10*/  BSSY B1, `(.L_x_8510) ;  /* 0x00000be000017945 */ /* 0x000fe60003800000 */
[----:B------:R-:W-:Y:S02]  /*6a20*/  FSEL R15, R17, R14, !P6 ;  /* 0x0000000e110f7208 */ /* 0x000fe40007000000 */
[----:B-1----:R-:W-:Y:S02]  /*6a30*/  FSEL R13, R14, R17, !P6 ;  /* 0x000000110e0d7208 */ /* 0x002fe40007000000 */
        /* <DEDUP_REMOVED lines=19> */
[----:B--234-:R-:W-:Y:S05]  /*6b70*/  CALL.REL.NOINC `($__internal_9_$__cuda_sm3x_div_rn_ftz_f32_slowpath) ;  /* 0x0000000800fc7944 */ /* 0x01cfea0003c00000 */
.L_x_8514:
[----:B------:R-:W-:Y:S05]  /*6b80*/  BSYNC B4 ;  /* 0x0000000000047941 */ /* 0x000fea0003800000 */
.L_x_8513:
        /* <DEDUP_REMOVED lines=18> */
.L_x_8516:
[----:B------:R-:W-:Y:S02]  /*6cb0*/  ISETP.GE.AND P0, PT, R8, RZ, PT ;  /* 0x000000ff0800720c */ /* 0x000fe40003f06270 */
[----:B------:R-:W-:-:S11]  /*6cc0*/  MOV R3, 0x3fd774eb ;  /* 0x3fd774eb00037802 */ /* 0x000fd60000000f00 */
[----:B------:R-:W-:-:S04]  /*6cd0*/  @P0 FFMA.FTZ R0, R3, 0.93318945169448852539, -R0 ;  /* 0x3f6ee58103000823 */ /* 0x000fc80000010800 */
[----:B------:R-:W-:-:S07]  /*6ce0*/  @!P0 FFMA.FTZ R0, R3, 0.93318945169448852539, R0 ;  /* 0x3f6ee58103008823 */ /* 0x000fce0000010000 */
.L_x_8517:
[----:B------:R-:W-:Y:S05]  /*6cf0*/  BSYNC B2 ;  /* 0x0000000000027941 */ /* 0x000fea0003800000 */
.L_x_8515:
        /* <DEDUP_REMOVED lines=13> */
.L_x_8512:
        /* <DEDUP_REMOVED lines=12> */
.L_x_8520:
[----:B------:R-:W-:Y:S05]  /*6e90*/  BSYNC B4 ;  /* 0x0000000000047941 */ /* 0x000fea0003800000 */
.L_x_8519:
        /* <DEDUP_REMOVED lines=18> */
.L_x_8522:
[----:B------:R-:W-:Y:S02]  /*6fc0*/  ISETP.GE.AND P0, PT, R8, RZ, PT ;  /* 0x000000ff0800720c */ /* 0x000fe40003f06270 */
[----:B------:R-:W-:-:S11]  /*6fd0*/  MOV R3, 0x3fd774eb ;  /* 0x3fd774eb00037802 */ /* 0x000fd60000000f00 */
[----:B------:R-:W-:-:S04]  /*6fe0*/  @P0 FFMA.FTZ R0, R3, 0.93318945169448852539, -R0 ;  /* 0x3f6ee58103000823 */ /* 0x000fc80000010800 */
[----:B------:R-:W-:-:S07]  /*6ff0*/  @!P0 FFMA.FTZ R0, R3, 0.93318945169448852539, R0 ;  /* 0x3f6ee58103008823 */ /* 0x000fce0000010000 */
.L_x_8523:
[----:B------:R-:W-:Y:S05]  /*7000*/  BSYNC B2 ;  /* 0x0000000000027941 */ /* 0x000fea0003800000 */
.L_x_8521:
        /* <DEDUP_REMOVED lines=27> */
.L_x_8511:
        /* <DEDUP_REMOVED lines=32> */
[----:B--2-4-:R-:W-:Y:S05]  /*73c0*/  CALL.REL.NOINC `($__internal_9_$__cuda_sm3x_div_rn_ftz_f32_slowpath) ;  /* 0x0000000000e87944 */ /* 0x014fea0003c00000 */
.L_x_8525:
[----:B------:R-:W-:Y:S05]  /*73d0*/  BSYNC B4 ;  /* 0x0000000000047941 */ /* 0x000fea0003800000 */
.L_x_8524:
        /* <DEDUP_REMOVED lines=18> */
.L_x_8527:
[----:B------:R-:W-:Y:S02]  /*7500*/  ISETP.GE.AND P0, PT, R8, RZ, PT ;  /* 0x000000ff0800720c */ /* 0x000fe40003f06270 */
[----:B------:R-:W-:-:S11]  /*7510*/  MOV R3, 0x3fd774eb ;  /* 0x3fd774eb00037802 */ /* 0x000fd60000000f00 */
[----:B------:R-:W-:-:S04]  /*7520*/  @P0 FFMA.FTZ R0, R3, 0.93318945169448852539, -R0 ;  /* 0x3f6ee58103000823 */ /* 0x000fc80000010800 */
[----:B------:R-:W-:-:S07]  /*7530*/  @!P0 FFMA.FTZ R0, R3, 0.93318945169448852539, R0 ;  /* 0x3f6ee58103008823 */ /* 0x000fce0000010000 */
.L_x_8528:
[----:B------:R-:W-:Y:S05]  /*7540*/  BSYNC B2 ;  /* 0x0000000000027941 */ /* 0x000fea0003800000 */
.L_x_8526:
        /* <DEDUP_REMOVED lines=10> */
.L_x_8518:
[----:B------:R-:W-:Y:S05]  /*75f0*/  BSYNC B1 ;  /* 0x0000000000017941 */ /* 0x000fea0003800000 */
.L_x_8510:
[----:B------:R-:W-:Y:S01]  /*7600*/  ISETP.NE.AND P0, PT, R4, RZ, PT ;  /* 0x000000ff0400720c */ /* 0x000fe20003f05270 */
[----:B------:R-:W-:Y:S01]  /*7610*/  FADD.FTZ R15, R17, 0.69314718246459960938 ;  /* 0x3f317218110f7421 */ /* 0x000fe20000010000 */
[----:B------:R-:W-:-:S11]  /*7620*/  FADD.FTZ R14, |R0|, -RZ ;  /* 0x800000ff000e7221 */ /* 0x000fd60000010200 */
[----:B------:R-:W-:Y:S01]  /*7630*/  @!P0 FADD.FTZ R15, -R15, -RZ ;  /* 0x800000ff0f0f8221 */ /* 0x000fe20000010100 */
[----:B------:R-:W-:Y:S06]  /*7640*/  BRA `(.L_x_8509) ;  /* 0x00000000003c7947 */ /* 0x000fec0003800000 */
.L_x_8469:
        /* <DEDUP_REMOVED lines=15> */
.L_x_8509:
[----:B------:R-:W-:Y:S05]  /*7740*/  BSYNC B0 ;  /* 0x0000000000007941 */ /* 0x000fea0003800000 */
.L_x_8468:
[----:B------:R-:W-:Y:S01]  /*7750*/  STG.E.64 desc[UR4][R6.64], R14 ;  /* 0x0000000e06007986 */ /* 0x000fe2000c101b04 */
[----:B------:R-:W-:Y:S05]  /*7760*/  EXIT ;  /* 0x000000000000794d */ /* 0x000fea0003800000 */
        .weak           $__internal_9_$__cuda_sm3x_div_rn_ftz_f32_slowpath
        .type           $__internal_9_$__cuda_sm3x_div_rn_ftz_f32_slowpath,@function
        .size           $__internal_9_$__cuda_sm3x_div_rn_ftz_f32_slowpath,(.L_x_20076 - $__internal_9_$__cuda_sm3x_div_rn_ftz_f32_slowpath)
$__internal_9_$__cuda_sm3x_div_rn_ftz_f32_slowpath:
        /* <DEDUP_REMOVED lines=32> */
.L_x_8531:
[----:B------:R-:W-:Y:S05]  /*7970*/  BSYNC B3 ;  /* 0x0000000000037941 */ /* 0x000fea0003800000 */
.L_x_8530:
[----:B------:R-:W-:Y:S01]  /*7980*/  IADD3 R3, R3, -0x7f, RZ ;  /* 0xffffff8103037810 */ /* 0x000fe20007ffe0ff */
[----:B------:R-:W-:Y:S01]  /*7990*/  BSSY B3, `(.L_x_8536) ;  /* 0x000001b000037945 */ /* 0x000fe20003800000 */
[----:B------:R-:W-:-:S03]  /*79a0*/  IADD3 R10, R10, -0x7f, RZ ;  /* 0xffffff810a0a7810 */ /* 0x000fc60007ffe0ff */
[----:B------:R-:W-:Y:S01]  /*79b0*/  IMAD R20, R3, -0x800000, R12 ;  /* 0xff80000003147824 */ /* 0x000fe200078e020c */
[C---:B------:R-:W-:Y:S01]  /*79c0*/  IADD3 R3, R10.reuse, -R3, RZ ;  /* 0x800000030a037210 */ /* 0x040fe20007ffe0ff */
[----:B------:R-:W-:Y:S02]  /*79d0*/  IMAD R0, R10, -0x800000, R13 ;  /* 0xff8000000a007824 */ /* 0x000fe400078e020d */
        /* <DEDUP_REMOVED lines=21> */
.L_x_8537:
[----:B------:R-:W-:-:S07]  /*7b30*/  LEA R0, R3, R0, 0x17 ;  /* 0x0000000003007211 */ /* 0x000fce00078eb8ff */
.L_x_8538:
[----:B------:R-:W-:Y:S05]  /*7b40*/  BSYNC B3 ;  /* 0x0000000000037941 */ /* 0x000fea0003800000 */
.L_x_8536:
[----:B------:R-:W-:Y:S05]  /*7b50*/  BRA `(.L_x_8539) ;  /* 0x0000000000207947 */ /* 0x000fea0003800000 */
.L_x_8535:
[----:B------:R-:W-:-:S04]  /*7b60*/  LOP3.LUT R13, R12, 0x80000000, R13, 0x48, !PT ;  /* 0x800000000c0d7812 */ /* 0x000fc800078e480d */
[----:B------:R-:W-:Y:S01]  /*7b70*/  LOP3.LUT R0, R13, 0x7f800000, RZ, 0xfc, !PT ;  /* 0x7f8000000d007812 */ /* 0x000fe200078efcff */
[----:B------:R-:W-:Y:S06]  /*7b80*/  BRA `(.L_x_8539) ;  /* 0x0000000000147947 */ /* 0x000fec0003800000 */
.L_x_8534:
[----:B------:R-:W-:Y:S01]  /*7b90*/  LOP3.LUT R0, R12, 0x80000000, R13, 0x48, !PT ;  /* 0x800000000c007812 */ /* 0x000fe200078e480d */
[----:B------:R-:W-:Y:S06]  /*7ba0*/  BRA `(.L_x_8539) ;  /* 0x00000000000c7947 */ /* 0x000fec0003800000 */
.L_x_8533:
[----:B------:R-:W0:Y:S01]  /*7bb0*/  MUFU.RSQ R0, -QNAN ;  /* 0xffc0000000007908 */ /* 0x000e220000001400 */
[----:B------:R-:W-:Y:S05]  /*7bc0*/  BRA `(.L_x_8539) ;  /* 0x0000000000047947 */ /* 0x000fea0003800000 */
.L_x_8532:
[----:B------:R-:W-:-:S07]  /*7bd0*/  FADD.FTZ R0, R13, R12 ;  /* 0x0000000c0d007221 */ /* 0x000fce0000010000 */
.L_x_8539:
[----:B------:R-:W-:Y:S05]  /*7be0*/  BSYNC B2 ;  /* 0x0000000000027941 */ /* 0x000fea0003800000 */
.L_x_8529:
[----:B------:R-:W-:Y:S01]  /*7bf0*/  HFMA2.MMA R11, -RZ, RZ, 0, 0 ;  /* 0x00000000ff0b7435 */ /* 0x000fe200000001ff */
[----:B------:R-:W-:-:S05]  /*7c00*/  MOV R10, R2 ;  /* 0x00000002000a7202 */ /* 0x000fca0000000f00 */
[----:B0-----:R-:W-:Y:S05]  /*7c10*/  RET.REL.NODEC R10 `(_ZN2at6native18elementwise_kernelILi128ELi2EZNS0_22gpu_kernel_impl_nocastIZZZNS0_16acos_kernel_cudaERNS_18TensorIteratorBaseEENKUlvE_clEvENKUlvE0_clEvEUlN3c107complexIfEEE_EEvS4_RKT_EUliE_EEviT1_) ;  /* 0xffffff800af87950 */ /* 0x001fea0003c3ffff */
.L_x_8540:
        /* <DEDUP_REMOVED lines=14> */
.L_x_20076:


//--------------------- .text._ZN2at6native27unrolled_elementwise_kernelIZZZNS0_16acos_kernel_cudaERNS_18TensorIteratorBaseEENKUlvE_clEvENKUlvE0_clEvEUlN3c107complexIfEEE_St5arrayIPcLm2EELi4E23TrivialOffsetCalculatorILi1EjESE_NS0_6memory15LoadWithoutCastENSF_16StoreWithoutCastEEEviT_T0_T2_T3_T4_T5_ --------------------------
	.section	.text._ZN2at6native27unrolled_elementwise_kernelIZZZNS0_16acos_kernel_cudaERNS_18TensorIteratorBaseEENKUlvE_clEvENKUlvE0_clEvEUlN3c107complexIfEEE_St5arrayIPcLm2EELi4E23TrivialOffsetCalculatorILi1EjESE_NS0_6memory15LoadWithoutCastENSF_16StoreWithoutCastEEEviT_T0_T2_T3_T4_T5_,"ax",@progbits
	.align	128
        .global         _ZN2at6native27unrolled_elementwise_kernelIZZZNS0_16acos_kernel_cudaERNS_18TensorIteratorBaseEENKUlvE_clEvENKUlvE0_clEvEUlN3c107complexIfEEE_St5arrayIPcLm2EELi4E23TrivialOffsetCalculatorILi1EjESE_NS0_6memory15LoadWithoutCastENSF_16StoreWithoutCastEEEviT_T0_T2_T3_T4_T5_
        .type           _ZN2at6native27unrolled_elementwise_kernelIZZZNS0_16acos_kernel_cudaERNS_18TensorIteratorBaseEENKUlvE_clEvENKUlvE0_clEvEUlN3c107complexIfEEE_St5arrayIPcLm2EELi4E23TrivialOffsetCalculatorILi1EjESE_NS0_6memory15LoadWithoutCastENSF_16StoreWithoutCastEEEviT_T0_T2_T3_T4_T5_,@function
        .size           _ZN2at6native27unrolled_elementwise_kernelIZZZNS0_16acos_kernel_cudaERNS_18TensorIteratorBaseEENKUlvE_clEvENKUlvE0_clEvEUlN3c107complexIfEEE_St5arrayIPcLm2EELi4E23TrivialOffsetCalculatorILi1EjESE_NS0_6memory15LoadWithoutCastENSF_16StoreWithoutCastEEEviT_T0_T2_T3_T4_T5_,(.L_x_20077 - _ZN2at6native27unrolled_elementwise_kernelIZZZNS0_16acos_kernel_cudaERNS_18TensorIteratorBaseEENKUlvE_clEvENKUlvE0_clEvEUlN3c107complexIfEEE_St5arrayIPcLm2EELi4E23TrivialOffsetCalculatorILi1EjESE_NS0_6memory15LoadWithoutCastENSF_16StoreWithoutCastEEEviT_T0_T2_T3_T4_T5_)
        .other          _ZN2at6native27unrolled_elementwise_kernelIZZZNS0_16acos_kernel_cudaERNS_18TensorIteratorBaseEENKUlvE_clEvENKUlvE0_clEvEUlN3c107complexIfEEE_St5arrayIPcLm2EELi4E23TrivialOffsetCalculatorILi1EjESE_NS0_6memory15LoadWithoutCastENSF_16StoreWithoutCastEEEviT_T0_T2_T3_T4_T5_,@"STO_CUDA_ENTRY STV_DEFAULT"
_ZN2at6native27unrolled_elementwise_kernelIZZZNS0_16acos_kernel_cudaERNS_18TensorIteratorBaseEENKUlvE_clEvENKUlvE0_clEvEUlN3c107complexIfEEE_St5arrayIPcLm2EELi4E23TrivialOffsetCalculatorILi1EjESE_NS0_6memory15LoadWithoutCastENSF_16StoreWithoutCastEEEviT_T0_T2_T3_T4_T5_:
.text._ZN2at6native27unrolled_elementwise_kernelIZZZNS0_16acos_kernel_cudaERNS_18TensorIteratorBaseEENKUlvE_clEvENKUlvE0_clEvEUlN3c107complexIfEEE_St5arrayIPcLm2EELi4E23TrivialOffsetCalculatorILi1EjESE_NS0_6memory15LoadWithoutCastENSF_16StoreWithoutCastEEEviT_T0_T2_T3_T4_T5_:
[----:B------:R-:W-:Y:S01]  /*0000*/  LDC R1, c[0x0][0x28] ;  /* 0x00000a00ff017b82 */ /* 0x000fe20000000800 */
[----:B------:R-:W0:Y:S07]  /*0010*/  S2R R2, SR_CTAID.X ;  /* 0x0000000000027919 */ /* 0x000e2e0000002500 */
[----:B------:R-:W0:Y:S01]  /*0020*/  LDC R3, c[0x0][0x210] ;  /* 0x00008400ff037b82 */ /* 0x000e220000000800 */
[----:B------:R-:W-:Y:S02]  /*0030*/  CS2R R18, SRZ ;  /* 0x0000000000127805 */ /* 0x000fe4000001ff00 */
[----:B------:R-:W-:Y:S01]  /*0040*/  CS2R R20, SRZ ;  /* 0x0000000000147805 */ /* 0x000fe2000001ff00 */
[----:B------:R-:W1:Y:S01]  /*0050*/  S2R R0, SR_TID.X ;  /* 0x0000000000007919 */ /* 0x000e620000002100 */
[----:B------:R-:W-:Y:S01]  /*0060*/  ULDC.64 UR4, c[0x0][0x208] ;  /* 0x0000820000047ab9 */ /* 0x000fe20000000a00 */
        /* <DEDUP_REMOVED lines=10> */
[----:B0-----:R-:W-:-:S05]  /*0110*/  @!P2 IMAD.WIDE.U32 R4, R9, 0x8, R4 ;  /* 0x000000080904a825 */ /* 0x001fca00078e0004 */
[----:B------:R0:W5:Y:S07]  /*0120*/  @!P2 LDG.E.64 R18, desc[UR4][R4.64] ;  /* 0x000000040412a981 */ /* 0x00016e000c1e1b00 */
[----:B------:R-:W-:Y:S01]  /*0130*/  @!P3 LEA R23, R2, R0, 0x9 ;  /* 0x000000000217b211 */ /* 0x000fe200078e48ff */
[----:B------:R-:W2:Y:S01]  /*0140*/  @!P3 LDC.64 R10, c[0x0][0x220] ;  /* 0x00008800ff0abb82 */ /* 0x000ea20000000a00 */
[----:B------:R-:W-:-:S04]  /*0150*/  @!P3 IADD3 R0, R0, 0x80, RZ ;  /* 0x000000800000b810 */ /* 0x000fc80007ffe0ff */
[----:B------:R-:W-:Y:S01]  /*0160*/  ISETP.GE.AND P1, PT, R0, R3, PT ;  /* 0x000000030000720c */ /* 0x000fe20003f26270 */
[----:B-1----:R-:W-:Y:S01]  /*0170*/  @!P0 IMAD.WIDE.U32 R8, R17, 0x8, R6 ;  /* 0x0000000811088825 */ /* 0x002fe200078e0006 */
[----:B------:R-:W-:-:S04]  /*0180*/  CS2R R16, SRZ ;  /* 0x0000000000107805 */ /* 0x000fc8000001ff00 */
[----:B------:R0:W5:Y:S07]  /*0190*/  @!P0 LDG.E.64 R20, desc[UR4][R8.64] ;  /* 0x0000000408148981 */ /* 0x00016e000c1e1b00 */
[----:B------:R-:W1:Y:S01]  /*01a0*/  @!P1 LDC.64 R12, c[0x0][0x220] ;  /* 0x00008800ff0c9b82 */ /* 0x000e620000000a00 */
[----:B------:R-:W-:Y:S01]  /*01b0*/  @!P1 LEA R15, R2, R0, 0x9 ;  /* 0x00000000020f9211 */ /* 0x000fe200078e48ff */
[----:B--2---:R-:W-:Y:S01]  /*01c0*/  @!P3 IMAD.WIDE.U32 R22, R23, 0x8, R10 ;  /* 0x000000081716b825 */ /* 0x004fe200078e000a */
[----:B------:R-:W-:-:S06]  /*01d0*/  CS2R R10, SRZ ;  /* 0x00000000000a7805 */ /* 0x000fcc000001ff00 */
[----:B------:R0:W5:Y:S01]  /*01e0*/  @!P3 LDG.E.64 R10, desc[UR4][R22.64] ;  /* 0x00000004160ab981 */ /* 0x000162000c1e1b00 */
[----:B-1----:R-:W-:-:S05]  /*01f0*/  @!P1 IMAD.WIDE.U32 R6, R15, 0x8, R12 ;  /* 0x000000080f069825 */ /* 0x002fca00078e000c */
[----:B------:R0:W5:Y:S01]  /*0200*/  @!P1 LDG.E.64 R16, desc[UR4][R6.64] ;  /* 0x0000000406109981 */ /* 0x000162000c1e1b00 */
[----:B------:R-:W-:Y:S01]  /*0210*/  BSSY B0, `(.L_x_8541) ;  /* 0x000027e000007945 */ /* 0x000fe20003800000 */
[----:B------:R-:W-:Y:S01]  /*0220*/  HFMA2.MMA R13, -RZ, RZ, 0, 0 ;  /* 0x00000000ff0d7435 */ /* 0x000fe200000001ff */
[----:B------:R-:W-:Y:S02]  /*0230*/  CS2R R14, SRZ ;  /* 0x00000000000e7805 */ /* 0x000fe4000001ff00 */
[----:B------:R-:W-:Y:S08]  /*0240*/  @P2 BRA `(.L_x_8542) ;  /* 0x0000002400e82947 */ /* 0x000ff00003800000 */
[C---:B-----5:R-:W-:Y:S01]  /*0250*/  FSETP.GTU.FTZ.AND P0, PT, |R18|.reuse, +INF , PT ;  /* 0x7f8000001200780b */ /* 0x060fe20003f1c200 */
        /* <DEDUP_REMOVED lines=17> */
[----:B0-----:R-:W-:Y:S01]  /*0370*/  FADD.FTZ R9, |R14|, -RZ ;  /* 0x800000ff0e097221 */ /* 0x001fe20000010200 */
        /* <DEDUP_REMOVED lines=21> */
[----:B------:R-:W-:-:S02]  /*04d0*/  LOP3.LUT R15, R15, 0x800000, RZ, 0xfc, !PT ;  /* 0x008000000f0f7812 */ /* 0x000fc400078efcff */
[----:B------:R-:W-:Y:S01]  /*04e0*/  FMUL.FTZ R26, R23, R23 ;  /* 0x00000017171a7220 */ /* 0x000fe20000410000 */
[----:B------:R-:W0:Y:S01]  /*04f0*/  MUFU.SQRT R22, R22 ;  /* 0x0000001600167308 */ /* 0x000e220000002000 */
[----:B------:R-:W-:Y:S02]  /*0500*/  FSETP.NEU.FTZ.AND P1, PT, R8, +INF , PT ;  /* 0x7f8000000800780b */ /* 0x000fe40003f3d000 */
[----:B------:R-:W-:-:S06]  /*0510*/  FFMA.FTZ R26, R25, R25, R26 ;  /* 0x00000019191a7223 */ /* 0x000fcc000001001a */
        /* <DEDUP_REMOVED lines=62> */
.L_x_8550:
        /* <DEDUP_REMOVED lines=10> */
.L_x_8552:
[----:B------:R-:W-:-:S04]  /*09a0*/  FADD.FTZ R6, -R0, R7 ;  /* 0x0000000700067221 */ /* 0x000fc80000010100 */
[----:B------:R-:W-:-:S07]  /*09b0*/  FMUL.FTZ R6, R6, 0.5 ;  /* 0x3f00000006067820 */ /* 0x000fce0000410000 */
.L_x_8553:
[----:B------:R-:W-:Y:S05]  /*09c0*/  BSYNC B2 ;  /* 0x0000000000027941 */ /* 0x000fea0003800000 */
.L_x_8551:
        /* <DEDUP_REMOVED lines=11> */
.L_x_8555:
[----:B------:R-:W-:-:S04]  /*0a80*/  FADD.FTZ R8, R4, -R9 ;  /* 0x8000000904087221 */ /* 0x000fc80000010000 */
[----:B------:R-:W-:-:S07]  /*0a90*/  FMUL.FTZ R9, R8, 0.5 ;  /* 0x3f00000008097820 */ /* 0x000fce0000410000 */
.L_x_8556:
[----:B------:R-:W-:Y:S05]  /*0aa0*/  BSYNC B2 ;  /* 0x0000000000027941 */ /* 0x000fea0003800000 */
.L_x_8554:
        /* <DEDUP_REMOVED lines=35> */
.L_x_8549:
[----:B------:R0:W1:Y:S02]  /*0ce0*/  MUFU.SQRT R15, R14 ;  /* 0x0000000e000f7308 */ /* 0x0000640000002000 */
.L_x_8548:
[----:B------:R-:W-:Y:S05]  /*0cf0*/  BSYNC B1 ;  /* 0x0000000000017941 */ /* 0x000fea0003800000 */
.L_x_8547:
        /* <DEDUP_REMOVED lines=24> */
.L_x_8563:
[----:B------:R-:W-:-:S04]  /*0e80*/  FADD.FTZ R0, -R0, R7 ;  /* 0x0000000700007221 */ /* 0x000fc80000010100 */
[----:B------:R-:W-:-:S07]  /*0e90*/  FMUL.FTZ R0, R0, 0.5 ;  /* 0x3f00000000007820 */ /* 0x000fce0000410000 */
.L_x_8564:
[----:B------:R-:W-:Y:S05]  /*0ea0*/  BSYNC B2 ;  /* 0x0000000000027941 */ /* 0x000fea0003800000 */
.L_x_8562:
        /* <DEDUP_REMOVED lines=10> */
.L_x_8566:
[----:B------:R-:W-:-:S04]  /*0f50*/  FADD.FTZ R4, -R5, R4 ;  /* 0x0000000405047221 */ /* 0x000fc80000010100 */
[----:B------:R-:W-:-:S07]  /*0f60*/  FMUL.FTZ R5, R4, 0.5 ;  /* 0x3f00000004057820 */ /* 0x000fce0000410000 */
.L_x_8567:
[----:B------:R-:W-:Y:S05]  /*0f70*/  BSYNC B2 ;  /* 0x0000000000027941 */ /* 0x000fea0003800000 */
.L_x_8565:
[----:B------:R-:W-:Y:S01]  /*0f80*/  FADD.FTZ R0, R5, R0 ;  /* 0x0000000005007221 */ /* 0x000fe20000010000 */
[----:B------:R-:W-:Y:S01]  /*0f90*/  FADD.FTZ R27, R24, R27 ;  /* 0x0000001b181b7221 */ /* 0x000fe20000010000 */
[----:B------:R-:W-:-:S03]  /*0fa0*/  PLOP3.LUT P0, PT, PT, PT, PT, 0x80, 0x0 ;  /* 0x000000000000781c */ /* 0x000fc60003f0f070 */
[----:B------:R-:W-:-:S06]  /*0fb0*/  FMUL.FTZ R27, R27, R0 ;  /* 0x000000001b1b7220 */ /* 0x000fcc0000410000 */
[----:B------:R-:W2:Y:S01]  /*0fc0*/  MUFU.SQRT R27, R27 ;  /* 0x0000001b001b7308 */ /* 0x000ea20000002000 */
[----:B------:R-:W-:Y:S05]  /*0fd0*/  BRA `(.L_x_8559) ;  /* 0x0000000000687947 */ /* 0x000fea0003800000 */
.L_x_8561:
        /* <DEDUP_REMOVED lines=15> */
.L_x_8560:
        /* <DEDUP_REMOVED lines=8> */
.L_x_8558:
[----:B------:R-:W-:Y:S01]  /*1150*/  PLOP3.LUT P0, PT, PT, PT, PT, 0x80, 0x0 ;  /* 0x000000000000781c */ /* 0x000fe20003f0f070 */
[----:B------:R-:W-:Y:S01]  /*1160*/  FMUL.FTZ R27, R27, 16777216 ;  /* 0x4b8000001b1b7820 */ /* 0x000fe20000410000 */
[----:B------:R-:W-:-:S11]  /*1170*/  FMUL.FTZ R24, R24, 16777216 ;  /* 0x4b80000018187820 */ /* 0x000fd60000410000 */
.L_x_8559:
[----:B------:R-:W-:Y:S05]  /*1180*/  BSYNC B1 ;  /* 0x0000000000017941 */ /* 0x000fea0003800000 */
.L_x_8557:
        /* <DEDUP_REMOVED lines=33> */
.L_x_8570:
        /* <DEDUP_REMOVED lines=28> */
.L_x_8569:
        /* <DEDUP_REMOVED lines=19> */
[----:B-1-3--:R-:W-:Y:S05]  /*1690*/  CALL.REL.NOINC `($__internal_10_$__cuda_sm3x_div_rn_ftz_f32_slowpath) ;  /* 0x0000008c006c7944 */ /* 0x00afea0003c00000 */
.L_x_8574:
[----:B------:R-:W-:Y:S05]  /*16a0*/  BSYNC B4 ;  /* 0x0000000000047941 */ /* 0x000fea0003800000 */
.L_x_8573:
        /* <DEDUP_REMOVED lines=18> */
.L_x_8576:
[----:B------:R-:W-:Y:S02]  /*17d0*/  ISETP.GE.AND P0, PT, R24, RZ, PT ;  /* 0x000000ff1800720c */ /* 0x000fe40003f06270 */
[----:B------:R-:W-:-:S11]  /*17e0*/  MOV R5, 0x3fd774eb ;  /* 0x3fd774eb00057802 */ /* 0x000fd60000000f00 */
[----:B------:R-:W-:-:S04]  /*17f0*/  @P0 FFMA.FTZ R0, R5, 0.93318945169448852539, -R0 ;  /* 0x3f6ee58105000823 */ /* 0x000fc80000010800 */
[----:B------:R-:W-:-:S07]  /*1800*/  @!P0 FFMA.FTZ R0, R5, 0.93318945169448852539, R0 ;  /* 0x3f6ee58105008823 */ /* 0x000fce0000010000 */
.L_x_8577:
[----:B------:R-:W-:Y:S05]  /*1810*/  BSYNC B1 ;  /* 0x0000000000017941 */ /* 0x000fea0003800000 */
.L_x_8575:
        /* <DEDUP_REMOVED lines=11> */
.L_x_8572:
        /* <DEDUP_REMOVED lines=17> */
.L_x_8579:
[----:B------:R-:W-:Y:S05]  /*19e0*/  BSYNC B4 ;  /* 0x0000000000047941 */ /* 0x000fea0003800000 */
.L_x_8578:
        /* <DEDUP_REMOVED lines=18> */
.L_x_8581:
[----:B------:R-:W-:Y:S02]  /*1b10*/  ISETP.GE.AND P0, PT, R24, RZ, PT ;  /* 0x000000ff1800720c */ /* 0x000fe40003f06270 */
[----:B------:R-:W-:-:S11]  /*1b20*/  MOV R5, 0x3fd774eb ;  /* 0x3fd774eb00057802 */ /* 0x000fd60000000f00 */
[----:B------:R-:W-:-:S04]  /*1b30*/  @P0 FFMA.FTZ R0, R5, 0.93318945169448852539, -R0 ;  /* 0x3f6ee58105000823 */ /* 0x000fc80000010800 */
[----:B------:R-:W-:-:S07]  /*1b40*/  @!P0 FFMA.FTZ R0, R5, 0.93318945169448852539, R0 ;  /* 0x3f6ee58105008823 */ /* 0x000fce0000010000 */
.L_x_8582:
[----:B------:R-:W-:Y:S05]  /*1b50*/  BSYNC B1 ;  /* 0x0000000000017941 */ /* 0x000fea0003800000 */
.L_x_8580:
        /* <DEDUP_REMOVED lines=10> */
.L_x_8571:
[----:B------:R-:W-:Y:S05]  /*1c00*/  BSYNC B3 ;  /* 0x0000000000037941 */ /* 0x000fea0003800000 */
.L_x_8568:
[----:B------:R-:W-:-:S13]  /*1c10*/  ISETP.NE.AND P0, PT, R12, RZ, PT ;  /* 0x000000ff0c00720c */ /* 0x000fda0003f05270 */
[----:B-1----:R-:W-:Y:S01]  /*1c20*/  @!P0 FADD.FTZ R15, -R15, -RZ ;  /* 0x800000ff0f0f8221 */ /* 0x002fe20000010100 */
[----:B------:R-:W-:Y:S06]  /*1c30*/  BRA `(.L_x_8542) ;  /* 0x0000000c006c7947 */ /* 0x000fec0003800000 */
.L_x_8546:
[----:B------:R-:W-:Y:S01]  /*1c40*/  FADD.FTZ R14, -R18, 6.1232342629258392722e-17 ;  /* 0x248d3132120e7421 */ /* 0x000fe20000010100 */
[----:B------:R-:W-:-:S03]  /*1c50*/  FADD.FTZ R15, -R19, -RZ ;  /* 0x800000ff130f7221 */ /* 0x000fc60000010100 */
[----:B------:R-:W-:Y:S01]  /*1c60*/  FADD.FTZ R14, R14, 1.5707963705062866211 ;  /* 0x3fc90fdb0e0e7421 */ /* 0x000fe20000010000 */
[----:B------:R-:W-:Y:S06]  /*1c70*/  BRA `(.L_x_8542) ;  /* 0x0000000c005c7947 */ /* 0x000fec0003800000 */
.L_x_8545:
[----:B------:R-:W-:Y:S01]  /*1c80*/  FADD.FTZ R15, -R19, -RZ ;  /* 0x800000ff130f7221 */ /* 0x000fe20000010100 */
[----:B------:R-:W-:Y:S01]  /*1c90*/  MOV R14, RZ ;  /* 0x000000ff000e7202 */ /* 0x000fe20000000f00 */
[----:B------:R-:W-:Y:S06]  /*1ca0*/  BRA `(.L_x_8542) ;  /* 0x0000000c00507947 */ /* 0x000fec0003800000 */
.L_x_8544:
[----:B------:R-:W-:Y:S01]  /*1cb0*/  FSETP.GEU.FTZ.AND P6, PT, R24, |R19|, PT ;  /* 0x400000131800720b */ /* 0x000fe20003fde000 */
[----:B------:R-:W-:Y:S03]  /*1cc0*/  BSSY B3, `(.L_x_8583) ;  /* 0x00000be000037945 */ /* 0x000fe60003800000 */
[----:B------:R-:W-:Y:S02]  /*1cd0*/  FSEL R15, R14, R24, !P6 ;  /* 0x000000180e0f7208 */ /* 0x000fe40007000000 */
[----:B0-----:R-:W-:Y:S02]  /*1ce0*/  FSEL R23, R24, R14, !P6 ;  /* 0x0000000e18177208 */ /* 0x001fe40007000000 */
        /* <DEDUP_REMOVED lines=19> */
[----:B------:R-:W-:Y:S05]  /*1e20*/  CALL.REL.NOINC `($__internal_10_$__cuda_sm3x_div_rn_ftz_f32_slowpath) ;  /* 0x0000008400887944 */ /* 0x000fea0003c00000 */
.L_x_8587:
[----:B------:R-:W-:Y:S05]  /*1e30*/  BSYNC B4 ;  /* 0x0000000000047941 */ /* 0x000fea0003800000 */
.L_x_8586:
        /* <DEDUP_REMOVED lines=18> */
.L_x_8589:
[----:B------:R-:W-:Y:S02]  /*1f60*/  ISETP.GE.AND P0, PT, R18, RZ, PT ;  /* 0x000000ff1200720c */ /* 0x000fe40003f06270 */
[----:B------:R-:W-:-:S11]  /*1f70*/  MOV R5, 0x3fd774eb ;  /* 0x3fd774eb00057802 */ /* 0x000fd60000000f00 */
[----:B------:R-:W-:-:S04]  /*1f80*/  @P0 FFMA.FTZ R0, R5, 0.93318945169448852539, -R0 ;  /* 0x3f6ee58105000823 */ /* 0x000fc80000010800 */
[----:B------:R-:W-:-:S07]  /*1f90*/  @!P0 FFMA.FTZ R0, R5, 0.93318945169448852539, R0 ;  /* 0x3f6ee58105008823 */ /* 0x000fce0000010000 */
.L_x_8590:
[----:B------:R-:W-:Y:S05]  /*1fa0*/  BSYNC B1 ;  /* 0x0000000000017941 */ /* 0x000fea0003800000 */
.L_x_8588:
        /* <DEDUP_REMOVED lines=13> */
.L_x_8585:
        /* <DEDUP_REMOVED lines=12> */
.L_x_8593:
[----:B------:R-:W-:Y:S05]  /*2140*/  BSYNC B4 ;  /* 0x0000000000047941 */ /* 0x000fea0003800000 */
.L_x_8592:
        /* <DEDUP_REMOVED lines=18> */
.L_x_8595:
[----:B------:R-:W-:Y:S02]  /*2270*/  ISETP.GE.AND P0, PT, R18, RZ, PT ;  /* 0x000000ff1200720c */ /* 0x000fe40003f06270 */
[----:B------:R-:W-:-:S11]  /*2280*/  MOV R5, 0x3fd774eb ;  /* 0x3fd774eb00057802 */ /* 0x000fd60000000f00 */
[----:B------:R-:W-:-:S04]  /*2290*/  @P0 FFMA.FTZ R0, R5, 0.93318945169448852539, -R0 ;  /* 0x3f6ee58105000823 */ /* 0x000fc80000010800 */
[----:B------:R-:W-:-:S07]  /*22a0*/  @!P0 FFMA.FTZ R0, R5, 0.93318945169448852539, R0 ;  /* 0x3f6ee58105008823 */ /* 0x000fce0000010000 */
.L_x_8596:
[----:B------:R-:W-:Y:S05]  /*22b0*/  BSYNC B1 ;  /* 0x0000000000017941 */ /* 0x000fea0003800000 */
.L_x_8594:
        /* <DEDUP_REMOVED lines=27> */
.L_x_8584:
        /* <DEDUP_REMOVED lines=32> */
[----:B------:R-:W-:Y:S05]  /*2670*/  CALL.REL.NOINC `($__internal_10_$__cuda_sm3x_div_rn_ftz_f32_slowpath) ;  /* 0x0000007c00747944 */ /* 0x000fea0003c00000 */
.L_x_8598:
[----:B------:R-:W-:Y:S05]  /*2680*/  BSYNC B4 ;  /* 0x0000000000047941 */ /* 0x000fea0003800000 */
.L_x_8597:
        /* <DEDUP_REMOVED lines=18> */
.L_x_8600:
[----:B------:R-:W-:Y:S02]  /*27b0*/  ISETP.GE.AND P0, PT, R18, RZ, PT ;  /* 0x000000ff1200720c */ /* 0x000fe40003f06270 */
[----:B------:R-:W-:-:S11]  /*27c0*/  MOV R5, 0x3fd774eb ;  /* 0x3fd774eb00057802 */ /* 0x000fd60000000f00 */
[----:B------:R-:W-:-:S04]  /*27d0*/  @P0 FFMA.FTZ R0, R5, 0.93318945169448852539, -R0 ;  /* 0x3f6ee58105000823 */ /* 0x000fc80000010800 */
[----:B------:R-:W-:-:S07]  /*27e0*/  @!P0 FFMA.FTZ R0, R5, 0.93318945169448852539, R0 ;  /* 0x3f6ee58105008823 */ /* 0x000fce0000010000 */
.L_x_8601:
[----:B------:R-:W-:Y:S05]  /*27f0*/  BSYNC B1 ;  /* 0x0000000000017941 */ /* 0x000fea0003800000 */
.L_x_8599:
[C---:B------:R-:W-:Y:S01]  /*2800*/  FSETP.NEU.FTZ.AND P1, PT, R24.reuse, |R19|, PT ;  /* 0x400000131800720b */ /* 0x040fe20003f3d000 */
[----:B------:R-:W-:Y:S01]  /*2810*/  HFMA2.MMA R4, -RZ, RZ, 2.04296875, -15.78125 ;  /* 0x4016cbe4ff047435 */ /* 0x000fe200000001ff */
        /* <DEDUP_REMOVED lines=8> */
.L_x_8591:
[----:B------:R-:W-:Y:S05]  /*28a0*/  BSYNC B3 ;  /* 0x0000000000037941 */ /* 0x000fea0003800000 */
.L_x_8583:
[----:B------:R-:W-:Y:S01]  /*28b0*/  ISETP.NE.AND P0, PT, R12, RZ, PT ;  /* 0x000000ff0c00720c */ /* 0x000fe20003f05270 */
[----:B------:R-:W-:Y:S01]  /*28c0*/  FADD.FTZ R15, R26, 0.69314718246459960938 ;  /* 0x3f3172181a0f7421 */ /* 0x000fe20000010000 */
[----:B------:R-:W-:-:S11]  /*28d0*/  FADD.FTZ R14, |R0|, -RZ ;  /* 0x800000ff000e7221 */ /* 0x000fd60000010200 */
[----:B------:R-:W-:Y:S01]  /*28e0*/  @!P0 FADD.FTZ R15, -R15, -RZ ;  /* 0x800000ff0f0f8221 */ /* 0x000fe20000010100 */
[----:B------:R-:W-:Y:S06]  /*28f0*/  BRA `(.L_x_8542) ;  /* 0x00000000003c7947 */ /* 0x000fec0003800000 */
.L_x_8543:
        /* <DEDUP_REMOVED lines=15> */
.L_x_8542:
[----:B------:R-:W-:Y:S05]  /*29f0*/  BSYNC B0 ;  /* 0x0000000000007941 */ /* 0x000fea0003800000 */
.L_x_8541:
[----:B------:R-:W1:Y:S01]  /*2a00*/  S2R R24, SR_TID.X ;  /* 0x0000000000187919 */ /* 0x000e620000002100 */
[----:B------:R-:W-:Y:S01]  /*2a10*/  BSSY B0, `(.L_x_8602) ;  /* 0x0000280000007945 */ /* 0x000fe20003800000 */
[----:B------:R-:W-:Y:S01]  /*2a20*/  HFMA2.MMA R12, -RZ, RZ, 0, 0 ;  /* 0x00000000ff0c7435 */ /* 0x000fe200000001ff */
[----:B-1----:R-:W-:-:S04]  /*2a30*/  IADD3 R0, R24, 0x80, RZ ;  /* 0x0000008018007810 */ /* 0x002fc80007ffe0ff */
[----:B------:R-:W-:-:S13]  /*2a40*/  ISETP.GE.AND P0, PT, R0, R3, PT ;  /* 0x000000030000720c */ /* 0x000fda0003f06270 */
[----:B------:R-:W-:Y:S05]  /*2a50*/  @P0 BRA `(.L_x_8603) ;  /* 0x0000002400ec0947 */ /* 0x000fea0003800000 */
        /* <DEDUP_REMOVED lines=25> */
[----:B---3--:R-:W-:Y:S02]  /*2bf0*/  LOP3.LUT R7, R6, 0xfe000000, RZ, 0xc0, !PT ;  /* 0xfe00000006077812 */ /* 0x008fe400078ec0ff */
        /* <DEDUP_REMOVED lines=16> */
[----:B------:R-:W0:Y:S01]  /*2d00*/  MUFU.SQRT R22, R22 ;  /* 0x0000001600167308 */ /* 0x000e220000002000 */
[----:B------:R-:W-:Y:S02]  /*2d10*/  LOP3.LUT R19, R18, 0x800000, RZ, 0xfc, !PT ;  /* 0x0080000012137812 */ /* 0x000fe400078efcff */
        /* <DEDUP_REMOVED lines=63> */
.L_x_8611:
        /* <DEDUP_REMOVED lines=10> */
.L_x_8613:
[----:B------:R-:W-:-:S04]  /*31b0*/  FADD.FTZ R4, -R0, R7 ;  /* 0x0000000700047221 */ /* 0x000fc80000010100 */
[----:B------:R-:W-:-:S07]  /*31c0*/  FMUL.FTZ R4, R4, 0.5 ;  /* 0x3f00000004047820 */ /* 0x000fce0000410000 */
.L_x_8614:
[----:B------:R-:W-:Y:S05]  /*31d0*/  BSYNC B2 ;  /* 0x0000000000027941 */ /* 0x000fea0003800000 */
.L_x_8612:
        /* <DEDUP_REMOVED lines=11> */
.L_x_8616:
[----:B------:R-:W-:-:S04]  /*3290*/  FADD.FTZ R8, R6, -R9 ;  /* 0x8000000906087221 */ /* 0x000fc80000010000 */
[----:B------:R-:W-:-:S07]  /*32a0*/  FMUL.FTZ R9, R8, 0.5 ;  /* 0x3f00000008097820 */ /* 0x000fce0000410000 */
.L_x_8617:
[----:B------:R-:W-:Y:S05]  /*32b0*/  BSYNC B2 ;  /* 0x0000000000027941 */ /* 0x000fea0003800000 */
.L_x_8615:
        /* <DEDUP_REMOVED lines=35> */
.L_x_8610:
[----:B------:R0:W1:Y:S02]  /*34f0*/  MUFU.SQRT R18, R12 ;  /* 0x0000000c00127308 */ /* 0x0000640000002000 */
.L_x_8609:
[----:B------:R-:W-:Y:S05]  /*3500*/  BSYNC B1 ;  /* 0x0000000000017941 */ /* 0x000fea0003800000 */
.L_x_8608:
        /* <DEDUP_REMOVED lines=24> */
.L_x_8624:
[----:B------:R-:W-:-:S04]  /*3690*/  FADD.FTZ R0, -R0, R7 ;  /* 0x0000000700007221 */ /* 0x000fc80000010100 */
[----:B------:R-:W-:-:S07]  /*36a0*/  FMUL.FTZ R0, R0, 0.5 ;  /* 0x3f00000000007820 */ /* 0x000fce0000410000 */
.L_x_8625:
[----:B------:R-:W-:Y:S05]  /*36b0*/  BSYNC B2 ;  /* 0x0000000000027941 */ /* 0x000fea0003800000 */
.L_x_8623:
        /* <DEDUP_REMOVED lines=10> */
.L_x_8627:
[----:B------:R-:W-:-:S04]  /*3760*/  FADD.FTZ R5, -R5, R6 ;  /* 0x0000000605057221 */ /* 0x000fc80000010100 */
[----:B------:R-:W-:-:S07]  /*3770*/  FMUL.FTZ R5, R5, 0.5 ;  /* 0x3f00000005057820 */ /* 0x000fce0000410000 */
.L_x_8628:
[----:B------:R-:W-:Y:S05]  /*3780*/  BSYNC B2 ;  /* 0x0000000000027941 */ /* 0x000fea0003800000 */
.L_x_8626:
[----:B------:R-:W-:Y:S01]  /*3790*/  FADD.FTZ R0, R5, R0 ;  /* 0x0000000005007221 */ /* 0x000fe20000010000 */
[----:B------:R-:W-:Y:S01]  /*37a0*/  FADD.FTZ R19, R26, R19 ;  /* 0x000000131a137221 */ /* 0x000fe20000010000 */
[----:B------:R-:W-:-:S03]  /*37b0*/  PLOP3.LUT P0, PT, PT, PT, PT, 0x80, 0x0 ;  /* 0x000000000000781c */ /* 0x000fc60003f0f070 */
[----:B------:R-:W-:-:S06]  /*37c0*/  FMUL.FTZ R19, R19, R0 ;  /* 0x0000000013137220 */ /* 0x000fcc0000410000 */
[----:B------:R-:W3:Y:S01]  /*37d0*/  MUFU.SQRT R19, R19 ;  /* 0x0000001300137308 */ /* 0x000ee20000002000 */
[----:B------:R-:W-:Y:S05]  /*37e0*/  BRA `(.L_x_8620) ;  /* 0x0000000000687947 */ /* 0x000fea0003800000 */
.L_x_8622:
[----:B------:R-:W-:-:S13]  /*37f0*/  FSETP.GT.FTZ.AND P1, PT, R26, 1, PT ;  /* 0x3f8000001a00780b */ /* 0x000fda0003f34000 */
[----:B------:R-:W-:Y:S01]  /*3800*/  @!P1 FADD.FTZ R7, -R26, 1 ;  /* 0x3f8000001a079421 */ /* 0x000fe20000010100 */
[----:B------:R-:W-:-:S03]  /*3810*/  @!P1 PLOP3.LUT P0, PT, PT, PT, PT, 0x80, 0x0 ;  /* 0x000000000000981c */ /* 0x000fc60003f0f070 */
[----:B------:R-:W-:-:S04]  /*3820*/  @!P1 FMUL.FTZ R7, R0, R7 ;  /* 0x0000000700079220 */ /* 0x000fc80000410000 */
[----:B------:R3:W0:Y:S01]  /*3830*/  @!P1 MUFU.SQRT R19, R7 ;  /* 0x0000000700139308 */ /* 0x0006220000002000 */
[----:B------:R-:W-:Y:S05]  /*3840*/  @!P1 BRA `(.L_x_8620) ;  /* 0x0000000000509947 */ /* 0x000fea0003800000 */
[----:B------:R-:W-:Y:S01]  /*3850*/  FMUL.FTZ R5, R0, R5 ;  /* 0x0000000500057220 */ /* 0x000fe20000410000 */
[----:B------:R-:W-:Y:S01]  /*3860*/  FMUL.FTZ R21, |R21|, 2.81474976710656000000e+14 ;  /* 0x5780000015157820 */ /* 0x000fe20000410200 */
[----:B------:R-:W-:Y:S02]  /*3870*/  PLOP3.LUT P0, PT, PT, PT, PT, 0x80, 0x0 ;  /* 0x000000000000781c */ /* 0x000fe40003f0f070 */
[----:B------:R-:W5:Y:S01]  /*3880*/  MUFU.SQRT R0, R5 ;  /* 0x0000000500007308 */ /* 0x000f620000002000 */
[C---:B------:R-:W-:Y:S01]  /*3890*/  FMUL.FTZ R21, R26.reuse, R21 ;  /* 0x000000151a157220 */ /* 0x040fe20000410000 */
[----:B------:R-:W-:-:S06]  /*38a0*/  FMUL.FTZ R26, R26, 2.81474976710656000000e+14 ;  /* 0x578000001a1a7820 */ /* 0x000fcc0000410000 */
[----:B-----5:R-:W0:Y:S02]  /*38b0*/  MUFU.RCP R0, R0 ;  /* 0x0000000000007308 */ /* 0x020e240000001000 */
[----:B0-----:R-:W-:Y:S01]  /*38c0*/  FMUL.FTZ R19, R21, R0 ;  /* 0x0000000015137220 */ /* 0x001fe20000410000 */
[----:B------:R-:W-:Y:S06]  /*38d0*/  BRA `(.L_x_8620) ;  /* 0x00000000002c7947 */ /* 0x000fec0003800000 */
.L_x_8621:
        /* <DEDUP_REMOVED lines=8> */
.L_x_8619:
[----:B------:R-:W-:Y:S01]  /*3960*/  PLOP3.LUT P0, PT, PT, PT, PT, 0x80, 0x0 ;  /* 0x000000000000781c */ /* 0x000fe20003f0f070 */
[----:B------:R-:W-:Y:S01]  /*3970*/  FMUL.FTZ R19, R19, 16777216 ;  /* 0x4b80000013137820 */ /* 0x000fe20000410000 */
[----:B------:R-:W-:-:S11]  /*3980*/  FMUL.FTZ R26, R26, 16777216 ;  /* 0x4b8000001a1a7820 */ /* 0x000fd60000410000 */
.L_x_8620:
[----:B------:R-:W-:Y:S05]  /*3990*/  BSYNC B1 ;  /* 0x0000000000017941 */ /* 0x000fea0003800000 */
.L_x_8618:
        /* <DEDUP_REMOVED lines=33> */
.L_x_8631:
        /* <DEDUP_REMOVED lines=28> */
.L_x_8630:
[----:B------:R-:W-:-:S13]  /*3d70*/  ISETP.GT.AND P0, PT, R20, -0x1, PT ;  /* 0xffffffff1400780c */ /* 0x000fda0003f04270 */
[----:B------:R-:W-:Y:S05]  /*3d80*/  @P0 BRA `(.L_x_8633) ;  /* 0x0000000000d40947 */ /* 0x000fea0003800000 */
[----:B------:R-:W-:Y:S01]  /*3d90*/  FADD.FTZ R26, -R26, -RZ ;  /* 0x800000ff1a1a7221 */ /* 0x000fe20000010100 */
[C---:B0--3--:R-:W-:Y:S01]  /*3da0*/  FADD.FTZ R0, |R19|.reuse, -RZ ;  /* 0x800000ff13007221 */ /* 0x049fe20000010200 */
[----:B------:R-:W-:Y:S02]  /*3db0*/  BSSY B4, `(.L_x_8634) ;  /* 0x0000010000047945 */ /* 0x000fe40003800000 */
[----:B------:R-:W-:Y:S01]  /*3dc0*/  FADD.FTZ R23, |R26|, -RZ ;  /* 0x800000ff1a177221 */ /* 0x000fe20000010200 */
[----:B------:R-:W-:-:S04]  /*3dd0*/  FSETP.GT.FTZ.AND P6, PT, |R19|, |R26|, PT ;  /* 0x4000001a1300720b */ /* 0x000fc80003fd4200 */
[----:B------:R-:W-:Y:S02]  /*3de0*/  FSEL R12, R0, R23, P6 ;  /* 0x00000017000c7208 */ /* 0x000fe40003000000 */
        /* <DEDUP_REMOVED lines=11> */
[----:B-12-4-:R-:W-:Y:S05]  /*3ea0*/  CALL.REL.NOINC `($__internal_10_$__cuda_sm3x_div_rn_ftz_f32_slowpath) ;  /* 0x0000006400687944 */ /* 0x016fea0003c00000 */
.L_x_8635:
[----:B------:R-:W-:Y:S05]  /*3eb0*/  BSYNC B4 ;  /* 0x0000000000047941 */ /* 0x000fea0003800000 */
.L_x_8634:
        /* <DEDUP_REMOVED lines=18> */
.L_x_8637:
[----:B------:R-:W-:Y:S02]  /*3fe0*/  ISETP.GE.AND P0, PT, R26, RZ, PT ;  /* 0x000000ff1a00720c */ /* 0x000fe40003f06270 */
[----:B------:R-:W-:-:S11]  /*3ff0*/  MOV R5, 0x3fd774eb ;  /* 0x3fd774eb00057802 */ /* 0x000fd60000000f00 */
[----:B------:R-:W-:-:S04]  /*4000*/  @P0 FFMA.FTZ R0, R5, 0.93318945169448852539, -R0 ;  /* 0x3f6ee58105000823 */ /* 0x000fc80000010800 */
[----:B------:R-:W-:-:S07]  /*4010*/  @!P0 FFMA.FTZ R0, R5, 0.93318945169448852539, R0 ;  /* 0x3f6ee58105008823 */ /* 0x000fce0000010000 */
.L_x_8638:
[----:B------:R-:W-:Y:S05]  /*4020*/  BSYNC B1 ;  /* 0x0000000000017941 */ /* 0x000fea0003800000 */
.L_x_8636:
        /* <DEDUP_REMOVED lines=11> */
.L_x_8633:
[----:B------:R-:W-:Y:S01]  /*40e0*/  FADD.FTZ R23, |R26|, -RZ ;  /* 0x800000ff1a177221 */ /* 0x000fe20000010200 */
[C---:B0--3--:R-:W-:Y:S01]  /*40f0*/  FADD.FTZ R4, |R19|.reuse, -RZ ;  /* 0x800000ff13047221 */ /* 0x049fe20000010200 */
[----:B------:R-:W-:Y:S01]  /*4100*/  FSETP.GT.FTZ.AND P6, PT, |R19|, |R26|, PT ;  /* 0x4000001a1300720b */ /* 0x000fe20003fd4200 */
[----:B------:R-:W-:Y:S03]  /*4110*/  BSSY B4, `(.L_x_8639) ;  /* 0x000000e000047945 */ /* 0x000fe60003800000 */
        /* <DEDUP_REMOVED lines=13> */
.L_x_8640:
[----:B------:R-:W-:Y:S05]  /*41f0*/  BSYNC B4 ;  /* 0x0000000000047941 */ /* 0x000fea0003800000 */
.L_x_8639:
        /* <DEDUP_REMOVED lines=18> */
.L_x_8642:
[----:B------:R-:W-:Y:S02]  /*4320*/  ISETP.GE.AND P0, PT, R26, RZ, PT ;  /* 0x000000ff1a00720c */ /* 0x000fe40003f06270 */
[----:B------:R-:W-:-:S11]  /*4330*/  MOV R5, 0x3fd774eb ;  /* 0x3fd774eb00057802 */ /* 0x000fd60000000f00 */
[----:B------:R-:W-:-:S04]  /*4340*/  @P0 FFMA.FTZ R0, R5, 0.93318945169448852539, -R0 ;  /* 0x3f6ee58105000823 */ /* 0x000fc80000010800 */
[----:B------:R-:W-:-:S07]  /*4350*/  @!P0 FFMA.FTZ R0, R5, 0.93318945169448852539, R0 ;  /* 0x3f6ee58105008823 */ /* 0x000fce0000010000 */
.L_x_8643:
[----:B------:R-:W-:Y:S05]  /*4360*/  BSYNC B1 ;  /* 0x0000000000017941 */ /* 0x000fea0003800000 */
.L_x_8641:
        /* <DEDUP_REMOVED lines=10> */
.L_x_8632:
[----:B------:R-:W-:Y:S05]  /*4410*/  BSYNC B3 ;  /* 0x0000000000037941 */ /* 0x000fea0003800000 */
.L_x_8629:
[----:B------:R-:W-:-:S13]  /*4420*/  ISETP.NE.AND P0, PT, R13, RZ, PT ;  /* 0x000000ff0d00720c */ /* 0x000fda0003f05270 */
[----:B-1----:R-:W-:-:S05]  /*4430*/  @!P0 FADD.FTZ R18, -R18, -RZ ;  /* 0x800000ff12128221 */ /* 0x002fca0000010100 */
[----:B------:R-:W-:Y:S01]  /*4440*/  MOV R13, R18 ;  /* 0x00000012000d7202 */ /* 0x000fe20000000f00 */
[----:B------:R-:W-:Y:S06]  /*4450*/  BRA `(.L_x_8603) ;  /* 0x0000000c006c7947 */ /* 0x000fec0003800000 */
.L_x_8607:
[----:B------:R-:W-:Y:S01]  /*4460*/  FADD.FTZ R12, -R20, 6.1232342629258392722e-17 ;  /* 0x248d3132140c7421 */ /* 0x000fe20000010100 */
[----:B------:R-:W-:-:S03]  /*4470*/  FADD.FTZ R13, -R21, -RZ ;  /* 0x800000ff150d7221 */ /* 0x000fc60000010100 */
[----:B------:R-:W-:Y:S01]  /*4480*/  FADD.FTZ R12, R12, 1.5707963705062866211 ;  /* 0x3fc90fdb0c0c7421 */ /* 0x000fe20000010000 */
[----:B------:R-:W-:Y:S06]  /*4490*/  BRA `(.L_x_8603) ;  /* 0x0000000c005c7947 */ /* 0x000fec0003800000 */
.L_x_8606:
[----:B------:R-:W-:Y:S01]  /*44a0*/  HFMA2.MMA R12, -RZ, RZ, 0, 0 ;  /* 0x00000000ff0c7435 */ /* 0x000fe200000001ff */
[----:B------:R-:W-:Y:S01]  /*44b0*/  FADD.FTZ R13, -R21, -RZ ;  /* 0x800000ff150d7221 */ /* 0x000fe20000010100 */
[----:B------:R-:W-:Y:S09]  /*44c0*/  BRA `(.L_x_8603) ;  /* 0x0000000c00507947 */ /* 0x000ff20003800000 */
.L_x_8605:
        /* <DEDUP_REMOVED lines=23> */
[----:B--2-4-:R-:W-:Y:S05]  /*4640*/  CALL.REL.NOINC `($__internal_10_$__cuda_sm3x_div_rn_ftz_f32_slowpath) ;  /* 0x0000005c00807944 */ /* 0x014fea0003c00000 */
.L_x_8648:
[----:B------:R-:W-:Y:S05]  /*4650*/  BSYNC B4 ;  /* 0x0000000000047941 */ /* 0x000fea0003800000 */
.L_x_8647:
        /* <DEDUP_REMOVED lines=18> */
.L_x_8650:
[----:B------:R-:W-:Y:S02]  /*4780*/  ISETP.GE.AND P0, PT, R20, RZ, PT ;  /* 0x000000ff1400720c */ /* 0x000fe40003f06270 */
[----:B------:R-:W-:-:S11]  /*4790*/  MOV R5, 0x3fd774eb ;  /* 0x3fd774eb00057802 */ /* 0x000fd60000000f00 */
[----:B------:R-:W-:-:S04]  /*47a0*/  @P0 FFMA.FTZ R0, R5, 0.93318945169448852539, -R0 ;  /* 0x3f6ee58105000823 */ /* 0x000fc80000010800 */
[----:B------:R-:W-:-:S07]  /*47b0*/  @!P0 FFMA.FTZ R0, R5, 0.93318945169448852539, R0 ;  /* 0x3f6ee58105008823 */ /* 0x000fce0000010000 */
.L_x_8651:
[----:B------:R-:W-:Y:S05]  /*47c0*/  BSYNC B1 ;  /* 0x0000000000017941 */ /* 0x000fea0003800000 */
.L_x_8649:
        /* <DEDUP_REMOVED lines=13> */
.L_x_8646:
        /* <DEDUP_REMOVED lines=11> */
[----:B--234-:R-:W-:Y:S05]  /*4950*/  CALL.REL.NOINC `($__internal_10_$__cuda_sm3x_div_rn_ftz_f32_slowpath) ;  /* 0x0000005800bc7944 */ /* 0x01cfea0003c00000 */
.L_x_8654:
[----:B------:R-:W-:Y:S05]  /*4960*/  BSYNC B4 ;  /* 0x0000000000047941 */ /* 0x000fea0003800000 */
.L_x_8653:
        /* <DEDUP_REMOVED lines=18> */
.L_x_8656:
[----:B------:R-:W-:Y:S02]  /*4a90*/  ISETP.GE.AND P0, PT, R20, RZ, PT ;  /* 0x000000ff1400720c */ /* 0x000fe40003f06270 */
[----:B------:R-:W-:-:S11]  /*4aa0*/  MOV R5, 0x3fd774eb ;  /* 0x3fd774eb00057802 */ /* 0x000fd60000000f00 */
[----:B------:R-:W-:-:S04]  /*4ab0*/  @P0 FFMA.FTZ R0, R5, 0.93318945169448852539, -R0 ;  /* 0x3f6ee58105000823 */ /* 0x000fc80000010800 */
[----:B------:R-:W-:-:S07]  /*4ac0*/  @!P0 FFMA.FTZ R0, R5, 0.93318945169448852539, R0 ;  /* 0x3f6ee58105008823 */ /* 0x000fce0000010000 */
.L_x_8657:
[----:B------:R-:W-:Y:S05]  /*4ad0*/  BSYNC B1 ;  /* 0x0000000000017941 */ /* 0x000fea0003800000 */
.L_x_8655:
        /* <DEDUP_REMOVED lines=27> */
.L_x_8645:
        /* <DEDUP_REMOVED lines=11> */
[-C--:B---3--:R-:W-:Y:S01]  /*4d40*/  FMUL.FTZ R7, R0, R5.reuse ;  /* 0x0000000500077220 */ /* 0x088fe20000410000 */
        /* <DEDUP_REMOVED lines=20> */
[----:B--2-4-:R-:W-:Y:S05]  /*4e90*/  CALL.REL.NOINC `($__internal_10_$__cuda_sm3x_div_rn_ftz_f32_slowpath) ;  /* 0x00000054006c7944 */ /* 0x014fea0003c00000 */
.L_x_8659:
[----:B------:R-:W-:Y:S05]  /*4ea0*/  BSYNC B4 ;  /* 0x0000000000047941 */ /* 0x000fea0003800000 */
.L_x_8658:
        /* <DEDUP_REMOVED lines=18> */
.L_x_8661:
[----:B------:R-:W-:Y:S02]  /*4fd0*/  ISETP.GE.AND P0, PT, R20, RZ, PT ;  /* 0x000000ff1400720c */ /* 0x000fe40003f06270 */
[----:B------:R-:W-:-:S11]  /*4fe0*/  MOV R5, 0x3fd774eb ;  /* 0x3fd774eb00057802 */ /* 0x000fd60000000f00 */
[----:B------:R-:W-:-:S04]  /*4ff0*/  @P0 FFMA.FTZ R0, R5, 0.93318945169448852539, -R0 ;  /* 0x3f6ee58105000823 */ /* 0x000fc80000010800 */
[----:B------:R-:W-:-:S07]  /*5000*/  @!P0 FFMA.FTZ R0, R5, 0.93318945169448852539, R0 ;  /* 0x3f6ee58105008823 */ /* 0x000fce0000010000 */
.L_x_8662:
[----:B------:R-:W-:Y:S05]  /*5010*/  BSYNC B1 ;  /* 0x0000000000017941 */ /* 0x000fea0003800000 */
.L_x_8660:
[----:B------:R-:W-:Y:S01]  /*5020*/  FSETP.NEU.FTZ.AND P1, PT, R26, |R21|, PT ;  /* 0x400000151a00720b */ /* 0x000fe20003f3d000 */
        /* <DEDUP_REMOVED lines=9> */
.L_x_8652:
[----:B------:R-:W-:Y:S05]  /*50c0*/  BSYNC B3 ;  /* 0x0000000000037941 */ /* 0x000fea0003800000 */
.L_x_8644:
[----:B------:R-:W-:Y:S01]  /*50d0*/  ISETP.NE.AND P0, PT, R13, RZ, PT ;  /* 0x000000ff0d00720c */ /* 0x000fe20003f05270 */
[----:B------:R-:W-:Y:S01]  /*50e0*/  FADD.FTZ R13, R19, 0.69314718246459960938 ;  /* 0x3f317218130d7421 */ /* 0x000fe20000010000 */
[----:B------:R-:W-:-:S11]  /*50f0*/  FADD.FTZ R12, |R0|, -RZ ;  /* 0x800000ff000c7221 */ /* 0x000fd60000010200 */
[----:B------:R-:W-:Y:S01]  /*5100*/  @!P0 FADD.FTZ R13, -R13, -RZ ;  /* 0x800000ff0d0d8221 */ /* 0x000fe20000010100 */
[----:B------:R-:W-:Y:S06]  /*5110*/  BRA `(.L_x_8603) ;  /* 0x00000000003c7947 */ /* 0x000fec0003800000 */
.L_x_8604:
        /* <DEDUP_REMOVED lines=15> */
.L_x_8603:
[----:B------:R-:W-:Y:S05]  /*5210*/  BSYNC B0 ;  /* 0x0000000000007941 */ /* 0x000fea0003800000 */
.L_x_8602:
[----:B------:R-:W-:Y:S01]  /*5220*/  IADD3 R0, R24, 0x100, RZ ;  /* 0x0000010018007810 */ /* 0x000fe20007ffe0ff */
[----:B------:R-:W-:Y:S01]  /*5230*/  BSSY B0, `(.L_x_8663) ;  /* 0x000027f000007945 */ /* 0x000fe20003800000 */
[----:B-----5:R-:W-:Y:S01]  /*5240*/  HFMA2.MMA R19, -RZ, RZ, 0, 0 ;  /* 0x00000000ff137435 */ /* 0x020fe200000001ff */
        /* <DEDUP_REMOVED lines=20> */
[----:B0-----:R-:W-:Y:S01]  /*5390*/  FADD.FTZ R5, R26, 1 ;  /* 0x3f8000001a057421 */ /* 0x001fe20000010000 */
[----:B------:R-:W-:Y:S01]  /*53a0*/  FADD.FTZ R9, |R20|, -RZ ;  /* 0x800000ff14097221 */ /* 0x000fe20000010200 */
        /* <DEDUP_REMOVED lines=34> */
[----:B--2-4-:R-:W-:-:S04]  /*55d0*/  FMNMX.NAN R27, R4, 1, !PT ;  /* 0x3f800000041b7809 */ /* 0x014fc80007820000 */
        /* <DEDUP_REMOVED lines=22> */
[----:B------:R-:W-:-:S04]  /*5740*/  HFMA2.MMA R25, -RZ, RZ, 1.3056640625, -1.8671875 ;  /* 0x3d39bf78ff197435 */ /* 0x000fc800000001ff */
        /* <DEDUP_REMOVED lines=30> */
.L_x_8672:
        /* <DEDUP_REMOVED lines=10> */
.L_x_8674:
[----:B------:R-:W-:-:S04]  /*59d0*/  FADD.FTZ R4, -R5, R6 ;  /* 0x0000000605047221 */ /* 0x000fc80000010100 */
[----:B------:R-:W-:-:S07]  /*59e0*/  FMUL.FTZ R4, R4, 0.5 ;  /* 0x3f00000004047820 */ /* 0x000fce0000410000 */
.L_x_8675:
[----:B------:R-:W-:Y:S05]  /*59f0*/  BSYNC B2 ;  /* 0x0000000000027941 */ /* 0x000fea0003800000 */
.L_x_8673:
        /* <DEDUP_REMOVED lines=11> */
.L_x_8677:
[----:B------:R-:W-:-:S04]  /*5ab0*/  FADD.FTZ R8, R7, -R8 ;  /* 0x8000000807087221 */ /* 0x000fc80000010000 */
[----:B------:R-:W-:-:S07]  /*5ac0*/  FMUL.FTZ R9, R8, 0.5 ;  /* 0x3f00000008097820 */ /* 0x000fce0000410000 */
.L_x_8678:
[----:B------:R-:W-:Y:S05]  /*5ad0*/  BSYNC B2 ;  /* 0x0000000000027941 */ /* 0x000fea0003800000 */
.L_x_8676:
        /* <DEDUP_REMOVED lines=35> */
.L_x_8671:
[----:B------:R0:W1:Y:S02]  /*5d10*/  MUFU.SQRT R21, R20 ;  /* 0x0000001400157308 */ /* 0x0000640000002000 */
.L_x_8670:
[----:B------:R-:W-:Y:S05]  /*5d20*/  BSYNC B1 ;  /* 0x0000000000017941 */ /* 0x000fea0003800000 */
.L_x_8669:
        /* <DEDUP_REMOVED lines=24> */
.L_x_8685:
[----:B------:R-:W-:-:S04]  /*5eb0*/  FADD.FTZ R5, -R5, R6 ;  /* 0x0000000605057221 */ /* 0x000fc80000010100 */
[----:B------:R-:W-:-:S07]  /*5ec0*/  FMUL.FTZ R5, R5, 0.5 ;  /* 0x3f00000005057820 */ /* 0x000fce0000410000 */
.L_x_8686:
[----:B------:R-:W-:Y:S05]  /*5ed0*/  BSYNC B2 ;  /* 0x0000000000027941 */ /* 0x000fea0003800000 */
.L_x_8684:
        /* <DEDUP_REMOVED lines=10> */
.L_x_8688:
[----:B------:R-:W-:-:S04]  /*5f80*/  FADD.FTZ R0, -R0, R7 ;  /* 0x0000000700007221 */ /* 0x000fc80000010100 */
[----:B------:R-:W-:-:S07]  /*5f90*/  FMUL.FTZ R0, R0, 0.5 ;  /* 0x3f00000000007820 */ /* 0x000fce0000410000 */
.L_x_8689:
[----:B------:R-:W-:Y:S05]  /*5fa0*/  BSYNC B2 ;  /* 0x0000000000027941 */ /* 0x000fea0003800000 */
.L_x_8687:
[----:B------:R-:W-:Y:S01]  /*5fb0*/  FADD.FTZ R0, R0, R5 ;  /* 0x0000000500007221 */ /* 0x000fe20000010000 */
[----:B------:R-:W-:Y:S01]  /*5fc0*/  FADD.FTZ R27, R26, R27 ;  /* 0x0000001b1a1b7221 */ /* 0x000fe20000010000 */
[----:B------:R-:W-:-:S03]  /*5fd0*/  PLOP3.LUT P0, PT, PT, PT, PT, 0x80, 0x0 ;  /* 0x000000000000781c */ /* 0x000fc60003f0f070 */
[----:B------:R-:W-:-:S06]  /*5fe0*/  FMUL.FTZ R27, R27, R0 ;  /* 0x000000001b1b7220 */ /* 0x000fcc0000410000 */
[----:B------:R-:W2:Y:S01]  /*5ff0*/  MUFU.SQRT R27, R27 ;  /* 0x0000001b001b7308 */ /* 0x000ea20000002000 */
[----:B------:R-:W-:Y:S05]  /*6000*/  BRA `(.L_x_8681) ;  /* 0x0000000000687947 */ /* 0x000fea0003800000 */
.L_x_8683:
        /* <DEDUP_REMOVED lines=15> */
.L_x_8682:
        /* <DEDUP_REMOVED lines=8> */
.L_x_8680:
[----:B------:R-:W-:Y:S01]  /*6180*/  PLOP3.LUT P0, PT, PT, PT, PT, 0x80, 0x0 ;  /* 0x000000000000781c */ /* 0x000fe20003f0f070 */
[----:B------:R-:W-:Y:S01]  /*6190*/  FMUL.FTZ R27, R27, 16777216 ;  /* 0x4b8000001b1b7820 */ /* 0x000fe20000410000 */
[----:B------:R-:W-:-:S11]  /*61a0*/  FMUL.FTZ R26, R26, 16777216 ;  /* 0x4b8000001a1a7820 */ /* 0x000fd60000410000 */
.L_x_8681:
[----:B------:R-:W-:Y:S05]  /*61b0*/  BSYNC B1 ;  /* 0x0000000000017941 */ /* 0x000fea0003800000 */
.L_x_8679:
        /* <DEDUP_REMOVED lines=33> */
.L_x_8692:
[----:B------:R-:W-:Y:S01]  /*63d0*/  MOV R0, 0x3f000000 ;  /* 0x3f00000000007802 */ /* 0x000fe20000000f00 */
[C---:B------:R-:W-:Y:S01]  /*63e0*/  FADD.FTZ R5, |R4|.reuse, -RZ ;  /* 0x800000ff04057221 */ /* 0x040fe20000010200 */
[C---:B------:R-:W-:Y:S02]  /*63f0*/  FSETP.GT.FTZ.AND P0, PT, |R4|.reuse, 0.56000000238418579102, PT ;  /* 0x3f0f5c290400780b */ /* 0x040fe40003f14200 */
[----:B------:R-:W-:Y:S01]  /*6400*/  FSETP.NEU.FTZ.AND P1, PT, |R4|, 1, PT ;  /* 0x3f8000000400780b */ /* 0x000fe20003f3d200 */
[----:B------:R-:W-:-:S04]  /*6410*/  FFMA.FTZ R0, -R5, R0, 0.5 ;  /* 0x3f00000005007423 */ /* 0x000fc80000010100 */
[----:B------:R-:W3:Y:S02]  /*6420*/  MUFU.RSQ R7, R0 ;  /* 0x0000000000077308 */ /* 0x000ee40000001400 */
        /* <DEDUP_REMOVED lines=22> */
.L_x_8691:
        /* <DEDUP_REMOVED lines=19> */
[----:B01-3--:R-:W-:Y:S05]  /*66c0*/  CALL.REL.NOINC `($__internal_10_$__cuda_sm3x_div_rn_ftz_f32_slowpath) ;  /* 0x0000003c00607944 */ /* 0x00bfea0003c00000 */
.L_x_8696:
[----:B------:R-:W-:Y:S05]  /*66d0*/  BSYNC B4 ;  /* 0x0000000000047941 */ /* 0x000fea0003800000 */
.L_x_8695:
        /* <DEDUP_REMOVED lines=18> */
.L_x_8698:
[----:B------:R-:W-:Y:S02]  /*6800*/  ISETP.GE.AND P0, PT, R26, RZ, PT ;  /* 0x000000ff1a00720c */ /* 0x000fe40003f06270 */
[----:B------:R-:W-:-:S11]  /*6810*/  MOV R5, 0x3fd774eb ;  /* 0x3fd774eb00057802 */ /* 0x000fd60000000f00 */
[----:B------:R-:W-:-:S04]  /*6820*/  @P0 FFMA.FTZ R0, R5, 0.93318945169448852539, -R0 ;  /* 0x3f6ee58105000823 */ /* 0x000fc80000010800 */
[----:B------:R-:W-:-:S07]  /*6830*/  @!P0 FFMA.FTZ R0, R5, 0.93318945169448852539, R0 ;  /* 0x3f6ee58105008823 */ /* 0x000fce0000010000 */
.L_x_8699:
[----:B------:R-:W-:Y:S05]  /*6840*/  BSYNC B1 ;  /* 0x0000000000017941 */ /* 0x000fea0003800000 */
.L_x_8697:
        /* <DEDUP_REMOVED lines=11> */
.L_x_8694:
        /* <DEDUP_REMOVED lines=17> */
.L_x_8701:
[----:B------:R-:W-:Y:S05]  /*6a10*/  BSYNC B4 ;  /* 0x0000000000047941 */ /* 0x000fea0003800000 */
.L_x_8700:
        /* <DEDUP_REMOVED lines=18> */
.L_x_8703:
[----:B------:R-:W-:Y:S02]  /*6b40*/  ISETP.GE.AND P0, PT, R26, RZ, PT ;  /* 0x000000ff1a00720c */ /* 0x000fe40003f06270 */
[----:B------:R-:W-:-:S11]  /*6b50*/  MOV R5, 0x3fd774eb ;  /* 0x3fd774eb00057802 */ /* 0x000fd60000000f00 */
[----:B------:R-:W-:-:S04]  /*6b60*/  @P0 FFMA.FTZ R0, R5, 0.93318945169448852539, -R0 ;  /* 0x3f6ee58105000823 */ /* 0x000fc80000010800 */
[----:B------:R-:W-:-:S07]  /*6b70*/  @!P0 FFMA.FTZ R0, R5, 0.93318945169448852539, R0 ;  /* 0x3f6ee58105008823 */ /* 0x000fce0000010000 */
.L_x_8704:
[----:B------:R-:W-:Y:S05]  /*6b80*/  BSYNC B1 ;  /* 0x0000000000017941 */ /* 0x000fea0003800000 */
.L_x_8702:
        /* <DEDUP_REMOVED lines=10> */
.L_x_8693:
[----:B------:R-:W-:Y:S05]  /*6c30*/  BSYNC B3 ;  /* 0x0000000000037941 */ /* 0x000fea0003800000 */
.L_x_8690:
[----:B------:R-:W-:-:S13]  /*6c40*/  ISETP.NE.AND P0, PT, R18, RZ, PT ;  /* 0x000000ff1200720c */ /* 0x000fda0003f05270 */
[----:B-1----:R-:W-:Y:S01]  /*6c50*/  @!P0 FADD.FTZ R21, -R21, -RZ ;  /* 0x800000ff15158221 */ /* 0x002fe20000010100 */
[----:B------:R-:W-:Y:S06]  /*6c60*/  BRA `(.L_x_8664) ;  /* 0x0000000c006c7947 */ /* 0x000fec0003800000 */
.L_x_8668:
[----:B------:R-:W-:Y:S01]  /*6c70*/  FADD.FTZ R10, -R10, 6.1232342629258392722e-17 ;  /* 0x248d31320a0a7421 */ /* 0x000fe20000010100 */
[----:B------:R-:W-:-:S03]  /*6c80*/  FADD.FTZ R21, -R11, -RZ ;  /* 0x800000ff0b157221 */ /* 0x000fc60000010100 */
[----:B------:R-:W-:Y:S01]  /*6c90*/  FADD.FTZ R20, R10, 1.5707963705062866211 ;  /* 0x3fc90fdb0a147421 */ /* 0x000fe20000010000 */
[----:B------:R-:W-:Y:S06]  /*6ca0*/  BRA `(.L_x_8664) ;  /* 0x0000000c005c7947 */ /* 0x000fec0003800000 */
.L_x_8667:
[----:B------:R-:W-:Y:S01]  /*6cb0*/  FADD.FTZ R21, -R11, -RZ ;  /* 0x800000ff0b157221 */ /* 0x000fe20000010100 */
[----:B------:R-:W-:Y:S01]  /*6cc0*/  MOV R20, RZ ;  /* 0x000000ff00147202 */ /* 0x000fe20000000f00 */
[----:B------:R-:W-:Y:S06]  /*6cd0*/  BRA `(.L_x_8664) ;  /* 0x0000000c00507947 */ /* 0x000fec0003800000 */
.L_x_8666:
        /* <DEDUP_REMOVED lines=24> */
.L_x_8709:
[----:B------:R-:W-:Y:S05]  /*6e60*/  BSYNC B4 ;  /* 0x0000000000047941 */ /* 0x000fea0003800000 */
.L_x_8708:
        /* <DEDUP_REMOVED lines=18> */
.L_x_8711:
[----:B------:R-:W-:Y:S02]  /*6f90*/  ISETP.GE.AND P0, PT, R10, RZ, PT ;  /* 0x000000ff0a00720c */ /* 0x000fe40003f06270 */
[----:B------:R-:W-:-:S11]  /*6fa0*/  MOV R5, 0x3fd774eb ;  /* 0x3fd774eb00057802 */ /* 0x000fd60000000f00 */
[----:B------:R-:W-:-:S04]  /*6fb0*/  @P0 FFMA.FTZ R0, R5, 0.93318945169448852539, -R0 ;  /* 0x3f6ee58105000823 */ /* 0x000fc80000010800 */
[----:B------:R-:W-:-:S07]  /*6fc0*/  @!P0 FFMA.FTZ R0, R5, 0.93318945169448852539, R0 ;  /* 0x3f6ee58105008823 */ /* 0x000fce0000010000 */
.L_x_8712:
[----:B------:R-:W-:Y:S05]  /*6fd0*/  BSYNC B1 ;  /* 0x0000000000017941 */ /* 0x000fea0003800000 */
.L_x_8710:
[----:B------:R-:W-:Y:S01]  /*6fe0*/  FSETP.NEU.FTZ.AND P0, PT, R26, |R11|, PT ;  /* 0x4000000b1a00720b */ /* 0x000fe20003f1d000 */
[----:B------:R-:W-:Y:S01]  /*6ff0*/  HFMA2.MMA R4, -RZ, RZ, 2.04296875, -15.78125 ;  /* 0x4016cbe4ff047435 */ /* 0x000fe200000001ff */
[----:B------:R-:W-:Y:S01]  /*7000*/  FSETP.NEU.FTZ.AND P1, PT, R21, RZ, PT ;  /* 0x000000ff1500720b */ /* 0x000fe20003f3d000 */
[----:B------:R-:W2:Y:S01]  /*7010*/  MUFU.LG2 R20, R20 ;  /* 0x0000001400147308 */ /* 0x000ea20000000c00 */
[----:B------:R-:W-:Y:S01]  /*7020*/  ISETP.GE.AND P2, PT, R10, RZ, PT ;  /* 0x000000ff0a00720c */ /* 0x000fe20003f46270 */
[----:B------:R-:W-:-:S08]  /*7030*/  FADD.FTZ R26, R26, |R11| ;  /* 0x4000000b1a1a7221 */ /* 0x000fd00000010000 */
[----:B------:R-:W-:Y:S02]  /*7040*/  @!P0 FSEL R0, R4, 0.78539818525314331055, !P2 ;  /* 0x3f490fdb04008808 */ /* 0x000fe40005000000 */
[----:B------:R-:W-:Y:S02]  /*7050*/  @!P1 FSEL R0, RZ, 3.1415927410125732422, P2 ;  /* 0x40490fdbff009808 */ /* 0x000fe40001000000 */
[----:B------:R-:W-:Y:S02]  /*7060*/  FSETP.GTU.FTZ.AND P0, PT, |R26|, +INF , PT ;  /* 0x7f8000001a00780b */ /* 0x000fe40003f1c200 */
[----:B------:R-:W-:Y:S01]  /*7070*/  LOP3.LUT R11, R0, 0x80000000, R11, 0xb8, !PT ;  /* 0x80000000000b7812 */ /* 0x000fe200078eb80b */
[----:B--2-4-:R-:W-:-:S03]  /*7080*/  FMUL.FTZ.D2 R27, R20, 0.69314718246459960938 ;  /* 0x3f317218141b7820 */ /* 0x014fc60000310000 */
[----:B------:R-:W-:Y:S01]  /*7090*/  FSEL R0, R26, R11, P0 ;  /* 0x0000000b1a007208 */ /* 0x000fe20000000000 */
[----:B------:R-:W-:Y:S06]  /*70a0*/  BRA `(.L_x_8713) ;  /* 0x0000000800087947 */ /* 0x000fec0003800000 */
.L_x_8707:
        /* <DEDUP_REMOVED lines=12> */
.L_x_8715:
[----:B------:R-:W-:Y:S05]  /*7170*/  BSYNC B4 ;  /* 0x0000000000047941 */ /* 0x000fea0003800000 */
.L_x_8714:
        /* <DEDUP_REMOVED lines=18> */
.L_x_8717:
[----:B------:R-:W-:Y:S02]  /*72a0*/  ISETP.GE.AND P0, PT, R10, RZ, PT ;  /* 0x000000ff0a00720c */ /* 0x000fe40003f06270 */
[----:B------:R-:W-:-:S11]  /*72b0*/  MOV R5, 0x3fd774eb ;  /* 0x3fd774eb00057802 */ /* 0x000fd60000000f00 */
[----:B------:R-:W-:-:S04]  /*72c0*/  @P0 FFMA.FTZ R0, R5, 0.93318945169448852539, -R0 ;  /* 0x3f6ee58105000823 */ /* 0x000fc80000010800 */
[----:B------:R-:W-:-:S07]  /*72d0*/  @!P0 FFMA.FTZ R0, R5, 0.93318945169448852539, R0 ;  /* 0x3f6ee58105008823 */ /* 0x000fce0000010000 */
.L_x_8718:
[----:B------:R-:W-:Y:S05]  /*72e0*/  BSYNC B1 ;  /* 0x0000000000017941 */ /* 0x000fea0003800000 */
.L_x_8716:
        /* <DEDUP_REMOVED lines=18> */
[----:B------:R-:W2:Y:S01]  /*7410*/  MUFU.LG2 R4, R4 ;  /* 0x0000000400047308 */ /* 0x000ea20000000c00 */
[----:B------:R-:W-:Y:S01]  /*7420*/  @!P1 FSEL R0, R5, 0.78539818525314331055, !P0 ;  /* 0x3f490fdb05009808 */ /* 0x000fe20004000000 */
[----:B------:R-:W-:Y:S01]  /*7430*/  FADD.FTZ R5, R26, |R11| ;  /* 0x4000000b1a057221 */ /* 0x000fe20000010000 */
[----:B------:R-:W-:-:S04]  /*7440*/  @!P2 FSEL R0, RZ, 3.1415927410125732422, P0 ;  /* 0x40490fdbff00a808 */ /* 0x000fc80000000000 */
[----:B------:R-:W-:Y:S02]  /*7450*/  FSETP.GTU.FTZ.AND P0, PT, |R5|, +INF , PT ;  /* 0x7f8000000500780b */ /* 0x000fe40003f1c200 */
[----:B------:R-:W-:-:S04]  /*7460*/  LOP3.LUT R0, R0, 0x80000000, R11, 0xb8, !PT ;  /* 0x8000000000007812 */ /* 0x000fc800078eb80b */
[----:B------:R-:W-:Y:S01]  /*7470*/  FSEL R0, R5, R0, P0 ;  /* 0x0000000005007208 */ /* 0x000fe20000000000 */
[----:B--2-4-:R-:W-:Y:S01]  /*7480*/  FMUL.FTZ R27, R4, 0.69314718246459960938 ;  /* 0x3f317218041b7820 */ /* 0x014fe20000410000 */
[----:B------:R-:W-:Y:S06]  /*7490*/  BRA `(.L_x_8713) ;  /* 0x00000004000c7947 */ /* 0x000fec0003800000 */
.L_x_8706:
[----:B------:R-:W-:Y:S01]  /*74a0*/  FMUL.FTZ R0, R10, 0.36787945032119750977 ;  /* 0x3ebc5ab20a007820 */ /* 0x000fe20000410000 */
[----:B------:R-:W-:Y:S01]  /*74b0*/  FMUL.FTZ R4, R11, 0.36787945032119750977 ;  /* 0x3ebc5ab20b047820 */ /* 0x000fe20000410000 */
[----:B------:R-:W-:Y:S01]  /*74c0*/  MUFU.RCP R20, R21 ;  /* 0x0000001500147308 */ /* 0x000fe20000001000 */
[----:B--2-4-:R-:W-:Y:S01]  /*74d0*/  MOV R27, 0x3f800000 ;  /* 0x3f800000001b7802 */ /* 0x014fe20000000f00 */
        /* <DEDUP_REMOVED lines=29> */
.L_x_8720:
[----:B------:R-:W-:Y:S05]  /*76b0*/  BSYNC B4 ;  /* 0x0000000000047941 */ /* 0x000fea0003800000 */
.L_x_8719:
        /* <DEDUP_REMOVED lines=18> */
.L_x_8722:
[----:B------:R-:W-:Y:S02]  /*77e0*/  ISETP.GE.AND P0, PT, R10, RZ, PT ;  /* 0x000000ff0a00720c */ /* 0x000fe40003f06270 */
[----:B------:R-:W-:-:S11]  /*77f0*/  MOV R5, 0x3fd774eb ;  /* 0x3fd774eb00057802 */ /* 0x000fd60000000f00 */
[----:B------:R-:W-:-:S04]  /*7800*/  @P0 FFMA.FTZ R0, R5, 0.93318945169448852539, -R0 ;  /* 0x3f6ee58105000823 */ /* 0x000fc80000010800 */
[----:B------:R-:W-:-:S07]  /*7810*/  @!P0 FFMA.FTZ R0, R5, 0.93318945169448852539, R0 ;  /* 0x3f6ee58105008823 */ /* 0x000fce0000010000 */
.L_x_8723:
[----:B------:R-:W-:Y:S05]  /*7820*/  BSYNC B1 ;  /* 0x0000000000017941 */ /* 0x000fea0003800000 */
.L_x_8721:
        /* <DEDUP_REMOVED lines=10> */
.L_x_8713:
[----:B------:R-:W-:Y:S05]  /*78d0*/  BSYNC B3 ;  /* 0x0000000000037941 */ /* 0x000fea0003800000 */
.L_x_8705:
[----:B------:R-:W-:Y:S01]  /*78e0*/  ISETP.NE.AND P0, PT, R18, RZ, PT ;  /* 0x000000ff1200720c */ /* 0x000fe20003f05270 */
[----:B------:R-:W-:Y:S01]  /*78f0*/  FADD.FTZ R21, R27, 0.69314718246459960938 ;  /* 0x3f3172181b157421 */ /* 0x000fe20000010000 */
[----:B------:R-:W-:-:S11]  /*7900*/  FADD.FTZ R20, |R0|, -RZ ;  /* 0x800000ff00147221 */ /* 0x000fd60000010200 */
[----:B------:R-:W-:Y:S01]  /*7910*/  @!P0 FADD.FTZ R21, -R21, -RZ ;  /* 0x800000ff15158221 */ /* 0x000fe20000010100 */
[----:B------:R-:W-:Y:S06]  /*7920*/  BRA `(.L_x_8664) ;  /* 0x00000000003c7947 */ /* 0x000fec0003800000 */
.L_x_8665:
        /* <DEDUP_REMOVED lines=15> */
.L_x_8664:
[----:B------:R-:W-:Y:S05]  /*7a20*/  BSYNC B0 ;  /* 0x0000000000007941 */ /* 0x000fea0003800000 */
.L_x_8663:
[----:B------:R-:W-:Y:S01]  /*7a30*/  IADD3 R0, R24, 0x180, RZ ;  /* 0x0000018018007810 */ /* 0x000fe20007ffe0ff */
[----:B------:R-:W-:Y:S01]  /*7a40*/  BSSY B0, `(.L_x_8724) ;  /* 0x000027e000007945 */ /* 0x000fe20003800000 */
[----:B------:R-:W-:Y:S02]  /*7a50*/  HFMA2.MMA R18, -RZ, RZ, 0, 0 ;  /* 0x00000000ff127435 */ /* 0x000fe400000001ff */
        /* <DEDUP_REMOVED lines=20> */
[----:B0-----:R-:W-:Y:S01]  /*7ba0*/  FADD.FTZ R9, |R11|, -RZ ;  /* 0x800000ff0b097221 */ /* 0x001fe20000010200 */
[----:B------:R-:W-:Y:S01]  /*7bb0*/  FADD.FTZ R5, R18, -1 ;  /* 0xbf80000012057421 */ /* 0x000fe20000010000 */
[----:B------:R-:W-:Y:S01]  /*7bc0*/  BSSY B1, `(.L_x_8730) ;  /* 0x0000096000017945 */ /* 0x000fe20003800000 */
[----:B------:R-:W-:Y:S02]  /*7bd0*/  FADD.FTZ R8, |R0|, -RZ ;  /* 0x800000ff00087221 */ /* 0x000fe40000010200 */
[----:B------:R-:W-:-:S03]  /*7be0*/  FADD.FTZ R22, |R5|, -RZ ;  /* 0x800000ff05167221 */ /* 0x000fc60000010200 */
[CC--:B---3--:R-:W-:Y:S02]  /*7bf0*/  VIMNMX R6, R8.reuse, R9.reuse, !PT ;  /* 0x0000000908067248 */ /* 0x0c8fe40007fe0100 */
        /* <DEDUP_REMOVED lines=83> */
.L_x_8733:
        /* <DEDUP_REMOVED lines=10> */
.L_x_8735:
[----:B------:R-:W-:-:S04]  /*81d0*/  FADD.FTZ R4, -R0, R7 ;  /* 0x0000000700047221 */ /* 0x000fc80000010100 */
[----:B------:R-:W-:-:S07]  /*81e0*/  FMUL.FTZ R4, R4, 0.5 ;  /* 0x3f00000004047820 */ /* 0x000fce0000410000 */
.L_x_8736:
[----:B------:R-:W-:Y:S05]  /*81f0*/  BSYNC B2 ;  /* 0x0000000000027941 */ /* 0x000fea0003800000 */
.L_x_8734:
        /* <DEDUP_REMOVED lines=11> */
.L_x_8738:
[----:B------:R-:W-:-:S04]  /*82b0*/  FADD.FTZ R8, R6, -R9 ;  /* 0x8000000906087221 */ /* 0x000fc80000010000 */
[----:B------:R-:W-:-:S07]  /*82c0*/  FMUL.FTZ R9, R8, 0.5 ;  /* 0x3f00000008097820 */ /* 0x000fce0000410000 */
.L_x_8739:
[----:B------:R-:W-:Y:S05]  /*82d0*/  BSYNC B2 ;  /* 0x0000000000027941 */ /* 0x000fea0003800000 */
.L_x_8737:
        /* <DEDUP_REMOVED lines=35> */
.L_x_8732:
[----:B------:R0:W1:Y:S02]  /*8510*/  MUFU.SQRT R19, R11 ;  /* 0x0000000b00137308 */ /* 0x0000640000002000 */
.L_x_8731:
[----:B------:R-:W-:Y:S05]  /*8520*/  BSYNC B1 ;  /* 0x0000000000017941 */ /* 0x000fea0003800000 */
.L_x_8730:
        /* <DEDUP_REMOVED lines=24> */
.L_x_8746:
[----:B------:R-:W-:-:S04]  /*86b0*/  FADD.FTZ R0, -R0, R7 ;  /* 0x0000000700007221 */ /* 0x000fc80000010100 */
[----:B------:R-:W-:-:S07]  /*86c0*/  FMUL.FTZ R0, R0, 0.5 ;  /* 0x3f00000000007820 */ /* 0x000fce0000410000 */
.L_x_8747:
[----:B------:R-:W-:Y:S05]  /*86d0*/  BSYNC B2 ;  /* 0x0000000000027941 */ /* 0x000fea0003800000 */
.L_x_8745:
        /* <DEDUP_REMOVED lines=10> */
.L_x_8749:
[----:B------:R-:W-:-:S04]  /*8780*/  FADD.FTZ R5, -R5, R6 ;  /* 0x0000000605057221 */ /* 0x000fc80000010100 */
[----:B------:R-:W-:-:S07]  /*8790*/  FMUL.FTZ R5, R5, 0.5 ;  /* 0x3f00000005057820 */ /* 0x000fce0000410000 */
.L_x_8750:
[----:B------:R-:W-:Y:S05]  /*87a0*/  BSYNC B2 ;  /* 0x0000000000027941 */ /* 0x000fea0003800000 */
.L_x_8748:
[----:B------:R-:W-:Y:S01]  /*87b0*/  FADD.FTZ R0, R5, R0 ;  /* 0x0000000005007221 */ /* 0x000fe20000010000 */
[----:B------:R-:W-:Y:S01]  /*87c0*/  FADD.FTZ R27, R18, R27 ;  /* 0x0000001b121b7221 */ /* 0x000fe20000010000 */
[----:B------:R-:W-:-:S03]  /*87d0*/  PLOP3.LUT P0, PT, PT, PT, PT, 0x80, 0x0 ;  /* 0x000000000000781c */ /* 0x000fc60003f0f070 */
[----:B------:R-:W-:-:S06]  /*87e0*/  FMUL.FTZ R27, R27, R0 ;  /* 0x000000001b1b7220 */ /* 0x000fcc0000410000 */
[----:B------:R-:W2:Y:S01]  /*87f0*/  MUFU.SQRT R27, R27 ;  /* 0x0000001b001b7308 */ /* 0x000ea20000002000 */
[----:B------:R-:W-:Y:S05]  /*8800*/  BRA `(.L_x_8742) ;  /* 0x0000000000687947 */ /* 0x000fea0003800000 */
.L_x_8744:
        /* <DEDUP_REMOVED lines=15> */
.L_x_8743:
        /* <DEDUP_REMOVED lines=8> */
.L_x_8741:
[----:B------:R-:W-:Y:S01]  /*8980*/  PLOP3.LUT P0, PT, PT, PT, PT, 0x80, 0x0 ;  /* 0x000000000000781c */ /* 0x000fe20003f0f070 */
[----:B------:R-:W-:Y:S01]  /*8990*/  FMUL.FTZ R27, R27, 16777216 ;  /* 0x4b8000001b1b7820 */ /* 0x000fe20000410000 */
[----:B------:R-:W-:-:S11]  /*89a0*/  FMUL.FTZ R18, R18, 16777216 ;  /* 0x4b80000012127820 */ /* 0x000fd60000410000 */
.L_x_8742:
[----:B------:R-:W-:Y:S05]  /*89b0*/  BSYNC B1 ;  /* 0x0000000000017941 */ /* 0x000fea0003800000 */
.L_x_8740:
        /* <DEDUP_REMOVED lines=33> */
.L_x_8753:
        /* <DEDUP_REMOVED lines=28> */
.L_x_8752:
        /* <DEDUP_REMOVED lines=20> */
.L_x_8757:
[----:B------:R-:W-:Y:S05]  /*8ed0*/  BSYNC B4 ;  /* 0x0000000000047941 */ /* 0x000fea0003800000 */
.L_x_8756:
        /* <DEDUP_REMOVED lines=18> */
.L_x_8759:
[----:B------:R-:W-:Y:S02]  /*9000*/  ISETP.GE.AND P0, PT, R18, RZ, PT ;  /* 0x000000ff1200720c */ /* 0x000fe40003f06270 */
[----:B------:R-:W-:-:S11]  /*9010*/  MOV R5, 0x3fd774eb ;  /* 0x3fd774eb00057802 */ /* 0x000fd60000000f00 */
[----:B------:R-:W-:-:S04]  /*9020*/  @P0 FFMA.FTZ R0, R5, 0.93318945169448852539, -R0 ;  /* 0x3f6ee58105000823 */ /* 0x000fc80000010800 */
[----:B------:R-:W-:-:S07]  /*9030*/  @!P0 FFMA.FTZ R0, R5, 0.93318945169448852539, R0 ;  /* 0x3f6ee58105008823 */ /* 0x000fce0000010000 */
.L_x_8760:
[----:B------:R-:W-:Y:S05]  /*9040*/  BSYNC B1 ;  /* 0x0000000000017941 */ /* 0x000fea0003800000 */
.L_x_8758:
        /* <DEDUP_REMOVED lines=11> */
.L_x_8755:
        /* <DEDUP_REMOVED lines=17> */
.L_x_8762:
[----:B------:R-:W-:Y:S05]  /*9210*/  BSYNC B4 ;  /* 0x0000000000047941 */ /* 0x000fea0003800000 */
.L_x_8761:
        /* <DEDUP_REMOVED lines=18> */
.L_x_8764:
[----:B------:R-:W-:Y:S02]  /*9340*/  ISETP.GE.AND P0, PT, R18, RZ, PT ;  /* 0x000000ff1200720c */ /* 0x000fe40003f06270 */
[----:B------:R-:W-:-:S11]  /*9350*/  MOV R5, 0x3fd774eb ;  /* 0x3fd774eb00057802 */ /* 0x000fd60000000f00 */
[----:B------:R-:W-:-:S04]  /*9360*/  @P0 FFMA.FTZ R0, R5, 0.93318945169448852539, -R0 ;  /* 0x3f6ee58105000823 */ /* 0x000fc80000010800 */
[----:B------:R-:W-:-:S07]  /*9370*/  @!P0 FFMA.FTZ R0, R5, 0.93318945169448852539, R0 ;  /* 0x3f6ee58105008823 */ /* 0x000fce0000010000 */
.L_x_8765:
[----:B------:R-:W-:Y:S05]  /*9380*/  BSYNC B1 ;  /* 0x0000000000017941 */ /* 0x000fea0003800000 */
.L_x_8763:
        /* <DEDUP_REMOVED lines=10> */
.L_x_8754:
[----:B------:R-:W-:Y:S05]  /*9430*/  BSYNC B3 ;  /* 0x0000000000037941 */ /* 0x000fea0003800000 */
.L_x_8751:
[----:B------:R-:W-:-:S13]  /*9440*/  ISETP.NE.AND P0, PT, R10, RZ, PT ;  /* 0x000000ff0a00720c */ /* 0x000fda0003f05270 */
[----:B-1----:R-:W-:Y:S01]  /*9450*/  @!P0 FADD.FTZ R19, -R19, -RZ ;  /* 0x800000ff13138221 */ /* 0x002fe20000010100 */
[----:B------:R-:W-:Y:S06]  /*9460*/  BRA `(.L_x_8725) ;  /* 0x0000000c006c7947 */ /* 0x000fec0003800000 */
.L_x_8729:
[----:B------:R-:W-:Y:S01]  /*9470*/  FADD.FTZ R16, -R16, 6.1232342629258392722e-17 ;  /* 0x248d313210107421 */ /* 0x000fe20000010100 */
[----:B------:R-:W-:-:S03]  /*9480*/  FADD.FTZ R19, -R17, -RZ ;  /* 0x800000ff11137221 */ /* 0x000fc60000010100 */
[----:B------:R-:W-:Y:S01]  /*9490*/  FADD.FTZ R18, R16, 1.5707963705062866211 ;  /* 0x3fc90fdb10127421 */ /* 0x000fe20000010000 */
[----:B------:R-:W-:Y:S06]  /*94a0*/  BRA `(.L_x_8725) ;  /* 0x0000000c005c7947 */ /* 0x000fec0003800000 */
.L_x_8728:
[----:B------:R-:W-:Y:S01]  /*94b0*/  FADD.FTZ R19, -R17, -RZ ;  /* 0x800000ff11137221 */ /* 0x000fe20000010100 */
[----:B------:R-:W-:Y:S01]  /*94c0*/  MOV R18, RZ ;  /* 0x000000ff00127202 */ /* 0x000fe20000000f00 */
[----:B------:R-:W-:Y:S06]  /*94d0*/  BRA `(.L_x_8725) ;  /* 0x0000000c00507947 */ /* 0x000fec0003800000 */
.L_x_8727:
[C---:B------:R-:W-:Y:S01]  /*94e0*/  FSETP.GEU.FTZ.AND P6, PT, R18.reuse, |R17|, PT ;  /* 0x400000111200720b */ /* 0x040fe20003fde000 */
        /* <DEDUP_REMOVED lines=17> */
[----:B---3--:R-:W-:-:S04]  /*9600*/  FFMA R6, -R19, R5, R23 ;  /* 0x0000000513067223 */ /* 0x008fc80000000117 */
[----:B------:R-:W-:Y:S01]  /*9610*/  FFMA R0, R4, R6, R5 ;  /* 0x0000000604007223 */ /* 0x000fe20000000005 */
[----:B-1----:R-:W-:Y:S06]  /*9620*/  @!P0 BRA `(.L_x_8770) ;  /* 0x00000000000c8947 */ /* 0x002fec0003800000 */
[----:B------:R-:W-:Y:S02]  /*9630*/  MOV R0, R19 ;  /* 0x0000001300007202 */ /* 0x000fe40000000f00 */
[----:B------:R-:W-:-:S07]  /*9640*/  MOV R4, 0x9660 ;  /* 0x0000966000047802 */ /* 0x000fce0000000f00 */
[----:B--2-4-:R-:W-:Y:S05]  /*9650*/  CALL.REL.NOINC `($__internal_10_$__cuda_sm3x_div_rn_ftz_f32_slowpath) ;  /* 0x0000000c007c7944 */ /* 0x014fea0003c00000 */
.L_x_8770:
[----:B------:R-:W-:Y:S05]  /*9660*/  BSYNC B4 ;  /* 0x0000000000047941 */ /* 0x000fea0003800000 */
.L_x_8769:
        /* <DEDUP_REMOVED lines=18> */
.L_x_8772:
[----:B------:R-:W-:Y:S02]  /*9790*/  ISETP.GE.AND P0, PT, R16, RZ, PT ;  /* 0x000000ff1000720c */ /* 0x000fe40003f06270 */
[----:B------:R-:W-:-:S11]  /*97a0*/  MOV R5, 0x3fd774eb ;  /* 0x3fd774eb00057802 */ /* 0x000fd60000000f00 */
[----:B------:R-:W-:-:S04]  /*97b0*/  @P0 FFMA.FTZ R0, R5, 0.93318945169448852539, -R0 ;  /* 0x3f6ee58105000823 */ /* 0x000fc80000010800 */
[----:B------:R-:W-:-:S07]  /*97c0*/  @!P0 FFMA.FTZ R0, R5, 0.93318945169448852539, R0 ;  /* 0x3f6ee58105008823 */ /* 0x000fce0000010000 */
.L_x_8773:
[----:B------:R-:W-:Y:S05]  /*97d0*/  BSYNC B1 ;  /* 0x0000000000017941 */ /* 0x000fea0003800000 */
.L_x_8771:
        /* <DEDUP_REMOVED lines=13> */
.L_x_8768:
        /* <DEDUP_REMOVED lines=12> */
.L_x_8776:
[----:B------:R-:W-:Y:S05]  /*9970*/  BSYNC B4 ;  /* 0x0000000000047941 */ /* 0x000fea0003800000 */
.L_x_8775:
        /* <DEDUP_REMOVED lines=18> */
.L_x_8778:
[----:B------:R-:W-:Y:S02]  /*9aa0*/  ISETP.GE.AND P0, PT, R16, RZ, PT ;  /* 0x000000ff1000720c */ /* 0x000fe40003f06270 */
[----:B------:R-:W-:-:S11]  /*9ab0*/  MOV R5, 0x3fd774eb ;  /* 0x3fd774eb00057802 */ /* 0x000fd60000000f00 */
[----:B------:R-:W-:-:S04]  /*9ac0*/  @P0 FFMA.FTZ R0, R5, 0.93318945169448852539, -R0 ;  /* 0x3f6ee58105000823 */ /* 0x000fc80000010800 */
[----:B------:R-:W-:-:S07]  /*9ad0*/  @!P0 FFMA.FTZ R0, R5, 0.93318945169448852539, R0 ;  /* 0x3f6ee58105008823 */ /* 0x000fce0000010000 */
.L_x_8779:
[----:B------:R-:W-:Y:S05]  /*9ae0*/  BSYNC B1 ;  /* 0x0000000000017941 */ /* 0x000fea0003800000 */
.L_x_8777:
        /* <DEDUP_REMOVED lines=27> */
.L_x_8767:
        /* <DEDUP_REMOVED lines=8> */
[----:B---3--:R-:W-:Y:S02]  /*9d20*/  LOP3.LUT R6, R4, 0xfe000000, RZ, 0xc0, !PT ;  /* 0xfe00000004067812 */ /* 0x008fe400078ec0ff */
        /* <DEDUP_REMOVED lines=24> */
.L_x_8781:
[----:B------:R-:W-:Y:S05]  /*9eb0*/  BSYNC B4 ;  /* 0x0000000000047941 */ /* 0x000fea0003800000 */
.L_x_8780:
        /* <DEDUP_REMOVED lines=18> */
.L_x_8783:
[----:B------:R-:W-:Y:S02]  /*9fe0*/  ISETP.GE.AND P0, PT, R16, RZ, PT ;  /* 0x000000ff1000720c */ /* 0x000fe40003f06270 */
[----:B------:R-:W-:-:S11]  /*9ff0*/  MOV R5, 0x3fd774eb ;  /* 0x3fd774eb00057802 */ /* 0x000fd60000000f00 */
[----:B------:R-:W-:-:S04]  /*a000*/  @P0 FFMA.FTZ R0, R5, 0.93318945169448852539, -R0 ;  /* 0x3f6ee58105000823 */ /* 0x000fc80000010800 */
[----:B------:R-:W-:-:S07]  /*a010*/  @!P0 FFMA.FTZ R0, R5, 0.93318945169448852539, R0 ;  /* 0x3f6ee58105008823 */ /* 0x000fce0000010000 */
.L_x_8784:
[----:B------:R-:W-:Y:S05]  /*a020*/  BSYNC B1 ;  /* 0x0000000000017941 */ /* 0x000fea0003800000 */
.L_x_8782:
        /* <DEDUP_REMOVED lines=10> */
.L_x_8774:
[----:B------:R-:W-:Y:S05]  /*a0d0*/  BSYNC B3 ;  /* 0x0000000000037941 */ /* 0x000fea0003800000 */
.L_x_8766:
[----:B------:R-:W-:Y:S01]  /*a0e0*/  ISETP.NE.AND P0, PT, R10, RZ, PT ;  /* 0x000000ff0a00720c */ /* 0x000fe20003f05270 */
[----:B------:R-:W-:Y:S01]  /*a0f0*/  FADD.FTZ R19, R26, 0.69314718246459960938 ;  /* 0x3f3172181a137421 */ /* 0x000fe20000010000 */
[----:B------:R-:W-:-:S11]  /*a100*/  FADD.FTZ R18, |R0|, -RZ ;  /* 0x800000ff00127221 */ /* 0x000fd60000010200 */
[----:B------:R-:W-:Y:S01]  /*a110*/  @!P0 FADD.FTZ R19, -R19, -RZ ;  /* 0x800000ff13138221 */ /* 0x000fe20000010100 */
[----:B------:R-:W-:Y:S06]  /*a120*/  BRA `(.L_x_8725) ;  /* 0x00000000003c7947 */ /* 0x000fec0003800000 */
.L_x_8726:
        /* <DEDUP_REMOVED lines=15> */
.L_x_8725:
[----:B------:R-:W-:Y:S05]  /*a220*/  BSYNC B0 ;  /* 0x0000000000007941 */ /* 0x000fea0003800000 */
.L_x_8724:
[----:B------:R-:W-:Y:S01]  /*a230*/  ISETP.GE.AND P0, PT, R24, R3, PT ;  /* 0x000000031800720c */ /* 0x000fe20003f06270 */
[----:B------:R-:W-:Y:S04]  /*a240*/  BSSY B0, `(.L_x_8785) ;  /* 0x0000018000007945 */ /* 0x000fe80003800000 */
[----:B------:R-:W-:Y:S08]  /*a250*/  BSSY B1, `(.L_x_8786) ;  /* 0x0000010000017945 */ /* 0x000ff00003800000 */
[----:B------:R-:W-:Y:S05]  /*a260*/  @P0 BRA `(.L_x_8787) ;  /* 0x0000000000380947 */ /* 0x000fea0003800000 */
[----:B0-----:R-:W3:Y:S01]  /*a270*/  S2R R9, SR_TID.X ;  /* 0x0000000000097919 */ /* 0x001ee20000002100 */
[----:B------:R-:W0:Y:S01]  /*a280*/  LDC.64 R4, c[0x0][0x218] ;  /* 0x00008600ff047b82 */ /* 0x000e220000000a00 */
[----:B---3--:R-:W-:Y:S02]  /*a290*/  LEA R7, R2, R9, 0x9 ;  /* 0x0000000902077211 */ /* 0x008fe400078e48ff */
[----:B------:R-:W-:-:S03]  /*a2a0*/  IADD3 R24, R9, 0x80, RZ ;  /* 0x0000008009187810 */ /* 0x000fc60007ffe0ff */
[----:B0-----:R-:W-:Y:S01]  /*a2b0*/  IMAD.WIDE.U32 R4, R7, 0x8, R4 ;  /* 0x0000000807047825 */ /* 0x001fe200078e0004 */
[----:B------:R-:W-:-:S04]  /*a2c0*/  ISETP.GE.AND P0, PT, R24, R3, PT ;  /* 0x000000031800720c */ /* 0x000fc80003f06270 */
[----:B------:R0:W-:Y:S09]  /*a2d0*/  STG.E.64 desc[UR4][R4.64], R14 ;  /* 0x0000000e04007986 */ /* 0x0001f2000c101b04 */
[----:B------:R-:W-:Y:S05]  /*a2e0*/  @P0 BREAK B1 ;  /* 0x0000000000010942 */ /* 0x000fea0003800000 */
[----:B------:R-:W-:Y:S05]  /*a2f0*/  @P0 BRA `(.L_x_8788) ;  /* 0x0000000000300947 */ /* 0x000fea0003800000 */
[----:B0-----:R-:W0:Y:S01]  /*a300*/  LDC.64 R4, c[0x0][0x218] ;  /* 0x00008600ff047b82 */ /* 0x001e220000000a00 */
[----:B------:R-:W-:Y:S02]  /*a310*/  LEA R7, R2, R24, 0x9 ;  /* 0x0000001802077211 */ /* 0x000fe400078e48ff */
[----:B------:R-:W-:-:S03]  /*a320*/  IADD3 R24, R24, 0x80, RZ ;  /* 0x0000008018187810 */ /* 0x000fc60007ffe0ff */
[----:B0-----:R-:W-:-:S05]  /*a330*/  IMAD.WIDE.U32 R4, R7, 0x8, R4 ;  /* 0x0000000807047825 */ /* 0x001fca00078e0004 */
[----:B------:R1:W-:Y:S02]  /*a340*/  STG.E.64 desc[UR4][R4.64], R12 ;  /* 0x0000000c04007986 */ /* 0x0003e4000c101b04 */
.L_x_8787:
[----:B------:R-:W-:Y:S05]  /*a350*/  BSYNC B1 ;  /* 0x0000000000017941 */ /* 0x000fea0003800000 */
.L_x_8786:
[----:B------:R-:W-:-:S13]  /*a360*/  ISETP.GE.AND P0, PT, R24, R3, PT ;  /* 0x000000031800720c */ /* 0x000fda0003f06270 */
[----:B01----:R-:W0:Y:S01]  /*a370*/  @!P0 LDC.64 R4, c[0x0][0x218] ;  /* 0x00008600ff048b82 */ /* 0x003e220000000a00 */
[----:B---3--:R-:W-:Y:S02]  /*a380*/  @!P0 LEA R7, R2, R24, 0x9 ;  /* 0x0000001802078211 */ /* 0x008fe400078e48ff */
[----:B------:R-:W-:-:S03]  /*a390*/  @!P0 IADD3 R24, R24, 0x80, RZ ;  /* 0x0000008018188810 */ /* 0x000fc60007ffe0ff */
[----:B0-----:R-:W-:-:S05]  /*a3a0*/  @!P0 IMAD.WIDE.U32 R4, R7, 0x8, R4 ;  /* 0x0000000807048825 */ /* 0x001fca00078e0004 */
[----:B------:R1:W-:Y:S02]  /*a3b0*/  @!P0 STG.E.64 desc[UR4][R4.64], R20 ;  /* 0x0000001404008986 */ /* 0x0003e4000c101b04 */
.L_x_8788:
[----:B------:R-:W-:Y:S05]  /*a3c0*/  BSYNC B0 ;  /* 0x0000000000007941 */ /* 0x000fea0003800000 */
.L_x_8785:
[----:B------:R-:W-:Y:S05]  /*a3d0*/  WARPSYNC.ALL ;  /* 0x0000000000007948 */ /* 0x000fea0003800000 */
[----:B------:R-:W-:-:S13]  /*a3e0*/  ISETP.GE.AND P0, PT, R24, R3, PT ;  /* 0x000000031800720c */ /* 0x000fda0003f06270 */
[----:B------:R-:W-:Y:S05]  /*a3f0*/  @P0 EXIT ;  /* 0x000000000000094d */ /* 0x000fea0003800000 */
[----:B01----:R-:W0:Y:S01]  /*a400*/  LDC.64 R4, c[0x0][0x218] ;  /* 0x00008600ff047b82 */ /* 0x003e220000000a00 */
[----:B------:R-:W-:-:S05]  /*a410*/  LEA R3, R2, R24, 0x9 ;  /* 0x0000001802037211 */ /* 0x000fca00078e48ff */
[----:B0-----:R-:W-:-:S05]  /*a420*/  IMAD.WIDE.U32 R2, R3, 0x8, R4 ;  /* 0x0000000803027825 */ /* 0x001fca00078e0004 */
[----:B------:R-:W-:Y:S01]  /*a430*/  STG.E.64 desc[UR4][R2.64], R18 ;  /* 0x0000001202007986 */ /* 0x000fe2000c101b04 */
[----:B------:R-:W-:Y:S05]  /*a440*/  EXIT ;  /* 0x000000000000794d */ /* 0x000fea0003800000 */
        .weak           $__internal_10_$__cuda_sm3x_div_rn_ftz_f32_slowpath
        .type           $__internal_10_$__cuda_sm3x_div_rn_ftz_f32_slowpath,@function
        .size           $__internal_10_$__cuda_sm3x_div_rn_ftz_f32_slowpath,(.L_x_20077 - $__internal_10_$__cuda_sm3x_div_rn_ftz_f32_slowpath)
$__internal_10_$__cuda_sm3x_div_rn_ftz_f32_slowpath:
        /* <DEDUP_REMOVED lines=32> */
.L_x_8791:
[----:B------:R-:W-:Y:S05]  /*a650*/  BSYNC B2 ;  /* 0x0000000000027941 */ /* 0x000fea0003800000 */
.L_x_8790:
        /* <DEDUP_REMOVED lines=27> */
.L_x_8797:
[----:B------:R-:W-:-:S07]  /*a810*/  LEA R0, R5, R0, 0x17 ;  /* 0x0000000005007211 */ /* 0x000fce00078eb8ff */
.L_x_8798:
[----:B------:R-:W-:Y:S05]  /*a820*/  BSYNC B2 ;  /* 0x0000000000027941 */ /* 0x000fea0003800000 */
.L_x_8796:
[----:B------:R-:W-:Y:S05]  /*a830*/  BRA `(.L_x_8799) ;  /* 0x0000000000207947 */ /* 0x000fea0003800000 */
.L_x_8795:
[----:B------:R-:W-:-:S04]  /*a840*/  LOP3.LUT R23, R0, 0x80000000, R23, 0x48, !PT ;  /* 0x8000000000177812 */ /* 0x000fc800078e4817 */
[----:B------:R-:W-:Y:S01]  /*a850*/  LOP3.LUT R0, R23, 0x7f800000, RZ, 0xfc, !PT ;  /* 0x7f80000017007812 */ /* 0x000fe200078efcff */
[----:B------:R-:W-:Y:S06]  /*a860*/  BRA `(.L_x_8799) ;  /* 0x0000000000147947 */ /* 0x000fec0003800000 */
.L_x_8794:
[----:B------:R-:W-:Y:S01]  /*a870*/  LOP3.LUT R0, R0, 0x80000000, R23, 0x48, !PT ;  /* 0x8000000000007812 */ /* 0x000fe200078e4817 */
[----:B------:R-:W-:Y:S06]  /*a880*/  BRA `(.L_x_8799) ;  /* 0x00000000000c7947 */ /* 0x000fec0003800000 */
.L_x_8793:
[----:B------:R-:W0:Y:S01]  /*a890*/  MUFU.RSQ R0, -QNAN ;  /* 0xffc0000000007908 */ /* 0x000e220000001400 */
[----:B------:R-:W-:Y:S05]  /*a8a0*/  BRA `(.L_x_8799) ;  /* 0x0000000000047947 */ /* 0x000fea0003800000 */
.L_x_8792:
[----:B------:R-:W-:-:S07]  /*a8b0*/  FADD.FTZ R0, R23, R0 ;  /* 0x0000000017007221 */ /* 0x000fce0000010000 */
.L_x_8799:
[----:B------:R-:W-:Y:S05]  /*a8c0*/  BSYNC B1 ;  /* 0x0000000000017941 */ /* 0x000fea0003800000 */
.L_x_8789:
[----:B------:R-:W-:Y:S01]  /*a8d0*/  HFMA2.MMA R7, -RZ, RZ, 0, 0 ;  /* 0x00000000ff077435 */ /* 0x000fe200000001ff */
[----:B------:R-:W-:-:S05]  /*a8e0*/  MOV R6, R4 ;  /* 0x0000000400067202 */ /* 0x000fca0000000f00 */
[----:B0-----:R-:W-:Y:S05]  /*a8f0*/  RET.REL.NODEC R6 `(_ZN2at6native27unrolled_elementwise_kernelIZZZNS0_16acos_kernel_cudaERNS_18TensorIteratorBaseEENKUlvE_clEvENKUlvE0_clEvEUlN3c107complexIfEEE_St5arrayIPcLm2EELi4E23TrivialOffsetCalculatorILi1EjESE_NS0_6memory15LoadWithoutCastENSF_16StoreWithoutCastEEEviT_T0_T2_T3_T4_T5_) ;  /* 0xffffff5406c07950 */ /* 0x001fea0003c3ffff */
.L_x_8800:
        /* <DEDUP_REMOVED lines=16> */
.L_x_20077:


//--------------------- .text._ZN2at6native29vectorized_elementwise_kernelILi2EZZZNS0_16acos_kernel_cudaERNS_18TensorIteratorBaseEENKUlvE_clEvENKUlvE0_clEvEUlN3c107complexIfEEE_St5arrayIPcLm2EEEEviT0_T1_ --------------------------
	.section	.text._ZN2at6native29vectorized_elementwise_kernelILi2EZZZNS0_16acos_kernel_cudaERNS_18TensorIteratorBaseEENKUlvE_clEvENKUlvE0_clEvEUlN3c107complexIfEEE_St5arrayIPcLm2EEEEviT0_T1_,"ax",@progbits
	.align	128
        .global         _ZN2at6native29vectorized_elementwise_kernelILi2EZZZNS0_16acos_kernel_cudaERNS_18TensorIteratorBaseEENKUlvE_clEvENKUlvE0_clEvEUlN3c107complexIfEEE_St5arrayIPcLm2EEEEviT0_T1_
        .type           _ZN2at6native29vectorized_elementwise_kernelILi2EZZZNS0_16acos_kernel_cudaERNS_18TensorIteratorBaseEENKUlvE_clEvENKUlvE0_clEvEUlN3c107complexIfEEE_St5arrayIPcLm2EEEEviT0_T1_,@function
        .size           _ZN2at6native29vectorized_elementwise_kernelILi2EZZZNS0_16acos_kernel_cudaERNS_18TensorIteratorBaseEENKUlvE_clEvENKUlvE0_clEvEUlN3c107complexIfEEE_St5arrayIPcLm2EEEEviT0_T1_,(.L_x_20078 - _ZN2at6native29vectorized_elementwise_kernelILi2EZZZNS0_16acos_kernel_cudaERNS_18TensorIteratorBaseEENKUlvE_clEvENKUlvE0_clEvEUlN3c107complexIfEEE_St5arrayIPcLm2EEEEviT0_T1_)
        .other          _ZN2at6native29vectorized_elementwise_kernelILi2EZZZNS0_16acos_kernel_cudaERNS_18TensorIteratorBaseEENKUlvE_clEvENKUlvE0_clEvEUlN3c107complexIfEEE_St5arrayIPcLm2EEEEviT0_T1_,@"STO_CUDA_ENTRY STV_DEFAULT"
_ZN2at6native29vectorized_elementwise_kernelILi2EZZZNS0_16acos_kernel_cudaERNS_18TensorIteratorBaseEENKUlvE_clEvENKUlvE0_clEvEUlN3c107complexIfEEE_St5arrayIPcLm2EEEEviT0_T1_:
.text._ZN2at6native29vectorized_elementwise_kernelILi2EZZZNS0_16acos_kernel_cudaERNS_18TensorIteratorBaseEENKUlvE_clEvENKUlvE0_clEvEUlN3c107complexIfEEE_St5arrayIPcLm2EEEEviT0_T1_:
        /* <DEDUP_REMOVED lines=17> */
[C---:B--2---:R-:W-:Y:S01]  /*0110*/  FSETP.GTU.FTZ.AND P0, PT, |R8|.reuse, +INF , PT ;  /* 0x7f8000000800780b */ /* 0x044fe20003f1c200 */
        /* <DEDUP_REMOVED lines=106> */
.L_x_8810:
        /* <DEDUP_REMOVED lines=10> */
.L_x_8812:
[----:B------:R-:W-:-:S04]  /*0860*/  FADD.FTZ R6, -R0, R5 ;  /* 0x0000000500067221 */ /* 0x000fc80000010100 */
[----:B------:R-:W-:-:S07]  /*0870*/  FMUL.FTZ R6, R6, 0.5 ;  /* 0x3f00000006067820 */ /* 0x000fce0000410000 */
.L_x_8813:
[----:B------:R-:W-:Y:S05]  /*0880*/  BSYNC B1 ;  /* 0x0000000000017941 */ /* 0x000fea0003800000 */
.L_x_8811:
        /* <DEDUP_REMOVED lines=11> */
.L_x_8815:
[----:B------:R-:W-:-:S04]  /*0940*/  FADD.FTZ R7, R4, -R7 ;  /* 0x8000000704077221 */ /* 0x000fc80000010000 */
[----:B------:R-:W-:-:S07]  /*0950*/  FMUL.FTZ R7, R7, 0.5 ;  /* 0x3f00000007077820 */ /* 0x000fce0000410000 */
.L_x_8816:
[----:B------:R-:W-:Y:S05]  /*0960*/  BSYNC B1 ;  /* 0x0000000000017941 */ /* 0x000fea0003800000 */
.L_x_8814:
        /* <DEDUP_REMOVED lines=35> */
.L_x_8809:
[----:B------:R0:W1:Y:S02]  /*0ba0*/  MUFU.SQRT R14, R15 ;  /* 0x0000000f000e7308 */ /* 0x0000640000002000 */
.L_x_8808:
[----:B------:R-:W-:Y:S05]  /*0bb0*/  BSYNC B0 ;  /* 0x0000000000007941 */ /* 0x000fea0003800000 */
.L_x_8807:
        /* <DEDUP_REMOVED lines=24> */
.L_x_8823:
[----:B------:R-:W-:-:S04]  /*0d40*/  FADD.FTZ R0, -R0, R5 ;  /* 0x0000000500007221 */ /* 0x000fc80000010100 */
[----:B------:R-:W-:-:S07]  /*0d50*/  FMUL.FTZ R0, R0, 0.5 ;  /* 0x3f00000000007820 */ /* 0x000fce0000410000 */
.L_x_8824:
[----:B------:R-:W-:Y:S05]  /*0d60*/  BSYNC B1 ;  /* 0x0000000000017941 */ /* 0x000fea0003800000 */
.L_x_8822:
        /* <DEDUP_REMOVED lines=10> */
.L_x_8826:
[----:B------:R-:W-:-:S04]  /*0e10*/  FADD.FTZ R3, -R3, R4 ;  /* 0x0000000403037221 */ /* 0x000fc80000010100 */
[----:B------:R-:W-:-:S07]  /*0e20*/  FMUL.FTZ R3, R3, 0.5 ;  /* 0x3f00000003037820 */ /* 0x000fce0000410000 */
.L_x_8827:
[----:B------:R-:W-:Y:S05]  /*0e30*/  BSYNC B1 ;  /* 0x0000000000017941 */ /* 0x000fea0003800000 */
.L_x_8825:
[----:B------:R-:W-:Y:S01]  /*0e40*/  FADD.FTZ R0, R3, R0 ;  /* 0x0000000003007221 */ /* 0x000fe20000010000 */
[----:B------:R-:W-:Y:S01]  /*0e50*/  FADD.FTZ R33, R12, R33 ;  /* 0x000000210c217221 */ /* 0x000fe20000010000 */
[----:B------:R-:W-:-:S03]  /*0e60*/  PLOP3.LUT P0, PT, PT, PT, PT, 0x80, 0x0 ;  /* 0x000000000000781c */ /* 0x000fc60003f0f070 */
[----:B------:R-:W-:-:S06]  /*0e70*/  FMUL.FTZ R33, R33, R0 ;  /* 0x0000000021217220 */ /* 0x000fcc0000410000 */
[----:B------:R-:W2:Y:S01]  /*0e80*/  MUFU.SQRT R33, R33 ;  /* 0x0000002100217308 */ /* 0x000ea20000002000 */
[----:B------:R-:W-:Y:S05]  /*0e90*/  BRA `(.L_x_8819) ;  /* 0x0000000000687947 */ /* 0x000fea0003800000 */
.L_x_8821:
        /* <DEDUP_REMOVED lines=15> */
.L_x_8820:
        /* <DEDUP_REMOVED lines=8> */
.L_x_8818:
[----:B------:R-:W-:Y:S01]  /*1010*/  PLOP3.LUT P0, PT, PT, PT, PT, 0x80, 0x0 ;  /* 0x000000000000781c */ /* 0x000fe20003f0f070 */
[----:B------:R-:W-:Y:S01]  /*1020*/  FMUL.FTZ R33, R33, 16777216 ;  /* 0x4b80000021217820 */ /* 0x000fe20000410000 */
[----:B------:R-:W-:-:S11]  /*1030*/  FMUL.FTZ R12, R12, 16777216 ;  /* 0x4b8000000c0c7820 */ /* 0x000fd60000410000 */
.L_x_8819:
[----:B------:R-:W-:Y:S05]  /*1040*/  BSYNC B0 ;  /* 0x0000000000007941 */ /* 0x000fea0003800000 */
.L_x_8817:
        /* <DEDUP_REMOVED lines=33> */
.L_x_8830:
        /* <DEDUP_REMOVED lines=28> */
.L_x_8829:
        /* <DEDUP_REMOVED lines=19> */
[----:B01-3-5:R-:W-:Y:S05]  /*1550*/  CALL.REL.NOINC `($__internal_11_$__cuda_sm3x_div_rn_ftz_f32_slowpath) ;  /* 0x0000027000e47944 */ /* 0x02bfea0003c00000 */
.L_x_8834:
[----:B------:R-:W-:Y:S05]  /*1560*/  BSYNC B4 ;  /* 0x0000000000047941 */ /* 0x000fea0003800000 */
.L_x_8833:
        /* <DEDUP_REMOVED lines=18> */
.L_x_8836:
[----:B------:R-:W-:Y:S02]  /*1690*/  ISETP.GE.AND P0, PT, R12, RZ, PT ;  /* 0x000000ff0c00720c */ /* 0x000fe40003f06270 */
[----:B------:R-:W-:-:S11]  /*16a0*/  MOV R3, 0x3fd774eb ;  /* 0x3fd774eb00037802 */ /* 0x000fd60000000f00 */
[----:B------:R-:W-:-:S04]  /*16b0*/  @P0 FFMA.FTZ R0, R3, 0.93318945169448852539, -R0 ;  /* 0x3f6ee58103000823 */ /* 0x000fc80000010800 */
[----:B------:R-:W-:-:S07]  /*16c0*/  @!P0 FFMA.FTZ R0, R3, 0.93318945169448852539, R0 ;  /* 0x3f6ee58103008823 */ /* 0x000fce0000010000 */
.L_x_8837:
[----:B------:R-:W-:Y:S05]  /*16d0*/  BSYNC B0 ;  /* 0x0000000000007941 */ /* 0x000fea0003800000 */
.L_x_8835:
        /* <DEDUP_REMOVED lines=11> */
.L_x_8832:
        /* <DEDUP_REMOVED lines=17> */
.L_x_8839:
[----:B------:R-:W-:Y:S05]  /*18a0*/  BSYNC B4 ;  /* 0x0000000000047941 */ /* 0x000fea0003800000 */
.L_x_8838:
        /* <DEDUP_REMOVED lines=18> */
.L_x_8841:
[----:B------:R-:W-:Y:S02]  /*19d0*/  ISETP.GE.AND P0, PT, R12, RZ, PT ;  /* 0x000000ff0c00720c */ /* 0x000fe40003f06270 */
[----:B------:R-:W-:-:S11]  /*19e0*/  MOV R3, 0x3fd774eb ;  /* 0x3fd774eb00037802 */ /* 0x000fd60000000f00 */
[----:B------:R-:W-:-:S04]  /*19f0*/  @P0 FFMA.FTZ R0, R3, 0.93318945169448852539, -R0 ;  /* 0x3f6ee58103000823 */ /* 0x000fc80000010800 */
[----:B------:R-:W-:-:S07]  /*1a00*/  @!P0 FFMA.FTZ R0, R3, 0.93318945169448852539, R0 ;  /* 0x3f6ee58103008823 */ /* 0x000fce0000010000 */
.L_x_8842:
[----:B------:R-:W-:Y:S05]  /*1a10*/  BSYNC B0 ;  /* 0x0000000000007941 */ /* 0x000fea0003800000 */
.L_x_8840:
        /* <DEDUP_REMOVED lines=10> */
.L_x_8831:
[----:B------:R-:W-:Y:S05]  /*1ac0*/  BSYNC B3 ;  /* 0x0000000000037941 */ /* 0x000fea0003800000 */
.L_x_8828:
[----:B------:R-:W-:-:S13]  /*1ad0*/  ISETP.NE.AND P0, PT, R13, RZ, PT ;  /* 0x000000ff0d00720c */ /* 0x000fda0003f05270 */
[----:B-1----:R-:W-:-:S05]  /*1ae0*/  @!P0 FADD.FTZ R14, -R14, -RZ ;  /* 0x800000ff0e0e8221 */ /* 0x002fca0000010100 */
[----:B------:R-:W-:Y:S01]  /*1af0*/  MOV R13, R14 ;  /* 0x0000000e000d7202 */ /* 0x000fe20000000f00 */
[----:B------:R-:W-:Y:S06]  /*1b00*/  BRA `(.L_x_8843) ;  /* 0x0000000c006c7947 */ /* 0x000fec0003800000 */
.L_x_8806:
[----:B------:R-:W-:Y:S01]  /*1b10*/  FADD.FTZ R8, -R8, 6.1232342629258392722e-17 ;  /* 0x248d313208087421 */ /* 0x000fe20000010100 */
[----:B------:R-:W-:-:S03]  /*1b20*/  FADD.FTZ R13, -R9, -RZ ;  /* 0x800000ff090d7221 */ /* 0x000fc60000010100 */
[----:B------:R-:W-:Y:S01]  /*1b30*/  FADD.FTZ R12, R8, 1.5707963705062866211 ;  /* 0x3fc90fdb080c7421 */ /* 0x000fe20000010000 */
[----:B------:R-:W-:Y:S06]  /*1b40*/  BRA `(.L_x_8843) ;  /* 0x0000000c005c7947 */ /* 0x000fec0003800000 */
.L_x_8805:
[----:B------:R-:W-:Y:S01]  /*1b50*/  HFMA2.MMA R12, -RZ, RZ, 0, 0 ;  /* 0x00000000ff0c7435 */ /* 0x000fe200000001ff */
[----:B------:R-:W-:Y:S01]  /*1b60*/  FADD.FTZ R13, -R9, -RZ ;  /* 0x800000ff090d7221 */ /* 0x000fe20000010100 */
[----:B------:R-:W-:Y:S09]  /*1b70*/  BRA `(.L_x_8843) ;  /* 0x0000000c00507947 */ /* 0x000ff20003800000 */
.L_x_8804:
        /* <DEDUP_REMOVED lines=23> */
[----:B-----5:R-:W-:Y:S05]  /*1cf0*/  CALL.REL.NOINC `($__internal_11_$__cuda_sm3x_div_rn_ftz_f32_slowpath) ;  /* 0x0000026800fc7944 */ /* 0x020fea0003c00000 */
.L_x_8848:
[----:B------:R-:W-:Y:S05]  /*1d00*/  BSYNC B4 ;  /* 0x0000000000047941 */ /* 0x000fea0003800000 */
.L_x_8847:
        /* <DEDUP_REMOVED lines=18> */
.L_x_8850:
[----:B------:R-:W-:Y:S02]  /*1e30*/  ISETP.GE.AND P0, PT, R8, RZ, PT ;  /* 0x000000ff0800720c */ /* 0x000fe40003f06270 */
[----:B------:R-:W-:-:S11]  /*1e40*/  MOV R3, 0x3fd774eb ;  /* 0x3fd774eb00037802 */ /* 0x000fd60000000f00 */
[----:B------:R-:W-:-:S04]  /*1e50*/  @P0 FFMA.FTZ R0, R3, 0.93318945169448852539, -R0 ;  /* 0x3f6ee58103000823 */ /* 0x000fc80000010800 */
[----:B------:R-:W-:-:S07]  /*1e60*/  @!P0 FFMA.FTZ R0, R3, 0.93318945169448852539, R0 ;  /* 0x3f6ee58103008823 */ /* 0x000fce0000010000 */
.L_x_8851:
[----:B------:R-:W-:Y:S05]  /*1e70*/  BSYNC B0 ;  /* 0x0000000000007941 */ /* 0x000fea0003800000 */
.L_x_8849:
        /* <DEDUP_REMOVED lines=13> */
.L_x_8846:
        /* <DEDUP_REMOVED lines=11> */
[----:B-----5:R-:W-:Y:S05]  /*2000*/  CALL.REL.NOINC `($__internal_11_$__cuda_sm3x_div_rn_ftz_f32_slowpath) ;  /* 0x0000026800387944 */ /* 0x020fea0003c00000 */
.L_x_8854:
[----:B------:R-:W-:Y:S05]  /*2010*/  BSYNC B4 ;  /* 0x0000000000047941 */ /* 0x000fea0003800000 */
.L_x_8853:
        /* <DEDUP_REMOVED lines=18> */
.L_x_8856:
[----:B------:R-:W-:Y:S02]  /*2140*/  ISETP.GE.AND P0, PT, R8, RZ, PT ;  /* 0x000000ff0800720c */ /* 0x000fe40003f06270 */
[----:B------:R-:W-:-:S11]  /*2150*/  MOV R3, 0x3fd774eb ;  /* 0x3fd774eb00037802 */ /* 0x000fd60000000f00 */
[----:B------:R-:W-:-:S04]  /*2160*/  @P0 FFMA.FTZ R0, R3, 0.93318945169448852539, -R0 ;  /* 0x3f6ee58103000823 */ /* 0x000fc80000010800 */
[----:B------:R-:W-:-:S07]  /*2170*/  @!P0 FFMA.FTZ R0, R3, 0.93318945169448852539, R0 ;  /* 0x3f6ee58103008823 */ /* 0x000fce0000010000 */
.L_x_8857:
[----:B------:R-:W-:Y:S05]  /*2180*/  BSYNC B0 ;  /* 0x0000000000007941 */ /* 0x000fea0003800000 */
.L_x_8855:
        /* <DEDUP_REMOVED lines=27> */
.L_x_8845:
        /* <DEDUP_REMOVED lines=32> */
[----:B-----5:R-:W-:Y:S05]  /*2540*/  CALL.REL.NOINC `($__internal_11_$__cuda_sm3x_div_rn_ftz_f32_slowpath) ;  /* 0x0000026000e87944 */ /* 0x020fea0003c00000 */
.L_x_8859:
[----:B------:R-:W-:Y:S05]  /*2550*/  BSYNC B4 ;  /* 0x0000000000047941 */ /* 0x000fea0003800000 */
.L_x_8858:
        /* <DEDUP_REMOVED lines=18> */
.L_x_8861:
[----:B------:R-:W-:Y:S02]  /*2680*/  ISETP.GE.AND P0, PT, R8, RZ, PT ;  /* 0x000000ff0800720c */ /* 0x000fe40003f06270 */
[----:B------:R-:W-:-:S11]  /*2690*/  MOV R3, 0x3fd774eb ;  /* 0x3fd774eb00037802 */ /* 0x000fd60000000f00 */
[----:B------:R-:W-:-:S04]  /*26a0*/  @P0 FFMA.FTZ R0, R3, 0.93318945169448852539, -R0 ;  /* 0x3f6ee58103000823 */ /* 0x000fc80000010800 */
[----:B------:R-:W-:-:S07]  /*26b0*/  @!P0 FFMA.FTZ R0, R3, 0.93318945169448852539, R0 ;  /* 0x3f6ee58103008823 */ /* 0x000fce0000010000 */
.L_x_8862:
[----:B------:R-:W-:Y:S05]  /*26c0*/  BSYNC B0 ;  /* 0x0000000000007941 */ /* 0x000fea0003800000 */
.L_x_8860:
        /* <DEDUP_REMOVED lines=10> */
.L_x_8852:
[----:B------:R-:W-:Y:S05]  /*2770*/  BSYNC B3 ;  /* 0x0000000000037941 */ /* 0x000fea0003800000 */
.L_x_8844:
[----:B------:R-:W-:Y:S01]  /*2780*/  ISETP.NE.AND P0, PT, R13, RZ, PT ;  /* 0x000000ff0d00720c */ /* 0x000fe20003f05270 */
[----:B------:R-:W-:Y:S01]  /*2790*/  FADD.FTZ R13, R15, 0.69314718246459960938 ;  /* 0x3f3172180f0d7421 */ /* 0x000fe20000010000 */
[----:B------:R-:W-:-:S11]  /*27a0*/  FADD.FTZ R12, |R0|, -RZ ;  /* 0x800000ff000c7221 */ /* 0x000fd60000010200 */
[----:B------:R-:W-:Y:S01]  /*27b0*/  @!P0 FADD.FTZ R13, -R13, -RZ ;  /* 0x800000ff0d0d8221 */ /* 0x000fe20000010100 */
[----:B------:R-:W-:Y:S06]  /*27c0*/  BRA `(.L_x_8843) ;  /* 0x00000000003c7947 */ /* 0x000fec0003800000 */
.L_x_8803:
        /* <DEDUP_REMOVED lines=15> */
.L_x_8843:
[----:B------:R-:W-:Y:S05]  /*28c0*/  BSYNC B2 ;  /* 0x0000000000027941 */ /* 0x000fea0003800000 */
.L_x_8802:
[C---:B------:R-:W-:Y:S01]  /*28d0*/  FSETP.GTU.FTZ.AND P0, PT, |R10|.reuse, +INF , PT ;  /* 0x7f8000000a00780b */ /* 0x040fe20003f1c200 */
[----:B------:R-:W-:Y:S01]  /*28e0*/  BSSY B2, `(.L_x_8863) ;  /* 0x000027a000027945 */ /* 0x000fe20003800000 */
[----:B------:R-:W-:Y:S01]  /*28f0*/  FSETP.GTU.FTZ.AND P1, PT, |R11|, +INF , PT ;  /* 0x7f8000000b00780b */ /* 0x000fe20003f3c200 */
[----:B------:R-:W-:-:S03]  /*2900*/  FADD.FTZ R14, |R10|, -RZ ;  /* 0x800000ff0a0e7221 */ /* 0x000fc60000010200 */
        /* <DEDUP_REMOVED lines=20> */
[-C--:B---3--:R-:W-:Y:S02]  /*2a50*/  VIMNMX R5, R6, R7.reuse, !PT ;  /* 0x0000000706057248 */ /* 0x088fe40007fe0100 */
[----:B------:R-:W-:Y:S02]  /*2a60*/  VIMNMX R4, R7, R30, !PT ;  /* 0x0000001e07047248 */ /* 0x000fe40007fe0100 */
[----:B0-----:R-:W-:Y:S02]  /*2a70*/  LOP3.LUT R15, R5, 0xfe000000, RZ, 0xc0, !PT ;  /* 0xfe000000050f7812 */ /* 0x001fe400078ec0ff */
        /* <DEDUP_REMOVED lines=81> */
.L_x_8871:
        /* <DEDUP_REMOVED lines=10> */
.L_x_8873:
[----:B------:R-:W-:-:S04]  /*3030*/  FADD.FTZ R4, -R0, R5 ;  /* 0x0000000500047221 */ /* 0x000fc80000010100 */
[----:B------:R-:W-:-:S07]  /*3040*/  FMUL.FTZ R4, R4, 0.5 ;  /* 0x3f00000004047820 */ /* 0x000fce0000410000 */
.L_x_8874:
[----:B------:R-:W-:Y:S05]  /*3050*/  BSYNC B1 ;  /* 0x0000000000017941 */ /* 0x000fea0003800000 */
.L_x_8872:
        /* <DEDUP_REMOVED lines=11> */
.L_x_8876:
[----:B------:R-:W-:-:S04]  /*3110*/  FADD.FTZ R7, R6, -R7 ;  /* 0x8000000706077221 */ /* 0x000fc80000010000 */
[----:B------:R-:W-:-:S07]  /*3120*/  FMUL.FTZ R7, R7, 0.5 ;  /* 0x3f00000007077820 */ /* 0x000fce0000410000 */
.L_x_8877:
[----:B------:R-:W-:Y:S05]  /*3130*/  BSYNC B1 ;  /* 0x0000000000017941 */ /* 0x000fea0003800000 */
.L_x_8875:
        /* <DEDUP_REMOVED lines=35> */
.L_x_8870:
[----:B------:R0:W1:Y:S02]  /*3370*/  MUFU.SQRT R15, R9 ;  /* 0x00000009000f7308 */ /* 0x0000640000002000 */
.L_x_8869:
[----:B------:R-:W-:Y:S05]  /*3380*/  BSYNC B0 ;  /* 0x0000000000007941 */ /* 0x000fea0003800000 */
.L_x_8868:
        /* <DEDUP_REMOVED lines=24> */
.L_x_8884:
[----:B------:R-:W-:-:S04]  /*3510*/  FADD.FTZ R0, -R0, R5 ;  /* 0x0000000500007221 */ /* 0x000fc80000010100 */
[----:B------:R-:W-:-:S07]  /*3520*/  FMUL.FTZ R0, R0, 0.5 ;  /* 0x3f00000000007820 */ /* 0x000fce0000410000 */
.L_x_8885:
[----:B------:R-:W-:Y:S05]  /*3530*/  BSYNC B1 ;  /* 0x0000000000017941 */ /* 0x000fea0003800000 */
.L_x_8883:
        /* <DEDUP_REMOVED lines=10> */
.L_x_8887:
[----:B------:R-:W-:-:S04]  /*35e0*/  FADD.FTZ R3, -R3, R6 ;  /* 0x0000000603037221 */ /* 0x000fc80000010100 */
[----:B------:R-:W-:-:S07]  /*35f0*/  FMUL.FTZ R3, R3, 0.5 ;  /* 0x3f00000003037820 */ /* 0x000fce0000410000 */
.L_x_8888:
[----:B------:R-:W-:Y:S05]  /*3600*/  BSYNC B1 ;  /* 0x0000000000017941 */ /* 0x000fea0003800000 */
.L_x_8886:
[----:B------:R-:W-:Y:S01]  /*3610*/  FADD.FTZ R0, R3, R0 ;  /* 0x0000000003007221 */ /* 0x000fe20000010000 */
[----:B------:R-:W-:Y:S01]  /*3620*/  FADD.FTZ R33, R14, R33 ;  /* 0x000000210e217221 */ /* 0x000fe20000010000 */
[----:B------:R-:W-:-:S03]  /*3630*/  PLOP3.LUT P0, PT, PT, PT, PT, 0x80, 0x0 ;  /* 0x000000000000781c */ /* 0x000fc60003f0f070 */
[----:B------:R-:W-:-:S06]  /*3640*/  FMUL.FTZ R33, R33, R0 ;  /* 0x0000000021217220 */ /* 0x000fcc0000410000 */
[----:B------:R-:W2:Y:S01]  /*3650*/  MUFU.SQRT R33, R33 ;  /* 0x0000002100217308 */ /* 0x000ea20000002000 */
[----:B------:R-:W-:Y:S05]  /*3660*/  BRA `(.L_x_8880) ;  /* 0x0000000000687947 */ /* 0x000fea0003800000 */
.L_x_8882:
        /* <DEDUP_REMOVED lines=15> */
.L_x_8881:
        /* <DEDUP_REMOVED lines=8> */
.L_x_8879:
[----:B------:R-:W-:Y:S01]  /*37e0*/  PLOP3.LUT P0, PT, PT, PT, PT, 0x80, 0x0 ;  /* 0x000000000000781c */ /* 0x000fe20003f0f070 */
[----:B------:R-:W-:Y:S01]  /*37f0*/  FMUL.FTZ R33, R33, 16777216 ;  /* 0x4b80000021217820 */ /* 0x000fe20000410000 */
[----:B------:R-:W-:-:S11]  /*3800*/  FMUL.FTZ R14, R14, 16777216 ;  /* 0x4b8000000e0e7820 */ /* 0x000fd60000410000 */
.L_x_8880:
[----:B------:R-:W-:Y:S05]  /*3810*/  BSYNC B0 ;  /* 0x0000000000007941 */ /* 0x000fea0003800000 */
.L_x_8878:
        /* <DEDUP_REMOVED lines=33> */
.L_x_8891:
        /* <DEDUP_REMOVED lines=28> */
.L_x_8890:
        /* <DEDUP_REMOVED lines=19> */
[----:B-1-3-5:R-:W-:Y:S05]  /*3d20*/  CALL.REL.NOINC `($__internal_11_$__cuda_sm3x_div_rn_ftz_f32_slowpath) ;  /* 0x0000024800f07944 */ /* 0x02afea0003c00000 */
.L_x_8895:
[----:B------:R-:W-:Y:S05]  /*3d30*/  BSYNC B4 ;  /* 0x0000000000047941 */ /* 0x000fea0003800000 */
.L_x_8894:
        /* <DEDUP_REMOVED lines=18> */
.L_x_8897:
[----:B------:R-:W-:Y:S02]  /*3e60*/  ISETP.GE.AND P0, PT, R14, RZ, PT ;  /* 0x000000ff0e00720c */ /* 0x000fe40003f06270 */
[----:B------:R-:W-:-:S11]  /*3e70*/  MOV R3, 0x3fd774eb ;  /* 0x3fd774eb00037802 */ /* 0x000fd60000000f00 */
[----:B------:R-:W-:-:S04]  /*3e80*/  @P0 FFMA.FTZ R0, R3, 0.93318945169448852539, -R0 ;  /* 0x3f6ee58103000823 */ /* 0x000fc80000010800 */
[----:B------:R-:W-:-:S07]  /*3e90*/  @!P0 FFMA.FTZ R0, R3, 0.93318945169448852539, R0 ;  /* 0x3f6ee58103008823 */ /* 0x000fce0000010000 */
.L_x_8898:
[----:B------:R-:W-:Y:S05]  /*3ea0*/  BSYNC B0 ;  /* 0x0000000000007941 */ /* 0x000fea0003800000 */
.L_x_8896:
        /* <DEDUP_REMOVED lines=11> */
.L_x_8893:
        /* <DEDUP_REMOVED lines=17> */
.L_x_8900:
[----:B------:R-:W-:Y:S05]  /*4070*/  BSYNC B4 ;  /* 0x0000000000047941 */ /* 0x000fea0003800000 */
.L_x_8899:
        /* <DEDUP_REMOVED lines=18> */
.L_x_8902:
[----:B------:R-:W-:Y:S02]  /*41a0*/  ISETP.GE.AND P0, PT, R14, RZ, PT ;  /* 0x000000ff0e00720c */ /* 0x000fe40003f06270 */
[----:B------:R-:W-:-:S11]  /*41b0*/  MOV R3, 0x3fd774eb ;  /* 0x3fd774eb00037802 */ /* 0x000fd60000000f00 */
[----:B------:R-:W-:-:S04]  /*41c0*/  @P0 FFMA.FTZ R0, R3, 0.93318945169448852539, -R0 ;  /* 0x3f6ee58103000823 */ /* 0x000fc80000010800 */
[----:B------:R-:W-:-:S07]  /*41d0*/  @!P0 FFMA.FTZ R0, R3, 0.93318945169448852539, R0 ;  /* 0x3f6ee58103008823 */ /* 0x000fce0000010000 */
.L_x_8903:
[----:B------:R-:W-:Y:S05]  /*41e0*/  BSYNC B0 ;  /* 0x0000000000007941 */ /* 0x000fea0003800000 */
.L_x_8901:
        /* <DEDUP_REMOVED lines=10> */
.L_x_8892:
[----:B------:R-:W-:Y:S05]  /*4290*/  BSYNC B3 ;  /* 0x0000000000037941 */ /* 0x000fea0003800000 */
.L_x_8889:
[----:B------:R-:W-:-:S13]  /*42a0*/  ISETP.NE.AND P0, PT, R8, RZ, PT ;  /* 0x000000ff0800720c */ /* 0x000fda0003f05270 */
[----:B-1----:R-:W-:Y:S01]  /*42b0*/  @!P0 FADD.FTZ R15, -R15, -RZ ;  /* 0x800000ff0f0f8221 */ /* 0x002fe20000010100 */
[----:B------:R-:W-:Y:S06]  /*42c0*/  BRA `(.L_x_8904) ;  /* 0x0000000c006c7947 */ /* 0x000fec0003800000 */
.L_x_8867:
[----:B------:R-:W-:Y:S01]  /*42d0*/  FADD.FTZ R10, -R10, 6.1232342629258392722e-17 ;  /* 0x248d31320a0a7421 */ /* 0x000fe20000010100 */
[----:B0-----:R-:W-:-:S03]  /*42e0*/  FADD.FTZ R15, -R11, -RZ ;  /* 0x800000ff0b0f7221 */ /* 0x001fc60000010100 */
[----:B------:R-:W-:Y:S01]  /*42f0*/  FADD.FTZ R14, R10, 1.5707963705062866211 ;  /* 0x3fc90fdb0a0e7421 */ /* 0x000fe20000010000 */
[----:B------:R-:W-:Y:S06]  /*4300*/  BRA `(.L_x_8904) ;  /* 0x0000000c005c7947 */ /* 0x000fec0003800000 */
.L_x_8866:
[----:B0-----:R-:W-:Y:S01]  /*4310*/  FADD.FTZ R15, -R11, -RZ ;  /* 0x800000ff0b0f7221 */ /* 0x001fe20000010100 */
[----:B------:R-:W-:Y:S01]  /*4320*/  MOV R14, RZ ;  /* 0x000000ff000e7202 */ /* 0x000fe20000000f00 */
[----:B------:R-:W-:Y:S06]  /*4330*/  BRA `(.L_x_8904) ;  /* 0x0000000c00507947 */ /* 0x000fec0003800000 */
.L_x_8865:
[C---:B------:R-:W-:Y:S01]  /*4340*/  FSETP.GEU.FTZ.AND P6, PT, R14.reuse, |R11|, PT ;  /* 0x4000000b0e00720b */ /* 0x040fe20003fde000 */
[----:B------:R-:W-:Y:S03]  /*4350*/  BSSY B3, `(.L_x_8905) ;  /* 0x00000be000037945 */ /* 0x000fe60003800000 */
[----:B0-----:R-:W-:Y:S02]  /*4360*/  FSEL R15, R9, R14, !P6 ;  /* 0x0000000e090f7208 */ /* 0x001fe40007000000 */
        /* <DEDUP_REMOVED lines=20> */
[----:B--2-45:R-:W-:Y:S05]  /*44b0*/  CALL.REL.NOINC `($__internal_11_$__cuda_sm3x_div_rn_ftz_f32_slowpath) ;  /* 0x00000244000c7944 */ /* 0x034fea0003c00000 */
.L_x_8909:
[----:B------:R-:W-:Y:S05]  /*44c0*/  BSYNC B4 ;  /* 0x0000000000047941 */ /* 0x000fea0003800000 */
.L_x_8908:
        /* <DEDUP_REMOVED lines=18> */
.L_x_8911:
[----:B------:R-:W-:Y:S02]  /*45f0*/  ISETP.GE.AND P0, PT, R10, RZ, PT ;  /* 0x000000ff0a00720c */ /* 0x000fe40003f06270 */
[----:B------:R-:W-:-:S11]  /*4600*/  MOV R3, 0x3fd774eb ;  /* 0x3fd774eb00037802 */ /* 0x000fd60000000f00 */
[----:B------:R-:W-:-:S04]  /*4610*/  @P0 FFMA.FTZ R0, R3, 0.93318945169448852539, -R0 ;  /* 0x3f6ee58103000823 */ /* 0x000fc80000010800 */
[----:B------:R-:W-:-:S07]  /*4620*/  @!P0 FFMA.FTZ R0, R3, 0.93318945169448852539, R0 ;  /* 0x3f6ee58103008823 */ /* 0x000fce0000010000 */
.L_x_8912:
[----:B------:R-:W-:Y:S05]  /*4630*/  BSYNC B0 ;  /* 0x0000000000007941 */ /* 0x000fea0003800000 */
.L_x_8910:
        /* <DEDUP_REMOVED lines=13> */
.L_x_8907:
        /* <DEDUP_REMOVED lines=11> */
[----:B--2345:R-:W-:Y:S05]  /*47c0*/  CALL.REL.NOINC `($__internal_11_$__cuda_sm3x_div_rn_ftz_f32_slowpath) ;  /* 0x0000024000487944 */ /* 0x03cfea0003c00000 */
.L_x_8915:
[----:B------:R-:W-:Y:S05]  /*47d0*/  BSYNC B4 ;  /* 0x0000000000047941 */ /* 0x000fea0003800000 */
.L_x_8914:
        /* <DEDUP_REMOVED lines=18> */
.L_x_8917:
[----:B------:R-:W-:Y:S02]  /*4900*/  ISETP.GE.AND P0, PT, R10, RZ, PT ;  /* 0x000000ff0a00720c */ /* 0x000fe40003f06270 */
[----:B------:R-:W-:-:S11]  /*4910*/  MOV R3, 0x3fd774eb ;  /* 0x3fd774eb00037802 */ /* 0x000fd60000000f00 */
[----:B------:R-:W-:-:S04]  /*4920*/  @P0 FFMA.FTZ R0, R3, 0.93318945169448852539, -R0 ;  /* 0x3f6ee58103000823 */ /* 0x000fc80000010800 */
[----:B------:R-:W-:-:S07]  /*4930*/  @!P0 FFMA.FTZ R0, R3, 0.93318945169448852539, R0 ;  /* 0x3f6ee58103008823 */ /* 0x000fce0000010000 */
.L_x_8918:
[----:B------:R-:W-:Y:S05]  /*4940*/  BSYNC B0 ;  /* 0x0000000000007941 */ /* 0x000fea0003800000 */
.L_x_8916:
        /* <DEDUP_REMOVED lines=27> */
.L_x_8906:
        /* <DEDUP_REMOVED lines=32> */
[----:B--2-45:R-:W-:Y:S05]  /*4d00*/  CALL.REL.NOINC `($__internal_11_$__cuda_sm3x_div_rn_ftz_f32_slowpath) ;  /* 0x0000023800f87944 */ /* 0x034fea0003c00000 */
.L_x_8920:
[----:B------:R-:W-:Y:S05]  /*4d10*/  BSYNC B4 ;  /* 0x0000000000047941 */ /* 0x000fea0003800000 */
.L_x_8919:
        /* <DEDUP_REMOVED lines=18> */
.L_x_8922:
[----:B------:R-:W-:Y:S02]  /*4e40*/  ISETP.GE.AND P0, PT, R10, RZ, PT ;  /* 0x000000ff0a00720c */ /* 0x000fe40003f06270 */
[----:B------:R-:W-:-:S11]  /*4e50*/  MOV R3, 0x3fd774eb ;  /* 0x3fd774eb00037802 */ /* 0x000fd60000000f00 */
[----:B------:R-:W-:-:S04]  /*4e60*/  @P0 FFMA.FTZ R0, R3, 0.93318945169448852539, -R0 ;  /* 0x3f6ee58103000823 */ /* 0x000fc80000010800 */
[----:B------:R-:W-:-:S07]  /*4e70*/  @!P0 FFMA.FTZ R0, R3, 0.93318945169448852539, R0 ;  /* 0x3f6ee58103008823 */ /* 0x000fce0000010000 */
.L_x_8923:
[----:B------:R-:W-:Y:S05]  /*4e80*/  BSYNC B0 ;  /* 0x0000000000007941 */ /* 0x000fea0003800000 */
.L_x_8921:
        /* <DEDUP_REMOVED lines=10> */
.L_x_8913:
[----:B------:R-:W-:Y:S05]  /*4f30*/  BSYNC B3 ;  /* 0x0000000000037941 */ /* 0x000fea0003800000 */
.L_x_8905:
[----:B------:R-:W-:Y:S01]  /*4f40*/  ISETP.NE.AND P0, PT, R8, RZ, PT ;  /* 0x000000ff0800720c */ /* 0x000fe20003f05270 */
[----:B------:R-:W-:Y:S01]  /*4f50*/  FADD.FTZ R15, R32, 0.69314718246459960938 ;  /* 0x3f317218200f7421 */ /* 0x000fe20000010000 */
[----:B------:R-:W-:-:S11]  /*4f60*/  FADD.FTZ R14, |R0|, -RZ ;  /* 0x800000ff000e7221 */ /* 0x000fd60000010200 */
[----:B------:R-:W-:Y:S01]  /*4f70*/  @!P0 FADD.FTZ R15, -R15, -RZ ;  /* 0x800000ff0f0f8221 */ /* 0x000fe20000010100 */
[----:B------:R-:W-:Y:S06]  /*4f80*/  BRA `(.L_x_8904) ;  /* 0x00000000003c7947 */ /* 0x000fec0003800000 */
.L_x_8864:
[----:B------:R-:W-:-:S13]  /*4f90*/  FSETP.NEU.FTZ.AND P0, PT, R14, +INF , PT ;  /* 0x7f8000000e00780b */ /* 0x000fda0003f1d000 */
[----:B------:R-:W-:Y:S01]  /*4fa0*/  @!P0 FADD.FTZ R14, R11, R11 ;  /* 0x0000000b0b0e8221 */ /* 0x000fe20000010000 */
[----:B0-----:R-:W-:Y:S01]  /*4fb0*/  @!P0 MOV R15, 0xff800000 ;  /* 0xff800000000f8802 */ /* 0x001fe20000000f00 */
        /* <DEDUP_REMOVED lines=12> */
.L_x_8904:
[----:B------:R-:W-:Y:S05]  /*5080*/  BSYNC B2 ;  /* 0x0000000000027941 */ /* 0x000fea0003800000 */
.L_x_8863:
[C---:B-----5:R-:W-:Y:S01]  /*5090*/  FSETP.GTU.FTZ.AND P0, PT, |R24|.reuse, +INF , PT ;  /* 0x7f8000001800780b */ /* 0x060fe20003f1c200 */
        /* <DEDUP_REMOVED lines=25> */
[----:B------:R-:W-:Y:S02]  /*5230*/  LOP3.LUT R10, R5, 0xfe000000, RZ, 0xc0, !PT ;  /* 0xfe000000050a7812 */ /* 0x000fe400078ec0ff */
        /* <DEDUP_REMOVED lines=81> */
.L_x_8932:
        /* <DEDUP_REMOVED lines=10> */
.L_x_8934:
[----:B------:R-:W-:-:S04]  /*57f0*/  FADD.FTZ R4, -R0, R5 ;  /* 0x0000000500047221 */ /* 0x000fc80000010100 */
[----:B------:R-:W-:-:S07]  /*5800*/  FMUL.FTZ R4, R4, 0.5 ;  /* 0x3f00000004047820 */ /* 0x000fce0000410000 */
.L_x_8935:
[----:B------:R-:W-:Y:S05]  /*5810*/  BSYNC B1 ;  /* 0x0000000000017941 */ /* 0x000fea0003800000 */
.L_x_8933:
        /* <DEDUP_REMOVED lines=11> */
.L_x_8937:
[----:B------:R-:W-:-:S04]  /*58d0*/  FADD.FTZ R7, R6, -R7 ;  /* 0x8000000706077221 */ /* 0x000fc80000010000 */
[----:B------:R-:W-:-:S07]  /*58e0*/  FMUL.FTZ R7, R7, 0.5 ;  /* 0x3f00000007077820 */ /* 0x000fce0000410000 */
.L_x_8938:
[----:B------:R-:W-:Y:S05]  /*58f0*/  BSYNC B1 ;  /* 0x0000000000017941 */ /* 0x000fea0003800000 */
.L_x_8936:
        /* <DEDUP_REMOVED lines=35> */
.L_x_8931:
[----:B------:R0:W1:Y:S02]  /*5b30*/  MUFU.SQRT R10, R11 ;  /* 0x0000000b000a7308 */ /* 0x0000640000002000 */
.L_x_8930:
[----:B------:R-:W-:Y:S05]  /*5b40*/  BSYNC B0 ;  /* 0x0000000000007941 */ /* 0x000fea0003800000 */
.L_x_8929:
        /* <DEDUP_REMOVED lines=24> */
.L_x_8945:
[----:B------:R-:W-:-:S04]  /*5cd0*/  FADD.FTZ R0, -R0, R5 ;  /* 0x0000000500007221 */ /* 0x000fc80000010100 */
[----:B------:R-:W-:-:S07]  /*5ce0*/  FMUL.FTZ R0, R0, 0.5 ;  /* 0x3f00000000007820 */ /* 0x000fce0000410000 */
.L_x_8946:
[----:B------:R-:W-:Y:S05]  /*5cf0*/  BSYNC B1 ;  /* 0x0000000000017941 */ /* 0x000fea0003800000 */
.L_x_8944:
        /* <DEDUP_REMOVED lines=10> */
.L_x_8948:
[----:B------:R-:W-:-:S04]  /*5da0*/  FADD.FTZ R3, -R3, R6 ;  /* 0x0000000603037221 */ /* 0x000fc80000010100 */
[----:B------:R-:W-:-:S07]  /*5db0*/  FMUL.FTZ R3, R3, 0.5 ;  /* 0x3f00000003037820 */ /* 0x000fce0000410000 */
.L_x_8949:
[----:B------:R-:W-:Y:S05]  /*5dc0*/  BSYNC B1 ;  /* 0x0000000000017941 */ /* 0x000fea0003800000 */
.L_x_8947:
[----:B------:R-:W-:Y:S01]  /*5dd0*/  FADD.FTZ R0, R3, R0 ;  /* 0x0000000003007221 */ /* 0x000fe20000010000 */
[----:B------:R-:W-:Y:S01]  /*5de0*/  FADD.FTZ R33, R8, R33 ;  /* 0x0000002108217221 */ /* 0x000fe20000010000 */
[----:B------:R-:W-:-:S03]  /*5df0*/  PLOP3.LUT P0, PT, PT, PT, PT, 0x80, 0x0 ;  /* 0x000000000000781c */ /* 0x000fc60003f0f070 */
[----:B------:R-:W-:-:S06]  /*5e00*/  FMUL.FTZ R33, R33, R0 ;  /* 0x0000000021217220 */ /* 0x000fcc0000410000 */
[----:B------:R-:W4:Y:S01]  /*5e10*/  MUFU.SQRT R33, R33 ;  /* 0x0000002100217308 */ /* 0x000f220000002000 */
[----:B------:R-:W-:Y:S05]  /*5e20*/  BRA `(.L_x_8941) ;  /* 0x0000000000687947 */ /* 0x000fea0003800000 */
.L_x_8943:
        /* <DEDUP_REMOVED lines=15> */
.L_x_8942:
        /* <DEDUP_REMOVED lines=8> */
.L_x_8940:
[----:B------:R-:W-:Y:S01]  /*5fa0*/  PLOP3.LUT P0, PT, PT, PT, PT, 0x80, 0x0 ;  /* 0x000000000000781c */ /* 0x000fe20003f0f070 */
[----:B------:R-:W-:Y:S01]  /*5fb0*/  FMUL.FTZ R33, R33, 16777216 ;  /* 0x4b80000021217820 */ /* 0x000fe20000410000 */
[----:B------:R-:W-:-:S11]  /*5fc0*/  FMUL.FTZ R8, R8, 16777216 ;  /* 0x4b80000008087820 */ /* 0x000fd60000410000 */
.L_x_8941:
[----:B------:R-:W-:Y:S05]  /*5fd0*/  BSYNC B0 ;  /* 0x0000000000007941 */ /* 0x000fea0003800000 */
.L_x_8939:
        /* <DEDUP_REMOVED lines=33> */
.L_x_8952:
        /* <DEDUP_REMOVED lines=28> */
.L_x_8951:
        /* <DEDUP_REMOVED lines=19> */
[----:B-12---:R-:W-:Y:S05]  /*64e0*/  CALL.REL.NOINC `($__internal_11_$__cuda_sm3x_div_rn_ftz_f32_slowpath) ;  /* 0x0000022400007944 */ /* 0x006fea0003c00000 */
.L_x_8956:
[----:B------:R-:W-:Y:S05]  /*64f0*/  BSYNC B4 ;  /* 0x0000000000047941 */ /* 0x000fea0003800000 */
.L_x_8955:
        /* <DEDUP_REMOVED lines=18> */
.L_x_8958:
[----:B------:R-:W-:Y:S02]  /*6620*/  ISETP.GE.AND P0, PT, R8, RZ, PT ;  /* 0x000000ff0800720c */ /* 0x000fe40003f06270 */
[----:B------:R-:W-:-:S11]  /*6630*/  MOV R3, 0x3fd774eb ;  /* 0x3fd774eb00037802 */ /* 0x000fd60000000f00 */
[----:B------:R-:W-:-:S04]  /*6640*/  @P0 FFMA.FTZ R0, R3, 0.93318945169448852539, -R0 ;  /* 0x3f6ee58103000823 */ /* 0x000fc80000010800 */
[----:B------:R-:W-:-:S07]  /*6650*/  @!P0 FFMA.FTZ R0, R3, 0.93318945169448852539, R0 ;  /* 0x3f6ee58103008823 */ /* 0x000fce0000010000 */
.L_x_8959:
[----:B------:R-:W-:Y:S05]  /*6660*/  BSYNC B0 ;  /* 0x0000000000007941 */ /* 0x000fea0003800000 */
.L_x_8957:
        /* <DEDUP_REMOVED lines=11> */
.L_x_8954:
        /* <DEDUP_REMOVED lines=17> */
.L_x_8961:
[----:B------:R-:W-:Y:S05]  /*6830*/  BSYNC B4 ;  /* 0x0000000000047941 */ /* 0x000fea0003800000 */
.L_x_8960:
        /* <DEDUP_REMOVED lines=18> */
.L_x_8963:
[----:B------:R-:W-:Y:S02]  /*6960*/  ISETP.GE.AND P0, PT, R8, RZ, PT ;  /* 0x000000ff0800720c */ /* 0x000fe40003f06270 */
[----:B------:R-:W-:-:S11]  /*6970*/  MOV R3, 0x3fd774eb ;  /* 0x3fd774eb00037802 */ /* 0x000fd60000000f00 */
[----:B------:R-:W-:-:S04]  /*6980*/  @P0 FFMA.FTZ R0, R3, 0.93318945169448852539, -R0 ;  /* 0x3f6ee58103000823 */ /* 0x000fc80000010800 */
[----:B------:R-:W-:-:S07]  /*6990*/  @!P0 FFMA.FTZ R0, R3, 0.93318945169448852539, R0 ;  /* 0x3f6ee58103008823 */ /* 0x000fce0000010000 */
.L_x_8964:
[----:B------:R-:W-:Y:S05]  /*69a0*/  BSYNC B0 ;  /* 0x0000000000007941 */ /* 0x000fea0003800000 */
.L_x_8962:
        /* <DEDUP_REMOVED lines=10> */
.L_x_8953:
[----:B------:R-:W-:Y:S05]  /*6a50*/  BSYNC B3 ;  /* 0x0000000000037941 */ /* 0x000fea0003800000 */
.L_x_8950:
[----:B------:R-:W-:-:S13]  /*6a60*/  ISETP.NE.AND P0, PT, R9, RZ, PT ;  /* 0x000000ff0900720c */ /* 0x000fda0003f05270 */
[----:B-1----:R-:W-:-:S05]  /*6a70*/  @!P0 FADD.FTZ R10, -R10, -RZ ;  /* 0x800000ff0a0a8221 */ /* 0x002fca0000010100 */
[----:B------:R-:W-:Y:S01]  /*6a80*/  MOV R9, R10 ;  /* 0x0000000a00097202 */ /* 0x000fe20000000f00 */
[----:B------:R-:W-:Y:S06]  /*6a90*/  BRA `(.L_x_8965) ;  /* 0x0000000c006c7947 */ /* 0x000fec0003800000 */
.L_x_8928:
[----:B------:R-:W-:Y:S01]  /*6aa0*/  FADD.FTZ R8, -R24, 6.1232342629258392722e-17 ;  /* 0x248d313218087421 */ /* 0x000fe20000010100 */
[----:B------:R-:W-:-:S03]  /*6ab0*/  FADD.FTZ R9, -R25, -RZ ;  /* 0x800000ff19097221 */ /* 0x000fc60000010100 */
[----:B------:R-:W-:Y:S01]  /*6ac0*/  FADD.FTZ R8, R8, 1.5707963705062866211 ;  /* 0x3fc90fdb08087421 */ /* 0x000fe20000010000 */
[----:B------:R-:W-:Y:S06]  /*6ad0*/  BRA `(.L_x_8965) ;  /* 0x0000000c005c7947 */ /* 0x000fec0003800000 */
.L_x_8927:
[----:B------:R-:W-:Y:S01]  /*6ae0*/  HFMA2.MMA R8, -RZ, RZ, 0, 0 ;  /* 0x00000000ff087435 */ /* 0x000fe200000001ff */
[----:B------:R-:W-:Y:S01]  /*6af0*/  FADD.FTZ R9, -R25, -RZ ;  /* 0x800000ff19097221 */ /* 0x000fe20000010100 */
[----:B------:R-:W-:Y:S09]  /*6b00*/  BRA `(.L_x_8965) ;  /* 0x0000000c00507947 */ /* 0x000ff20003800000 */
.L_x_8926:
        /* <DEDUP_REMOVED lines=23> */
[----:B--2-4-:R-:W-:Y:S05]  /*6c80*/  CALL.REL.NOINC `($__internal_11_$__cuda_sm3x_div_rn_ftz_f32_slowpath) ;  /* 0x0000021c00187944 */ /* 0x014fea0003c00000 */
.L_x_8970:
[----:B------:R-:W-:Y:S05]  /*6c90*/  BSYNC B4 ;  /* 0x0000000000047941 */ /* 0x000fea0003800000 */
.L_x_8969:
        /* <DEDUP_REMOVED lines=18> */
.L_x_8972:
[----:B------:R-:W-:Y:S02]  /*6dc0*/  ISETP.GE.AND P0, PT, R24, RZ, PT ;  /* 0x000000ff1800720c */ /* 0x000fe40003f06270 */
[----:B------:R-:W-:-:S11]  /*6dd0*/  MOV R3, 0x3fd774eb ;  /* 0x3fd774eb00037802 */ /* 0x000fd60000000f00 */
[----:B------:R-:W-:-:S04]  /*6de0*/  @P0 FFMA.FTZ R0, R3, 0.93318945169448852539, -R0 ;  /* 0x3f6ee58103000823 */ /* 0x000fc80000010800 */
[----:B------:R-:W-:-:S07]  /*6df0*/  @!P0 FFMA.FTZ R0, R3, 0.93318945169448852539, R0 ;  /* 0x3f6ee58103008823 */ /* 0x000fce0000010000 */
.L_x_8973:
[----:B------:R-:W-:Y:S05]  /*6e00*/  BSYNC B0 ;  /* 0x0000000000007941 */ /* 0x000fea0003800000 */
.L_x_8971:
        /* <DEDUP_REMOVED lines=13> */
.L_x_8968:
        /* <DEDUP_REMOVED lines=11> */
[----:B--234-:R-:W-:Y:S05]  /*6f90*/  CALL.REL.NOINC `($__internal_11_$__cuda_sm3x_div_rn_ftz_f32_slowpath) ;  /* 0x0000021800547944 */ /* 0x01cfea0003c00000 */
.L_x_8976:
[----:B------:R-:W-:Y:S05]  /*6fa0*/  BSYNC B4 ;  /* 0x0000000000047941 */ /* 0x000fea0003800000 */
.L_x_8975:
        /* <DEDUP_REMOVED lines=18> */
.L_x_8978:
[----:B------:R-:W-:Y:S02]  /*70d0*/  ISETP.GE.AND P0, PT, R24, RZ, PT ;  /* 0x000000ff1800720c */ /* 0x000fe40003f06270 */
[----:B------:R-:W-:-:S11]  /*70e0*/  MOV R3, 0x3fd774eb ;  /* 0x3fd774eb00037802 */ /* 0x000fd60000000f00 */
[----:B------:R-:W-:-:S04]  /*70f0*/  @P0 FFMA.FTZ R0, R3, 0.93318945169448852539, -R0 ;  /* 0x3f6ee58103000823 */ /* 0x000fc80000010800 */
[----:B------:R-:W-:-:S07]  /*7100*/  @!P0 FFMA.FTZ R0, R3, 0.93318945169448852539, R0 ;  /* 0x3f6ee58103008823 */ /* 0x000fce0000010000 */
.L_x_8979:
[----:B------:R-:W-:Y:S05]  /*7110*/  BSYNC B0 ;  /* 0x0000000000007941 */ /* 0x000fea0003800000 */
.L_x_8977:
        /* <DEDUP_REMOVED lines=27> */
.L_x_8967:
        /* <DEDUP_REMOVED lines=32> */
[----:B--2-4-:R-:W-:Y:S05]  /*74d0*/  CALL.REL.NOINC `($__internal_11_$__cuda_sm3x_div_rn_ftz_f32_slowpath) ;  /* 0x0000021400047944 */ /* 0x014fea0003c00000 */
.L_x_8981:
[----:B------:R-:W-:Y:S05]  /*74e0*/  BSYNC B4 ;  /* 0x0000000000047941 */ /* 0x000fea0003800000 */
.L_x_8980:
        /* <DEDUP_REMOVED lines=18> */
.L_x_8983:
[----:B------:R-:W-:Y:S02]  /*7610*/  ISETP.GE.AND P0, PT, R24, RZ, PT ;  /* 0x000000ff1800720c */ /* 0x000fe40003f06270 */
[----:B------:R-:W-:-:S11]  /*7620*/  MOV R3, 0x3fd774eb ;  /* 0x3fd774eb00037802 */ /* 0x000fd60000000f00 */
[----:B------:R-:W-:-:S04]  /*7630*/  @P0 FFMA.FTZ R0, R3, 0.93318945169448852539, -R0 ;  /* 0x3f6ee58103000823 */ /* 0x000fc80000010800 */
[----:B------:R-:W-:-:S07]  /*7640*/  @!P0 FFMA.FTZ R0, R3, 0.93318945169448852539, R0 ;  /* 0x3f6ee58103008823 */ /* 0x000fce0000010000 */
.L_x_8984:
[----:B------:R-:W-:Y:S05]  /*7650*/  BSYNC B0 ;  /* 0x0000000000007941 */ /* 0x000fea0003800000 */
.L_x_8982:
        /* <DEDUP_REMOVED lines=10> */
.L_x_8974:
[----:B------:R-:W-:Y:S05]  /*7700*/  BSYNC B3 ;  /* 0x0000000000037941 */ /* 0x000fea0003800000 */
.L_x_8966:
[----:B------:R-:W-:Y:S01]  /*7710*/  ISETP.NE.AND P0, PT, R9, RZ, PT ;  /* 0x000000ff0900720c */ /* 0x000fe20003f05270 */
[----:B------:R-:W-:Y:S01]  /*7720*/  FADD.FTZ R9, R11, 0.69314718246459960938 ;  /* 0x3f3172180b097421 */ /* 0x000fe20000010000 */
[----:B------:R-:W-:-:S11]  /*7730*/  FADD.FTZ R8, |R0|, -RZ ;  /* 0x800000ff00087221 */ /* 0x000fd60000010200 */
[----:B------:R-:W-:Y:S01]  /*7740*/  @!P0 FADD.FTZ R9, -R9, -RZ ;  /* 0x800000ff09098221 */ /* 0x000fe20000010100 */
[----:B------:R-:W-:Y:S06]  /*7750*/  BRA `(.L_x_8965) ;  /* 0x00000000003c7947 */ /* 0x000fec0003800000 */
.L_x_8925:
        /* <DEDUP_REMOVED lines=15> */
.L_x_8965:
[----:B------:R-:W-:Y:S05]  /*7850*/  BSYNC B2 ;  /* 0x0000000000027941 */ /* 0x000fea0003800000 */
.L_x_8924:
        /* <DEDUP_REMOVED lines=24> */
[-C--:B--23--:R-:W-:Y:S02]  /*79e0*/  VIMNMX R5, R6, R7.reuse, !PT ;  /* 0x0000000706057248 */ /* 0x08cfe40007fe0100 */
[----:B------:R-:W-:Y:S02]  /*79f0*/  VIMNMX R4, R7, R30, !PT ;  /* 0x0000001e07047248 */ /* 0x000fe40007fe0100 */
[----:B------:R-:W-:Y:S02]  /*7a00*/  LOP3.LUT R24, R5, 0xfe000000, RZ, 0xc0, !PT ;  /* 0xfe00000005187812 */ /* 0x000fe400078ec0ff */
[----:B------:R-:W-:Y:S02]  /*7a10*/  LOP3.LUT R29, R4, 0xfe000000, RZ, 0xc0, !PT ;  /* 0xfe000000041d7812 */ /* 0x000fe400078ec0ff */
[----:B------:R-:W-:Y:S02]  /*7a20*/  VIMNMX R6, R6, R7, PT ;  /* 0x0000000706067248 */ /* 0x000fe40003fe0100 */
[----:B------:R-:W-:-:S02]  /*7a30*/  IADD3 R28, -R24, 0x7e800000, RZ ;  /* 0x7e800000181c7810 */ /* 0x000fc40007ffe1ff */
[----:B------:R-:W-:Y:S02]  /*7a40*/  VIMNMX R30, R7, R30, PT ;  /* 0x0000001e071e7248 */ /* 0x000fe40003fe0100 */
[----:B----4-:R-:W-:Y:S01]  /*7a50*/  IADD3 R33, -R29, 0x7e800000, RZ ;  /* 0x7e8000001d217810 */ /* 0x010fe20007ffe1ff */
        /* <DEDUP_REMOVED lines=76> */
.L_x_8993:
        /* <DEDUP_REMOVED lines=10> */
.L_x_8995:
[----:B------:R-:W-:-:S04]  /*7fc0*/  FADD.FTZ R4, -R0, R5 ;  /* 0x0000000500047221 */ /* 0x000fc80000010100 */
[----:B------:R-:W-:-:S07]  /*7fd0*/  FMUL.FTZ R4, R4, 0.5 ;  /* 0x3f00000004047820 */ /* 0x000fce0000410000 */
.L_x_8996:
[----:B------:R-:W-:Y:S05]  /*7fe0*/  BSYNC B1 ;  /* 0x0000000000017941 */ /* 0x000fea0003800000 */
.L_x_8994:
        /* <DEDUP_REMOVED lines=11> */
.L_x_8998:
[----:B------:R-:W-:-:S04]  /*80a0*/  FADD.FTZ R7, R6, -R7 ;  /* 0x8000000706077221 */ /* 0x000fc80000010000 */
[----:B------:R-:W-:-:S07]  /*80b0*/  FMUL.FTZ R7, R7, 0.5 ;  /* 0x3f00000007077820 */ /* 0x000fce0000410000 */
.L_x_8999:
[----:B------:R-:W-:Y:S05]  /*80c0*/  BSYNC B1 ;  /* 0x0000000000017941 */ /* 0x000fea0003800000 */
.L_x_8997:
        /* <DEDUP_REMOVED lines=35> */
.L_x_8992:
[----:B------:R0:W1:Y:S02]  /*8300*/  MUFU.SQRT R24, R25 ;  /* 0x0000001900187308 */ /* 0x0000640000002000 */
.L_x_8991:
[----:B------:R-:W-:Y:S05]  /*8310*/  BSYNC B0 ;  /* 0x0000000000007941 */ /* 0x000fea0003800000 */
.L_x_8990:
        /* <DEDUP_REMOVED lines=24> */
.L_x_9006:
[----:B------:R-:W-:-:S04]  /*84a0*/  FADD.FTZ R0, -R0, R5 ;  /* 0x0000000500007221 */ /* 0x000fc80000010100 */
[----:B------:R-:W-:-:S07]  /*84b0*/  FMUL.FTZ R0, R0, 0.5 ;  /* 0x3f00000000007820 */ /* 0x000fce0000410000 */
.L_x_9007:
[----:B------:R-:W-:Y:S05]  /*84c0*/  BSYNC B1 ;  /* 0x0000000000017941 */ /* 0x000fea0003800000 */
.L_x_9005:
        /* <DEDUP_REMOVED lines=10> */
.L_x_9009:
[----:B------:R-:W-:-:S04]  /*8570*/  FADD.FTZ R3, -R3, R6 ;  /* 0x0000000603037221 */ /* 0x000fc80000010100 */
[----:B------:R-:W-:-:S07]  /*8580*/  FMUL.FTZ R3, R3, 0.5 ;  /* 0x3f00000003037820 */ /* 0x000fce0000410000 */
.L_x_9010:
[----:B------:R-:W-:Y:S05]  /*8590*/  BSYNC B1 ;  /* 0x0000000000017941 */ /* 0x000fea0003800000 */
.L_x_9008:
[----:B------:R-:W-:Y:S01]  /*85a0*/  FADD.FTZ R0, R3, R0 ;  /* 0x0000000003007221 */ /* 0x000fe20000010000 */
[----:B------:R-:W-:Y:S01]  /*85b0*/  FADD.FTZ R33, R10, R33 ;  /* 0x000000210a217221 */ /* 0x000fe20000010000 */
[----:B------:R-:W-:-:S03]  /*85c0*/  PLOP3.LUT P0, PT, PT, PT, PT, 0x80, 0x0 ;  /* 0x000000000000781c */ /* 0x000fc60003f0f070 */
[----:B------:R-:W-:-:S06]  /*85d0*/  FMUL.FTZ R33, R33, R0 ;  /* 0x0000000021217220 */ /* 0x000fcc0000410000 */
[----:B------:R-:W2:Y:S01]  /*85e0*/  MUFU.SQRT R33, R33 ;  /* 0x0000002100217308 */ /* 0x000ea20000002000 */
[----:B------:R-:W-:Y:S05]  /*85f0*/  BRA `(.L_x_9002) ;  /* 0x0000000000687947 */ /* 0x000fea0003800000 */
.L_x_9004:
        /* <DEDUP_REMOVED lines=15> */
.L_x_9003:
        /* <DEDUP_REMOVED lines=8> */
.L_x_9001:
[----:B------:R-:W-:Y:S01]  /*8770*/  PLOP3.LUT P0, PT, PT, PT, PT, 0x80, 0x0 ;  /* 0x000000000000781c */ /* 0x000fe20003f0f070 */
[----:B------:R-:W-:Y:S01]  /*8780*/  FMUL.FTZ R33, R33, 16777216 ;  /* 0x4b80000021217820 */ /* 0x000fe20000410000 */
[----:B------:R-:W-:-:S11]  /*8790*/  FMUL.FTZ R10, R10, 16777216 ;  /* 0x4b8000000a0a7820 */ /* 0x000fd60000410000 */
.L_x_9002:
[----:B------:R-:W-:Y:S05]  /*87a0*/  BSYNC B0 ;  /* 0x0000000000007941 */ /* 0x000fea0003800000 */
.L_x_9000:
        /* <DEDUP_REMOVED lines=33> */
.L_x_9013:
        /* <DEDUP_REMOVED lines=28> */
.L_x_9012:
        /* <DEDUP_REMOVED lines=19> */
[----:B-1-3--:R-:W-:Y:S05]  /*8cb0*/  CALL.REL.NOINC `($__internal_11_$__cuda_sm3x_div_rn_ftz_f32_slowpath) ;  /* 0x000001fc000c7944 */ /* 0x00afea0003c00000 */
.L_x_9017:
[----:B------:R-:W-:Y:S05]  /*8cc0*/  BSYNC B4 ;  /* 0x0000000000047941 */ /* 0x000fea0003800000 */
.L_x_9016:
        /* <DEDUP_REMOVED lines=18> */
.L_x_9019:
[----:B------:R-:W-:Y:S02]  /*8df0*/  ISETP.GE.AND P0, PT, R10, RZ, PT ;  /* 0x000000ff0a00720c */ /* 0x000fe40003f06270 */
[----:B------:R-:W-:-:S11]  /*8e00*/  MOV R3, 0x3fd774eb ;  /* 0x3fd774eb00037802 */ /* 0x000fd60000000f00 */
[----:B------:R-:W-:-:S04]  /*8e10*/  @P0 FFMA.FTZ R0, R3, 0.93318945169448852539, -R0 ;  /* 0x3f6ee58103000823 */ /* 0x000fc80000010800 */
[----:B------:R-:W-:-:S07]  /*8e20*/  @!P0 FFMA.FTZ R0, R3, 0.93318945169448852539, R0 ;  /* 0x3f6ee58103008823 */ /* 0x000fce0000010000 */
.L_x_9020:
[----:B------:R-:W-:Y:S05]  /*8e30*/  BSYNC B0 ;  /* 0x0000000000007941 */ /* 0x000fea0003800000 */
.L_x_9018:
        /* <DEDUP_REMOVED lines=11> */
.L_x_9015:
        /* <DEDUP_REMOVED lines=17> */
.L_x_9022:
[----:B------:R-:W-:Y:S05]  /*9000*/  BSYNC B4 ;  /* 0x0000000000047941 */ /* 0x000fea0003800000 */
.L_x_9021:
        /* <DEDUP_REMOVED lines=18> */
.L_x_9024:
[----:B------:R-:W-:Y:S02]  /*9130*/  ISETP.GE.AND P0, PT, R10, RZ, PT ;  /* 0x000000ff0a00720c */ /* 0x000fe40003f06270 */
[----:B------:R-:W-:-:S11]  /*9140*/  MOV R3, 0x3fd774eb ;  /* 0x3fd774eb00037802 */ /* 0x000fd60000000f00 */
[----:B------:R-:W-:-:S04]  /*9150*/  @P0 FFMA.FTZ R0, R3, 0.93318945169448852539, -R0 ;  /* 0x3f6ee58103000823 */ /* 0x000fc80000010800 */
[----:B------:R-:W-:-:S07]  /*9160*/  @!P0 FFMA.FTZ R0, R3, 0.93318945169448852539, R0 ;  /* 0x3f6ee58103008823 */ /* 0x000fce0000010000 */
.L_x_9025:
[----:B------:R-:W-:Y:S05]  /*9170*/  BSYNC B0 ;  /* 0x0000000000007941 */ /* 0x000fea0003800000 */
.L_x_9023:
        /* <DEDUP_REMOVED lines=10> */
.L_x_9014:
[----:B------:R-:W-:Y:S05]  /*9220*/  BSYNC B3 ;  /* 0x0000000000037941 */ /* 0x000fea0003800000 */
.L_x_9011:
[----:B------:R-:W-:-:S13]  /*9230*/  ISETP.NE.AND P0, PT, R11, RZ, PT ;  /* 0x000000ff0b00720c */ /* 0x000fda0003f05270 */
[----:B-1----:R-:W-:-:S05]  /*9240*/  @!P0 FADD.FTZ R24, -R24, -RZ ;  /* 0x800000ff18188221 */ /* 0x002fca0000010100 */
[----:B------:R-:W-:Y:S01]  /*9250*/  MOV R11, R24 ;  /* 0x00000018000b7202 */ /* 0x000fe20000000f00 */
[----:B------:R-:W-:Y:S06]  /*9260*/  BRA `(.L_x_9026) ;  /* 0x0000000c006c7947 */ /* 0x000fec0003800000 */
.L_x_8989:
[----:B------:R-:W-:Y:S01]  /*9270*/  FADD.FTZ R10, -R26, 6.1232342629258392722e-17 ;  /* 0x248d31321a0a7421 */ /* 0x000fe20000010100 */
[----:B------:R-:W-:-:S03]  /*9280*/  FADD.FTZ R11, -R27, -RZ ;  /* 0x800000ff1b0b7221 */ /* 0x000fc60000010100 */
[----:B------:R-:W-:Y:S01]  /*9290*/  FADD.FTZ R10, R10, 1.5707963705062866211 ;  /* 0x3fc90fdb0a0a7421 */ /* 0x000fe20000010000 */
[----:B------:R-:W-:Y:S06]  /*92a0*/  BRA `(.L_x_9026) ;  /* 0x0000000c005c7947 */ /* 0x000fec0003800000 */
.L_x_8988:
[----:B------:R-:W-:Y:S01]  /*92b0*/  HFMA2.MMA R10, -RZ, RZ, 0, 0 ;  /* 0x00000000ff0a7435 */ /* 0x000fe200000001ff */
[----:B------:R-:W-:Y:S01]  /*92c0*/  FADD.FTZ R11, -R27, -RZ ;  /* 0x800000ff1b0b7221 */ /* 0x000fe20000010100 */
[----:B------:R-:W-:Y:S09]  /*92d0*/  BRA `(.L_x_9026) ;  /* 0x0000000c00507947 */ /* 0x000ff20003800000 */
.L_x_8987:
        /* <DEDUP_REMOVED lines=16> */
[----:B--23--:R-:W-:Y:S01]  /*93e0*/  FFMA R5, R29, R0, RZ ;  /* 0x000000001d057223 */ /* 0x00cfe200000000ff */
[----:B------:R-:W-:-:S03]  /*93f0*/  FFMA.FTZ R24, R32, R32, R3 ;  /* 0x0000002020187223 */ /* 0x000fc60000010003 */
[----:B------:R-:W-:-:S04]  /*9400*/  FFMA R4, -R32, R5, R29 ;  /* 0x0000000520047223 */ /* 0x000fc8000000011d */
[----:B------:R-:W-:Y:S01]  /*9410*/  FFMA R0, R0, R4, R5 ;  /* 0x0000000400007223 */ /* 0x000fe20000000005 */
[----:B-1----:R-:W-:Y:S06]  /*9420*/  @!P0 BRA `(.L_x_9031) ;  /* 0x00000000000c8947 */ /* 0x002fec0003800000 */
[----:B------:R-:W-:Y:S02]  /*9430*/  MOV R0, R32 ;  /* 0x0000002000007202 */ /* 0x000fe40000000f00 */
[----:B------:R-:W-:-:S07]  /*9440*/  MOV R4, 0x9460 ;  /* 0x0000946000047802 */ /* 0x000fce0000000f00 */
[----:B----4-:R-:W-:Y:S05]  /*9450*/  CALL.REL.NOINC `($__internal_11_$__cuda_sm3x_div_rn_ftz_f32_slowpath) ;  /* 0x000001f400247944 */ /* 0x010fea0003c00000 */
.L_x_9031:
[----:B------:R-:W-:Y:S05]  /*9460*/  BSYNC B4 ;  /* 0x0000000000047941 */ /* 0x000fea0003800000 */
.L_x_9030:
        /* <DEDUP_REMOVED lines=18> */
.L_x_9033:
[----:B------:R-:W-:Y:S02]  /*9590*/  ISETP.GE.AND P0, PT, R26, RZ, PT ;  /* 0x000000ff1a00720c */ /* 0x000fe40003f06270 */
[----:B------:R-:W-:-:S11]  /*95a0*/  MOV R3, 0x3fd774eb ;  /* 0x3fd774eb00037802 */ /* 0x000fd60000000f00 */
[----:B------:R-:W-:-:S04]  /*95b0*/  @P0 FFMA.FTZ R0, R3, 0.93318945169448852539, -R0 ;  /* 0x3f6ee58103000823 */ /* 0x000fc80000010800 */
[----:B------:R-:W-:-:S07]  /*95c0*/  @!P0 FFMA.FTZ R0, R3, 0.93318945169448852539, R0 ;  /* 0x3f6ee58103008823 */ /* 0x000fce0000010000 */
.L_x_9034:
[----:B------:R-:W-:Y:S05]  /*95d0*/  BSYNC B0 ;  /* 0x0000000000007941 */ /* 0x000fea0003800000 */
.L_x_9032:
        /* <DEDUP_REMOVED lines=13> */
.L_x_9029:
        /* <DEDUP_REMOVED lines=12> */
.L_x_9037:
[----:B------:R-:W-:Y:S05]  /*9770*/  BSYNC B4 ;  /* 0x0000000000047941 */ /* 0x000fea0003800000 */
.L_x_9036:
        /* <DEDUP_REMOVED lines=18> */
.L_x_9039:
[----:B------:R-:W-:Y:S02]  /*98a0*/  ISETP.GE.AND P0, PT, R26, RZ, PT ;  /* 0x000000ff1a00720c */ /* 0x000fe40003f06270 */
[----:B------:R-:W-:-:S11]  /*98b0*/  MOV R3, 0x3fd774eb ;  /* 0x3fd774eb00037802 */ /* 0x000fd60000000f00 */
[----:B------:R-:W-:-:S04]  /*98c0*/  @P0 FFMA.FTZ R0, R3, 0.93318945169448852539, -R0 ;  /* 0x3f6ee58103000823 */ /* 0x000fc80000010800 */
[----:B------:R-:W-:-:S07]  /*98d0*/  @!P0 FFMA.FTZ R0, R3, 0.93318945169448852539, R0 ;  /* 0x3f6ee58103008823 */ /* 0x000fce0000010000 */
.L_x_9040:
[----:B------:R-:W-:Y:S05]  /*98e0*/  BSYNC B0 ;  /* 0x0000000000007941 */ /* 0x000fea0003800000 */
.L_x_9038:
[CC--:B------:R-:W-:Y:S02]  /*98f0*/  VIMNMX R3, R25.reuse, R10.reuse, !PT ;  /* 0x0000000a19037248 */ /* 0x0c0fe40007fe0100 */
[----:B------:R-:W-:Y:S02]  /*9900*/  VIMNMX R25, R25, R10, PT ;  /* 0x0000000a19197248 */ /* 0x000fe40003fe0100 */
[----:B------:R-:W-:Y:S02]  /*9910*/  LOP3.LUT R4, R3, 0xfe000000, RZ, 0xc0, !PT ;  /* 0xfe00000003047812 */ /* 0x000fe400078ec0ff */
[----:B------:R-:W-:Y:S02]  /*9920*/  FSETP.NEU.FTZ.AND P0, PT, R25, RZ, PT ;  /* 0x000000ff1900720b */ /* 0x000fe40003f1d000 */
[C---:B------:R-:W-:Y:S02]  /*9930*/  IADD3 R6, -R4.reuse, 0x7e800000, RZ ;  /* 0x7e80000004067810 */ /* 0x040fe40007ffe1ff */
[----:B------:R-:W-:-:S02]  /*9940*/  LOP3.LUT R4, R4, 0x800000, RZ, 0xfc, !PT ;  /* 0x0080000004047812 */ /* 0x000fc400078efcff */
[----:B------:R-:W-:Y:S01]  /*9950*/  FSETP.NEU.FTZ.AND P1, PT, R10, |R27|, PT ;  /* 0x4000001b0a00720b */ /* 0x000fe20003f3d000 */
[-C--:B--23--:R-:W-:Y:S01]  /*9960*/  FMUL.FTZ R5, R25, R6.reuse ;  /* 0x0000000619057220 */ /* 0x08cfe20000410000 */
        /* <DEDUP_REMOVED lines=19> */
.L_x_9028:
        /* <DEDUP_REMOVED lines=8> */
[----:B--23--:R-:W-:Y:S02]  /*9b20*/  LOP3.LUT R5, R4, 0xfe000000, RZ, 0xc0, !PT ;  /* 0xfe00000004057812 */ /* 0x00cfe400078ec0ff */
        /* <DEDUP_REMOVED lines=23> */
[----:B----4-:R-:W-:Y:S05]  /*9ca0*/  CALL.REL.NOINC `($__internal_11_$__cuda_sm3x_div_rn_ftz_f32_slowpath) ;  /* 0x000001ec00107944 */ /* 0x010fea0003c00000 */
.L_x_9042:
[----:B------:R-:W-:Y:S05]  /*9cb0*/  BSYNC B4 ;  /* 0x0000000000047941 */ /* 0x000fea0003800000 */
.L_x_9041:
        /* <DEDUP_REMOVED lines=18> */
.L_x_9044:
[----:B------:R-:W-:Y:S02]  /*9de0*/  ISETP.GE.AND P0, PT, R26, RZ, PT ;  /* 0x000000ff1a00720c */ /* 0x000fe40003f06270 */
[----:B------:R-:W-:-:S11]  /*9df0*/  MOV R3, 0x3fd774eb ;  /* 0x3fd774eb00037802 */ /* 0x000fd60000000f00 */
[----:B------:R-:W-:-:S04]  /*9e00*/  @P0 FFMA.FTZ R0, R3, 0.93318945169448852539, -R0 ;  /* 0x3f6ee58103000823 */ /* 0x000fc80000010800 */
[----:B------:R-:W-:-:S07]  /*9e10*/  @!P0 FFMA.FTZ R0, R3, 0.93318945169448852539, R0 ;  /* 0x3f6ee58103008823 */ /* 0x000fce0000010000 */
.L_x_9045:
[----:B------:R-:W-:Y:S05]  /*9e20*/  BSYNC B0 ;  /* 0x0000000000007941 */ /* 0x000fea0003800000 */
.L_x_9043:
        /* <DEDUP_REMOVED lines=10> */
.L_x_9035:
[----:B------:R-:W-:Y:S05]  /*9ed0*/  BSYNC B3 ;  /* 0x0000000000037941 */ /* 0x000fea0003800000 */
.L_x_9027:
[----:B------:R-:W-:Y:S01]  /*9ee0*/  ISETP.NE.AND P0, PT, R11, RZ, PT ;  /* 0x000000ff0b00720c */ /* 0x000fe20003f05270 */
[----:B------:R-:W-:Y:S01]  /*9ef0*/  FADD.FTZ R11, R25, 0.69314718246459960938 ;  /* 0x3f317218190b7421 */ /* 0x000fe20000010000 */
[----:B------:R-:W-:-:S11]  /*9f00*/  FADD.FTZ R10, |R0|, -RZ ;  /* 0x800000ff000a7221 */ /* 0x000fd60000010200 */
[----:B------:R-:W-:Y:S01]  /*9f10*/  @!P0 FADD.FTZ R11, -R11, -RZ ;  /* 0x800000ff0b0b8221 */ /* 0x000fe20000010100 */
[----:B------:R-:W-:Y:S06]  /*9f20*/  BRA `(.L_x_9026) ;  /* 0x00000000003c7947 */ /* 0x000fec0003800000 */
.L_x_8986:
        /* <DEDUP_REMOVED lines=15> */
.L_x_9026:
[----:B------:R-:W-:Y:S05]  /*a020*/  BSYNC B2 ;  /* 0x0000000000027941 */ /* 0x000fea0003800000 */
.L_x_8985:
        /* <DEDUP_REMOVED lines=108> */
.L_x_9054:
        /* <DEDUP_REMOVED lines=10> */
.L_x_9056:
[----:B------:R-:W-:-:S04]  /*a790*/  FADD.FTZ R4, -R0, R5 ;  /* 0x0000000500047221 */ /* 0x000fc80000010100 */
[----:B------:R-:W-:-:S07]  /*a7a0*/  FMUL.FTZ R4, R4, 0.5 ;  /* 0x3f00000004047820 */ /* 0x000fce0000410000 */
.L_x_9057:
[----:B------:R-:W-:Y:S05]  /*a7b0*/  BSYNC B1 ;  /* 0x0000000000017941 */ /* 0x000fea0003800000 */
.L_x_9055:
        /* <DEDUP_REMOVED lines=11> */
.L_x_9059:
[----:B------:R-:W-:-:S04]  /*a870*/  FADD.FTZ R7, R6, -R7 ;  /* 0x8000000706077221 */ /* 0x000fc80000010000 */
[----:B------:R-:W-:-:S07]  /*a880*/  FMUL.FTZ R7, R7, 0.5 ;  /* 0x3f00000007077820 */ /* 0x000fce0000410000 */
.L_x_9060:
[----:B------:R-:W-:Y:S05]  /*a890*/  BSYNC B1 ;  /* 0x0000000000017941 */ /* 0x000fea0003800000 */
.L_x_9058:
        /* <DEDUP_REMOVED lines=35> */
.L_x_9053:
[----:B------:R0:W1:Y:S02]  /*aad0*/  MUFU.SQRT R26, R27 ;  /* 0x0000001b001a7308 */ /* 0x0000640000002000 */
.L_x_9052:
[----:B------:R-:W-:Y:S05]  /*aae0*/  BSYNC B0 ;  /* 0x0000000000007941 */ /* 0x000fea0003800000 */
.L_x_9051:
        /* <DEDUP_REMOVED lines=24> */
.L_x_9067:
[----:B------:R-:W-:-:S04]  /*ac70*/  FADD.FTZ R0, -R0, R5 ;  /* 0x0000000500007221 */ /* 0x000fc80000010100 */
[----:B------:R-:W-:-:S07]  /*ac80*/  FMUL.FTZ R0, R0, 0.5 ;  /* 0x3f00000000007820 */ /* 0x000fce0000410000 */
.L_x_9068:
[----:B------:R-:W-:Y:S05]  /*ac90*/  BSYNC B1 ;  /* 0x0000000000017941 */ /* 0x000fea0003800000 */
.L_x_9066:
        /* <DEDUP_REMOVED lines=10> */
.L_x_9070:
[----:B------:R-:W-:-:S04]  /*ad40*/  FADD.FTZ R3, -R3, R6 ;  /* 0x0000000603037221 */ /* 0x000fc80000010100 */
[----:B------:R-:W-:-:S07]  /*ad50*/  FMUL.FTZ R3, R3, 0.5 ;  /* 0x3f00000003037820 */ /* 0x000fce0000410000 */
.L_x_9071:
[----:B------:R-:W-:Y:S05]  /*ad60*/  BSYNC B1 ;  /* 0x0000000000017941 */ /* 0x000fea0003800000 */
.L_x_9069:
[----:B------:R-:W-:Y:S01]  /*ad70*/  FADD.FTZ R0, R3, R0 ;  /* 0x0000000003007221 */ /* 0x000fe20000010000 */
[----:B------:R-:W-:Y:S01]  /*ad80*/  FADD.FTZ R33, R24, R33 ;  /* 0x0000002118217221 */ /* 0x000fe20000010000 */
[----:B------:R-:W-:-:S03]  /*ad90*/  PLOP3.LUT P0, PT, PT, PT, PT, 0x80, 0x0 ;  /* 0x000000000000781c */ /* 0x000fc60003f0f070 */
[----:B------:R-:W-:-:S06]  /*ada0*/  FMUL.FTZ R33, R33, R0 ;  /* 0x0000000021217220 */ /* 0x000fcc0000410000 */
[----:B------:R-:W2:Y:S01]  /*adb0*/  MUFU.SQRT R33, R33 ;  /* 0x0000002100217308 */ /* 0x000ea20000002000 */
[----:B------:R-:W-:Y:S05]  /*adc0*/  BRA `(.L_x_9063) ;  /* 0x0000000000687947 */ /* 0x000fea0003800000 */
.L_x_9065:
        /* <DEDUP_REMOVED lines=15> */
.L_x_9064:
        /* <DEDUP_REMOVED lines=8> */
.L_x_9062:
[----:B------:R-:W-:Y:S01]  /*af40*/  PLOP3.LUT P0, PT, PT, PT, PT, 0x80, 0x0 ;  /* 0x000000000000781c */ /* 0x000fe20003f0f070 */
[----:B------:R-:W-:Y:S01]  /*af50*/  FMUL.FTZ R33, R33, 16777216 ;  /* 0x4b80000021217820 */ /* 0x000fe20000410000 */
[----:B------:R-:W-:-:S11]  /*af60*/  FMUL.FTZ R24, R24, 16777216 ;  /* 0x4b80000018187820 */ /* 0x000fd60000410000 */
.L_x_9063:
[----:B------:R-:W-:Y:S05]  /*af70*/  BSYNC B0 ;  /* 0x0000000000007941 */ /* 0x000fea0003800000 */
.L_x_9061:
        /* <DEDUP_REMOVED lines=33> */
.L_x_9074:
        /* <DEDUP_REMOVED lines=28> */
.L_x_9073:
        /* <DEDUP_REMOVED lines=19> */
[----:B01-3--:R-:W-:Y:S05]  /*b480*/  CALL.REL.NOINC `($__internal_11_$__cuda_sm3x_div_rn_ftz_f32_slowpath) ;  /* 0x000001d400187944 */ /* 0x00bfea0003c00000 */
.L_x_9078:
[----:B------:R-:W-:Y:S05]  /*b490*/  BSYNC B4 ;  /* 0x0000000000047941 */ /* 0x000fea0003800000 */
.L_x_9077:
        /* <DEDUP_REMOVED lines=18> */
.L_x_9080:
[----:B------:R-:W-:Y:S02]  /*b5c0*/  ISETP.GE.AND P0, PT, R24, RZ, PT ;  /* 0x000000ff1800720c */ /* 0x000fe40003f06270 */
[----:B------:R-:W-:-:S11]  /*b5d0*/  MOV R3, 0x3fd774eb ;  /* 0x3fd774eb00037802 */ /* 0x000fd60000000f00 */
[----:B------:R-:W-:-:S04]  /*b5e0*/  @P0 FFMA.FTZ R0, R3, 0.93318945169448852539, -R0 ;  /* 0x3f6ee58103000823 */ /* 0x000fc80000010800 */
[----:B------:R-:W-:-:S07]  /*b5f0*/  @!P0 FFMA.FTZ R0, R3, 0.93318945169448852539, R0 ;  /* 0x3f6ee58103008823 */ /* 0x000fce0000010000 */
.L_x_9081:
[----:B------:R-:W-:Y:S05]  /*b600*/  BSYNC B0 ;  /* 0x0000000000007941 */ /* 0x000fea0003800000 */
.L_x_9079:
        /* <DEDUP_REMOVED lines=11> */
.L_x_9076:
        /* <DEDUP_REMOVED lines=17> */
.L_x_9083:
[----:B------:R-:W-:Y:S05]  /*b7d0*/  BSYNC B4 ;  /* 0x0000000000047941 */ /* 0x000fea0003800000 */
.L_x_9082:
        /* <DEDUP_REMOVED lines=18> */
.L_x_9085:
[----:B------:R-:W-:Y:S02]  /*b900*/  ISETP.GE.AND P0, PT, R24, RZ, PT ;  /* 0x000000ff1800720c */ /* 0x000fe40003f06270 */
[----:B------:R-:W-:-:S11]  /*b910*/  MOV R3, 0x3fd774eb ;  /* 0x3fd774eb00037802 */ /* 0x000fd60000000f00 */
[----:B------:R-:W-:-:S04]  /*b920*/  @P0 FFMA.FTZ R0, R3, 0.93318945169448852539, -R0 ;  /* 0x3f6ee58103000823 */ /* 0x000fc80000010800 */
[----:B------:R-:W-:-:S07]  /*b930*/  @!P0 FFMA.FTZ R0, R3, 0.93318945169448852539, R0 ;  /* 0x3f6ee58103008823 */ /* 0x000fce0000010000 */
.L_x_9086:
[----:B------:R-:W-:Y:S05]  /*b940*/  BSYNC B0 ;  /* 0x0000000000007941 */ /* 0x000fea0003800000 */
.L_x_9084:
        /* <DEDUP_REMOVED lines=10> */
.L_x_9075:
[----:B------:R-:W-:Y:S05]  /*b9f0*/  BSYNC B3 ;  /* 0x0000000000037941 */ /* 0x000fea0003800000 */
.L_x_9072:
[----:B------:R-:W-:-:S13]  /*ba00*/  ISETP.NE.AND P0, PT, R25, RZ, PT ;  /* 0x000000ff1900720c */ /* 0x000fda0003f05270 */
[----:B-1----:R-:W-:-:S05]  /*ba10*/  @!P0 FADD.FTZ R26, -R26, -RZ ;  /* 0x800000ff1a1a8221 */ /* 0x002fca0000010100 */
[----:B------:R-:W-:Y:S01]  /*ba20*/  MOV R25, R26 ;  /* 0x0000001a00197202 */ /* 0x000fe20000000f00 */
[----:B------:R-:W-:Y:S06]  /*ba30*/  BRA `(.L_x_9087) ;  /* 0x0000000c006c7947 */ /* 0x000fec0003800000 */
.L_x_9050:
[----:B------:R-:W-:Y:S01]  /*ba40*/  FADD.FTZ R20, -R20, 6.1232342629258392722e-17 ;  /* 0x248d313214147421 */ /* 0x000fe20000010100 */
[----:B------:R-:W-:-:S03]  /*ba50*/  FADD.FTZ R25, -R21, -RZ ;  /* 0x800000ff15197221 */ /* 0x000fc60000010100 */
[----:B------:R-:W-:Y:S01]  /*ba60*/  FADD.FTZ R24, R20, 1.5707963705062866211 ;  /* 0x3fc90fdb14187421 */ /* 0x000fe20000010000 */
[----:B------:R-:W-:Y:S06]  /*ba70*/  BRA `(.L_x_9087) ;  /* 0x0000000c005c7947 */ /* 0x000fec0003800000 */
.L_x_9049:
[----:B------:R-:W-:Y:S01]  /*ba80*/  HFMA2.MMA R24, -RZ, RZ, 0, 0 ;  /* 0x00000000ff187435 */ /* 0x000fe200000001ff */
[----:B------:R-:W-:Y:S01]  /*ba90*/  FADD.FTZ R25, -R21, -RZ ;  /* 0x800000ff15197221 */ /* 0x000fe20000010100 */
[----:B------:R-:W-:Y:S09]  /*baa0*/  BRA `(.L_x_9087) ;  /* 0x0000000c00507947 */ /* 0x000ff20003800000 */
.L_x_9048:
        /* <DEDUP_REMOVED lines=24> */
.L_x_9092:
[----:B------:R-:W-:Y:S05]  /*bc30*/  BSYNC B4 ;  /* 0x0000000000047941 */ /* 0x000fea0003800000 */
.L_x_9091:
        /* <DEDUP_REMOVED lines=18> */
.L_x_9094:
[----:B------:R-:W-:Y:S02]  /*bd60*/  ISETP.GE.AND P0, PT, R20, RZ, PT ;  /* 0x000000ff1400720c */ /* 0x000fe40003f06270 */
[----:B------:R-:W-:-:S11]  /*bd70*/  MOV R3, 0x3fd774eb ;  /* 0x3fd774eb00037802 */ /* 0x000fd60000000f00 */
[----:B------:R-:W-:-:S04]  /*bd80*/  @P0 FFMA.FTZ R0, R3, 0.93318945169448852539, -R0 ;  /* 0x3f6ee58103000823 */ /* 0x000fc80000010800 */
[----:B------:R-:W-:-:S07]  /*bd90*/  @!P0 FFMA.FTZ R0, R3, 0.93318945169448852539, R0 ;  /* 0x3f6ee58103008823 */ /* 0x000fce0000010000 */
.L_x_9095:
[----:B------:R-:W-:Y:S05]  /*bda0*/  BSYNC B0 ;  /* 0x0000000000007941 */ /* 0x000fea0003800000 */
.L_x_9093:
        /* <DEDUP_REMOVED lines=13> */
.L_x_9090:
        /* <DEDUP_REMOVED lines=12> */
.L_x_9098:
[----:B------:R-:W-:Y:S05]  /*bf40*/  BSYNC B4 ;  /* 0x0000000000047941 */ /* 0x000fea0003800000 */
.L_x_9097:
        /* <DEDUP_REMOVED lines=18> */
.L_x_9100:
[----:B------:R-:W-:Y:S02]  /*c070*/  ISETP.GE.AND P0, PT, R20, RZ, PT ;  /* 0x000000ff1400720c */ /* 0x000fe40003f06270 */
[----:B------:R-:W-:-:S11]  /*c080*/  MOV R3, 0x3fd774eb ;  /* 0x3fd774eb00037802 */ /* 0x000fd60000000f00 */
[----:B------:R-:W-:-:S04]  /*c090*/  @P0 FFMA.FTZ R0, R3, 0.93318945169448852539, -R0 ;  /* 0x3f6ee58103000823 */ /* 0x000fc80000010800 */
[----:B------:R-:W-:-:S07]  /*c0a0*/  @!P0 FFMA.FTZ R0, R3, 0.93318945169448852539, R0 ;  /* 0x3f6ee58103008823 */ /* 0x000fce0000010000 */
.L_x_9101:
[----:B------:R-:W-:Y:S05]  /*c0b0*/  BSYNC B0 ;  /* 0x0000000000007941 */ /* 0x000fea0003800000 */
.L_x_9099:
        /* <DEDUP_REMOVED lines=27> */
.L_x_9089:
        /* <DEDUP_REMOVED lines=33> */
.L_x_9103:
[----:B------:R-:W-:Y:S05]  /*c480*/  BSYNC B4 ;  /* 0x0000000000047941 */ /* 0x000fea0003800000 */
.L_x_9102:
        /* <DEDUP_REMOVED lines=18> */
.L_x_9105:
[----:B------:R-:W-:Y:S02]  /*c5b0*/  ISETP.GE.AND P0, PT, R20, RZ, PT ;  /* 0x000000ff1400720c */ /* 0x000fe40003f06270 */
[----:B------:R-:W-:-:S11]  /*c5c0*/  MOV R3, 0x3fd774eb ;  /* 0x3fd774eb00037802 */ /* 0x000fd60000000f00 */
[----:B------:R-:W-:-:S04]  /*c5d0*/  @P0 FFMA.FTZ R0, R3, 0.93318945169448852539, -R0 ;  /* 0x3f6ee58103000823 */ /* 0x000fc80000010800 */
[----:B------:R-:W-:-:S07]  /*c5e0*/  @!P0 FFMA.FTZ R0, R3, 0.93318945169448852539, R0 ;  /* 0x3f6ee58103008823 */ /* 0x000fce0000010000 */
.L_x_9106:
[----:B------:R-:W-:Y:S05]  /*c5f0*/  BSYNC B0 ;  /* 0x0000000000007941 */ /* 0x000fea0003800000 */
.L_x_9104:
        /* <DEDUP_REMOVED lines=10> */
.L_x_9096:
[----:B------:R-:W-:Y:S05]  /*c6a0*/  BSYNC B3 ;  /* 0x0000000000037941 */ /* 0x000fea0003800000 */
.L_x_9088:
[----:B------:R-:W-:Y:S01]  /*c6b0*/  ISETP.NE.AND P0, PT, R25, RZ, PT ;  /* 0x000000ff1900720c */ /* 0x000fe20003f05270 */
[----:B------:R-:W-:Y:S01]  /*c6c0*/  FADD.FTZ R25, R27, 0.69314718246459960938 ;  /* 0x3f3172181b197421 */ /* 0x000fe20000010000 */
[----:B------:R-:W-:-:S11]  /*c6d0*/  FADD.FTZ R24, |R0|, -RZ ;  /* 0x800000ff00187221 */ /* 0x000fd60000010200 */
[----:B------:R-:W-:Y:S01]  /*c6e0*/  @!P0 FADD.FTZ R25, -R25, -RZ ;  /* 0x800000ff19198221 */ /* 0x000fe20000010100 */
[----:B------:R-:W-:Y:S06]  /*c6f0*/  BRA `(.L_x_9087) ;  /* 0x00000000003c7947 */ /* 0x000fec0003800000 */
.L_x_9047:
        /* <DEDUP_REMOVED lines=15> */
.L_x_9087:
[----:B------:R-:W-:Y:S05]  /*c7f0*/  BSYNC B2 ;  /* 0x0000000000027941 */ /* 0x000fea0003800000 */
.L_x_9046:
        /* <DEDUP_REMOVED lines=26> */
[----:B0-----:R-:W-:Y:S02]  /*c9a0*/  LOP3.LUT R27, R5, 0xfe000000, RZ, 0xc0, !PT ;  /* 0xfe000000051b7812 */ /* 0x001fe400078ec0ff */
        /* <DEDUP_REMOVED lines=81> */
.L_x_9115:
        /* <DEDUP_REMOVED lines=10> */
.L_x_9117:
[----:B------:R-:W-:-:S04]  /*cf60*/  FADD.FTZ R4, -R0, R5 ;  /* 0x0000000500047221 */ /* 0x000fc80000010100 */
[----:B------:R-:W-:-:S07]  /*cf70*/  FMUL.FTZ R4, R4, 0.5 ;  /* 0x3f00000004047820 */ /* 0x000fce0000410000 */
.L_x_9118:
[----:B------:R-:W-:Y:S05]  /*cf80*/  BSYNC B1 ;  /* 0x0000000000017941 */ /* 0x000fea0003800000 */
.L_x_9116:
        /* <DEDUP_REMOVED lines=11> */
.L_x_9120:
[----:B------:R-:W-:-:S04]  /*d040*/  FADD.FTZ R7, R6, -R7 ;  /* 0x8000000706077221 */ /* 0x000fc80000010000 */
[----:B------:R-:W-:-:S07]  /*d050*/  FMUL.FTZ R7, R7, 0.5 ;  /* 0x3f00000007077820 */ /* 0x000fce0000410000 */
.L_x_9121:
[----:B------:R-:W-:Y:S05]  /*d060*/  BSYNC B1 ;  /* 0x0000000000017941 */ /* 0x000fea0003800000 */
.L_x_9119:
        /* <DEDUP_REMOVED lines=35> */
.L_x_9114:
[----:B------:R0:W1:Y:S02]  /*d2a0*/  MUFU.SQRT R27, R21 ;  /* 0x00000015001b7308 */ /* 0x0000640000002000 */
.L_x_9113:
[----:B------:R-:W-:Y:S05]  /*d2b0*/  BSYNC B0 ;  /* 0x0000000000007941 */ /* 0x000fea0003800000 */
.L_x_9112:
        /* <DEDUP_REMOVED lines=24> */
.L_x_9128:
[----:B------:R-:W-:-:S04]  /*d440*/  FADD.FTZ R0, -R0, R5 ;  /* 0x0000000500007221 */ /* 0x000fc80000010100 */
[----:B------:R-:W-:-:S07]  /*d450*/  FMUL.FTZ R0, R0, 0.5 ;  /* 0x3f00000000007820 */ /* 0x000fce0000410000 */
.L_x_9129:
[----:B------:R-:W-:Y:S05]  /*d460*/  BSYNC B1 ;  /* 0x0000000000017941 */ /* 0x000fea0003800000 */
.L_x_9127:
        /* <DEDUP_REMOVED lines=10> */
.L_x_9131:
[----:B------:R-:W-:-:S04]  /*d510*/  FADD.FTZ R3, -R3, R6 ;  /* 0x0000000603037221 */ /* 0x000fc80000010100 */
[----:B------:R-:W-:-:S07]  /*d520*/  FMUL.FTZ R3, R3, 0.5 ;  /* 0x3f00000003037820 */ /* 0x000fce0000410000 */
.L_x_9132:
[----:B------:R-:W-:Y:S05]  /*d530*/  BSYNC B1 ;  /* 0x0000000000017941 */ /* 0x000fea0003800000 */
.L_x_9130:
[----:B------:R-:W-:Y:S01]  /*d540*/  FADD.FTZ R0, R3, R0 ;  /* 0x0000000003007221 */ /* 0x000fe20000010000 */
[----:B------:R-:W-:Y:S01]  /*d550*/  FADD.FTZ R33, R26, R33 ;  /* 0x000000211a217221 */ /* 0x000fe20000010000 */
[----:B------:R-:W-:-:S03]  /*d560*/  PLOP3.LUT P0, PT, PT, PT, PT, 0x80, 0x0 ;  /* 0x000000000000781c */ /* 0x000fc60003f0f070 */
[----:B------:R-:W-:-:S06]  /*d570*/  FMUL.FTZ R33, R33, R0 ;  /* 0x0000000021217220 */ /* 0x000fcc0000410000 */
[----:B------:R-:W2:Y:S01]  /*d580*/  MUFU.SQRT R33, R33 ;  /* 0x0000002100217308 */ /* 0x000ea20000002000 */
[----:B------:R-:W-:Y:S05]  /*d590*/  BRA `(.L_x_9124) ;  /* 0x0000000000687947 */ /* 0x000fea0003800000 */
.L_x_9126:
        /* <DEDUP_REMOVED lines=15> */
.L_x_9125:
        /* <DEDUP_REMOVED lines=8> */
.L_x_9123:
[----:B------:R-:W-:Y:S01]  /*d710*/  PLOP3.LUT P0, PT, PT, PT, PT, 0x80, 0x0 ;  /* 0x000000000000781c */ /* 0x000fe20003f0f070 */
[----:B------:R-:W-:Y:S01]  /*d720*/  FMUL.FTZ R33, R33, 16777216 ;  /* 0x4b80000021217820 */ /* 0x000fe20000410000 */
[----:B------:R-:W-:-:S11]  /*d730*/  FMUL.FTZ R26, R26, 16777216 ;  /* 0x4b8000001a1a7820 */ /* 0x000fd60000410000 */
.L_x_9124:
[----:B------:R-:W-:Y:S05]  /*d740*/  BSYNC B0 ;  /* 0x0000000000007941 */ /* 0x000fea0003800000 */
.L_x_9122:
        /* <DEDUP_REMOVED lines=33> */
.L_x_9135:
        /* <DEDUP_REMOVED lines=28> */
.L_x_9134:
        /* <DEDUP_REMOVED lines=20> */
.L_x_9139:
[----:B------:R-:W-:Y:S05]  /*dc60*/  BSYNC B4 ;  /* 0x0000000000047941 */ /* 0x000fea0003800000 */
.L_x_9138:
        /* <DEDUP_REMOVED lines=18> */
.L_x_9141:
[----:B------:R-:W-:Y:S02]  /*dd90*/  ISETP.GE.AND P0, PT, R26, RZ, PT ;  /* 0x000000ff1a00720c */ /* 0x000fe40003f06270 */
[----:B------:R-:W-:-:S11]  /*dda0*/  MOV R3, 0x3fd774eb ;  /* 0x3fd774eb00037802 */ /* 0x000fd60000000f00 */
[----:B------:R-:W-:-:S04]  /*ddb0*/  @P0 FFMA.FTZ R0, R3, 0.93318945169448852539, -R0 ;  /* 0x3f6ee58103000823 */ /* 0x000fc80000010800 */
[----:B------:R-:W-:-:S07]  /*ddc0*/  @!P0 FFMA.FTZ R0, R3, 0.93318945169448852539, R0 ;  /* 0x3f6ee58103008823 */ /* 0x000fce0000010000 */
.L_x_9142:
[----:B------:R-:W-:Y:S05]  /*ddd0*/  BSYNC B0 ;  /* 0x0000000000007941 */ /* 0x000fea0003800000 */
.L_x_9140:
        /* <DEDUP_REMOVED lines=11> */
.L_x_9137:
        /* <DEDUP_REMOVED lines=17> */
.L_x_9144:
[----:B------:R-:W-:Y:S05]  /*dfa0*/  BSYNC B4 ;  /* 0x0000000000047941 */ /* 0x000fea0003800000 */
.L_x_9143:
        /* <DEDUP_REMOVED lines=18> */
.L_x_9146:
[----:B------:R-:W-:Y:S02]  /*e0d0*/  ISETP.GE.AND P0, PT, R26, RZ, PT ;  /* 0x000000ff1a00720c */ /* 0x000fe40003f06270 */
[----:B------:R-:W-:-:S11]  /*e0e0*/  MOV R3, 0x3fd774eb ;  /* 0x3fd774eb00037802 */ /* 0x000fd60000000f00 */
[----:B------:R-:W-:-:S04]  /*e0f0*/  @P0 FFMA.FTZ R0, R3, 0.93318945169448852539, -R0 ;  /* 0x3f6ee58103000823 */ /* 0x000fc80000010800 */
[----:B------:R-:W-:-:S07]  /*e100*/  @!P0 FFMA.FTZ R0, R3, 0.93318945169448852539, R0 ;  /* 0x3f6ee58103008823 */ /* 0x000fce0000010000 */
.L_x_9147:
[----:B------:R-:W-:Y:S05]  /*e110*/  BSYNC B0 ;  /* 0x0000000000007941 */ /* 0x000fea0003800000 */
.L_x_9145:
        /* <DEDUP_REMOVED lines=10> */
.L_x_9136:
[----:B------:R-:W-:Y:S05]  /*e1c0*/  BSYNC B3 ;  /* 0x0000000000037941 */ /* 0x000fea0003800000 */
.L_x_9133:
[----:B------:R-:W-:-:S13]  /*e1d0*/  ISETP.NE.AND P0, PT, R20, RZ, PT ;  /* 0x000000ff1400720c */ /* 0x000fda0003f05270 */
[----:B-1----:R-:W-:Y:S01]  /*e1e0*/  @!P0 FADD.FTZ R27, -R27, -RZ ;  /* 0x800000ff1b1b8221 */ /* 0x002fe20000010100 */
[----:B------:R-:W-:Y:S06]  /*e1f0*/  BRA `(.L_x_9148) ;  /* 0x0000000c006c7947 */ /* 0x000fec0003800000 */
.L_x_9111:
[----:B------:R-:W-:Y:S01]  /*e200*/  FADD.FTZ R22, -R22, 6.1232342629258392722e-17 ;  /* 0x248d313216167421 */ /* 0x000fe20000010100 */
[----:B0-----:R-:W-:-:S03]  /*e210*/  FADD.FTZ R27, -R23, -RZ ;  /* 0x800000ff171b7221 */ /* 0x001fc60000010100 */
[----:B------:R-:W-:Y:S01]  /*e220*/  FADD.FTZ R26, R22, 1.5707963705062866211 ;  /* 0x3fc90fdb161a7421 */ /* 0x000fe20000010000 */
[----:B------:R-:W-:Y:S06]  /*e230*/  BRA `(.L_x_9148) ;  /* 0x0000000c005c7947 */ /* 0x000fec0003800000 */
.L_x_9110:
[----:B0-----:R-:W-:Y:S01]  /*e240*/  FADD.FTZ R27, -R23, -RZ ;  /* 0x800000ff171b7221 */ /* 0x001fe20000010100 */
[----:B------:R-:W-:Y:S01]  /*e250*/  MOV R26, RZ ;  /* 0x000000ff001a7202 */ /* 0x000fe20000000f00 */
[----:B------:R-:W-:Y:S06]  /*e260*/  BRA `(.L_x_9148) ;  /* 0x0000000c00507947 */ /* 0x000fec0003800000 */
.L_x_9109:
        /* <DEDUP_REMOVED lines=18> */
[----:B--23--:R-:W-:-:S04]  /*e390*/  FFMA R5, -R27, R3, R29 ;  /* 0x000000031b057223 */ /* 0x00cfc8000000011d */
[----:B------:R-:W-:Y:S01]  /*e3a0*/  FFMA R0, R4, R5, R3 ;  /* 0x0000000504007223 */ /* 0x000fe20000000003 */
[----:B-1----:R-:W-:Y:S06]  /*e3b0*/  @!P0 BRA `(.L_x_9153) ;  /* 0x00000000000c8947 */ /* 0x002fec0003800000 */
[----:B------:R-:W-:Y:S02]  /*e3c0*/  MOV R0, R27 ;  /* 0x0000001b00007202 */ /* 0x000fe40000000f00 */
[----:B------:R-:W-:-:S07]  /*e3d0*/  MOV R4, 0xe3f0 ;  /* 0x0000e3f000047802 */ /* 0x000fce0000000f00 */
[----:B----4-:R-:W-:Y:S05]  /*e3e0*/  CALL.REL.NOINC `($__internal_11_$__cuda_sm3x_div_rn_ftz_f32_slowpath) ;  /* 0x000001a400407944 */ /* 0x010fea0003c00000 */
.L_x_9153:
[----:B------:R-:W-:Y:S05]  /*e3f0*/  BSYNC B4 ;  /* 0x0000000000047941 */ /* 0x000fea0003800000 */
.L_x_9152:
        /* <DEDUP_REMOVED lines=18> */
.L_x_9155:
[----:B------:R-:W-:Y:S02]  /*e520*/  ISETP.GE.AND P0, PT, R22, RZ, PT ;  /* 0x000000ff1600720c */ /* 0x000fe40003f06270 */
[----:B------:R-:W-:-:S11]  /*e530*/  MOV R3, 0x3fd774eb ;  /* 0x3fd774eb00037802 */ /* 0x000fd60000000f00 */
[----:B------:R-:W-:-:S04]  /*e540*/  @P0 FFMA.FTZ R0, R3, 0.93318945169448852539, -R0 ;  /* 0x3f6ee58103000823 */ /* 0x000fc80000010800 */
[----:B------:R-:W-:-:S07]  /*e550*/  @!P0 FFMA.FTZ R0, R3, 0.93318945169448852539, R0 ;  /* 0x3f6ee58103008823 */ /* 0x000fce0000010000 */
.L_x_9156:
[----:B------:R-:W-:Y:S05]  /*e560*/  BSYNC B0 ;  /* 0x0000000000007941 */ /* 0x000fea0003800000 */
.L_x_9154:
        /* <DEDUP_REMOVED lines=13> */
.L_x_9151:
        /* <DEDUP_REMOVED lines=12> */
.L_x_9159:
[----:B------:R-:W-:Y:S05]  /*e700*/  BSYNC B4 ;  /* 0x0000000000047941 */ /* 0x000fea0003800000 */
.L_x_9158:
        /* <DEDUP_REMOVED lines=18> */
.L_x_9161:
[----:B------:R-:W-:Y:S02]  /*e830*/  ISETP.GE.AND P0, PT, R22, RZ, PT ;  /* 0x000000ff1600720c */ /* 0x000fe40003f06270 */
[----:B------:R-:W-:-:S11]  /*e840*/  MOV R3, 0x3fd774eb ;  /* 0x3fd774eb00037802 */ /* 0x000fd60000000f00 */
[----:B------:R-:W-:-:S04]  /*e850*/  @P0 FFMA.FTZ R0, R3, 0.93318945169448852539, -R0 ;  /* 0x3f6ee58103000823 */ /* 0x000fc80000010800 */
[----:B------:R-:W-:-:S07]  /*e860*/  @!P0 FFMA.FTZ R0, R3, 0.93318945169448852539, R0 ;  /* 0x3f6ee58103008823 */ /* 0x000fce0000010000 */
.L_x_9162:
[----:B------:R-:W-:Y:S05]  /*e870*/  BSYNC B0 ;  /* 0x0000000000007941 */ /* 0x000fea0003800000 */
.L_x_9160:
        /* <DEDUP_REMOVED lines=27> */
.L_x_9150:
        /* <DEDUP_REMOVED lines=32> */
[----:B----4-:R-:W-:Y:S05]  /*ec30*/  CALL.REL.NOINC `($__internal_11_$__cuda_sm3x_div_rn_ftz_f32_slowpath) ;  /* 0x0000019c002c7944 */ /* 0x010fea0003c00000 */
.L_x_9164:
[----:B------:R-:W-:Y:S05]  /*ec40*/  BSYNC B4 ;  /* 0x0000000000047941 */ /* 0x000fea0003800000 */
.L_x_9163:
        /* <DEDUP_REMOVED lines=18> */
.L_x_9166:
[----:B------:R-:W-:Y:S02]  /*ed70*/  ISETP.GE.AND P0, PT, R22, RZ, PT ;  /* 0x000000ff1600720c */ /* 0x000fe40003f06270 */
[----:B------:R-:W-:-:S11]  /*ed80*/  MOV R3, 0x3fd774eb ;  /* 0x3fd774eb00037802 */ /* 0x000fd60000000f00 */
[----:B------:R-:W-:-:S04]  /*ed90*/  @P0 FFMA.FTZ R0, R3, 0.93318945169448852539, -R0 ;  /* 0x3f6ee58103000823 */ /* 0x000fc80000010800 */
[----:B------:R-:W-:-:S07]  /*eda0*/  @!P0 FFMA.FTZ R0, R3, 0.93318945169448852539, R0 ;  /* 0x3f6ee58103008823 */ /* 0x000fce0000010000 */
.L_x_9167:
[----:B------:R-:W-:Y:S05]  /*edb0*/  BSYNC B0 ;  /* 0x0000000000007941 */ /* 0x000fea0003800000 */
.L_x_9165:
        /* <DEDUP_REMOVED lines=10> */
.L_x_9157:
[----:B------:R-:W-:Y:S05]  /*ee60*/  BSYNC B3 ;  /* 0x0000000000037941 */ /* 0x000fea0003800000 */
.L_x_9149:
[----:B------:R-:W-:Y:S01]  /*ee70*/  ISETP.NE.AND P0, PT, R20, RZ, PT ;  /* 0x000000ff1400720c */ /* 0x000fe20003f05270 */
[----:B------:R-:W-:Y:S01]  /*ee80*/  FADD.FTZ R27, R32, 0.69314718246459960938 ;  /* 0x3f317218201b7421 */ /* 0x000fe20000010000 */
[----:B------:R-:W-:-:S11]  /*ee90*/  FADD.FTZ R26, |R0|, -RZ ;  /* 0x800000ff001a7221 */ /* 0x000fd60000010200 */
[----:B------:R-:W-:Y:S01]  /*eea0*/  @!P0 FADD.FTZ R27, -R27, -RZ ;  /* 0x800000ff1b1b8221 */ /* 0x000fe20000010100 */
[----:B------:R-:W-:Y:S06]  /*eeb0*/  BRA `(.L_x_9148) ;  /* 0x00000000003c7947 */ /* 0x000fec0003800000 */
.L_x_9108:
        /* <DEDUP_REMOVED lines=15> */
.L_x_9148:
[----:B------:R-:W-:Y:S05]  /*efb0*/  BSYNC B2 ;  /* 0x0000000000027941 */ /* 0x000fea0003800000 */
.L_x_9107:
        /* <DEDUP_REMOVED lines=108> */
.L_x_9176:
        /* <DEDUP_REMOVED lines=10> */
.L_x_9178:
[----:B------:R-:W-:-:S04]  /*f720*/  FADD.FTZ R4, -R0, R5 ;  /* 0x0000000500047221 */ /* 0x000fc80000010100 */
[----:B------:R-:W-:-:S07]  /*f730*/  FMUL.FTZ R4, R4, 0.5 ;  /* 0x3f00000004047820 */ /* 0x000fce0000410000 */
.L_x_9179:
[----:B------:R-:W-:Y:S05]  /*f740*/  BSYNC B1 ;  /* 0x0000000000017941 */ /* 0x000fea0003800000 */
.L_x_9177:
        /* <DEDUP_REMOVED lines=11> */
.L_x_9181:
[----:B------:R-:W-:-:S04]  /*f800*/  FADD.FTZ R7, R6, -R7 ;  /* 0x8000000706077221 */ /* 0x000fc80000010000 */
[----:B------:R-:W-:-:S07]  /*f810*/  FMUL.FTZ R7, R7, 0.5 ;  /* 0x3f00000007077820 */ /* 0x000fce0000410000 */
.L_x_9182:
[----:B------:R-:W-:Y:S05]  /*f820*/  BSYNC B1 ;  /* 0x0000000000017941 */ /* 0x000fea0003800000 */
.L_x_9180:
        /* <DEDUP_REMOVED lines=35> */
.L_x_9175:
[----:B------:R0:W1:Y:S02]  /*fa60*/  MUFU.SQRT R22, R23 ;  /* 0x0000001700167308 */ /* 0x0000640000002000 */
.L_x_9174:
[----:B------:R-:W-:Y:S05]  /*fa70*/  BSYNC B0 ;  /* 0x0000000000007941 */ /* 0x000fea0003800000 */
.L_x_9173:
        /* <DEDUP_REMOVED lines=24> */
.L_x_9189:
[----:B------:R-:W-:-:S04]  /*fc00*/  FADD.FTZ R0, -R0, R5 ;  /* 0x0000000500007221 */ /* 0x000fc80000010100 */
[----:B------:R-:W-:-:S07]  /*fc10*/  FMUL.FTZ R0, R0, 0.5 ;  /* 0x3f00000000007820 */ /* 0x000fce0000410000 */
.L_x_9190:
[----:B------:R-:W-:Y:S05]  /*fc20*/  BSYNC B1 ;  /* 0x0000000000017941 */ /* 0x000fea0003800000 */
.L_x_9188:
        /* <DEDUP_REMOVED lines=10> */
.L_x_9192:
[----:B------:R-:W-:-:S04]  /*fcd0*/  FADD.FTZ R3, -R3, R6 ;  /* 0x0000000603037221 */ /* 0x000fc80000010100 */
[----:B------:R-:W-:-:S07]  /*fce0*/  FMUL.FTZ R3, R3, 0.5 ;  /* 0x3f00000003037820 */ /* 0x000fce0000410000 */
.L_x_9193:
[----:B------:R-:W-:Y:S05]  /*fcf0*/  BSYNC B1 ;  /* 0x0000000000017941 */ /* 0x000fea0003800000 */
.L_x_9191:
[----:B------:R-:W-:Y:S01]  /*fd00*/  FADD.FTZ R0, R3, R0 ;  /* 0x0000000003007221 */ /* 0x000fe20000010000 */
[----:B------:R-:W-:Y:S01]  /*fd10*/  FADD.FTZ R33, R20, R33 ;  /* 0x0000002114217221 */ /* 0x000fe20000010000 */
[----:B------:R-:W-:-:S03]  /*fd20*/  PLOP3.LUT P0, PT, PT, PT, PT, 0x80, 0x0 ;  /* 0x000000000000781c */ /* 0x000fc60003f0f070 */
[----:B------:R-:W-:-:S06]  /*fd30*/  FMUL.FTZ R33, R33, R0 ;  /* 0x0000000021217220 */ /* 0x000fcc0000410000 */
[----:B------:R-:W2:Y:S01]  /*fd40*/  MUFU.SQRT R33, R33 ;  /* 0x0000002100217308 */ /* 0x000ea20000002000 */
[----:B------:R-:W-:Y:S05]  /*fd50*/  BRA `(.L_x_9185) ;  /* 0x0000000000687947 */ /* 0x000fea0003800000 */
.L_x_9187:
        /* <DEDUP_REMOVED lines=15> */
.L_x_9186:
        /* <DEDUP_REMOVED lines=8> */
.L_x_9184:
[----:B------:R-:W-:Y:S01]  /*fed0*/  PLOP3.LUT P0, PT, PT, PT, PT, 0x80, 0x0 ;  /* 0x000000000000781c */ /* 0x000fe20003f0f070 */
[----:B------:R-:W-:Y:S01]  /*fee0*/  FMUL.FTZ R33, R33, 16777216 ;  /* 0x4b80000021217820 */ /* 0x000fe20000410000 */
[----:B------:R-:W-:-:S11]  /*fef0*/  FMUL.FTZ R20, R20, 16777216 ;  /* 0x4b80000014147820 */ /* 0x000fd60000410000 */
.L_x_9185:
[----:B------:R-:W-:Y:S05]  /*ff00*/  BSYNC B0 ;  /* 0x0000000000007941 */ /* 0x000fea0003800000 */
.L_x_9183:
        /* <DEDUP_REMOVED lines=33> */
.L_x_9196:
        /* <DEDUP_REMOVED lines=28> */
.L_x_9195:
        /* <DEDUP_REMOVED lines=20> */
.L_x_9200:
[----:B------:R-:W-:Y:S05]  /*10420*/  BSYNC B4 ;  /* 0x0000000000047941 */ /* 0x000fea0003800000 */
.L_x_9199:
        /* <DEDUP_REMOVED lines=18> */
.L_x_9202:
[----:B------:R-:W-:Y:S02]  /*10550*/  ISETP.GE.AND P0, PT, R20, RZ, PT ;  /* 0x000000ff1400720c */ /* 0x000fe40003f06270 */
[----:B------:R-:W-:-:S11]  /*10560*/  MOV R3, 0x3fd774eb ;  /* 0x3fd774eb00037802 */ /* 0x000fd60000000f00 */
[----:B------:R-:W-:-:S04]  /*10570*/  @P0 FFMA.FTZ R0, R3, 0.93318945169448852539, -R0 ;  /* 0x3f6ee58103000823 */ /* 0x000fc80000010800 */
[----:B------:R-:W-:-:S07]  /*10580*/  @!P0 FFMA.FTZ R0, R3, 0.93318945169448852539, R0 ;  /* 0x3f6ee58103008823 */ /* 0x000fce0000010000 */
.L_x_9203:
[----:B------:R-:W-:Y:S05]  /*10590*/  BSYNC B0 ;  /* 0x0000000000007941 */ /* 0x000fea0003800000 */
.L_x_9201:
        /* <DEDUP_REMOVED lines=11> */
.L_x_9198:
        /* <DEDUP_REMOVED lines=17> */
.L_x_9205:
[----:B------:R-:W-:Y:S05]  /*10760*/  BSYNC B4 ;  /* 0x0000000000047941 */ /* 0x000fea0003800000 */
.L_x_9204:
        /* <DEDUP_REMOVED lines=18> */
.L_x_9207:
[----:B------:R-:W-:Y:S02]  /*10890*/  ISETP.GE.AND P0, PT, R20, RZ, PT ;  /* 0x000000ff1400720c */ /* 0x000fe40003f06270 */
[----:B------:R-:W-:-:S11]  /*108a0*/  MOV R3, 0x3fd774eb ;  /* 0x3fd774eb00037802 */ /* 0x000fd60000000f00 */
[----:B------:R-:W-:-:S04]  /*108b0*/  @P0 FFMA.FTZ R0, R3, 0.93318945169448852539, -R0 ;  /* 0x3f6ee58103000823 */ /* 0x000fc80000010800 */
[----:B------:R-:W-:-:S07]  /*108c0*/  @!P0 FFMA.FTZ R0, R3, 0.93318945169448852539, R0 ;  /* 0x3f6ee58103008823 */ /* 0x000fce0000010000 */
.L_x_9208:
[----:B------:R-:W-:Y:S05]  /*108d0*/  BSYNC B0 ;  /* 0x0000000000007941 */ /* 0x000fea0003800000 */
.L_x_9206:
        /* <DEDUP_REMOVED lines=10> */
.L_x_9197:
[----:B------:R-:W-:Y:S05]  /*10980*/  BSYNC B3 ;  /* 0x0000000000037941 */ /* 0x000fea0003800000 */
.L_x_9194:
[----:B------:R-:W-:-:S13]  /*10990*/  ISETP.NE.AND P0, PT, R21, RZ, PT ;  /* 0x000000ff1500720c */ /* 0x000fda0003f05270 */
[----:B-1----:R-:W-:-:S05]  /*109a0*/  @!P0 FADD.FTZ R22, -R22, -RZ ;  /* 0x800000ff16168221 */ /* 0x002fca0000010100 */
[----:B------:R-:W-:Y:S01]  /*109b0*/  MOV R21, R22 ;  /* 0x0000001600157202 */ /* 0x000fe20000000f00 */
[----:B------:R-:W-:Y:S06]  /*109c0*/  BRA `(.L_x_9209) ;  /* 0x0000000c006c7947 */ /* 0x000fec0003800000 */
.L_x_9172:
[----:B------:R-:W-:Y:S01]  /*109d0*/  FADD.FTZ R16, -R16, 6.1232342629258392722e-17 ;  /* 0x248d313210107421 */ /* 0x000fe20000010100 */
[----:B------:R-:W-:-:S03]  /*109e0*/  FADD.FTZ R21, -R17, -RZ ;  /* 0x800000ff11157221 */ /* 0x000fc60000010100 */
[----:B------:R-:W-:Y:S01]  /*109f0*/  FADD.FTZ R20, R16, 1.5707963705062866211 ;  /* 0x3fc90fdb10147421 */ /* 0x000fe20000010000 */
[----:B------:R-:W-:Y:S06]  /*10a00*/  BRA `(.L_x_9209) ;  /* 0x0000000c005c7947 */ /* 0x000fec0003800000 */
.L_x_9171:
[----:B------:R-:W-:Y:S01]  /*10a10*/  HFMA2.MMA R20, -RZ, RZ, 0, 0 ;  /* 0x00000000ff147435 */ /* 0x000fe200000001ff */
[----:B------:R-:W-:Y:S01]  /*10a20*/  FADD.FTZ R21, -R17, -RZ ;  /* 0x800000ff11157221 */ /* 0x000fe20000010100 */
[----:B------:R-:W-:Y:S09]  /*10a30*/  BRA `(.L_x_9209) ;  /* 0x0000000c00507947 */ /* 0x000ff20003800000 */
.L_x_9170:
        /* <DEDUP_REMOVED lines=24> */
.L_x_9214:
[----:B------:R-:W-:Y:S05]  /*10bc0*/  BSYNC B4 ;  /* 0x0000000000047941 */ /* 0x000fea0003800000 */
.L_x_9213:
        /* <DEDUP_REMOVED lines=18> */
.L_x_9216:
[----:B------:R-:W-:Y:S02]  /*10cf0*/  ISETP.GE.AND P0, PT, R16, RZ, PT ;  /* 0x000000ff1000720c */ /* 0x000fe40003f06270 */
[----:B------:R-:W-:-:S11]  /*10d00*/  MOV R3, 0x3fd774eb ;  /* 0x3fd774eb00037802 */ /* 0x000fd60000000f00 */
[----:B------:R-:W-:-:S04]  /*10d10*/  @P0 FFMA.FTZ R0, R3, 0.93318945169448852539, -R0 ;  /* 0x3f6ee58103000823 */ /* 0x000fc80000010800 */
[----:B------:R-:W-:-:S07]  /*10d20*/  @!P0 FFMA.FTZ R0, R3, 0.93318945169448852539, R0 ;  /* 0x3f6ee58103008823 */ /* 0x000fce0000010000 */
.L_x_9217:
[----:B------:R-:W-:Y:S05]  /*10d30*/  BSYNC B0 ;  /* 0x0000000000007941 */ /* 0x000fea0003800000 */
.L_x_9215:
        /* <DEDUP_REMOVED lines=13> */
.L_x_9212:
        /* <DEDUP_REMOVED lines=12> */
.L_x_9220:
[----:B------:R-:W-:Y:S05]  /*10ed0*/  BSYNC B4 ;  /* 0x0000000000047941 */ /* 0x000fea0003800000 */
.L_x_9219:
        /* <DEDUP_REMOVED lines=18> */
.L_x_9222:
[----:B------:R-:W-:Y:S02]  /*11000*/  ISETP.GE.AND P0, PT, R16, RZ, PT ;  /* 0x000000ff1000720c */ /* 0x000fe40003f06270 */
[----:B------:R-:W-:-:S11]  /*11010*/  MOV R3, 0x3fd774eb ;  /* 0x3fd774eb00037802 */ /* 0x000fd60000000f00 */
[----:B------:R-:W-:-:S04]  /*11020*/  @P0 FFMA.FTZ R0, R3, 0.93318945169448852539, -R0 ;  /* 0x3f6ee58103000823 */ /* 0x000fc80000010800 */
[----:B------:R-:W-:-:S07]  /*11030*/  @!P0 FFMA.FTZ R0, R3, 0.93318945169448852539, R0 ;  /* 0x3f6ee58103008823 */ /* 0x000fce0000010000 */
.L_x_9223:
[----:B------:R-:W-:Y:S05]  /*11040*/  BSYNC B0 ;  /* 0x0000000000007941 */ /* 0x000fea0003800000 */
.L_x_9221:
        /* <DEDUP_REMOVED lines=27> */
.L_x_9211:
        /* <DEDUP_REMOVED lines=33> */
.L_x_9225:
[----:B------:R-:W-:Y:S05]  /*11410*/  BSYNC B4 ;  /* 0x0000000000047941 */ /* 0x000fea0003800000 */
.L_x_9224:
        /* <DEDUP_REMOVED lines=18> */
.L_x_9227:
[----:B------:R-:W-:Y:S02]  /*11540*/  ISETP.GE.AND P0, PT, R16, RZ, PT ;  /* 0x000000ff1000720c */ /* 0x000fe40003f06270 */
[----:B------:R-:W-:-:S11]  /*11550*/  MOV R3, 0x3fd774eb ;  /* 0x3fd774eb00037802 */ /* 0x000fd60000000f00 */
[----:B------:R-:W-:-:S04]  /*11560*/  @P0 FFMA.FTZ R0, R3, 0.93318945169448852539, -R0 ;  /* 0x3f6ee58103000823 */ /* 0x000fc80000010800 */
[----:B------:R-:W-:-:S07]  /*11570*/  @!P0 FFMA.FTZ R0, R3, 0.93318945169448852539, R0 ;  /* 0x3f6ee58103008823 */ /* 0x000fce0000010000 */
.L_x_9228:
[----:B------:R-:W-:Y:S05]  /*11580*/  BSYNC B0 ;  /* 0x0000000000007941 */ /* 0x000fea0003800000 */
.L_x_9226:
        /* <DEDUP_REMOVED lines=10> */
.L_x_9218:
[----:B------:R-:W-:Y:S05]  /*11630*/  BSYNC B3 ;  /* 0x0000000000037941 */ /* 0x000fea0003800000 */
.L_x_9210:
[----:B------:R-:W-:Y:S01]  /*11640*/  ISETP.NE.AND P0, PT, R21, RZ, PT ;  /* 0x000000ff1500720c */ /* 0x000fe20003f05270 */
[----:B------:R-:W-:Y:S01]  /*11650*/  FADD.FTZ R21, R23, 0.69314718246459960938 ;  /* 0x3f31721817157421 */ /* 0x000fe20000010000 */
[----:B------:R-:W-:-:S11]  /*11660*/  FADD.FTZ R20, |R0|, -RZ ;  /* 0x800000ff00147221 */ /* 0x000fd60000010200 */
[----:B------:R-:W-:Y:S01]  /*11670*/  @!P0 FADD.FTZ R21, -R21, -RZ ;  /* 0x800000ff15158221 */ /* 0x000fe20000010100 */
[----:B------:R-:W-:Y:S06]  /*11680*/  BRA `(.L_x_9209) ;  /* 0x00000000003c7947 */ /* 0x000fec0003800000 */
.L_x_9169:
        /* <DEDUP_REMOVED lines=15> */
.L_x_9209:
[----:B------:R-:W-:Y:S05]  /*11780*/  BSYNC B2 ;  /* 0x0000000000027941 */ /* 0x000fea0003800000 */
.L_x_9168:
        /* <DEDUP_REMOVED lines=108> */
.L_x_9237:
        /* <DEDUP_REMOVED lines=10> */
.L_x_9239:
[----:B------:R-:W-:-:S04]  /*11ef0*/  FADD.FTZ R4, -R0, R5 ;  /* 0x0000000500047221 */ /* 0x000fc80000010100 */
[----:B------:R-:W-:-:S07]  /*11f00*/  FMUL.FTZ R4, R4, 0.5 ;  /* 0x3f00000004047820 */ /* 0x000fce0000410000 */
.L_x_9240:
[----:B------:R-:W-:Y:S05]  /*11f10*/  BSYNC B1 ;  /* 0x0000000000017941 */ /* 0x000fea0003800000 */
.L_x_9238:
        /* <DEDUP_REMOVED lines=11> */
.L_x_9242:
[----:B------:R-:W-:-:S04]  /*11fd0*/  FADD.FTZ R7, R6, -R7 ;  /* 0x8000000706077221 */ /* 0x000fc80000010000 */
[----:B------:R-:W-:-:S07]  /*11fe0*/  FMUL.FTZ R7, R7, 0.5 ;  /* 0x3f00000007077820 */ /* 0x000fce0000410000 */
.L_x_9243:
[----:B------:R-:W-:Y:S05]  /*11ff0*/  BSYNC B1 ;  /* 0x0000000000017941 */ /* 0x000fea0003800000 */
.L_x_9241:
        /* <DEDUP_REMOVED lines=35> */
.L_x_9236:
[----:B------:R0:W1:Y:S02]  /*12230*/  MUFU.SQRT R23, R17 ;  /* 0x0000001100177308 */ /* 0x0000640000002000 */
.L_x_9235:
[----:B------:R-:W-:Y:S05]  /*12240*/  BSYNC B0 ;  /* 0x0000000000007941 */ /* 0x000fea0003800000 */
.L_x_9234:
        /* <DEDUP_REMOVED lines=24> */
.L_x_9250:
[----:B------:R-:W-:-:S04]  /*123d0*/  FADD.FTZ R0, -R0, R5 ;  /* 0x0000000500007221 */ /* 0x000fc80000010100 */
[----:B------:R-:W-:-:S07]  /*123e0*/  FMUL.FTZ R0, R0, 0.5 ;  /* 0x3f00000000007820 */ /* 0x000fce0000410000 */
.L_x_9251:
[----:B------:R-:W-:Y:S05]  /*123f0*/  BSYNC B1 ;  /* 0x0000000000017941 */ /* 0x000fea0003800000 */
.L_x_9249:
        /* <DEDUP_REMOVED lines=10> */
.L_x_9253:
[----:B------:R-:W-:-:S04]  /*124a0*/  FADD.FTZ R3, -R3, R6 ;  /* 0x0000000603037221 */ /* 0x000fc80000010100 */
[----:B------:R-:W-:-:S07]  /*124b0*/  FMUL.FTZ R3, R3, 0.5 ;  /* 0x3f00000003037820 */ /* 0x000fce0000410000 */
.L_x_9254:
[----:B------:R-:W-:Y:S05]  /*124c0*/  BSYNC B1 ;  /* 0x0000000000017941 */ /* 0x000fea0003800000 */
.L_x_9252:
[----:B------:R-:W-:Y:S01]  /*124d0*/  FADD.FTZ R0, R3, R0 ;  /* 0x0000000003007221 */ /* 0x000fe20000010000 */
[----:B------:R-:W-:Y:S01]  /*124e0*/  FADD.FTZ R33, R22, R33 ;  /* 0x0000002116217221 */ /* 0x000fe20000010000 */
[----:B------:R-:W-:-:S03]  /*124f0*/  PLOP3.LUT P0, PT, PT, PT, PT, 0x80, 0x0 ;  /* 0x000000000000781c */ /* 0x000fc60003f0f070 */
[----:B------:R-:W-:-:S06]  /*12500*/  FMUL.FTZ R33, R33, R0 ;  /* 0x0000000021217220 */ /* 0x000fcc0000410000 */
[----:B------:R-:W4:Y:S01]  /*12510*/  MUFU.SQRT R33, R33 ;  /* 0x0000002100217308 */ /* 0x000f220000002000 */
[----:B------:R-:W-:Y:S05]  /*12520*/  BRA `(.L_x_9246) ;  /* 0x0000000000687947 */ /* 0x000fea0003800000 */
.L_x_9248:
        /* <DEDUP_REMOVED lines=15> */
.L_x_9247:
        /* <DEDUP_REMOVED lines=8> */
.L_x_9245:
[----:B------:R-:W-:Y:S01]  /*126a0*/  PLOP3.LUT P0, PT, PT, PT, PT, 0x80, 0x0 ;  /* 0x000000000000781c */ /* 0x000fe20003f0f070 */
[----:B------:R-:W-:Y:S01]  /*126b0*/  FMUL.FTZ R33, R33, 16777216 ;  /* 0x4b80000021217820 */ /* 0x000fe20000410000 */
[----:B------:R-:W-:-:S11]  /*126c0*/  FMUL.FTZ R22, R22, 16777216 ;  /* 0x4b80000016167820 */ /* 0x000fd60000410000 */
.L_x_9246:
[----:B------:R-:W-:Y:S05]  /*126d0*/  BSYNC B0 ;  /* 0x0000000000007941 */ /* 0x000fea0003800000 */
.L_x_9244:
        /* <DEDUP_REMOVED lines=33> */
.L_x_9257:
        /* <DEDUP_REMOVED lines=28> */
.L_x_9256:
        /* <DEDUP_REMOVED lines=20> */
.L_x_9261:
[----:B------:R-:W-:Y:S05]  /*12bf0*/  BSYNC B4 ;  /* 0x0000000000047941 */ /* 0x000fea0003800000 */
.L_x_9260:
        /* <DEDUP_REMOVED lines=18> */
.L_x_9263:
[----:B------:R-:W-:Y:S02]  /*12d20*/  ISETP.GE.AND P0, PT, R22, RZ, PT ;  /* 0x000000ff1600720c */ /* 0x000fe40003f06270 */
[----:B------:R-:W-:-:S11]  /*12d30*/  MOV R3, 0x3fd774eb ;  /* 0x3fd774eb00037802 */ /* 0x000fd60000000f00 */
[----:B------:R-:W-:-:S04]  /*12d40*/  @P0 FFMA.FTZ R0, R3, 0.93318945169448852539, -R0 ;  /* 0x3f6ee58103000823 */ /* 0x000fc80000010800 */
[----:B------:R-:W-:-:S07]  /*12d50*/  @!P0 FFMA.FTZ R0, R3, 0.93318945169448852539, R0 ;  /* 0x3f6ee58103008823 */ /* 0x000fce0000010000 */
.L_x_9264:
[----:B------:R-:W-:Y:S05]  /*12d60*/  BSYNC B0 ;  /* 0x0000000000007941 */ /* 0x000fea0003800000 */
.L_x_9262:
        /* <DEDUP_REMOVED lines=11> */
.L_x_9259:
        /* <DEDUP_REMOVED lines=17> */
.L_x_9266:
[----:B------:R-:W-:Y:S05]  /*12f30*/  BSYNC B4 ;  /* 0x0000000000047941 */ /* 0x000fea0003800000 */
.L_x_9265:
        /* <DEDUP_REMOVED lines=18> */
.L_x_9268:
[----:B------:R-:W-:Y:S02]  /*13060*/  ISETP.GE.AND P0, PT, R22, RZ, PT ;  /* 0x000000ff1600720c */ /* 0x000fe40003f06270 */
[----:B------:R-:W-:-:S11]  /*13070*/  MOV R3, 0x3fd774eb ;  /* 0x3fd774eb00037802 */ /* 0x000fd60000000f00 */
[----:B------:R-:W-:-:S04]  /*13080*/  @P0 FFMA.FTZ R0, R3, 0.93318945169448852539, -R0 ;  /* 0x3f6ee58103000823 */ /* 0x000fc80000010800 */
[----:B------:R-:W-:-:S07]  /*13090*/  @!P0 FFMA.FTZ R0, R3, 0.93318945169448852539, R0 ;  /* 0x3f6ee58103008823 */ /* 0x000fce0000010000 */
.L_x_9269:
[----:B------:R-:W-:Y:S05]  /*130a0*/  BSYNC B0 ;  /* 0x0000000000007941 */ /* 0x000fea0003800000 */
.L_x_9267:
        /* <DEDUP_REMOVED lines=10> */
.L_x_9258:
[----:B------:R-:W-:Y:S05]  /*13150*/  BSYNC B3 ;  /* 0x0000000000037941 */ /* 0x000fea0003800000 */
.L_x_9255:
[----:B------:R-:W-:-:S13]  /*13160*/  ISETP.NE.AND P0, PT, R16, RZ, PT ;  /* 0x000000ff1000720c */ /* 0x000fda0003f05270 */
[----:B-1----:R-:W-:Y:S01]  /*13170*/  @!P0 FADD.FTZ R23, -R23, -RZ ;  /* 0x800000ff17178221 */ /* 0x002fe20000010100 */
[----:B------:R-:W-:Y:S06]  /*13180*/  BRA `(.L_x_9270) ;  /* 0x0000000c006c7947 */ /* 0x000fec0003800000 */
.L_x_9233:
[----:B------:R-:W-:Y:S01]  /*13190*/  FADD.FTZ R18, -R18, 6.1232342629258392722e-17 ;  /* 0x248d313212127421 */ /* 0x000fe20000010100 */
[----:B0-----:R-:W-:-:S03]  /*131a0*/  FADD.FTZ R23, -R19, -RZ ;  /* 0x800000ff13177221 */ /* 0x001fc60000010100 */
[----:B------:R-:W-:Y:S01]  /*131b0*/  FADD.FTZ R22, R18, 1.5707963705062866211 ;  /* 0x3fc90fdb12167421 */ /* 0x000fe20000010000 */
[----:B------:R-:W-:Y:S06]  /*131c0*/  BRA `(.L_x_9270) ;  /* 0x0000000c005c7947 */ /* 0x000fec0003800000 */
.L_x_9232:
[----:B0-----:R-:W-:Y:S01]  /*131d0*/  FADD.FTZ R23, -R19, -RZ ;  /* 0x800000ff13177221 */ /* 0x001fe20000010100 */
[----:B------:R-:W-:Y:S01]  /*131e0*/  MOV R22, RZ ;  /* 0x000000ff00167202 */ /* 0x000fe20000000f00 */
[----:B------:R-:W-:Y:S06]  /*131f0*/  BRA `(.L_x_9270) ;  /* 0x0000000c00507947 */ /* 0x000fec0003800000 */
.L_x_9231:
        /* <DEDUP_REMOVED lines=24> */
.L_x_9275:
[----:B------:R-:W-:Y:S05]  /*13380*/  BSYNC B4 ;  /* 0x0000000000047941 */ /* 0x000fea0003800000 */
.L_x_9274:
        /* <DEDUP_REMOVED lines=18> */
.L_x_9277:
[----:B------:R-:W-:Y:S02]  /*134b0*/  ISETP.GE.AND P0, PT, R18, RZ, PT ;  /* 0x000000ff1200720c */ /* 0x000fe40003f06270 */
[----:B------:R-:W-:-:S11]  /*134c0*/  MOV R3, 0x3fd774eb ;  /* 0x3fd774eb00037802 */ /* 0x000fd60000000f00 */
[----:B------:R-:W-:-:S04]  /*134d0*/  @P0 FFMA.FTZ R0, R3, 0.93318945169448852539, -R0 ;  /* 0x3f6ee58103000823 */ /* 0x000fc80000010800 */
[----:B------:R-:W-:-:S07]  /*134e0*/  @!P0 FFMA.FTZ R0, R3, 0.93318945169448852539, R0 ;  /* 0x3f6ee58103008823 */ /* 0x000fce0000010000 */
.L_x_9278:
[----:B------:R-:W-:Y:S05]  /*134f0*/  BSYNC B0 ;  /* 0x0000000000007941 */ /* 0x000fea0003800000 */
.L_x_9276:
        /* <DEDUP_REMOVED lines=13> */
.L_x_9273:
        /* <DEDUP_REMOVED lines=12> */
.L_x_9281:
[----:B------:R-:W-:Y:S05]  /*13690*/  BSYNC B4 ;  /* 0x0000000000047941 */ /* 0x000fea0003800000 */
.L_x_9280:
        /* <DEDUP_REMOVED lines=18> */
.L_x_9283:
[----:B------:R-:W-:Y:S02]  /*137c0*/  ISETP.GE.AND P0, PT, R18, RZ, PT ;  /* 0x000000ff1200720c */ /* 0x000fe40003f06270 */
[----:B------:R-:W-:-:S11]  /*137d0*/  MOV R3, 0x3fd774eb ;  /* 0x3fd774eb00037802 */ /* 0x000fd60000000f00 */
[----:B------:R-:W-:-:S04]  /*137e0*/  @P0 FFMA.FTZ R0, R3, 0.93318945169448852539, -R0 ;  /* 0x3f6ee58103000823 */ /* 0x000fc80000010800 */
[----:B------:R-:W-:-:S07]  /*137f0*/  @!P0 FFMA.FTZ R0, R3, 0.93318945169448852539, R0 ;  /* 0x3f6ee58103008823 */ /* 0x000fce0000010000 */
.L_x_9284:
[----:B------:R-:W-:Y:S05]  /*13800*/  BSYNC B0 ;  /* 0x0000000000007941 */ /* 0x000fea0003800000 */
.L_x_9282:
        /* <DEDUP_REMOVED lines=27> */
.L_x_9272:
        /* <DEDUP_REMOVED lines=33> */
.L_x_9286:
[----:B------:R-:W-:Y:S05]  /*13bd0*/  BSYNC B4 ;  /* 0x0000000000047941 */ /* 0x000fea0003800000 */
.L_x_9285:
        /* <DEDUP_REMOVED lines=18> */
.L_x_9288:
[----:B------:R-:W-:Y:S02]  /*13d00*/  ISETP.GE.AND P0, PT, R18, RZ, PT ;  /* 0x000000ff1200720c */ /* 0x000fe40003f06270 */
[----:B------:R-:W-:-:S11]  /*13d10*/  MOV R3, 0x3fd774eb ;  /* 0x3fd774eb00037802 */ /* 0x000fd60000000f00 */
[----:B------:R-:W-:-:S04]  /*13d20*/  @P0 FFMA.FTZ R0, R3, 0.93318945169448852539, -R0 ;  /* 0x3f6ee58103000823 */ /* 0x000fc80000010800 */
[----:B------:R-:W-:-:S07]  /*13d30*/  @!P0 FFMA.FTZ R0, R3, 0.93318945169448852539, R0 ;  /* 0x3f6ee58103008823 */ /* 0x000fce0000010000 */
.L_x_9289:
[----:B------:R-:W-:Y:S05]  /*13d40*/  BSYNC B0 ;  /* 0x0000000000007941 */ /* 0x000fea0003800000 */
.L_x_9287:
        /* <DEDUP_REMOVED lines=10> */
.L_x_9279:
[----:B------:R-:W-:Y:S05]  /*13df0*/  BSYNC B3 ;  /* 0x0000000000037941 */ /* 0x000fea0003800000 */
.L_x_9271:
[----:B------:R-:W-:Y:S01]  /*13e00*/  ISETP.NE.AND P0, PT, R16, RZ, PT ;  /* 0x000000ff1000720c */ /* 0x000fe20003f05270 */
[----:B------:R-:W-:Y:S01]  /*13e10*/  FADD.FTZ R23, R32, 0.69314718246459960938 ;  /* 0x3f31721820177421 */ /* 0x000fe20000010000 */
[----:B------:R-:W-:-:S11]  /*13e20*/  FADD.FTZ R22, |R0|, -RZ ;  /* 0x800000ff00167221 */ /* 0x000fd60000010200 */
[----:B------:R-:W-:Y:S01]  /*13e30*/  @!P0 FADD.FTZ R23, -R23, -RZ ;  /* 0x800000ff17178221 */ /* 0x000fe20000010100 */
[----:B------:R-:W-:Y:S06]  /*13e40*/  BRA `(.L_x_9270) ;  /* 0x00000000003c7947 */ /* 0x000fec0003800000 */
.L_x_9230:
        /* <DEDUP_REMOVED lines=15> */
.L_x_9270:
[----:B------:R-:W-:Y:S05]  /*13f40*/  BSYNC B2 ;  /* 0x0000000000027941 */ /* 0x000fea0003800000 */
.L_x_9229:
[----:B--23--:R-:W1:Y:S02]  /*13f50*/  LDC.64 R4, c[0x0][0x218] ;  /* 0x00008600ff047b82 */ /* 0x00ce640000000a00 */
[----:B-1----:R-:W-:-:S04]  /*13f60*/  IMAD.WIDE.U32 R2, R2, 0x8, R4 ;  /* 0x0000000802027825 */ /* 0x002fc800078e0004 */
[----:B------:R-:W-:-:S05]  /*13f70*/  IMAD.WIDE R2, R31, 0x10, R2 ;  /* 0x000000101f027825 */ /* 0x000fca00078e0202 */
[----:B------:R-:W-:Y:S04]  /*13f80*/  STG.E.128 desc[UR4][R2.64], R12 ;  /* 0x0000000c02007986 */ /* 0x000fe8000c101d04 */
[----:B------:R-:W-:Y:S04]  /*13f90*/  STG.E.128 desc[UR4][R2.64+0x800], R8 ;  /* 0x0008000802007986 */ /* 0x000fe8000c101d04 */
[----:B------:R-:W-:Y:S04]  /*13fa0*/  STG.E.128 desc[UR4][R2.64+0x1000], R24 ;  /* 0x0010001802007986 */ /* 0x000fe8000c101d04 */
[----:B------:R-:W-:Y:S01]  /*13fb0*/  STG.E.128 desc[UR4][R2.64+0x1800], R20 ;  /* 0x0018001402007986 */ /* 0x000fe2000c101d04 */
[----:B------:R-:W-:Y:S05]  /*13fc0*/  EXIT ;  /* 0x000000000000794d */ /* 0x000fea0003800000 */
.L_x_8801:
[----:B------:R-:W0:Y:S01]  /*13fd0*/  S2R R0, SR_TID.X ;  /* 0x0000000000007919 */ /* 0x000e220000002100 */
[----:B------:R-:W-:Y:S02]  /*13fe0*/  CS2R R16, SRZ ;  /* 0x0000000000107805 */ /* 0x000fe4000001ff00 */
[----:B0-----:R-:W-:-:S13]  /*13ff0*/  ISETP.GE.AND P0, PT, R0, R31, PT ;  /* 0x0000001f0000720c */ /* 0x001fda0003f06270 */
[----:B------:R-:W-:Y:S01]  /*14000*/  @!P0 IADD3 R3, R2, R0, RZ ;  /* 0x0000000002038210 */ /* 0x000fe20007ffe0ff */
[----:B------:R-:W0:Y:S01]  /*14010*/  @!P0 LDC.64 R12, c[0x0][0x220] ;  /* 0x00008800ff0c8b82 */ /* 0x000e220000000a00 */
[----:B------:R-:W-:-:S04]  /*14020*/  @!P0 IADD3 R0, R0, 0x80, RZ ;  /* 0x0000008000008810 */ /* 0x000fc80007ffe0ff */
[----:B------:R-:W-:-:S13]  /*14030*/  ISETP.GE.AND P6, PT, R0, R31, PT ;  /* 0x0000001f0000720c */ /* 0x000fda0003fc6270 */
[----:B------:R-:W-:Y:S01]  /*14040*/  @!P6 IADD3 R7, R2, R0, RZ ;  /* 0x000000000207e210 */ /* 0x000fe20007ffe0ff */
[----:B------:R-:W1:Y:S01]  /*14050*/  @!P6 LDC.64 R4, c[0x0][0x220] ;  /* 0x00008800ff04eb82 */ /* 0x000e620000000a00 */
[----:B------:R-:W-:-:S04]  /*14060*/  @!P6 IADD3 R0, R0, 0x80, RZ ;  /* 0x000000800000e810 */ /* 0x000fc80007ffe0ff */
[----:B------:R-:W-:-:S13]  /*14070*/  ISETP.GE.AND P5, PT, R0, R31, PT ;  /* 0x0000001f0000720c */ /* 0x000fda0003fa6270 */
[----:B------:R-:W-:Y:S01]  /*14080*/  @!P5 IADD3 R19, R2, R0, RZ ;  /* 0x000000000213d210 */ /* 0x000fe20007ffe0ff */
[----:B------:R-:W2:Y:S01]  /*14090*/  @!P5 LDC.64 R28, c[0x0][0x220] ;  /* 0x00008800ff1cdb82 */ /* 0x000ea20000000a00 */
[----:B------:R-:W-:-:S04]  /*140a0*/  @!P5 IADD3 R0, R0, 0x80, RZ ;  /* 0x000000800000d810 */ /* 0x000fc80007ffe0ff */
[----:B------:R-:W-:Y:S01]  /*140b0*/  ISETP.GE.AND P4, PT, R0, R31, PT ;  /* 0x0000001f0000720c */ /* 0x000fe20003f86270 */
[----:B-1----:R-:W-:-:S05]  /*140c0*/  @!P6 IMAD.WIDE.U32 R4, R7, 0x8, R4 ;  /* 0x000000080704e825 */ /* 0x002fca00078e0004 */
[----:B------:R1:W5:Y:S07]  /*140d0*/  @!P6 LDG.E.64 R16, desc[UR4][R4.64] ;  /* 0x000000040410e981 */ /* 0x00036e000c1e1b00 */
[----:B------:R-:W-:Y:S01]  /*140e0*/  @!P4 IADD3 R21, R2, R0, RZ ;  /* 0x000000000215c210 */ /* 0x000fe20007ffe0ff */
[----:B------:R-:W1:Y:S01]  /*140f0*/  @!P4 LDC.64 R14, c[0x0][0x220] ;  /* 0x00008800ff0ecb82 */ /* 0x000e620000000a00 */
[----:B------:R-:W-:-:S04]  /*14100*/  @!P4 IADD3 R0, R0, 0x80, RZ ;  /* 0x000000800000c810 */ /* 0x000fc80007ffe0ff */
[----:B------:R-:W-:-:S13]  /*14110*/  ISETP.GE.AND P3, PT, R0, R31, PT ;  /* 0x0000001f0000720c */ /* 0x000fda0003f66270 */
[----:B------:R-:W-:Y:S01]  /*14120*/  @!P3 IADD3 R23, R2, R0, RZ ;  /* 0x000000000217b210 */ /* 0x000fe20007ffe0ff */
[----:B------:R-:W3:Y:S01]  /*14130*/  @!P3 LDC.64 R26, c[0x0][0x220] ;  /* 0x00008800ff1abb82 */ /* 0x000ee20000000a00 */
[----:B------:R-:W-:-:S04]  /*14140*/  @!P3 IADD3 R0, R0, 0x80, RZ ;  /* 0x000000800000b810 */ /* 0x000fc80007ffe0ff */
[----:B------:R-:W-:-:S13]  /*14150*/  ISETP.GE.AND P2, PT, R0, R31, PT ;  /* 0x0000001f0000720c */ /* 0x000fda0003f46270 */
[----:B------:R-:W-:Y:S01]  /*14160*/  @!P2 IADD3 R33, R2, R0, RZ ;  /* 0x000000000221a210 */ /* 0x000fe20007ffe0ff */
[----:B------:R-:W4:Y:S01]  /*14170*/  @!P2 LDC.64 R10, c[0x0][0x220] ;  /* 0x00008800ff0aab82 */ /* 0x000f220000000a00 */
[----:B------:R-:W-:-:S04]  /*14180*/  @!P2 IADD3 R0, R0, 0x80, RZ ;  /* 0x000000800000a810 */ /* 0x000fc80007ffe0ff */
[----:B------:R-:W-:-:S13]  /*14190*/  ISETP.GE.AND P1, PT, R0, R31, PT ;  /* 0x0000001f0000720c */ /* 0x000fda0003f26270 */
[----:B------:R-:W-:Y:S01]  /*141a0*/  @!P1 IADD3 R35, R2, R0, RZ ;  /* 0x0000000002239210 */ /* 0x000fe20007ffe0ff */
[----:B------:R-:W4:Y:S01]  /*141b0*/  @!P1 LDC.64 R8, c[0x0][0x220] ;  /* 0x00008800ff089b82 */ /* 0x000f220000000a00 */
[----:B------:R-:W-:-:S04]  /*141c0*/  @!P1 IADD3 R0, R0, 0x80, RZ ;  /* 0x0000008000009810 */ /* 0x000fc80007ffe0ff */
[----:B------:R-:W-:-:S13]  /*141d0*/  ISETP.GE.AND P6, PT, R0, R31, PT ;  /* 0x0000001f0000720c */ /* 0x000fda0003fc6270 */
[----:B------:R-:W4:Y:S01]  /*141e0*/  @!P6 LDC.64 R6, c[0x0][0x220] ;  /* 0x00008800ff06eb82 */ /* 0x000f220000000a00 */
[----:B0-----:R-:W-:Y:S01]  /*141f0*/  @!P0 IMAD.WIDE.U32 R12, R3, 0x8, R12 ;  /* 0x00000008030c8825 */ /* 0x001fe200078e000c */
[----:B------:R-:W-:Y:S02]  /*14200*/  @!P6 IADD3 R3, R2, R0, RZ ;  /* 0x000000000203e210 */ /* 0x000fe40007ffe0ff */
[----:B------:R-:W-:Y:S01]  /*14210*/  CS2R R24, SRZ ;  /* 0x0000000000187805 */ /* 0x000fe2000001ff00 */
[----:B--2---:R-:W-:Y:S01]  /*14220*/  @!P5 IMAD.WIDE.U32 R28, R19, 0x8, R28 ;  /* 0x00000008131cd825 */ /* 0x004fe200078e001c */
[----:B------:R-:W-:-:S03]  /*14230*/  CS2R R18, SRZ ;  /* 0x0000000000127805 */ /* 0x000fc6000001ff00 */
[----:B-1----:R-:W-:Y:S01]  /*14240*/  @!P4 IMAD.WIDE.U32 R4, R21, 0x8, R14 ;  /* 0x000000081504c825 */ /* 0x002fe200078e000e */
[----:B------:R-:W-:Y:S02]  /*14250*/  CS2R R20, SRZ ;  /* 0x0000000000147805 */ /* 0x000fe4000001ff00 */
[----:B------:R-:W5:Y:S01]  /*14260*/  @!P5 LDG.E.64 R18, desc[UR4][R28.64] ;  /* 0x000000041c12d981 */ /* 0x000f62000c1e1b00 */
[----:B---3--:R-:W-:Y:S01]  /*14270*/  @!P3 IMAD.WIDE.U32 R26, R23, 0x8, R26 ;  /* 0x00000008171ab825 */ /* 0x008fe200078e001a */
[----:B------:R-:W-:Y:S02]  /*14280*/  CS2R R22, SRZ ;  /* 0x0000000000167805 */ /* 0x000fe4000001ff00 */
[----:B------:R-:W5:Y:S01]  /*14290*/  @!P4 LDG.E.64 R20, desc[UR4][R4.64] ;  /* 0x000000040414c981 */ /* 0x000f62000c1e1b00 */
[----:B----4-:R-:W-:Y:S01]  /*142a0*/  @!P2 IMAD.WIDE.U32 R32, R33, 0x8, R10 ;  /* 0x000000082120a825 */ /* 0x010fe200078e000a */
[----:B------:R-:W-:Y:S02]  /*142b0*/  CS2R R10, SRZ ;  /* 0x00000000000a7805 */ /* 0x000fe4000001ff00 */
[----:B------:R-:W5:Y:S01]  /*142c0*/  @!P3 LDG.E.64 R22, desc[UR4][R26.64] ;  /* 0x000000041a16b981 */ /* 0x000f62000c1e1b00 */
[----:B------:R-:W-:Y:S01]  /*142d0*/  @!P1 IMAD.WIDE.U32 R34, R35, 0x8, R8 ;  /* 0x0000000823229825 */ /* 0x000fe200078e0008 */
[----:B------:R-:W-:-:S02]  /*142e0*/  CS2R R8, SRZ ;  /* 0x0000000000087805 */ /* 0x000fc4000001ff00 */
[----:B------:R-:W5:Y:S01]  /*142f0*/  @!P2 LDG.E.64 R24, desc[UR4][R32.64] ;  /* 0x000000042018a981 */ /* 0x000f62000c1e1b00 */
[----:B------:R-:W-:-:S03]  /*14300*/  @!P6 IMAD.WIDE.U32 R6, R3, 0x8, R6 ;  /* 0x000000080306e825 */ /* 0x000fc600078e0006 */
[----:B------:R-:W5:Y:S04]  /*14310*/  @!P1 LDG.E.64 R8, desc[UR4][R34.64] ;  /* 0x0000000422089981 */ /* 0x000f68000c1e1b00 */
[----:B------:R-:W5:Y:S01]  /*14320*/  @!P6 LDG.E.64 R10, desc[UR4][R6.64] ;  /* 0x00000004060ae981 */ /* 0x000f62000c1e1b00 */
[----:B------:R-:W-:Y:S01]  /*14330*/  CS2R R14, SRZ ;  /* 0x00000000000e7805 */ /* 0x000fe2000001ff00 */
[----:B------:R-:W-:Y:S05]  /*14340*/  BSSY B2, `(.L_x_9290) ;  /* 0x0000288000027945 */ /* 0x000fea0003800000 */
[----:B------:R0:W5:Y:S02]  /*14350*/  @!P0 LDG.E.64 R14, desc[UR4][R12.64] ;  /* 0x000000040c0e8981 */ /* 0x000164000c1e1b00 */
[----:B0-----:R-:W-:Y:S01]  /*14360*/  CS2R R12, SRZ ;  /* 0x00000000000c7805 */ /* 0x001fe2000001ff00 */
[----:B------:R-:W-:Y:S06]  /*14370*/  @P0 BRA `(.L_x_9291) ;  /* 0x0000002800100947 */ /* 0x000fec0003800000 */
[----:B-----5:R-:W-:Y:S02]  /*14380*/  FSETP.GTU.FTZ.AND P0, PT, |R14|, +INF , PT ;  /* 0x7f8000000e00780b */ /* 0x020fe40003f1c200 */
[----:B------:R-:W-:-:S04]  /*14390*/  FSETP.GTU.FTZ.AND P1, PT, |R15|, +INF , PT ;  /* 0x7f8000000f00780b */ /* 0x000fc80003f3c200 */
[----:B------:R-:W-:-:S13]  /*143a0*/  PLOP3.LUT P0, PT, P0, P1, PT, 0xa8, 0x0 ;  /* 0x000000000000781c */ /* 0x000fda0000703570 */
[----:B------:R-:W-:Y:S05]  /*143b0*/  @P0 BRA `(.L_x_9292) ;  /* 0x0000002400c40947 */ /* 0x000fea0003800000 */
[C---:B------:R-:W-:Y:S01]  /*143c0*/  FSETP.GT.FTZ.AND P0, PT, |R14|.reuse, 8388608, PT ;  /* 0x4b0000000e00780b */ /* 0x040fe20003f14200 */
[----:B------:R-:W-:Y:S01]  /*143d0*/  FADD.FTZ R12, |R14|, -RZ ;  /* 0x800000ff0e0c7221 */ /* 0x000fe20000010200 */
[C---:B------:R-:W-:Y:S01]  /*143e0*/  FSETP.GT.FTZ.AND P1, PT, |R15|.reuse, 8388608, PT ;  /* 0x4b0000000f00780b */ /* 0x040fe20003f34200 */
[----:B------:R-:W-:-:S03]  /*143f0*/  FADD.FTZ R29, |R15|, -RZ ;  /* 0x800000ff0f1d7221 */ /* 0x000fc60000010200 */
[----:B------:R-:W-:-:S13]  /*14400*/  PLOP3.LUT P0, PT, P0, P1, PT, 0xa8, 0x0 ;  /* 0x000000000000781c */ /* 0x000fda0000703570 */
[----:B------:R-:W-:Y:S05]  /*14410*/  @P0 BRA `(.L_x_9293) ;  /* 0x0000001800900947 */ /* 0x000fea0003800000 */
[----:B------:R-:W-:Y:S02]  /*14420*/  FSETP.NEU.FTZ.AND P1, PT, R14, 1, PT ;  /* 0x3f8000000e00780b */ /* 0x000fe40003f3d000 */
[----:B------:R-:W-:-:S13]  /*14430*/  FSETP.NEU.FTZ.AND P0, PT, R15, RZ, PT ;  /* 0x000000ff0f00720b */ /* 0x000fda0003f1d000 */
[----:B------:R-:W-:Y:S05]  /*14440*/  @!P0 BRA !P1, `(.L_x_9294) ;  /* 0x0000001800788947 */ /* 0x000fea0004800000 */
[----:B------:R-:W-:Y:S02]  /*14450*/  FSETP.GEU.FTZ.AND P0, PT, |R15|, 0.00021143197955098003149, PT ;  /* 0x395db3d70f00780b */ /* 0x000fe40003f1e200 */
[----:B------:R-:W-:-:S13]  /*14460*/  FSETP.GEU.FTZ.AND P1, PT, |R14|, 0.00021143197955098003149, PT ;  /* 0x395db3d70e00780b */ /* 0x000fda0003f3e200 */
[----:B------:R-:W-:Y:S05]  /*14470*/  @!P0 BRA !P1, `(.L_x_9295) ;  /* 0x00000018005c8947 */ /* 0x000fea0004800000 */
[C---:B------:R-:W-:Y:S01]  /*14480*/  FADD.FTZ R0, |R14|.reuse, 1 ;  /* 0x3f8000000e007421 */ /* 0x040fe20000010200 */
[----:B------:R-:W-:Y:S01]  /*14490*/  FADD.FTZ R6, |R29|, -RZ ;  /* 0x800000ff1d067221 */ /* 0x000fe20000010200 */
[----:B------:R-:W-:Y:S01]  /*144a0*/  FADD.FTZ R3, |R14|, -1 ;  /* 0xbf8000000e037421 */ /* 0x000fe20000010200 */
        /* <DEDUP_REMOVED lines=41> */
[----:B------:R-:W-:Y:S02]  /*14740*/  FSETP.NEU.FTZ.AND P1, PT, |R14|, 1, PT ;  /* 0x3f8000000e00780b */ /* 0x000fe40003f3d200 */
[----:B------:R-:W-:-:S13]  /*14750*/  FSETP.GEU.FTZ.AND P0, PT, |R15|, 1.1102230246251565404e-16, PT ;  /* 0x250000000f00780b */ /* 0x000fda0003f1e200 */
[----:B------:R-:W-:Y:S05]  /*14760*/  @!P0 BRA !P1, `(.L_x_9298) ;  /* 0x0000000400a48947 */ /* 0x000fea0004800000 */
[----:B------:R-:W-:-:S05]  /*14770*/  FMUL.FTZ R6, |R3|, 1.1920928955078125e-07 ;  /* 0x3400000003067820 */ /* 0x000fca0000410200 */
[----:B------:R-:W-:-:S13]  /*14780*/  FSETP.GTU.FTZ.AND P0, PT, R6, |R15|, PT ;  /* 0x4000000f0600720b */ /* 0x000fda0003f1c000 */
[----:B------:R-:W-:Y:S05]  /*14790*/  @!P0 BRA `(.L_x_9299) ;  /* 0x0000000000a08947 */ /* 0x000fea0003800000 */
[----:B------:R-:W-:-:S13]  /*147a0*/  FSETP.GEU.FTZ.AND P0, PT, |R14|, 1, PT ;  /* 0x3f8000000e00780b */ /* 0x000fda0003f1e200 */
        /* <DEDUP_REMOVED lines=39> */
.L_x_9299:
        /* <DEDUP_REMOVED lines=10> */
.L_x_9301:
[----:B------:R-:W-:-:S04]  /*14ac0*/  FADD.FTZ R6, -R0, R5 ;  /* 0x0000000500067221 */ /* 0x000fc80000010100 */
[----:B------:R-:W-:-:S07]  /*14ad0*/  FMUL.FTZ R6, R6, 0.5 ;  /* 0x3f00000006067820 */ /* 0x000fce0000410000 */
.L_x_9302:
[----:B------:R-:W-:Y:S05]  /*14ae0*/  BSYNC B1 ;  /* 0x0000000000017941 */ /* 0x000fea0003800000 */
.L_x_9300:
        /* <DEDUP_REMOVED lines=11> */
.L_x_9304:
[----:B------:R-:W-:-:S04]  /*14ba0*/  FADD.FTZ R13, R4, -R13 ;  /* 0x8000000d040d7221 */ /* 0x000fc80000010000 */
[----:B------:R-:W-:-:S07]  /*14bb0*/  FMUL.FTZ R13, R13, 0.5 ;  /* 0x3f0000000d0d7820 */ /* 0x000fce0000410000 */
.L_x_9305:
[----:B------:R-:W-:Y:S05]  /*14bc0*/  BSYNC B1 ;  /* 0x0000000000017941 */ /* 0x000fea0003800000 */
.L_x_9303:
        /* <DEDUP_REMOVED lines=35> */
.L_x_9298:
[----:B------:R0:W1:Y:S02]  /*14e00*/  MUFU.SQRT R13, R29 ;  /* 0x0000001d000d7308 */ /* 0x0000640000002000 */
.L_x_9297:
[----:B------:R-:W-:Y:S05]  /*14e10*/  BSYNC B0 ;  /* 0x0000000000007941 */ /* 0x000fea0003800000 */
.L_x_9296:
[----:B------:R-:W-:Y:S01]  /*14e20*/  FSETP.GEU.FTZ.AND P0, PT, |R14|, 4.336808689942017736e-19, PT ;  /* 0x210000000e00780b */ /* 0x000fe20003f1e200 */
[----:B------:R-:W-:-:S12]  /*14e30*/  BSSY B0, `(.L_x_9306) ;  /* 0x0000047000007945 */ /* 0x000fd80003800000 */
[----:B------:R-:W-:Y:S05]  /*14e40*/  @!P0 BRA `(.L_x_9307) ;  /* 0x0000000400088947 */ /* 0x000fea0003800000 */
[----:B------:R-:W2:Y:S01]  /*14e50*/  MUFU.RCP R27, R7 ;  /* 0x00000007001b7308 */ /* 0x000ea20000001000 */
[----:B------:R-:W-:Y:S01]  /*14e60*/  PLOP3.LUT P0, PT, PT, PT, PT, 0x8, 0x0 ;  /* 0x000000000000781c */ /* 0x000fe20003f0e170 */
[----:B--2---:R-:W-:-:S05]  /*14e70*/  FMUL.FTZ R6, R27, |R14| ;  /* 0x4000000e1b067220 */ /* 0x004fca0000410000 */
[----:B------:R-:W-:-:S13]  /*14e80*/  FSETP.GT.FTZ.AND P1, PT, R6, 0.64170002937316894531, PT ;  /* 0x3f2446740600780b */ /* 0x000fda0003f34000 */
[----:B------:R-:W-:Y:S05]  /*14e90*/  @!P1 BRA `(.L_x_9308) ;  /* 0x0000000400009947 */ /* 0x000fea0003800000 */
[----:B------:R-:W-:Y:S02]  /*14ea0*/  FSETP.NEU.FTZ.AND P1, PT, |R14|, 1, PT ;  /* 0x3f8000000e00780b */ /* 0x000fe40003f3d200 */
        /* <DEDUP_REMOVED lines=15> */
.L_x_9312:
[----:B------:R-:W-:-:S04]  /*14fa0*/  FADD.FTZ R0, -R0, R5 ;  /* 0x0000000500007221 */ /* 0x000fc80000010100 */
[----:B------:R-:W-:-:S07]  /*14fb0*/  FMUL.FTZ R0, R0, 0.5 ;  /* 0x3f00000000007820 */ /* 0x000fce0000410000 */
.L_x_9313:
[----:B------:R-:W-:Y:S05]  /*14fc0*/  BSYNC B1 ;  /* 0x0000000000017941 */ /* 0x000fea0003800000 */
.L_x_9311:
        /* <DEDUP_REMOVED lines=10> */
.L_x_9315:
[----:B------:R-:W-:-:S04]  /*15070*/  FADD.FTZ R3, -R3, R4 ;  /* 0x0000000403037221 */ /* 0x000fc80000010100 */
[----:B------:R-:W-:-:S07]  /*15080*/  FMUL.FTZ R3, R3, 0.5 ;  /* 0x3f00000003037820 */ /* 0x000fce0000410000 */
.L_x_9316:
[----:B------:R-:W-:Y:S05]  /*15090*/  BSYNC B1 ;  /* 0x0000000000017941 */ /* 0x000fea0003800000 */
.L_x_9314:
[----:B------:R-:W-:Y:S01]  /*150a0*/  FADD.FTZ R0, R3, R0 ;  /* 0x0000000003007221 */ /* 0x000fe20000010000 */
[----:B------:R-:W-:Y:S01]  /*150b0*/  FADD.FTZ R7, R7, |R14| ;  /* 0x4000000e07077221 */ /* 0x000fe20000010000 */
[----:B------:R-:W-:-:S03]  /*150c0*/  PLOP3.LUT P0, PT, PT, PT, PT, 0x80, 0x0 ;  /* 0x000000000000781c */ /* 0x000fc60003f0f070 */
[----:B------:R-:W-:-:S04]  /*150d0*/  FMUL.FTZ R0, R7, R0 ;  /* 0x0000000007007220 */ /* 0x000fc80000410000 */
[----:B------:R4:W2:Y:S01]  /*150e0*/  MUFU.SQRT R26, R0 ;  /* 0x00000000001a7308 */ /* 0x0008a20000002000 */
[----:B------:R-:W-:Y:S05]  /*150f0*/  BRA `(.L_x_9308) ;  /* 0x0000000000687947 */ /* 0x000fea0003800000 */
.L_x_9310:
[----:B------:R-:W-:-:S13]  /*15100*/  FSETP.GT.FTZ.AND P1, PT, |R14|, 1, PT ;  /* 0x3f8000000e00780b */ /* 0x000fda0003f34200 */
[----:B------:R-:W-:Y:S01]  /*15110*/  @!P1 FADD.FTZ R5, -R12, 1 ;  /* 0x3f8000000c059421 */ /* 0x000fe20000010100 */
[----:B------:R-:W-:-:S03]  /*15120*/  @!P1 PLOP3.LUT P0, PT, PT, PT, PT, 0x80, 0x0 ;  /* 0x000000000000981c */ /* 0x000fc60003f0f070 */
[----:B------:R-:W-:-:S04]  /*15130*/  @!P1 FMUL.FTZ R5, R0, R5 ;  /* 0x0000000500059220 */ /* 0x000fc80000410000 */
[----:B------:R2:W3:Y:S01]  /*15140*/  @!P1 MUFU.SQRT R26, R5 ;  /* 0x00000005001a9308 */ /* 0x0004e20000002000 */
[----:B------:R-:W-:Y:S05]  /*15150*/  @!P1 BRA `(.L_x_9308) ;  /* 0x0000000000509947 */ /* 0x000fea0003800000 */
[----:B------:R-:W-:Y:S01]  /*15160*/  FMUL.FTZ R0, R0, R3 ;  /* 0x0000000300007220 */ /* 0x000fe20000410000 */
[----:B------:R-:W-:Y:S01]  /*15170*/  FMUL.FTZ R3, |R15|, 2.81474976710656000000e+14 ;  /* 0x578000000f037820 */ /* 0x000fe20000410200 */
[----:B------:R-:W-:Y:S01]  /*15180*/  PLOP3.LUT P0, PT, PT, PT, PT, 0x80, 0x0 ;  /* 0x000000000000781c */ /* 0x000fe20003f0f070 */
[----:B------:R-:W-:Y:S02]  /*15190*/  FMUL.FTZ R12, |R14|, 2.81474976710656000000e+14 ;  /* 0x578000000e0c7820 */ /* 0x000fe40000410200 */
[----:B------:R-:W-:Y:S01]  /*151a0*/  FMUL.FTZ R3, R3, |R14| ;  /* 0x4000000e03037220 */ /* 0x000fe20000410000 */
[----:B------:R-:W3:Y:S08]  /*151b0*/  MUFU.SQRT R0, R0 ;  /* 0x0000000000007308 */ /* 0x000ef00000002000 */
[----:B---3--:R-:W3:Y:S02]  /*151c0*/  MUFU.RCP R26, R0 ;  /* 0x00000000001a7308 */ /* 0x008ee40000001000 */
[----:B---3--:R-:W-:Y:S01]  /*151d0*/  FMUL.FTZ R26, R3, R26 ;  /* 0x0000001a031a7220 */ /* 0x008fe20000410000 */
[----:B------:R-:W-:Y:S06]  /*151e0*/  BRA `(.L_x_9308) ;  /* 0x00000000002c7947 */ /* 0x000fec0003800000 */
.L_x_9309:
        /* <DEDUP_REMOVED lines=8> */
.L_x_9307:
[----:B------:R-:W-:Y:S01]  /*15270*/  PLOP3.LUT P0, PT, PT, PT, PT, 0x80, 0x0 ;  /* 0x000000000000781c */ /* 0x000fe20003f0f070 */
[----:B------:R-:W-:Y:S01]  /*15280*/  FMUL.FTZ R26, R7, 16777216 ;  /* 0x4b800000071a7820 */ /* 0x000fe20000410000 */
[----:B------:R-:W-:-:S11]  /*15290*/  FMUL.FTZ R12, |R14|, 16777216 ;  /* 0x4b8000000e0c7820 */ /* 0x000fd60000410200 */
.L_x_9308:
[----:B------:R-:W-:Y:S05]  /*152a0*/  BSYNC B0 ;  /* 0x0000000000007941 */ /* 0x000fea0003800000 */
.L_x_9306:
[----:B------:R-:W-:Y:S04]  /*152b0*/  BSSY B3, `(.L_x_9317) ;  /* 0x00000af000037945 */ /* 0x000fe80003800000 */
[----:B------:R-:W-:Y:S05]  /*152c0*/  @P0 BRA `(.L_x_9318) ;  /* 0x0000000000ec0947 */ /* 0x000fea0003800000 */
[----:B------:R-:W-:-:S13]  /*152d0*/  ISETP.GT.AND P0, PT, R14, -0x1, PT ;  /* 0xffffffff0e00780c */ /* 0x000fda0003f04270 */
[----:B------:R-:W-:Y:S05]  /*152e0*/  @P0 BRA `(.L_x_9319) ;  /* 0x0000000000740947 */ /* 0x000fea0003800000 */
[----:B------:R-:W-:Y:S01]  /*152f0*/  HFMA2.MMA R4, -RZ, RZ, 1.75, 0 ;  /* 0x3f000000ff047435 */ /* 0x000fe200000001ff */
[----:B----4-:R-:W-:-:S04]  /*15300*/  FADD.FTZ R0, -R6, -RZ ;  /* 0x800000ff06007221 */ /* 0x010fc80000010100 */
        /* <DEDUP_REMOVED lines=27> */
.L_x_9319:
[----:B----4-:R-:W-:Y:S01]  /*154c0*/  MOV R0, 0x3f000000 ;  /* 0x3f00000000007802 */ /* 0x010fe20000000f00 */
[C---:B------:R-:W-:Y:S01]  /*154d0*/  FADD.FTZ R3, |R6|.reuse, -RZ ;  /* 0x800000ff06037221 */ /* 0x040fe20000010200 */
[C---:B------:R-:W-:Y:S02]  /*154e0*/  FSETP.GT.FTZ.AND P0, PT, |R6|.reuse, 0.56000000238418579102, PT ;  /* 0x3f0f5c290600780b */ /* 0x040fe40003f14200 */
[----:B------:R-:W-:Y:S01]  /*154f0*/  FSETP.NEU.FTZ.AND P1, PT, |R6|, 1, PT ;  /* 0x3f8000000600780b */ /* 0x000fe20003f3d200 */
[----:B------:R-:W-:-:S04]  /*15500*/  FFMA.FTZ R0, -R3, R0, 0.5 ;  /* 0x3f00000003007423 */ /* 0x000fc80000010100 */
[----:B--2---:R-:W2:Y:S02]  /*15510*/  MUFU.RSQ R5, R0 ;  /* 0x0000000000057308 */ /* 0x004ea40000001400 */
[----:B--2---:R-:W-:Y:S01]  /*15520*/  FMUL.FTZ R4, R0, R5 ;  /* 0x0000000500047220 */ /* 0x004fe20000410000 */
        /* <DEDUP_REMOVED lines=21> */
.L_x_9318:
[----:B------:R-:W-:-:S13]  /*15680*/  ISETP.GT.AND P0, PT, R14, -0x1, PT ;  /* 0xffffffff0e00780c */ /* 0x000fda0003f04270 */
[----:B------:R-:W-:Y:S05]  /*15690*/  @P0 BRA `(.L_x_9321) ;  /* 0x0000000000e80947 */ /* 0x000fea0003800000 */
[----:B------:R-:W-:Y:S01]  /*156a0*/  FADD.FTZ R3, -R12, -RZ ;  /* 0x800000ff0c037221 */ /* 0x000fe20000010100 */
[C---:B--234-:R-:W-:Y:S01]  /*156b0*/  FADD.FTZ R0, |R26|.reuse, -RZ ;  /* 0x800000ff1a007221 */ /* 0x05cfe20000010200 */
[----:B------:R-:W-:Y:S02]  /*156c0*/  BSSY B4, `(.L_x_9322) ;  /* 0x0000010000047945 */ /* 0x000fe40003800000 */
[----:B0-----:R-:W-:Y:S01]  /*156d0*/  FADD.FTZ R29, |R3|, -RZ ;  /* 0x800000ff031d7221 */ /* 0x001fe20000010200 */
[----:B------:R-:W-:-:S04]  /*156e0*/  FSETP.GT.FTZ.AND P6, PT, |R26|, |R3|, PT ;  /* 0x400000031a00720b */ /* 0x000fc80003fd4200 */
        /* <DEDUP_REMOVED lines=12> */
[----:B-1----:R-:W-:Y:S05]  /*157b0*/  CALL.REL.NOINC `($__internal_11_$__cuda_sm3x_div_rn_ftz_f32_slowpath) ;  /* 0x00000130004c7944 */ /* 0x002fea0003c00000 */
.L_x_9323:
[----:B------:R-:W-:Y:S05]  /*157c0*/  BSYNC B4 ;  /* 0x0000000000047941 */ /* 0x000fea0003800000 */
.L_x_9322:
        /* <DEDUP_REMOVED lines=13> */
[----:B------:R-:W-:-:S05]  /*158a0*/  FADD.FTZ R3, -R12, -RZ ;  /* 0x800000ff0c037221 */ /* 0x000fca0000010100 */
[----:B------:R-:W-:-:S13]  /*158b0*/  ISETP.GT.AND P0, PT, R3, -0x1, PT ;  /* 0xffffffff0300780c */ /* 0x000fda0003f04270 */
[----:B------:R-:W-:Y:S05]  /*158c0*/  @P0 BRA `(.L_x_9326) ;  /* 0x0000000000200947 */ /* 0x000fea0003800000 */
[----:B------:R-:W-:-:S05]  /*158d0*/  MOV R5, 0x3fd774eb ;  /* 0x3fd774eb00057802 */ /* 0x000fca0000000f00 */
[----:B------:R-:W-:Y:S01]  /*158e0*/  FFMA.FTZ R0, R5, 1.8663789033889770508, -R0 ;  /* 0x3feee58105007823 */ /* 0x000fe20000010800 */
[----:B------:R-:W-:Y:S06]  /*158f0*/  BRA `(.L_x_9326) ;  /* 0x0000000000147947 */ /* 0x000fec0003800000 */
.L_x_9325:
[----:B------:R-:W-:Y:S01]  /*15900*/  FADD.FTZ R3, -R12, -RZ ;  /* 0x800000ff0c037221 */ /* 0x000fe20000010100 */
[----:B------:R-:W-:-:S04]  /*15910*/  MOV R5, 0x3fd774eb ;  /* 0x3fd774eb00057802 */ /* 0x000fc80000000f00 */
[----:B------:R-:W-:-:S13]  /*15920*/  ISETP.GE.AND P0, PT, R3, RZ, PT ;  /* 0x000000ff0300720c */ /* 0x000fda0003f06270 */
[----:B------:R-:W-:-:S04]  /*15930*/  @P0 FFMA.FTZ R0, R5, 0.93318945169448852539, -R0 ;  /* 0x3f6ee58105000823 */ /* 0x000fc80000010800 */
[----:B------:R-:W-:-:S07]  /*15940*/  @!P0 FFMA.FTZ R0, R5, 0.93318945169448852539, R0 ;  /* 0x3f6ee58105008823 */ /* 0x000fce0000010000 */
.L_x_9326:
[----:B------:R-:W-:Y:S05]  /*15950*/  BSYNC B0 ;  /* 0x0000000000007941 */ /* 0x000fea0003800000 */
.L_x_9324:
[C---:B------:R-:W-:Y:S01]  /*15960*/  FSETP.GT.FTZ.AND P0, PT, |R26|.reuse, |R3|, PT ;  /* 0x400000031a00720b */ /* 0x040fe20003f14200 */
[----:B------:R-:W-:Y:S01]  /*15970*/  FADD.FTZ R4, |R26|, -RZ ;  /* 0x800000ff1a047221 */ /* 0x000fe20000010200 */
[C---:B------:R-:W-:Y:S01]  /*15980*/  ISETP.GE.AND P2, PT, R3.reuse, RZ, PT ;  /* 0x000000ff0300720c */ /* 0x040fe20003f46270 */
[----:B------:R-:W-:-:S10]  /*15990*/  FADD.FTZ R12, |R3|, |R26| ;  /* 0x4000001a030c7221 */ /* 0x000fd40000010200 */
[C---:B------:R-:W-:Y:S01]  /*159a0*/  @!P0 FADD.FTZ R4, |R3|.reuse, -RZ ;  /* 0x800000ff03048221 */ /* 0x040fe20000010200 */
[----:B------:R-:W-:-:S04]  /*159b0*/  FSETP.NEU.FTZ.AND P0, PT, |R3|, |R26|, PT ;  /* 0x4000001a0300720b */ /* 0x000fc80003f1d200 */
[----:B------:R-:W-:Y:S01]  /*159c0*/  FSETP.NEU.FTZ.AND P1, PT, R4, RZ, PT ;  /* 0x000000ff0400720b */ /* 0x000fe20003f3d000 */
[----:B------:R-:W-:-:S10]  /*159d0*/  HFMA2.MMA R4, -RZ, RZ, 2.04296875, -15.78125 ;  /* 0x4016cbe4ff047435 */ /* 0x000fd400000001ff */
[----:B------:R-:W-:Y:S02]  /*159e0*/  @!P0 FSEL R0, R4, 0.78539818525314331055, !P2 ;  /* 0x3f490fdb04008808 */ /* 0x000fe40005000000 */
[----:B------:R-:W-:Y:S02]  /*159f0*/  @!P1 FSEL R0, RZ, 3.1415927410125732422, P2 ;  /* 0x40490fdbff009808 */ /* 0x000fe40001000000 */
[----:B------:R-:W-:Y:S02]  /*15a00*/  FSETP.GTU.FTZ.AND P0, PT, |R12|, +INF , PT ;  /* 0x7f8000000c00780b */ /* 0x000fe40003f1c200 */
[----:B------:R-:W-:-:S04]  /*15a10*/  LOP3.LUT R3, R0, 0x80000000, R26, 0xb8, !PT ;  /* 0x8000000000037812 */ /* 0x000fc800078eb81a */
[----:B------:R-:W-:Y:S01]  /*15a20*/  FSEL R12, R12, R3, P0 ;  /* 0x000000030c0c7208 */ /* 0x000fe20000000000 */
[----:B------:R-:W-:Y:S06]  /*15a30*/  BRA `(.L_x_9320) ;  /* 0x0000000000d87947 */ /* 0x000fec0003800000 */
.L_x_9321:
[----:B0-----:R-:W-:Y:S01]  /*15a40*/  FADD.FTZ R29, |R12|, -RZ ;  /* 0x800000ff0c1d7221 */ /* 0x001fe20000010200 */
[C---:B--23--:R-:W-:Y:S01]  /*15a50*/  FADD.FTZ R4, |R26|.reuse, -RZ ;  /* 0x800000ff1a047221 */ /* 0x04cfe20000010200 */
[----:B------:R-:W-:Y:S01]  /*15a60*/  FSETP.GT.FTZ.AND P6, PT, |R26|, |R12|, PT ;  /* 0x4000000c1a00720b */ /* 0x000fe20003fd4200 */
[----:B------:R-:W-:Y:S03]  /*15a70*/  BSSY B4, `(.L_x_9327) ;  /* 0x000000e000047945 */ /* 0x000fe60003800000 */
        /* <DEDUP_REMOVED lines=13> */
.L_x_9328:
[----:B------:R-:W-:Y:S05]  /*15b50*/  BSYNC B4 ;  /* 0x0000000000047941 */ /* 0x000fea0003800000 */
.L_x_9327:
        /* <DEDUP_REMOVED lines=18> */
.L_x_9330:
[----:B------:R-:W-:Y:S02]  /*15c80*/  ISETP.GE.AND P0, PT, R12, RZ, PT ;  /* 0x000000ff0c00720c */ /* 0x000fe40003f06270 */
[----:B------:R-:W-:-:S11]  /*15c90*/  MOV R3, 0x3fd774eb ;  /* 0x3fd774eb00037802 */ /* 0x000fd60000000f00 */
[----:B------:R-:W-:-:S04]  /*15ca0*/  @P0 FFMA.FTZ R0, R3, 0.93318945169448852539, -R0 ;  /* 0x3f6ee58103000823 */ /* 0x000fc80000010800 */
[----:B------:R-:W-:-:S07]  /*15cb0*/  @!P0 FFMA.FTZ R0, R3, 0.93318945169448852539, R0 ;  /* 0x3f6ee58103008823 */ /* 0x000fce0000010000 */
.L_x_9331:
[----:B------:R-:W-:Y:S05]  /*15cc0*/  BSYNC B0 ;  /* 0x0000000000007941 */ /* 0x000fea0003800000 */
.L_x_9329:
[----:B------:R-:W-:Y:S01]  /*15cd0*/  FSETP.GT.FTZ.AND P0, PT, |R26|, |R12|, PT ;  /* 0x4000000c1a00720b */ /* 0x000fe20003f14200 */
[C---:B------:R-:W-:Y:S01]  /*15ce0*/  FADD.FTZ R3, |R12|.reuse, -RZ ;  /* 0x800000ff0c037221 */ /* 0x040fe20000010200 */
[----:B------:R-:W-:-:S11]  /*15cf0*/  ISETP.GE.AND P2, PT, R12, RZ, PT ;  /* 0x000000ff0c00720c */ /* 0x000fd60003f46270 */
[----:B------:R-:W-:Y:S01]  /*15d00*/  @P0 FADD.FTZ R3, |R26|, -RZ ;  /* 0x800000ff1a030221 */ /* 0x000fe20000010200 */
[C---:B------:R-:W-:Y:S01]  /*15d10*/  FSETP.NEU.FTZ.AND P0, PT, |R12|.reuse, |R26|, PT ;  /* 0x4000001a0c00720b */ /* 0x040fe20003f1d200 */
[----:B------:R-:W-:-:S03]  /*15d20*/  FADD.FTZ R12, |R12|, |R26| ;  /* 0x4000001a0c0c7221 */ /* 0x000fc60000010200 */
[----:B------:R-:W-:Y:S01]  /*15d30*/  FSETP.NEU.FTZ.AND P1, PT, R3, RZ, PT ;  /* 0x000000ff0300720b */ /* 0x000fe20003f3d000 */
[----:B------:R-:W-:-:S10]  /*15d40*/  HFMA2.MMA R3, -RZ, RZ, 2.04296875, -15.78125 ;  /* 0x4016cbe4ff037435 */ /* 0x000fd400000001ff */
[----:B------:R-:W-:Y:S02]  /*15d50*/  @!P0 FSEL R0, R3, 0.78539818525314331055, !P2 ;  /* 0x3f490fdb03008808 */ /* 0x000fe40005000000 */
[----:B------:R-:W-:Y:S02]  /*15d60*/  @!P1 FSEL R0, RZ, 3.1415927410125732422, P2 ;  /* 0x40490fdbff009808 */ /* 0x000fe40001000000 */
[----:B------:R-:W-:Y:S02]  /*15d70*/  FSETP.GTU.FTZ.AND P0, PT, |R12|, +INF , PT ;  /* 0x7f8000000c00780b */ /* 0x000fe40003f1c200 */
[----:B------:R-:W-:-:S04]  /*15d80*/  LOP3.LUT R3, R0, 0x80000000, R26, 0xb8, !PT ;  /* 0x8000000000037812 */ /* 0x000fc800078eb81a */
[----:B------:R-:W-:-:S07]  /*15d90*/  FSEL R12, R12, R3, P0 ;  /* 0x000000030c0c7208 */ /* 0x000fce0000000000 */
.L_x_9320:
[----:B------:R-:W-:Y:S05]  /*15da0*/  BSYNC B3 ;  /* 0x0000000000037941 */ /* 0x000fea0003800000 */
.L_x_9317:
[----:B------:R-:W-:-:S04]  /*15db0*/  SHF.R.U32.HI R15, RZ, 0x1f, R15 ;  /* 0x0000001fff0f7819 */ /* 0x000fc8000001160f */
[----:B------:R-:W-:-:S13]  /*15dc0*/  ISETP.NE.AND P0, PT, R15, RZ, PT ;  /* 0x000000ff0f00720c */ /* 0x000fda0003f05270 */
[----:B-1----:R-:W-:Y:S01]  /*15dd0*/  @!P0 FADD.FTZ R13, -R13, -RZ ;  /* 0x800000ff0d0d8221 */ /* 0x002fe20000010100 */
[----:B------:R-:W-:Y:S06]  /*15de0*/  BRA `(.L_x_9291) ;  /* 0x0000000c00747947 */ /* 0x000fec0003800000 */
.L_x_9295:
[----:B------:R-:W-:Y:S01]  /*15df0*/  FADD.FTZ R12, -R14, 6.1232342629258392722e-17 ;  /* 0x248d31320e0c7421 */ /* 0x000fe20000010100 */
[----:B------:R-:W-:-:S03]  /*15e00*/  FADD.FTZ R13, -R15, -RZ ;  /* 0x800000ff0f0d7221 */ /* 0x000fc60000010100 */
[----:B------:R-:W-:Y:S01]  /*15e10*/  FADD.FTZ R12, R12, 1.5707963705062866211 ;  /* 0x3fc90fdb0c0c7421 */ /* 0x000fe20000010000 */
[----:B------:R-:W-:Y:S06]  /*15e20*/  BRA `(.L_x_9291) ;  /* 0x0000000c00647947 */ /* 0x000fec0003800000 */
.L_x_9294:
[----:B------:R-:W-:Y:S01]  /*15e30*/  FADD.FTZ R13, -R15, -RZ ;  /* 0x800000ff0f0d7221 */ /* 0x000fe20000010100 */
[----:B------:R-:W-:Y:S01]  /*15e40*/  MOV R12, RZ ;  /* 0x000000ff000c7202 */ /* 0x000fe20000000f00 */
[----:B------:R-:W-:Y:S06]  /*15e50*/  BRA `(.L_x_9291) ;  /* 0x0000000c00587947 */ /* 0x000fec0003800000 */
.L_x_9293:
[----:B------:R-:W-:Y:S01]  /*15e60*/  FSETP.GEU.FTZ.AND P6, PT, |R14|, |R15|, PT ;  /* 0x4000000f0e00720b */ /* 0x000fe20003fde200 */
        /* <DEDUP_REMOVED lines=22> */
[----:B------:R-:W-:Y:S05]  /*15fd0*/  CALL.REL.NOINC `($__internal_11_$__cuda_sm3x_div_rn_ftz_f32_slowpath) ;  /* 0x0000012800447944 */ /* 0x000fea0003c00000 */
.L_x_9336:
[----:B------:R-:W-:Y:S05]  /*15fe0*/  BSYNC B4 ;  /* 0x0000000000047941 */ /* 0x000fea0003800000 */
.L_x_9335:
        /* <DEDUP_REMOVED lines=18> */
.L_x_9338:
[----:B------:R-:W-:Y:S02]  /*16110*/  ISETP.GE.AND P0, PT, R14, RZ, PT ;  /* 0x000000ff0e00720c */ /* 0x000fe40003f06270 */
[----:B------:R-:W-:-:S11]  /*16120*/  MOV R3, 0x3fd774eb ;  /* 0x3fd774eb00037802 */ /* 0x000fd60000000f00 */
[----:B------:R-:W-:-:S04]  /*16130*/  @P0 FFMA.FTZ R0, R3, 0.93318945169448852539, -R0 ;  /* 0x3f6ee58103000823 */ /* 0x000fc80000010800 */
[----:B------:R-:W-:-:S07]  /*16140*/  @!P0 FFMA.FTZ R0, R3, 0.93318945169448852539, R0 ;  /* 0x3f6ee58103008823 */ /* 0x000fce0000010000 */
.L_x_9339:
[----:B------:R-:W-:Y:S05]  /*16150*/  BSYNC B0 ;  /* 0x0000000000007941 */ /* 0x000fea0003800000 */
.L_x_9337:
[C---:B------:R-:W-:Y:S01]  /*16160*/  FSETP.NEU.FTZ.AND P0, PT, |R14|.reuse, |R15|, PT ;  /* 0x4000000f0e00720b */ /* 0x040fe20003f1d200 */
[----:B------:R-:W-:Y:S01]  /*16170*/  HFMA2.MMA R3, -RZ, RZ, 2.04296875, -15.78125 ;  /* 0x4016cbe4ff037435 */ /* 0x000fe200000001ff */
[----:B------:R-:W-:Y:S01]  /*16180*/  FSETP.NEU.FTZ.AND P1, PT, R13, RZ, PT ;  /* 0x000000ff0d00720b */ /* 0x000fe20003f3d000 */
[----:B------:R-:W0:Y:S01]  /*16190*/  MUFU.LG2 R12, R12 ;  /* 0x0000000c000c7308 */ /* 0x000e220000000c00 */
[C---:B------:R-:W-:Y:S01]  /*161a0*/  ISETP.GE.AND P2, PT, R14.reuse, RZ, PT ;  /* 0x000000ff0e00720c */ /* 0x040fe20003f46270 */
[----:B------:R-:W-:-:S08]  /*161b0*/  FADD.FTZ R14, |R14|, |R15| ;  /* 0x4000000f0e0e7221 */ /* 0x000fd00000010200 */
[----:B------:R-:W-:Y:S02]  /*161c0*/  @!P0 FSEL R0, R3, 0.78539818525314331055, !P2 ;  /* 0x3f490fdb03008808 */ /* 0x000fe40005000000 */
[----:B------:R-:W-:Y:S02]  /*161d0*/  @!P1 FSEL R0, RZ, 3.1415927410125732422, P2 ;  /* 0x40490fdbff009808 */ /* 0x000fe40001000000 */
[----:B------:R-:W-:Y:S02]  /*161e0*/  FSETP.GTU.FTZ.AND P0, PT, |R14|, +INF , PT ;  /* 0x7f8000000e00780b */ /* 0x000fe40003f1c200 */
[----:B------:R-:W-:Y:S01]  /*161f0*/  LOP3.LUT R3, R0, 0x80000000, R15, 0xb8, !PT ;  /* 0x8000000000037812 */ /* 0x000fe200078eb80f */
[----:B0-----:R-:W-:-:S03]  /*16200*/  FMUL.FTZ.D2 R26, R12, 0.69314718246459960938 ;  /* 0x3f3172180c1a7820 */ /* 0x001fc60000310000 */
[----:B------:R-:W-:Y:S01]  /*16210*/  FSEL R0, R14, R3, P0 ;  /* 0x000000030e007208 */ /* 0x000fe20000000000 */
[----:B------:R-:W-:Y:S06]  /*16220*/  BRA `(.L_x_9340) ;  /* 0x00000008000c7947 */ /* 0x000fec0003800000 */
.L_x_9334:
        /* <DEDUP_REMOVED lines=12> */
.L_x_9342:
[----:B------:R-:W-:Y:S05]  /*162f0*/  BSYNC B4 ;  /* 0x0000000000047941 */ /* 0x000fea0003800000 */
.L_x_9341:
        /* <DEDUP_REMOVED lines=18> */
.L_x_9344:
[----:B------:R-:W-:Y:S02]  /*16420*/  ISETP.GE.AND P0, PT, R14, RZ, PT ;  /* 0x000000ff0e00720c */ /* 0x000fe40003f06270 */
[----:B------:R-:W-:-:S11]  /*16430*/  MOV R3, 0x3fd774eb ;  /* 0x3fd774eb00037802 */ /* 0x000fd60000000f00 */
[----:B------:R-:W-:-:S04]  /*16440*/  @P0 FFMA.FTZ R0, R3, 0.93318945169448852539, -R0 ;  /* 0x3f6ee58103000823 */ /* 0x000fc80000010800 */
[----:B------:R-:W-:-:S07]  /*16450*/  @!P0 FFMA.FTZ R0, R3, 0.93318945169448852539, R0 ;  /* 0x3f6ee58103008823 */ /* 0x000fce0000010000 */
.L_x_9345:
[----:B------:R-:W-:Y:S05]  /*16460*/  BSYNC B0 ;  /* 0x0000000000007941 */ /* 0x000fea0003800000 */
.L_x_9343:
[----:B------:R-:W-:Y:S01]  /*16470*/  FADD.FTZ R5, |R15|, -RZ ;  /* 0x800000ff0f057221 */ /* 0x000fe20000010200 */
[----:B------:R-:W-:Y:S02]  /*16480*/  FSETP.NEU.FTZ.AND P1, PT, |R14|, |R15|, PT ;  /* 0x4000000f0e00720b */ /* 0x000fe40003f3d200 */
[----:B------:R-:W-:Y:S02]  /*16490*/  FSETP.NEU.FTZ.AND P2, PT, R13, RZ, PT ;  /* 0x000000ff0d00720b */ /* 0x000fe40003f5d000 */
[CC--:B------:R-:W-:Y:S02]  /*164a0*/  VIMNMX R3, R12.reuse, R5.reuse, !PT ;  /* 0x000000050c037248 */ /* 0x0c0fe40007fe0100 */
[----:B------:R-:W-:Y:S02]  /*164b0*/  VIMNMX R12, R12, R5, PT ;  /* 0x000000050c0c7248 */ /* 0x000fe40003fe0100 */
[----:B------:R-:W-:Y:S02]  /*164c0*/  LOP3.LUT R4, R3, 0xfe000000, RZ, 0xc0, !PT ;  /* 0xfe00000003047812 */ /* 0x000fe400078ec0ff */
[----:B------:R-:W-:-:S02]  /*164d0*/  FSETP.NEU.FTZ.AND P0, PT, R12, RZ, PT ;  /* 0x000000ff0c00720b */ /* 0x000fc40003f1d000 */
[C---:B------:R-:W-:Y:S02]  /*164e0*/  IADD3 R5, -R4.reuse, 0x7e800000, RZ ;  /* 0x7e80000004057810 */ /* 0x040fe40007ffe1ff */
[----:B------:R-:W-:-:S03]  /*164f0*/  LOP3.LUT R4, R4, 0x800000, RZ, 0xfc, !PT ;  /* 0x0080000004047812 */ /* 0x000fc600078efcff */
[-C--:B------:R-:W-:Y:S01]  /*16500*/  FMUL.FTZ R6, R12, R5.reuse ;  /* 0x000000050c067220 */ /* 0x080fe20000410000 */
[----:B------:R-:W-:-:S03]  /*16510*/  FMUL.FTZ R5, R3, R5 ;  /* 0x0000000503057220 */ /* 0x000fc60000410000 */
[----:B------:R-:W-:-:S04]  /*16520*/  FMUL.FTZ R6, R6, R6 ;  /* 0x0000000606067220 */ /* 0x000fc80000410000 */
[----:B------:R-:W-:-:S04]  /*16530*/  FFMA.FTZ R6, R5, R5, R6 ;  /* 0x0000000505067223 */ /* 0x000fc80000010006 */
[----:B------:R-:W0:Y:S02]  /*16540*/  MUFU.SQRT R5, R6 ;  /* 0x0000000600057308 */ /* 0x000e240000002000 */
[----:B0-----:R-:W-:Y:S01]  /*16550*/  @P0 FMUL.FTZ R3, R4, R5 ;  /* 0x0000000504030220 */ /* 0x001fe20000410000 */
[----:B------:R-:W-:Y:S01]  /*16560*/  FSETP.NEU.FTZ.AND P0, PT, R12, +INF , PT ;  /* 0x7f8000000c00780b */ /* 0x000fe20003f1d000 */
[----:B------:R-:W-:Y:S01]  /*16570*/  HFMA2.MMA R4, -RZ, RZ, 2.04296875, -15.78125 ;  /* 0x4016cbe4ff047435 */ /* 0x000fe200000001ff */
[C---:B------:R-:W-:Y:S02]  /*16580*/  FADD.FTZ R5, |R14|.reuse, |R15| ;  /* 0x4000000f0e057221 */ /* 0x040fe40000010200 */
        /* <DEDUP_REMOVED lines=10> */
.L_x_9333:
        /* <DEDUP_REMOVED lines=32> */
[----:B------:R-:W-:Y:S05]  /*16830*/  CALL.REL.NOINC `($__internal_11_$__cuda_sm3x_div_rn_ftz_f32_slowpath) ;  /* 0x00000120002c7944 */ /* 0x000fea0003c00000 */
.L_x_9347:
[----:B------:R-:W-:Y:S05]  /*16840*/  BSYNC B4 ;  /* 0x0000000000047941 */ /* 0x000fea0003800000 */
.L_x_9346:
        /* <DEDUP_REMOVED lines=18> */
.L_x_9349:
[----:B------:R-:W-:Y:S02]  /*16970*/  ISETP.GE.AND P0, PT, R14, RZ, PT ;  /* 0x000000ff0e00720c */ /* 0x000fe40003f06270 */
[----:B------:R-:W-:-:S11]  /*16980*/  MOV R3, 0x3fd774eb ;  /* 0x3fd774eb00037802 */ /* 0x000fd60000000f00 */
[----:B------:R-:W-:-:S04]  /*16990*/  @P0 FFMA.FTZ R0, R3, 0.93318945169448852539, -R0 ;  /* 0x3f6ee58103000823 */ /* 0x000fc80000010800 */
[----:B------:R-:W-:-:S07]  /*169a0*/  @!P0 FFMA.FTZ R0, R3, 0.93318945169448852539, R0 ;  /* 0x3f6ee58103008823 */ /* 0x000fce0000010000 */
.L_x_9350:
[----:B------:R-:W-:Y:S05]  /*169b0*/  BSYNC B0 ;  /* 0x0000000000007941 */ /* 0x000fea0003800000 */
.L_x_9348:
        /* <DEDUP_REMOVED lines=10> */
.L_x_9340:
[----:B------:R-:W-:Y:S05]  /*16a60*/  BSYNC B3 ;  /* 0x0000000000037941 */ /* 0x000fea0003800000 */
.L_x_9332:
[----:B------:R-:W-:Y:S01]  /*16a70*/  SHF.R.U32.HI R15, RZ, 0x1f, R15 ;  /* 0x0000001fff0f7819 */ /* 0x000fe2000001160f */
[----:B------:R-:W-:Y:S01]  /*16a80*/  FADD.FTZ R13, R26, 0.69314718246459960938 ;  /* 0x3f3172181a0d7421 */ /* 0x000fe20000010000 */
[----:B------:R-:W-:Y:S02]  /*16a90*/  FADD.FTZ R12, |R0|, -RZ ;  /* 0x800000ff000c7221 */ /* 0x000fe40000010200 */
[----:B------:R-:W-:-:S13]  /*16aa0*/  ISETP.NE.AND P0, PT, R15, RZ, PT ;  /* 0x000000ff0f00720c */ /* 0x000fda0003f05270 */
[----:B------:R-:W-:Y:S01]  /*16ab0*/  @!P0 FADD.FTZ R13, -R13, -RZ ;  /* 0x800000ff0d0d8221 */ /* 0x000fe20000010100 */
[----:B------:R-:W-:Y:S06]  /*16ac0*/  BRA `(.L_x_9291) ;  /* 0x00000000003c7947 */ /* 0x000fec0003800000 */
.L_x_9292:
[----:B------:R-:W-:-:S13]  /*16ad0*/  FSETP.NEU.FTZ.AND P0, PT, |R14|, +INF , PT ;  /* 0x7f8000000e00780b */ /* 0x000fda0003f1d200 */
        /* <DEDUP_REMOVED lines=14> */
.L_x_9291:
[----:B------:R-:W-:Y:S05]  /*16bc0*/  BSYNC B2 ;  /* 0x0000000000027941 */ /* 0x000fea0003800000 */
.L_x_9290:
[----:B------:R-:W1:Y:S01]  /*16bd0*/  S2R R0, SR_TID.X ;  /* 0x0000000000007919 */ /* 0x000e620000002100 */
[----:B------:R-:W-:Y:S01]  /*16be0*/  BSSY B2, `(.L_x_9351) ;  /* 0x0000288000027945 */ /* 0x000fe20003800000 */
[----:B-----5:R-:W-:Y:S02]  /*16bf0*/  CS2R R14, SRZ ;  /* 0x00000000000e7805 */ /* 0x020fe4000001ff00 */
[----:B-1----:R-:W-:-:S04]  /*16c00*/  IADD3 R0, R0, 0x80, RZ ;  /* 0x0000008000007810 */ /* 0x002fc80007ffe0ff */
[----:B------:R-:W-:-:S13]  /*16c10*/  ISETP.GE.AND P0, PT, R0, R31, PT ;  /* 0x0000001f0000720c */ /* 0x000fda0003f06270 */
[----:B------:R-:W-:Y:S05]  /*16c20*/  @P0 BRA `(.L_x_9352) ;  /* 0x00000028000c0947 */ /* 0x000fea0003800000 */
[----:B------:R-:W-:Y:S02]  /*16c30*/  FSETP.GTU.FTZ.AND P0, PT, |R16|, +INF , PT ;  /* 0x7f8000001000780b */ /* 0x000fe40003f1c200 */
        /* <DEDUP_REMOVED lines=15> */
[----:B------:R-:W-:Y:S01]  /*16d30*/  FADD.FTZ R0, |R16|, 1 ;  /* 0x3f80000010007421 */ /* 0x000fe20000010200 */
[----:B------:R-:W-:Y:S01]  /*16d40*/  FADD.FTZ R6, |R14|, -RZ ;  /* 0x800000ff0e067221 */ /* 0x000fe20000010200 */
[----:B------:R-:W-:Y:S01]  /*16d50*/  FADD.FTZ R3, |R16|, -1 ;  /* 0xbf80000010037421 */ /* 0x000fe20000010200 */
[----:B------:R-:W-:Y:S01]  /*16d60*/  BSSY B0, `(.L_x_9357) ;  /* 0x0000096000007945 */ /* 0x000fe20003800000 */
[----:B------:R-:W-:Y:S02]  /*16d70*/  FADD.FTZ R5, |R0|, -RZ ;  /* 0x800000ff00057221 */ /* 0x000fe40000010200 */
[----:B0-----:R-:W-:-:S03]  /*16d80*/  FADD.FTZ R29, |R3|, -RZ ;  /* 0x800000ff031d7221 */ /* 0x001fc60000010200 */
[-C--:B------:R-:W-:Y:S02]  /*16d90*/  VIMNMX R7, R5, R6.reuse, !PT ;  /* 0x0000000605077248 */ /* 0x080fe40007fe0100 */
[----:B------:R-:W-:Y:S02]  /*16da0*/  VIMNMX R4, R6, R29, !PT ;  /* 0x0000001d06047248 */ /* 0x000fe40007fe0100 */
[----:B------:R-:W-:Y:S02]  /*16db0*/  LOP3.LUT R15, R7, 0xfe000000, RZ, 0xc0, !PT ;  /* 0xfe000000070f7812 */ /* 0x000fe400078ec0ff */
[----:B------:R-:W-:Y:S02]  /*16dc0*/  VIMNMX R5, R5, R6, PT ;  /* 0x0000000605057248 */ /* 0x000fe40003fe0100 */
[----:B---3--:R-:W-:Y:S02]  /*16dd0*/  IADD3 R26, -R15, 0x7e800000, RZ ;  /* 0x7e8000000f1a7810 */ /* 0x008fe40007ffe1ff */
        /* <DEDUP_REMOVED lines=79> */
.L_x_9360:
        /* <DEDUP_REMOVED lines=10> */
.L_x_9362:
[----:B------:R-:W-:-:S04]  /*17370*/  FADD.FTZ R4, -R0, R5 ;  /* 0x0000000500047221 */ /* 0x000fc80000010100 */
[----:B------:R-:W-:-:S07]  /*17380*/  FMUL.FTZ R4, R4, 0.5 ;  /* 0x3f00000004047820 */ /* 0x000fce0000410000 */
.L_x_9363:
[----:B------:R-:W-:Y:S05]  /*17390*/  BSYNC B1 ;  /* 0x0000000000017941 */ /* 0x000fea0003800000 */
.L_x_9361:
        /* <DEDUP_REMOVED lines=11> */
.L_x_9365:
[----:B------:R-:W-:-:S04]  /*17450*/  FADD.FTZ R15, R6, -R15 ;  /* 0x8000000f060f7221 */ /* 0x000fc80000010000 */
[----:B------:R-:W-:-:S07]  /*17460*/  FMUL.FTZ R15, R15, 0.5 ;  /* 0x3f0000000f0f7820 */ /* 0x000fce0000410000 */
.L_x_9366:
[----:B------:R-:W-:Y:S05]  /*17470*/  BSYNC B1 ;  /* 0x0000000000017941 */ /* 0x000fea0003800000 */
.L_x_9364:
        /* <DEDUP_REMOVED lines=35> */
.L_x_9359:
[----:B------:R0:W1:Y:S02]  /*176b0*/  MUFU.SQRT R15, R14 ;  /* 0x0000000e000f7308 */ /* 0x0000640000002000 */
.L_x_9358:
[----:B------:R-:W-:Y:S05]  /*176c0*/  BSYNC B0 ;  /* 0x0000000000007941 */ /* 0x000fea0003800000 */
.L_x_9357:
        /* <DEDUP_REMOVED lines=24> */
.L_x_9373:
[----:B------:R-:W-:-:S04]  /*17850*/  FADD.FTZ R0, -R0, R5 ;  /* 0x0000000500007221 */ /* 0x000fc80000010100 */
[----:B------:R-:W-:-:S07]  /*17860*/  FMUL.FTZ R0, R0, 0.5 ;  /* 0x3f00000000007820 */ /* 0x000fce0000410000 */
.L_x_9374:
[----:B------:R-:W-:Y:S05]  /*17870*/  BSYNC B1 ;  /* 0x0000000000017941 */ /* 0x000fea0003800000 */
.L_x_9372:
        /* <DEDUP_REMOVED lines=10> */
.L_x_9376:
[----:B------:R-:W-:-:S04]  /*17920*/  FADD.FTZ R3, -R3, R6 ;  /* 0x0000000603037221 */ /* 0x000fc80000010100 */
[----:B------:R-:W-:-:S07]  /*17930*/  FMUL.FTZ R3, R3, 0.5 ;  /* 0x3f00000003037820 */ /* 0x000fce0000410000 */
.L_x_9377:
[----:B------:R-:W-:Y:S05]  /*17940*/  BSYNC B1 ;  /* 0x0000000000017941 */ /* 0x000fea0003800000 */
.L_x_9375:
[----:B------:R-:W-:Y:S01]  /*17950*/  FADD.FTZ R0, R3, R0 ;  /* 0x0000000003007221 */ /* 0x000fe20000010000 */
[----:B------:R-:W-:Y:S01]  /*17960*/  FADD.FTZ R7, R7, |R16| ;  /* 0x4000001007077221 */ /* 0x000fe20000010000 */
[----:B------:R-:W-:-:S03]  /*17970*/  PLOP3.LUT P0, PT, PT, PT, PT, 0x80, 0x0 ;  /* 0x000000000000781c */ /* 0x000fc60003f0f070 */
[----:B------:R-:W-:-:S04]  /*17980*/  FMUL.FTZ R0, R7, R0 ;  /* 0x0000000007007220 */ /* 0x000fc80000410000 */
[----:B------:R2:W3:Y:S01]  /*17990*/  MUFU.SQRT R26, R0 ;  /* 0x00000000001a7308 */ /* 0x0004e20000002000 */
[----:B------:R-:W-:Y:S05]  /*179a0*/  BRA `(.L_x_9369) ;  /* 0x0000000000687947 */ /* 0x000fea0003800000 */
.L_x_9371:
[----:B------:R-:W-:-:S13]  /*179b0*/  FSETP.GT.FTZ.AND P1, PT, |R16|, 1, PT ;  /* 0x3f8000001000780b */ /* 0x000fda0003f34200 */
[----:B------:R-:W-:Y:S01]  /*179c0*/  @!P1 FADD.FTZ R5, -R27, 1 ;  /* 0x3f8000001b059421 */ /* 0x000fe20000010100 */
[----:B------:R-:W-:-:S03]  /*179d0*/  @!P1 PLOP3.LUT P0, PT, PT, PT, PT, 0x80, 0x0 ;  /* 0x000000000000981c */ /* 0x000fc60003f0f070 */
[----:B------:R-:W-:-:S04]  /*179e0*/  @!P1 FMUL.FTZ R5, R0, R5 ;  /* 0x0000000500059220 */ /* 0x000fc80000410000 */
[----:B------:R4:W0:Y:S01]  /*179f0*/  @!P1 MUFU.SQRT R26, R5 ;  /* 0x00000005001a9308 */ /* 0x0008220000002000 */
[----:B------:R-:W-:Y:S05]  /*17a00*/  @!P1 BRA `(.L_x_9369) ;  /* 0x0000000000509947 */ /* 0x000fea0003800000 */
[----:B------:R-:W-:Y:S01]  /*17a10*/  FMUL.FTZ R0, R0, R3 ;  /* 0x0000000300007220 */ /* 0x000fe20000410000 */
[----:B------:R-:W-:Y:S01]  /*17a20*/  FMUL.FTZ R3, |R17|, 2.81474976710656000000e+14 ;  /* 0x5780000011037820 */ /* 0x000fe20000410200 */
[----:B------:R-:W-:Y:S01]  /*17a30*/  PLOP3.LUT P0, PT, PT, PT, PT, 0x80, 0x0 ;  /* 0x000000000000781c */ /* 0x000fe20003f0f070 */
[----:B------:R-:W-:Y:S02]  /*17a40*/  FMUL.FTZ R27, |R16|, 2.81474976710656000000e+14 ;  /* 0x57800000101b7820 */ /* 0x000fe40000410200 */
[----:B------:R-:W-:Y:S01]  /*17a50*/  FMUL.FTZ R3, R3, |R16| ;  /* 0x4000001003037220 */ /* 0x000fe20000410000 */
[----:B------:R-:W0:Y:S08]  /*17a60*/  MUFU.SQRT R0, R0 ;  /* 0x0000000000007308 */ /* 0x000e300000002000 */
[----:B0-----:R-:W0:Y:S02]  /*17a70*/  MUFU.RCP R26, R0 ;  /* 0x00000000001a7308 */ /* 0x001e240000001000 */
[----:B0-----:R-:W-:Y:S01]  /*17a80*/  FMUL.FTZ R26, R3, R26 ;  /* 0x0000001a031a7220 */ /* 0x001fe20000410000 */
[----:B------:R-:W-:Y:S06]  /*17a90*/  BRA `(.L_x_9369) ;  /* 0x00000000002c7947 */ /* 0x000fec0003800000 */
.L_x_9370:
        /* <DEDUP_REMOVED lines=8> */
.L_x_9368:
[----:B------:R-:W-:Y:S01]  /*17b20*/  PLOP3.LUT P0, PT, PT, PT, PT, 0x80, 0x0 ;  /* 0x000000000000781c */ /* 0x000fe20003f0f070 */
[----:B------:R-:W-:Y:S01]  /*17b30*/  FMUL.FTZ R26, R7, 16777216 ;  /* 0x4b800000071a7820 */ /* 0x000fe20000410000 */
[----:B------:R-:W-:-:S11]  /*17b40*/  FMUL.FTZ R27, |R16|, 16777216 ;  /* 0x4b800000101b7820 */ /* 0x000fd60000410200 */
.L_x_9369:
[----:B------:R-:W-:Y:S05]  /*17b50*/  BSYNC B0 ;  /* 0x0000000000007941 */ /* 0x000fea0003800000 */
.L_x_9367:
        /* <DEDUP_REMOVED lines=9> */
[----:B----4-:R-:W-:-:S04]  /*17bf0*/  FFMA.FTZ R5, -R3, R6, 0.5 ;  /* 0x3f00000003057423 */ /* 0x010fc80000010106 */
        /* <DEDUP_REMOVED lines=23> */
.L_x_9380:
[----:B--2---:R-:W-:Y:S01]  /*17d70*/  MOV R0, 0x3f000000 ;  /* 0x3f00000000007802 */ /* 0x004fe20000000f00 */
        /* <DEDUP_REMOVED lines=27> */
.L_x_9379:
[----:B------:R-:W-:-:S13]  /*17f30*/  ISETP.GT.AND P0, PT, R16, -0x1, PT ;  /* 0xffffffff1000780c */ /* 0x000fda0003f04270 */
[----:B------:R-:W-:Y:S05]  /*17f40*/  @P0 BRA `(.L_x_9382) ;  /* 0x0000000000e80947 */ /* 0x000fea0003800000 */
[----:B------:R-:W-:Y:S01]  /*17f50*/  FADD.FTZ R3, -R27, -RZ ;  /* 0x800000ff1b037221 */ /* 0x000fe20000010100 */
[C---:B0-23--:R-:W-:Y:S01]  /*17f60*/  FADD.FTZ R0, |R26|.reuse, -RZ ;  /* 0x800000ff1a007221 */ /* 0x04dfe20000010200 */
[----:B------:R-:W-:Y:S02]  /*17f70*/  BSSY B4, `(.L_x_9383) ;  /* 0x0000010000047945 */ /* 0x000fe40003800000 */
[----:B------:R-:W-:Y:S01]  /*17f80*/  FADD.FTZ R29, |R3|, -RZ ;  /* 0x800000ff031d7221 */ /* 0x000fe20000010200 */
        /* <DEDUP_REMOVED lines=13> */
[----:B-1--4-:R-:W-:Y:S05]  /*18060*/  CALL.REL.NOINC `($__internal_11_$__cuda_sm3x_div_rn_ftz_f32_slowpath) ;  /* 0x0000010800207944 */ /* 0x012fea0003c00000 */
.L_x_9384:
[----:B------:R-:W-:Y:S05]  /*18070*/  BSYNC B4 ;  /* 0x0000000000047941 */ /* 0x000fea0003800000 */
.L_x_9383:
        /* <DEDUP_REMOVED lines=19> */
.L_x_9386:
[----:B------:R-:W-:Y:S01]  /*181b0*/  FADD.FTZ R27, -R27, -RZ ;  /* 0x800000ff1b1b7221 */ /* 0x000fe20000010100 */
[----:B------:R-:W-:-:S04]  /*181c0*/  MOV R3, 0x3fd774eb ;  /* 0x3fd774eb00037802 */ /* 0x000fc80000000f00 */
[----:B------:R-:W-:-:S13]  /*181d0*/  ISETP.GE.AND P0, PT, R27, RZ, PT ;  /* 0x000000ff1b00720c */ /* 0x000fda0003f06270 */
[----:B------:R-:W-:-:S04]  /*181e0*/  @P0 FFMA.FTZ R0, R3, 0.93318945169448852539, -R0 ;  /* 0x3f6ee58103000823 */ /* 0x000fc80000010800 */
[----:B------:R-:W-:-:S07]  /*181f0*/  @!P0 FFMA.FTZ R0, R3, 0.93318945169448852539, R0 ;  /* 0x3f6ee58103008823 */ /* 0x000fce0000010000 */
.L_x_9387:
[----:B------:R-:W-:Y:S05]  /*18200*/  BSYNC B0 ;  /* 0x0000000000007941 */ /* 0x000fea0003800000 */
.L_x_9385:
        /* <DEDUP_REMOVED lines=14> */
.L_x_9382:
[----:B------:R-:W-:Y:S01]  /*182f0*/  FADD.FTZ R29, |R27|, -RZ ;  /* 0x800000ff1b1d7221 */ /* 0x000fe20000010200 */
[C---:B0--3--:R-:W-:Y:S01]  /*18300*/  FADD.FTZ R4, |R26|.reuse, -RZ ;  /* 0x800000ff1a047221 */ /* 0x049fe20000010200 */
[----:B------:R-:W-:Y:S01]  /*18310*/  FSETP.GT.FTZ.AND P6, PT, |R26|, |R27|, PT ;  /* 0x4000001b1a00720b */ /* 0x000fe20003fd4200 */
[----:B------:R-:W-:Y:S03]  /*18320*/  BSSY B4, `(.L_x_9388) ;  /* 0x000000e000047945 */ /* 0x000fe60003800000 */
[----:B------:R-:W-:Y:S02]  /*18330*/  FSEL R6, R4, R29, P6 ;  /* 0x0000001d04067208 */ /* 0x000fe40003000000 */
[----:B------:R-:W-:Y:S02]  /*18340*/  FSEL R29, R29, R4, P6 ;  /* 0x000000041d1d7208 */ /* 0x000fe40003000000 */
[----:B--2---:R-:W0:Y:S08]  /*18350*/  MUFU.RCP R0, R6 ;  /* 0x0000000600007308 */ /* 0x004e300000001000 */
        /* <DEDUP_REMOVED lines=10> */
.L_x_9389:
[----:B------:R-:W-:Y:S05]  /*18400*/  BSYNC B4 ;  /* 0x0000000000047941 */ /* 0x000fea0003800000 */
.L_x_9388:
        /* <DEDUP_REMOVED lines=18> */
.L_x_9391:
[----:B------:R-:W-:Y:S02]  /*18530*/  ISETP.GE.AND P0, PT, R27, RZ, PT ;  /* 0x000000ff1b00720c */ /* 0x000fe40003f06270 */
[----:B------:R-:W-:-:S11]  /*18540*/  MOV R3, 0x3fd774eb ;  /* 0x3fd774eb00037802 */ /* 0x000fd60000000f00 */
[----:B------:R-:W-:-:S04]  /*18550*/  @P0 FFMA.FTZ R0, R3, 0.93318945169448852539, -R0 ;  /* 0x3f6ee58103000823 */ /* 0x000fc80000010800 */
[----:B------:R-:W-:-:S07]  /*18560*/  @!P0 FFMA.FTZ R0, R3, 0.93318945169448852539, R0 ;  /* 0x3f6ee58103008823 */ /* 0x000fce0000010000 */
.L_x_9392:
[----:B------:R-:W-:Y:S05]  /*18570*/  BSYNC B0 ;  /* 0x0000000000007941 */ /* 0x000fea0003800000 */
.L_x_9390:
[----:B------:R-:W-:Y:S01]  /*18580*/  FSETP.GT.FTZ.AND P0, PT, |R26|, |R27|, PT ;  /* 0x4000001b1a00720b */ /* 0x000fe20003f14200 */
[C---:B------:R-:W-:Y:S01]  /*18590*/  FADD.FTZ R3, |R27|.reuse, -RZ ;  /* 0x800000ff1b037221 */ /* 0x040fe20000010200 */
[C---:B------:R-:W-:Y:S01]  /*185a0*/  ISETP.GE.AND P2, PT, R27.reuse, RZ, PT ;  /* 0x000000ff1b00720c */ /* 0x040fe20003f46270 */
[----:B------:R-:W-:-:S10]  /*185b0*/  FADD.FTZ R14, |R27|, |R26| ;  /* 0x4000001a1b0e7221 */ /* 0x000fd40000010200 */
[----:B------:R-:W-:Y:S01]  /*185c0*/  @P0 FADD.FTZ R3, |R26|, -RZ ;  /* 0x800000ff1a030221 */ /* 0x000fe20000010200 */
[----:B------:R-:W-:-:S04]  /*185d0*/  FSETP.NEU.FTZ.AND P0, PT, |R27|, |R26|, PT ;  /* 0x4000001a1b00720b */ /* 0x000fc80003f1d200 */
[----:B------:R-:W-:Y:S01]  /*185e0*/  FSETP.NEU.FTZ.AND P1, PT, R3, RZ, PT ;  /* 0x000000ff0300720b */ /* 0x000fe20003f3d000 */
[----:B------:R-:W-:-:S10]  /*185f0*/  HFMA2.MMA R3, -RZ, RZ, 2.04296875, -15.78125 ;  /* 0x4016cbe4ff037435 */ /* 0x000fd400000001ff */
[----:B------:R-:W-:Y:S02]  /*18600*/  @!P0 FSEL R0, R3, 0.78539818525314331055, !P2 ;  /* 0x3f490fdb03008808 */ /* 0x000fe40005000000 */
[----:B------:R-:W-:Y:S02]  /*18610*/  @!P1 FSEL R0, RZ, 3.1415927410125732422, P2 ;  /* 0x40490fdbff009808 */ /* 0x000fe40001000000 */
[----:B------:R-:W-:Y:S02]  /*18620*/  FSETP.GTU.FTZ.AND P0, PT, |R14|, +INF , PT ;  /* 0x7f8000000e00780b */ /* 0x000fe40003f1c200 */
[----:B------:R-:W-:-:S04]  /*18630*/  LOP3.LUT R3, R0, 0x80000000, R26, 0xb8, !PT ;  /* 0x8000000000037812 */ /* 0x000fc800078eb81a */
[----:B------:R-:W-:-:S07]  /*18640*/  FSEL R14, R14, R3, P0 ;  /* 0x000000030e0e7208 */ /* 0x000fce0000000000 */
.L_x_9381:
[----:B------:R-:W-:Y:S05]  /*18650*/  BSYNC B3 ;  /* 0x0000000000037941 */ /* 0x000fea0003800000 */
.L_x_9378:
[----:B------:R-:W-:-:S04]  /*18660*/  SHF.R.U32.HI R17, RZ, 0x1f, R17 ;  /* 0x0000001fff117819 */ /* 0x000fc80000011611 */
[----:B------:R-:W-:-:S13]  /*18670*/  ISETP.NE.AND P0, PT, R17, RZ, PT ;  /* 0x000000ff1100720c */ /* 0x000fda0003f05270 */
[----:B-1----:R-:W-:Y:S01]  /*18680*/  @!P0 FADD.FTZ R15, -R15, -RZ ;  /* 0x800000ff0f0f8221 */ /* 0x002fe20000010100 */
[----:B------:R-:W-:Y:S06]  /*18690*/  BRA `(.L_x_9352) ;  /* 0x0000000c00707947 */ /* 0x000fec0003800000 */
.L_x_9356:
[----:B------:R-:W-:Y:S01]  /*186a0*/  FADD.FTZ R14, -R16, 6.1232342629258392722e-17 ;  /* 0x248d3132100e7421 */ /* 0x000fe20000010100 */
[----:B------:R-:W-:-:S03]  /*186b0*/  FADD.FTZ R15, -R17, -RZ ;  /* 0x800000ff110f7221 */ /* 0x000fc60000010100 */
[----:B------:R-:W-:Y:S01]  /*186c0*/  FADD.FTZ R14, R14, 1.5707963705062866211 ;  /* 0x3fc90fdb0e0e7421 */ /* 0x000fe20000010000 */
[----:B------:R-:W-:Y:S06]  /*186d0*/  BRA `(.L_x_9352) ;  /* 0x0000000c00607947 */ /* 0x000fec0003800000 */
.L_x_9355:
[----:B------:R-:W-:Y:S01]  /*186e0*/  FADD.FTZ R15, -R17, -RZ ;  /* 0x800000ff110f7221 */ /* 0x000fe20000010100 */
[----:B------:R-:W-:Y:S01]  /*186f0*/  MOV R14, RZ ;  /* 0x000000ff000e7202 */ /* 0x000fe20000000f00 */
[----:B------:R-:W-:Y:S06]  /*18700*/  BRA `(.L_x_9352) ;  /* 0x0000000c00547947 */ /* 0x000fec0003800000 */
.L_x_9354:
[----:B------:R-:W-:Y:S01]  /*18710*/  FSETP.GEU.FTZ.AND P6, PT, |R16|, |R17|, PT ;  /* 0x400000111000720b */ /* 0x000fe20003fde200 */
        /* <DEDUP_REMOVED lines=22> */
[----:B---3--:R-:W-:Y:S05]  /*18880*/  CALL.REL.NOINC `($__internal_11_$__cuda_sm3x_div_rn_ftz_f32_slowpath) ;  /* 0x0000010000187944 */ /* 0x008fea0003c00000 */
.L_x_9397:
[----:B------:R-:W-:Y:S05]  /*18890*/  BSYNC B4 ;  /* 0x0000000000047941 */ /* 0x000fea0003800000 */
.L_x_9396:
        /* <DEDUP_REMOVED lines=18> */
.L_x_9399:
[----:B------:R-:W-:Y:S02]  /*189c0*/  ISETP.GE.AND P0, PT, R16, RZ, PT ;  /* 0x000000ff1000720c */ /* 0x000fe40003f06270 */
[----:B------:R-:W-:-:S11]  /*189d0*/  MOV R3, 0x3fd774eb ;  /* 0x3fd774eb00037802 */ /* 0x000fd60000000f00 */
[----:B------:R-:W-:-:S04]  /*189e0*/  @P0 FFMA.FTZ R0, R3, 0.93318945169448852539, -R0 ;  /* 0x3f6ee58103000823 */ /* 0x000fc80000010800 */
[----:B------:R-:W-:-:S07]  /*189f0*/  @!P0 FFMA.FTZ R0, R3, 0.93318945169448852539, R0 ;  /* 0x3f6ee58103008823 */ /* 0x000fce0000010000 */
.L_x_9400:
[----:B------:R-:W-:Y:S05]  /*18a00*/  BSYNC B0 ;  /* 0x0000000000007941 */ /* 0x000fea0003800000 */
.L_x_9398:
[C---:B------:R-:W-:Y:S01]  /*18a10*/  FSETP.NEU.FTZ.AND P0, PT, |R16|.reuse, |R17|, PT ;  /* 0x400000111000720b */ /* 0x040fe20003f1d200 */
[----:B------:R-:W-:Y:S01]  /*18a20*/  HFMA2.MMA R3, -RZ, RZ, 2.04296875, -15.78125 ;  /* 0x4016cbe4ff037435 */ /* 0x000fe200000001ff */
[----:B------:R-:W-:Y:S01]  /*18a30*/  FSETP.NEU.FTZ.AND P1, PT, R15, RZ, PT ;  /* 0x000000ff0f00720b */ /* 0x000fe20003f3d000 */
[----:B------:R-:W3:Y:S01]  /*18a40*/  MUFU.LG2 R14, R14 ;  /* 0x0000000e000e7308 */ /* 0x000ee20000000c00 */
[C---:B------:R-:W-:Y:S01]  /*18a50*/  ISETP.GE.AND P2, PT, R16.reuse, RZ, PT ;  /* 0x000000ff1000720c */ /* 0x040fe20003f46270 */
[----:B------:R-:W-:-:S08]  /*18a60*/  FADD.FTZ R16, |R16|, |R17| ;  /* 0x4000001110107221 */ /* 0x000fd00000010200 */
[----:B------:R-:W-:Y:S02]  /*18a70*/  @!P0 FSEL R0, R3, 0.78539818525314331055, !P2 ;  /* 0x3f490fdb03008808 */ /* 0x000fe40005000000 */
[----:B------:R-:W-:Y:S02]  /*18a80*/  @!P1 FSEL R0, RZ, 3.1415927410125732422, P2 ;  /* 0x40490fdbff009808 */ /* 0x000fe40001000000 */
[----:B------:R-:W-:Y:S02]  /*18a90*/  FSETP.GTU.FTZ.AND P0, PT, |R16|, +INF , PT ;  /* 0x7f8000001000780b */ /* 0x000fe40003f1c200 */
[----:B------:R-:W-:Y:S01]  /*18aa0*/  LOP3.LUT R3, R0, 0x80000000, R17, 0xb8, !PT ;  /* 0x8000000000037812 */ /* 0x000fe200078eb811 */
[----:B---3--:R-:W-:-:S03]  /*18ab0*/  FMUL.FTZ.D2 R26, R14, 0.69314718246459960938 ;  /* 0x3f3172180e1a7820 */ /* 0x008fc60000310000 */
[----:B------:R-:W-:Y:S01]  /*18ac0*/  FSEL R0, R16, R3, P0 ;  /* 0x0000000310007208 */ /* 0x000fe20000000000 */
[----:B------:R-:W-:Y:S06]  /*18ad0*/  BRA `(.L_x_9401) ;  /* 0x0000000800087947 */ /* 0x000fec0003800000 */
.L_x_9395:
        /* <DEDUP_REMOVED lines=12> */
.L_x_9403:
[----:B------:R-:W-:Y:S05]  /*18ba0*/  BSYNC B4 ;  /* 0x0000000000047941 */ /* 0x000fea0003800000 */
.L_x_9402:
        /* <DEDUP_REMOVED lines=18> */
.L_x_9405:
[----:B------:R-:W-:Y:S02]  /*18cd0*/  ISETP.GE.AND P0, PT, R16, RZ, PT ;  /* 0x000000ff1000720c */ /* 0x000fe40003f06270 */
[----:B------:R-:W-:-:S11]  /*18ce0*/  MOV R3, 0x3fd774eb ;  /* 0x3fd774eb00037802 */ /* 0x000fd60000000f00 */
[----:B------:R-:W-:-:S04]  /*18cf0*/  @P0 FFMA.FTZ R0, R3, 0.93318945169448852539, -R0 ;  /* 0x3f6ee58103000823 */ /* 0x000fc80000010800 */
[----:B------:R-:W-:-:S07]  /*18d00*/  @!P0 FFMA.FTZ R0, R3, 0.93318945169448852539, R0 ;  /* 0x3f6ee58103008823 */ /* 0x000fce0000010000 */
.L_x_9406:
[----:B------:R-:W-:Y:S05]  /*18d10*/  BSYNC B0 ;  /* 0x0000000000007941 */ /* 0x000fea0003800000 */
.L_x_9404:
[CC--:B------:R-:W-:Y:S02]  /*18d20*/  VIMNMX R3, R27.reuse, R14.reuse, !PT ;  /* 0x0000000e1b037248 */ /* 0x0c0fe40007fe0100 */
[----:B------:R-:W-:Y:S02]  /*18d30*/  VIMNMX R14, R27, R14, PT ;  /* 0x0000000e1b0e7248 */ /* 0x000fe40003fe0100 */
[----:B------:R-:W-:Y:S02]  /*18d40*/  LOP3.LUT R4, R3, 0xfe000000, RZ, 0xc0, !PT ;  /* 0xfe00000003047812 */ /* 0x000fe400078ec0ff */
[----:B------:R-:W-:Y:S02]  /*18d50*/  FSETP.NEU.FTZ.AND P0, PT, R14, RZ, PT ;  /* 0x000000ff0e00720b */ /* 0x000fe40003f1d000 */
[C---:B------:R-:W-:Y:S02]  /*18d60*/  IADD3 R5, -R4.reuse, 0x7e800000, RZ ;  /* 0x7e80000004057810 */ /* 0x040fe40007ffe1ff */
[----:B------:R-:W-:-:S02]  /*18d70*/  LOP3.LUT R4, R4, 0x800000, RZ, 0xfc, !PT ;  /* 0x0080000004047812 */ /* 0x000fc400078efcff */
[----:B------:R-:W-:Y:S01]  /*18d80*/  FSETP.NEU.FTZ.AND P1, PT, |R16|, |R17|, PT ;  /* 0x400000111000720b */ /* 0x000fe20003f3d200 */
        /* <DEDUP_REMOVED lines=12> */
[----:B------:R-:W3:Y:S01]  /*18e50*/  MUFU.LG2 R3, R3 ;  /* 0x0000000300037308 */ /* 0x000ee20000000c00 */
[----:B------:R-:W-:Y:S02]  /*18e60*/  @!P1 FSEL R0, R4, 0.78539818525314331055, !P0 ;  /* 0x3f490fdb04009808 */ /* 0x000fe40004000000 */
[----:B------:R-:W-:Y:S02]  /*18e70*/  @!P2 FSEL R0, RZ, 3.1415927410125732422, P0 ;  /* 0x40490fdbff00a808 */ /* 0x000fe40000000000 */
[----:B------:R-:W-:Y:S02]  /*18e80*/  FSETP.GTU.FTZ.AND P0, PT, |R5|, +INF , PT ;  /* 0x7f8000000500780b */ /* 0x000fe40003f1c200 */
[----:B------:R-:W-:-:S04]  /*18e90*/  LOP3.LUT R0, R0, 0x80000000, R17, 0xb8, !PT ;  /* 0x8000000000007812 */ /* 0x000fc800078eb811 */
[----:B------:R-:W-:Y:S01]  /*18ea0*/  FSEL R0, R5, R0, P0 ;  /* 0x0000000005007208 */ /* 0x000fe20000000000 */
[----:B---3--:R-:W-:Y:S01]  /*18eb0*/  FMUL.FTZ R26, R3, 0.69314718246459960938 ;  /* 0x3f317218031a7820 */ /* 0x008fe20000410000 */
[----:B------:R-:W-:Y:S06]  /*18ec0*/  BRA `(.L_x_9401) ;  /* 0x00000004000c7947 */ /* 0x000fec0003800000 */
.L_x_9394:
        /* <DEDUP_REMOVED lines=25> */
[----:B------:R-:W3:Y:S03]  /*19060*/  MUFU.LG2 R4, R4 ;  /* 0x0000000400047308 */ /* 0x000ee60000000c00 */
[----:B------:R-:W-:-:S05]  /*19070*/  FFMA R0, R0, R6, R5 ;  /* 0x0000000600007223 */ /* 0x000fca0000000005 */
[----:B------:R-:W0:Y:S01]  /*19080*/  FCHK P0, R29, R15 ;  /* 0x0000000f1d007302 */ /* 0x000e220000000000 */
[----:B---3--:R-:W-:Y:S01]  /*19090*/  FFMA.FTZ R26, R4, 0.69314718246459960938, R3 ;  /* 0x3f317218041a7823 */ /* 0x008fe20000010003 */
[----:B0-----:R-:W-:Y:S06]  /*190a0*/  @!P0 BRA `(.L_x_9408) ;  /* 0x00000000000c8947 */ /* 0x001fec0003800000 */
[----:B------:R-:W-:Y:S02]  /*190b0*/  MOV R0, R15 ;  /* 0x0000000f00007202 */ /* 0x000fe40000000f00 */
[----:B------:R-:W-:-:S07]  /*190c0*/  MOV R4, 0x190e0 ;  /* 0x000190e000047802 */ /* 0x000fce0000000f00 */
[----:B------:R-:W-:Y:S05]  /*190d0*/  CALL.REL.NOINC `($__internal_11_$__cuda_sm3x_div_rn_ftz_f32_slowpath) ;  /* 0x000000f800047944 */ /* 0x000fea0003c00000 */
.L_x_9408:
[----:B------:R-:W-:Y:S05]  /*190e0*/  BSYNC B4 ;  /* 0x0000000000047941 */ /* 0x000fea0003800000 */
.L_x_9407:
        /* <DEDUP_REMOVED lines=18> */
.L_x_9410:
[----:B------:R-:W-:Y:S02]  /*19210*/  ISETP.GE.AND P0, PT, R16, RZ, PT ;  /* 0x000000ff1000720c */ /* 0x000fe40003f06270 */
[----:B------:R-:W-:-:S11]  /*19220*/  MOV R3, 0x3fd774eb ;  /* 0x3fd774eb00037802 */ /* 0x000fd60000000f00 */
[----:B------:R-:W-:-:S04]  /*19230*/  @P0 FFMA.FTZ R0, R3, 0.93318945169448852539, -R0 ;  /* 0x3f6ee58103000823 */ /* 0x000fc80000010800 */
[----:B------:R-:W-:-:S07]  /*19240*/  @!P0 FFMA.FTZ R0, R3, 0.93318945169448852539, R0 ;  /* 0x3f6ee58103008823 */ /* 0x000fce0000010000 */
.L_x_9411:
[----:B------:R-:W-:Y:S05]  /*19250*/  BSYNC B0 ;  /* 0x0000000000007941 */ /* 0x000fea0003800000 */
.L_x_9409:
        /* <DEDUP_REMOVED lines=10> */
.L_x_9401:
[----:B------:R-:W-:Y:S05]  /*19300*/  BSYNC B3 ;  /* 0x0000000000037941 */ /* 0x000fea0003800000 */
.L_x_9393:
[----:B------:R-:W-:Y:S01]  /*19310*/  SHF.R.U32.HI R17, RZ, 0x1f, R17 ;  /* 0x0000001fff117819 */ /* 0x000fe20000011611 */
[----:B------:R-:W-:Y:S01]  /*19320*/  FADD.FTZ R15, R26, 0.69314718246459960938 ;  /* 0x3f3172181a0f7421 */ /* 0x000fe20000010000 */
[----:B------:R-:W-:Y:S02]  /*19330*/  FADD.FTZ R14, |R0|, -RZ ;  /* 0x800000ff000e7221 */ /* 0x000fe40000010200 */
[----:B------:R-:W-:-:S13]  /*19340*/  ISETP.NE.AND P0, PT, R17, RZ, PT ;  /* 0x000000ff1100720c */ /* 0x000fda0003f05270 */
[----:B------:R-:W-:Y:S01]  /*19350*/  @!P0 FADD.FTZ R15, -R15, -RZ ;  /* 0x800000ff0f0f8221 */ /* 0x000fe20000010100 */
[----:B------:R-:W-:Y:S06]  /*19360*/  BRA `(.L_x_9352) ;  /* 0x00000000003c7947 */ /* 0x000fec0003800000 */
.L_x_9353:
        /* <DEDUP_REMOVED lines=15> */
.L_x_9352:
[----:B------:R-:W-:Y:S05]  /*19460*/  BSYNC B2 ;  /* 0x0000000000027941 */ /* 0x000fea0003800000 */
.L_x_9351:
[----:B------:R-:W1:Y:S01]  /*19470*/  S2R R0, SR_TID.X ;  /* 0x0000000000007919 */ /* 0x000e620000002100 */
[----:B------:R-:W-:Y:S01]  /*19480*/  BSSY B2, `(.L_x_9412) ;  /* 0x0000280000027945 */ /* 0x000fe20003800000 */
[----:B------:R-:W-:Y:S02]  /*19490*/  CS2R R16, SRZ ;  /* 0x0000000000107805 */ /* 0x000fe4000001ff00 */
        /* <DEDUP_REMOVED lines=10> */
[----:B------:R-:W-:Y:S01]  /*19540*/  FADD.FTZ R16, |R19|, -RZ ;  /* 0x800000ff13107221 */ /* 0x000fe20000010200 */
[----:B------:R-:W-:Y:S02]  /*19550*/  SHF.R.U32.HI R17, RZ, 0x1f, R19 ;  /* 0x0000001fff117819 */ /* 0x000fe40000011613 */
        /* <DEDUP_REMOVED lines=12> */
[----:B----4-:R-:W-:Y:S02]  /*19620*/  FADD.FTZ R5, |R0|, -RZ ;  /* 0x800000ff00057221 */ /* 0x010fe40000010200 */
        /* <DEDUP_REMOVED lines=85> */
.L_x_9421:
        /* <DEDUP_REMOVED lines=10> */
.L_x_9423:
[----:B------:R-:W-:-:S04]  /*19c20*/  FADD.FTZ R4, -R0, R5 ;  /* 0x0000000500047221 */ /* 0x000fc80000010100 */
[----:B------:R-:W-:-:S07]  /*19c30*/  FMUL.FTZ R4, R4, 0.5 ;  /* 0x3f00000004047820 */ /* 0x000fce0000410000 */
.L_x_9424:
[----:B------:R-:W-:Y:S05]  /*19c40*/  BSYNC B1 ;  /* 0x0000000000017941 */ /* 0x000fea0003800000 */
.L_x_9422:
        /* <DEDUP_REMOVED lines=11> */
.L_x_9426:
[----:B------:R-:W-:-:S04]  /*19d00*/  FADD.FTZ R17, R6, -R17 ;  /* 0x8000001106117221 */ /* 0x000fc80000010000 */
[----:B------:R-:W-:-:S07]  /*19d10*/  FMUL.FTZ R17, R17, 0.5 ;  /* 0x3f00000011117820 */ /* 0x000fce0000410000 */
.L_x_9427:
[----:B------:R-:W-:Y:S05]  /*19d20*/  BSYNC B1 ;  /* 0x0000000000017941 */ /* 0x000fea0003800000 */
.L_x_9425:
        /* <DEDUP_REMOVED lines=35> */
.L_x_9420:
[----:B------:R0:W1:Y:S02]  /*19f60*/  MUFU.SQRT R17, R16 ;  /* 0x0000001000117308 */ /* 0x0000640000002000 */
.L_x_9419:
[----:B------:R-:W-:Y:S05]  /*19f70*/  BSYNC B0 ;  /* 0x0000000000007941 */ /* 0x000fea0003800000 */
.L_x_9418:
        /* <DEDUP_REMOVED lines=24> */
.L_x_9434:
[----:B------:R-:W-:-:S04]  /*1a100*/  FADD.FTZ R0, -R0, R5 ;  /* 0x0000000500007221 */ /* 0x000fc80000010100 */
[----:B------:R-:W-:-:S07]  /*1a110*/  FMUL.FTZ R0, R0, 0.5 ;  /* 0x3f00000000007820 */ /* 0x000fce0000410000 */
.L_x_9435:
[----:B------:R-:W-:Y:S05]  /*1a120*/  BSYNC B1 ;  /* 0x0000000000017941 */ /* 0x000fea0003800000 */
.L_x_9433:
        /* <DEDUP_REMOVED lines=10> */
.L_x_9437:
[----:B------:R-:W-:-:S04]  /*1a1d0*/  FADD.FTZ R3, -R3, R6 ;  /* 0x0000000603037221 */ /* 0x000fc80000010100 */
[----:B------:R-:W-:-:S07]  /*1a1e0*/  FMUL.FTZ R3, R3, 0.5 ;  /* 0x3f00000003037820 */ /* 0x000fce0000410000 */
.L_x_9438:
[----:B------:R-:W-:Y:S05]  /*1a1f0*/  BSYNC B1 ;  /* 0x0000000000017941 */ /* 0x000fea0003800000 */
.L_x_9436:
[----:B------:R-:W-:Y:S01]  /*1a200*/  FADD.FTZ R0, R3, R0 ;  /* 0x0000000003007221 */ /* 0x000fe20000010000 */
[----:B------:R-:W-:Y:S01]  /*1a210*/  FADD.FTZ R7, R7, |R18| ;  /* 0x4000001207077221 */ /* 0x000fe20000010000 */
[----:B------:R-:W-:-:S03]  /*1a220*/  PLOP3.LUT P0, PT, PT, PT, PT, 0x80, 0x0 ;  /* 0x000000000000781c */ /* 0x000fc60003f0f070 */
[----:B------:R-:W-:-:S04]  /*1a230*/  FMUL.FTZ R0, R7, R0 ;  /* 0x0000000007007220 */ /* 0x000fc80000410000 */
[----:B------:R4:W0:Y:S01]  /*1a240*/  MUFU.SQRT R26, R0 ;  /* 0x00000000001a7308 */ /* 0x0008220000002000 */
[----:B------:R-:W-:Y:S05]  /*1a250*/  BRA `(.L_x_9430) ;  /* 0x0000000000687947 */ /* 0x000fea0003800000 */
.L_x_9432:
        /* <DEDUP_REMOVED lines=12> */
[----:B---3--:R-:W0:Y:S02]  /*1a320*/  MUFU.RCP R26, R0 ;  /* 0x00000000001a7308 */ /* 0x008e240000001000 */
[----:B0-----:R-:W-:Y:S01]  /*1a330*/  FMUL.FTZ R26, R3, R26 ;  /* 0x0000001a031a7220 */ /* 0x001fe20000410000 */
[----:B------:R-:W-:Y:S06]  /*1a340*/  BRA `(.L_x_9430) ;  /* 0x00000000002c7947 */ /* 0x000fec0003800000 */
.L_x_9431:
        /* <DEDUP_REMOVED lines=8> */
.L_x_9429:
[----:B------:R-:W-:Y:S01]  /*1a3d0*/  PLOP3.LUT P0, PT, PT, PT, PT, 0x80, 0x0 ;  /* 0x000000000000781c */ /* 0x000fe20003f0f070 */
[----:B------:R-:W-:Y:S01]  /*1a3e0*/  FMUL.FTZ R26, R7, 16777216 ;  /* 0x4b800000071a7820 */ /* 0x000fe20000410000 */
[----:B------:R-:W-:-:S11]  /*1a3f0*/  FMUL.FTZ R27, |R18|, 16777216 ;  /* 0x4b800000121b7820 */ /* 0x000fd60000410200 */
.L_x_9430:
[----:B------:R-:W-:Y:S05]  /*1a400*/  BSYNC B0 ;  /* 0x0000000000007941 */ /* 0x000fea0003800000 */
.L_x_9428:
        /* <DEDUP_REMOVED lines=33> */
.L_x_9441:
[----:B----4-:R-:W-:Y:S01]  /*1a620*/  MOV R0, 0x3f000000 ;  /* 0x3f00000000007802 */ /* 0x010fe20000000f00 */
        /* <DEDUP_REMOVED lines=27> */
.L_x_9440:
[----:B------:R-:W-:-:S13]  /*1a7e0*/  ISETP.GT.AND P0, PT, R18, -0x1, PT ;  /* 0xffffffff1200780c */ /* 0x000fda0003f04270 */
[----:B------:R-:W-:Y:S05]  /*1a7f0*/  @P0 BRA `(.L_x_9443) ;  /* 0x0000000000d40947 */ /* 0x000fea0003800000 */
[----:B------:R-:W-:Y:S01]  /*1a800*/  FADD.FTZ R27, -R27, -RZ ;  /* 0x800000ff1b1b7221 */ /* 0x000fe20000010100 */
[C---:B0--34-:R-:W-:Y:S01]  /*1a810*/  FADD.FTZ R0, |R26|.reuse, -RZ ;  /* 0x800000ff1a007221 */ /* 0x059fe20000010200 */
        /* <DEDUP_REMOVED lines=16> */
.L_x_9445:
[----:B------:R-:W-:Y:S05]  /*1a920*/  BSYNC B4 ;  /* 0x0000000000047941 */ /* 0x000fea0003800000 */
.L_x_9444:
        /* <DEDUP_REMOVED lines=18> */
.L_x_9447:
[----:B------:R-:W-:Y:S02]  /*1aa50*/  ISETP.GE.AND P0, PT, R27, RZ, PT ;  /* 0x000000ff1b00720c */ /* 0x000fe40003f06270 */
[----:B------:R-:W-:-:S11]  /*1aa60*/  MOV R3, 0x3fd774eb ;  /* 0x3fd774eb00037802 */ /* 0x000fd60000000f00 */
[----:B------:R-:W-:-:S04]  /*1aa70*/  @P0 FFMA.FTZ R0, R3, 0.93318945169448852539, -R0 ;  /* 0x3f6ee58103000823 */ /* 0x000fc80000010800 */
[----:B------:R-:W-:-:S07]  /*1aa80*/  @!P0 FFMA.FTZ R0, R3, 0.93318945169448852539, R0 ;  /* 0x3f6ee58103008823 */ /* 0x000fce0000010000 */
.L_x_9448:
[----:B------:R-:W-:Y:S05]  /*1aa90*/  BSYNC B0 ;  /* 0x0000000000007941 */ /* 0x000fea0003800000 */
.L_x_9446:
        /* <DEDUP_REMOVED lines=11> */
.L_x_9443:
[----:B------:R-:W-:Y:S01]  /*1ab50*/  FADD.FTZ R29, |R27|, -RZ ;  /* 0x800000ff1b1d7221 */ /* 0x000fe20000010200 */
[C---:B0--3--:R-:W-:Y:S01]  /*1ab60*/  FADD.FTZ R4, |R26|.reuse, -RZ ;  /* 0x800000ff1a047221 */ /* 0x049fe20000010200 */
[----:B------:R-:W-:Y:S01]  /*1ab70*/  FSETP.GT.FTZ.AND P6, PT, |R26|, |R27|, PT ;  /* 0x4000001b1a00720b */ /* 0x000fe20003fd4200 */
[----:B------:R-:W-:Y:S03]  /*1ab80*/  BSSY B4, `(.L_x_9449) ;  /* 0x000000e000047945 */ /* 0x000fe60003800000 */
[----:B------:R-:W-:Y:S02]  /*1ab90*/  FSEL R16, R4, R29, P6 ;  /* 0x0000001d04107208 */ /* 0x000fe40003000000 */
        /* <DEDUP_REMOVED lines=11> */
[----:B-12---:R-:W-:Y:S05]  /*1ac50*/  CALL.REL.NOINC `($__internal_11_$__cuda_sm3x_div_rn_ftz_f32_slowpath) ;  /* 0x000000dc00247944 */ /* 0x006fea0003c00000 */
.L_x_9450:
[----:B------:R-:W-:Y:S05]  /*1ac60*/  BSYNC B4 ;  /* 0x0000000000047941 */ /* 0x000fea0003800000 */
.L_x_9449:
        /* <DEDUP_REMOVED lines=18> */
.L_x_9452:
[----:B------:R-:W-:Y:S02]  /*1ad90*/  ISETP.GE.AND P0, PT, R27, RZ, PT ;  /* 0x000000ff1b00720c */ /* 0x000fe40003f06270 */
[----:B------:R-:W-:-:S11]  /*1ada0*/  MOV R3, 0x3fd774eb ;  /* 0x3fd774eb00037802 */ /* 0x000fd60000000f00 */
[----:B------:R-:W-:-:S04]  /*1adb0*/  @P0 FFMA.FTZ R0, R3, 0.93318945169448852539, -R0 ;  /* 0x3f6ee58103000823 */ /* 0x000fc80000010800 */
[----:B------:R-:W-:-:S07]  /*1adc0*/  @!P0 FFMA.FTZ R0, R3, 0.93318945169448852539, R0 ;  /* 0x3f6ee58103008823 */ /* 0x000fce0000010000 */
.L_x_9453:
[----:B------:R-:W-:Y:S05]  /*1add0*/  BSYNC B0 ;  /* 0x0000000000007941 */ /* 0x000fea0003800000 */
.L_x_9451:
        /* <DEDUP_REMOVED lines=9> */
[----:B------:R-:W-:-:S07]  /*1ae70*/  FSEL R16, R16, R3, P0 ;  /* 0x0000000310107208 */ /* 0x000fce0000000000 */
.L_x_9442:
[----:B------:R-:W-:Y:S05]  /*1ae80*/  BSYNC B3 ;  /* 0x0000000000037941 */ /* 0x000fea0003800000 */
.L_x_9439:
[----:B------:R-:W-:-:S04]  /*1ae90*/  SHF.R.U32.HI R19, RZ, 0x1f, R19 ;  /* 0x0000001fff137819 */ /* 0x000fc80000011613 */
[----:B------:R-:W-:-:S13]  /*1aea0*/  ISETP.NE.AND P0, PT, R19, RZ, PT ;  /* 0x000000ff1300720c */ /* 0x000fda0003f05270 */
[----:B-1----:R-:W-:Y:S01]  /*1aeb0*/  @!P0 FADD.FTZ R17, -R17, -RZ ;  /* 0x800000ff11118221 */ /* 0x002fe20000010100 */
[----:B------:R-:W-:Y:S06]  /*1aec0*/  BRA `(.L_x_9413) ;  /* 0x0000000c006c7947 */ /* 0x000fec0003800000 */
.L_x_9417:
[----:B------:R-:W-:Y:S01]  /*1aed0*/  FADD.FTZ R16, -R18, 6.1232342629258392722e-17 ;  /* 0x248d313212107421 */ /* 0x000fe20000010100 */
[----:B------:R-:W-:-:S03]  /*1aee0*/  FADD.FTZ R17, -R19, -RZ ;  /* 0x800000ff13117221 */ /* 0x000fc60000010100 */
[----:B------:R-:W-:Y:S01]  /*1aef0*/  FADD.FTZ R16, R16, 1.5707963705062866211 ;  /* 0x3fc90fdb10107421 */ /* 0x000fe20000010000 */
[----:B------:R-:W-:Y:S06]  /*1af00*/  BRA `(.L_x_9413) ;  /* 0x0000000c005c7947 */ /* 0x000fec0003800000 */
.L_x_9416:
[----:B------:R-:W-:Y:S01]  /*1af10*/  FADD.FTZ R17, -R19, -RZ ;  /* 0x800000ff13117221 */ /* 0x000fe20000010100 */
[----:B------:R-:W-:Y:S01]  /*1af20*/  MOV R16, RZ ;  /* 0x000000ff00107202 */ /* 0x000fe20000000f00 */
[----:B------:R-:W-:Y:S06]  /*1af30*/  BRA `(.L_x_9413) ;  /* 0x0000000c00507947 */ /* 0x000fec0003800000 */
.L_x_9415:
[----:B------:R-:W-:Y:S01]  /*1af40*/  FSETP.GEU.FTZ.AND P6, PT, |R18|, |R19|, PT ;  /* 0x400000131200720b */ /* 0x000fe20003fde200 */
[----:B------:R-:W-:Y:S03]  /*1af50*/  BSSY B3, `(.L_x_9454) ;  /* 0x00000be000037945 */ /* 0x000fe60003800000 */
[----:B---3--:R-:W-:Y:S02]  /*1af60*/  FSEL R26, R16, R27, !P6 ;  /* 0x0000001b101a7208 */ /* 0x008fe40007000000 */
        /* <DEDUP_REMOVED lines=20> */
[----:B------:R-:W-:Y:S05]  /*1b0b0*/  CALL.REL.NOINC `($__internal_11_$__cuda_sm3x_div_rn_ftz_f32_slowpath) ;  /* 0x000000d8000c7944 */ /* 0x000fea0003c00000 */
.L_x_9458:
[----:B------:R-:W-:Y:S05]  /*1b0c0*/  BSYNC B4 ;  /* 0x0000000000047941 */ /* 0x000fea0003800000 */
.L_x_9457:
        /* <DEDUP_REMOVED lines=18> */
.L_x_9460:
[----:B------:R-:W-:Y:S02]  /*1b1f0*/  ISETP.GE.AND P0, PT, R18, RZ, PT ;  /* 0x000000ff1200720c */ /* 0x000fe40003f06270 */
[----:B------:R-:W-:-:S11]  /*1b200*/  MOV R3, 0x3fd774eb ;  /* 0x3fd774eb00037802 */ /* 0x000fd60000000f00 */
[----:B------:R-:W-:-:S04]  /*1b210*/  @P0 FFMA.FTZ R0, R3, 0.93318945169448852539, -R0 ;  /* 0x3f6ee58103000823 */ /* 0x000fc80000010800 */
[----:B------:R-:W-:-:S07]  /*1b220*/  @!P0 FFMA.FTZ R0, R3, 0.93318945169448852539, R0 ;  /* 0x3f6ee58103008823 */ /* 0x000fce0000010000 */
.L_x_9461:
[----:B------:R-:W-:Y:S05]  /*1b230*/  BSYNC B0 ;  /* 0x0000000000007941 */ /* 0x000fea0003800000 */
.L_x_9459:
[----:B------:R-:W-:Y:S01]  /*1b240*/  FSETP.NEU.FTZ.AND P0, PT, |R18|, |R19|, PT ;  /* 0x400000131200720b */ /* 0x000fe20003f1d200 */
        /* <DEDUP_REMOVED lines=12> */
.L_x_9456:
        /* <DEDUP_REMOVED lines=11> */
[----:B----4-:R-:W-:Y:S05]  /*1b3c0*/  CALL.REL.NOINC `($__internal_11_$__cuda_sm3x_div_rn_ftz_f32_slowpath) ;  /* 0x000000d400487944 */ /* 0x010fea0003c00000 */
.L_x_9464:
[----:B------:R-:W-:Y:S05]  /*1b3d0*/  BSYNC B4 ;  /* 0x0000000000047941 */ /* 0x000fea0003800000 */
.L_x_9463:
        /* <DEDUP_REMOVED lines=18> */
.L_x_9466:
[----:B------:R-:W-:Y:S02]  /*1b500*/  ISETP.GE.AND P0, PT, R18, RZ, PT ;  /* 0x000000ff1200720c */ /* 0x000fe40003f06270 */
[----:B------:R-:W-:-:S11]  /*1b510*/  MOV R3, 0x3fd774eb ;  /* 0x3fd774eb00037802 */ /* 0x000fd60000000f00 */
[----:B------:R-:W-:-:S04]  /*1b520*/  @P0 FFMA.FTZ R0, R3, 0.93318945169448852539, -R0 ;  /* 0x3f6ee58103000823 */ /* 0x000fc80000010800 */
[----:B------:R-:W-:-:S07]  /*1b530*/  @!P0 FFMA.FTZ R0, R3, 0.93318945169448852539, R0 ;  /* 0x3f6ee58103008823 */ /* 0x000fce0000010000 */
.L_x_9467:
[----:B------:R-:W-:Y:S05]  /*1b540*/  BSYNC B0 ;  /* 0x0000000000007941 */ /* 0x000fea0003800000 */
.L_x_9465:
[CC--:B------:R-:W-:Y:S02]  /*1b550*/  VIMNMX R3, R27.reuse, R16.reuse, !PT ;  /* 0x000000101b037248 */ /* 0x0c0fe40007fe0100 */
[----:B------:R-:W-:Y:S02]  /*1b560*/  VIMNMX R16, R27, R16, PT ;  /* 0x000000101b107248 */ /* 0x000fe40003fe0100 */
[----:B------:R-:W-:Y:S02]  /*1b570*/  LOP3.LUT R4, R3, 0xfe000000, RZ, 0xc0, !PT ;  /* 0xfe00000003047812 */ /* 0x000fe400078ec0ff */
[----:B------:R-:W-:Y:S02]  /*1b580*/  FSETP.NEU.FTZ.AND P0, PT, R16, RZ, PT ;  /* 0x000000ff1000720b */ /* 0x000fe40003f1d000 */
[C---:B----4-:R-:W-:Y:S02]  /*1b590*/  IADD3 R5, -R4.reuse, 0x7e800000, RZ ;  /* 0x7e80000004057810 */ /* 0x050fe40007ffe1ff */
        /* <DEDUP_REMOVED lines=22> */
.L_x_9455:
        /* <DEDUP_REMOVED lines=8> */
[----:B----4-:R-:W-:Y:S02]  /*1b780*/  LOP3.LUT R5, R4, 0xfe000000, RZ, 0xc0, !PT ;  /* 0xfe00000004057812 */ /* 0x010fe400078ec0ff */
        /* <DEDUP_REMOVED lines=23> */
[----:B------:R-:W-:Y:S05]  /*1b900*/  CALL.REL.NOINC `($__internal_11_$__cuda_sm3x_div_rn_ftz_f32_slowpath) ;  /* 0x000000cc00f87944 */ /* 0x000fea0003c00000 */
.L_x_9469:
[----:B------:R-:W-:Y:S05]  /*1b910*/  BSYNC B4 ;  /* 0x0000000000047941 */ /* 0x000fea0003800000 */
.L_x_9468:
        /* <DEDUP_REMOVED lines=18> */
.L_x_9471:
[----:B------:R-:W-:Y:S02]  /*1ba40*/  ISETP.GE.AND P0, PT, R18, RZ, PT ;  /* 0x000000ff1200720c */ /* 0x000fe40003f06270 */
[----:B------:R-:W-:-:S11]  /*1ba50*/  MOV R3, 0x3fd774eb ;  /* 0x3fd774eb00037802 */ /* 0x000fd60000000f00 */
[----:B------:R-:W-:-:S04]  /*1ba60*/  @P0 FFMA.FTZ R0, R3, 0.93318945169448852539, -R0 ;  /* 0x3f6ee58103000823 */ /* 0x000fc80000010800 */
[----:B------:R-:W-:-:S07]  /*1ba70*/  @!P0 FFMA.FTZ R0, R3, 0.93318945169448852539, R0 ;  /* 0x3f6ee58103008823 */ /* 0x000fce0000010000 */
.L_x_9472:
[----:B------:R-:W-:Y:S05]  /*1ba80*/  BSYNC B0 ;  /* 0x0000000000007941 */ /* 0x000fea0003800000 */
.L_x_9470:
        /* <DEDUP_REMOVED lines=10> */
.L_x_9462:
[----:B------:R-:W-:Y:S05]  /*1bb30*/  BSYNC B3 ;  /* 0x0000000000037941 */ /* 0x000fea0003800000 */
.L_x_9454:
[----:B------:R-:W-:Y:S01]  /*1bb40*/  ISETP.NE.AND P0, PT, R17, RZ, PT ;  /* 0x000000ff1100720c */ /* 0x000fe20003f05270 */
[----:B------:R-:W-:Y:S01]  /*1bb50*/  FADD.FTZ R17, R27, 0.69314718246459960938 ;  /* 0x3f3172181b117421 */ /* 0x000fe20000010000 */
[----:B------:R-:W-:-:S11]  /*1bb60*/  FADD.FTZ R16, |R0|, -RZ ;  /* 0x800000ff00107221 */ /* 0x000fd60000010200 */
[----:B------:R-:W-:Y:S01]  /*1bb70*/  @!P0 FADD.FTZ R17, -R17, -RZ ;  /* 0x800000ff11118221 */ /* 0x000fe20000010100 */
[----:B------:R-:W-:Y:S06]  /*1bb80*/  BRA `(.L_x_9413) ;  /* 0x00000000003c7947 */ /* 0x000fec0003800000 */
.L_x_9414:
        /* <DEDUP_REMOVED lines=15> */
.L_x_9413:
[----:B------:R-:W-:Y:S05]  /*1bc80*/  BSYNC B2 ;  /* 0x0000000000027941 */ /* 0x000fea0003800000 */
.L_x_9412:
        /* <DEDUP_REMOVED lines=27> */
[----:B--2-4-:R-:W-:Y:S02]  /*1be40*/  FADD.FTZ R5, |R0|, -RZ ;  /* 0x800000ff00057221 */ /* 0x014fe40000010200 */
        /* <DEDUP_REMOVED lines=85> */
.L_x_9482:
        /* <DEDUP_REMOVED lines=10> */
.L_x_9484:
[----:B------:R-:W-:-:S04]  /*1c440*/  FADD.FTZ R4, -R0, R5 ;  /* 0x0000000500047221 */ /* 0x000fc80000010100 */
[----:B------:R-:W-:-:S07]  /*1c450*/  FMUL.FTZ R4, R4, 0.5 ;  /* 0x3f00000004047820 */ /* 0x000fce0000410000 */
.L_x_9485:
[----:B------:R-:W-:Y:S05]  /*1c460*/  BSYNC B1 ;  /* 0x0000000000017941 */ /* 0x000fea0003800000 */
.L_x_9483:
        /* <DEDUP_REMOVED lines=11> */
.L_x_9487:
[----:B------:R-:W-:-:S04]  /*1c520*/  FADD.FTZ R19, R6, -R19 ;  /* 0x8000001306137221 */ /* 0x000fc80000010000 */
[----:B------:R-:W-:-:S07]  /*1c530*/  FMUL.FTZ R19, R19, 0.5 ;  /* 0x3f00000013137820 */ /* 0x000fce0000410000 */
.L_x_9488:
[----:B------:R-:W-:Y:S05]  /*1c540*/  BSYNC B1 ;  /* 0x0000000000017941 */ /* 0x000fea0003800000 */
.L_x_9486:
        /* <DEDUP_REMOVED lines=35> */
.L_x_9481:
[----:B------:R0:W1:Y:S02]  /*1c780*/  MUFU.SQRT R19, R18 ;  /* 0x0000001200137308 */ /* 0x0000640000002000 */
.L_x_9480:
[----:B------:R-:W-:Y:S05]  /*1c790*/  BSYNC B0 ;  /* 0x0000000000007941 */ /* 0x000fea0003800000 */
.L_x_9479:
        /* <DEDUP_REMOVED lines=24> */
.L_x_9495:
[----:B------:R-:W-:-:S04]  /*1c920*/  FADD.FTZ R0, -R0, R5 ;  /* 0x0000000500007221 */ /* 0x000fc80000010100 */
[----:B------:R-:W-:-:S07]  /*1c930*/  FMUL.FTZ R0, R0, 0.5 ;  /* 0x3f00000000007820 */ /* 0x000fce0000410000 */
.L_x_9496:
[----:B------:R-:W-:Y:S05]  /*1c940*/  BSYNC B1 ;  /* 0x0000000000017941 */ /* 0x000fea0003800000 */
.L_x_9494:
        /* <DEDUP_REMOVED lines=10> */
.L_x_9498:
[----:B------:R-:W-:-:S04]  /*1c9f0*/  FADD.FTZ R3, -R3, R6 ;  /* 0x0000000603037221 */ /* 0x000fc80000010100 */
[----:B------:R-:W-:-:S07]  /*1ca00*/  FMUL.FTZ R3, R3, 0.5 ;  /* 0x3f00000003037820 */ /* 0x000fce0000410000 */
.L_x_9499:
[----:B------:R-:W-:Y:S05]  /*1ca10*/  BSYNC B1 ;  /* 0x0000000000017941 */ /* 0x000fea0003800000 */
.L_x_9497:
[----:B------:R-:W-:Y:S01]  /*1ca20*/  FADD.FTZ R0, R3, R0 ;  /* 0x0000000003007221 */ /* 0x000fe20000010000 */
[----:B------:R-:W-:Y:S01]  /*1ca30*/  FADD.FTZ R7, R7, |R20| ;  /* 0x4000001407077221 */ /* 0x000fe20000010000 */
[----:B------:R-:W-:-:S03]  /*1ca40*/  PLOP3.LUT P0, PT, PT, PT, PT, 0x80, 0x0 ;  /* 0x000000000000781c */ /* 0x000fc60003f0f070 */
[----:B------:R-:W-:-:S04]  /*1ca50*/  FMUL.FTZ R0, R7, R0 ;  /* 0x0000000007007220 */ /* 0x000fc80000410000 */
[----:B------:R4:W0:Y:S01]  /*1ca60*/  MUFU.SQRT R26, R0 ;  /* 0x00000000001a7308 */ /* 0x0008220000002000 */
[----:B------:R-:W-:Y:S05]  /*1ca70*/  BRA `(.L_x_9491) ;  /* 0x0000000000687947 */ /* 0x000fea0003800000 */
.L_x_9493:
        /* <DEDUP_REMOVED lines=15> */
.L_x_9492:
[----:B------:R-:W-:Y:S01]  /*1cb70*/  FADD.FTZ R0, R7, 1 ;  /* 0x3f80000007007421 */ /* 0x000fe20000010000 */
[----:B0-----:R-:W-:Y:S01]  /*1cb80*/  MUFU.SQRT R18, R18 ;  /* 0x0000001200127308 */ /* 0x001fe20000002000 */
[----:B------:R-:W-:Y:S01]  /*1cb90*/  HFMA2.MMA R27, -RZ, RZ, 1.875, 0 ;  /* 0x3f800000ff1b7435 */ /* 0x000fe200000001ff */
[----:B------:R-:W-:Y:S01]  /*1cba0*/  PLOP3.LUT P0, PT, PT, PT, PT, 0x80, 0x0 ;  /* 0x000000000000781c */ /* 0x000fe20003f0f070 */
[----:B------:R-:W-:-:S05]  /*1cbb0*/  FMUL.FTZ R0, R0, 0.5 ;  /* 0x3f00000000007820 */ /* 0x000fca0000410000 */
[----:B------:R-:W0:Y:S02]  /*1cbc0*/  MUFU.SQRT R3, R0 ;  /* 0x0000000000037308 */ /* 0x000e240000002000 */
[----:B0-----:R-:W-:Y:S01]  /*1cbd0*/  FMUL.FTZ R26, R18, R3 ;  /* 0x00000003121a7220 */ /* 0x001fe20000410000 */
[----:B------:R-:W-:Y:S06]  /*1cbe0*/  BRA `(.L_x_9491) ;  /* 0x00000000000c7947 */ /* 0x000fec0003800000 */
.L_x_9490:
[----:B------:R-:W-:Y:S01]  /*1cbf0*/  PLOP3.LUT P0, PT, PT, PT, PT, 0x80, 0x0 ;  /* 0x000000000000781c */ /* 0x000fe20003f0f070 */
[----:B------:R-:W-:Y:S01]  /*1cc00*/  FMUL.FTZ R26, R7, 16777216 ;  /* 0x4b800000071a7820 */ /* 0x000fe20000410000 */
[----:B------:R-:W-:-:S11]  /*1cc10*/  FMUL.FTZ R27, |R20|, 16777216 ;  /* 0x4b800000141b7820 */ /* 0x000fd60000410200 */
.L_x_9491:
[----:B------:R-:W-:Y:S05]  /*1cc20*/  BSYNC B0 ;  /* 0x0000000000007941 */ /* 0x000fea0003800000 */
.L_x_9489:
        /* <DEDUP_REMOVED lines=33> */
.L_x_9502:
        /* <DEDUP_REMOVED lines=28> */
.L_x_9501:
        /* <DEDUP_REMOVED lines=20> */
.L_x_9506:
[----:B------:R-:W-:Y:S05]  /*1d140*/  BSYNC B4 ;  /* 0x0000000000047941 */ /* 0x000fea0003800000 */
.L_x_9505:
        /* <DEDUP_REMOVED lines=18> */
.L_x_9508:
[----:B------:R-:W-:Y:S02]  /*1d270*/  ISETP.GE.AND P0, PT, R27, RZ, PT ;  /* 0x000000ff1b00720c */ /* 0x000fe40003f06270 */
[----:B------:R-:W-:-:S11]  /*1d280*/  MOV R3, 0x3fd774eb ;  /* 0x3fd774eb00037802 */ /* 0x000fd60000000f00 */
[----:B------:R-:W-:-:S04]  /*1d290*/  @P0 FFMA.FTZ R0, R3, 0.93318945169448852539, -R0 ;  /* 0x3f6ee58103000823 */ /* 0x000fc80000010800 */
[----:B------:R-:W-:-:S07]  /*1d2a0*/  @!P0 FFMA.FTZ R0, R3, 0.93318945169448852539, R0 ;  /* 0x3f6ee58103008823 */ /* 0x000fce0000010000 */
.L_x_9509:
[----:B------:R-:W-:Y:S05]  /*1d2b0*/  BSYNC B0 ;  /* 0x0000000000007941 */ /* 0x000fea0003800000 */
.L_x_9507:
        /* <DEDUP_REMOVED lines=11> */
.L_x_9504:
        /* <DEDUP_REMOVED lines=17> */
.L_x_9511:
[----:B------:R-:W-:Y:S05]  /*1d480*/  BSYNC B4 ;  /* 0x0000000000047941 */ /* 0x000fea0003800000 */
.L_x_9510:
        /* <DEDUP_REMOVED lines=18> */
.L_x_9513:
[----:B------:R-:W-:Y:S02]  /*1d5b0*/  ISETP.GE.AND P0, PT, R27, RZ, PT ;  /* 0x000000ff1b00720c */ /* 0x000fe40003f06270 */
[----:B------:R-:W-:-:S11]  /*1d5c0*/  MOV R3, 0x3fd774eb ;  /* 0x3fd774eb00037802 */ /* 0x000fd60000000f00 */
[----:B------:R-:W-:-:S04]  /*1d5d0*/  @P0 FFMA.FTZ R0, R3, 0.93318945169448852539, -R0 ;  /* 0x3f6ee58103000823 */ /* 0x000fc80000010800 */
[----:B------:R-:W-:-:S07]  /*1d5e0*/  @!P0 FFMA.FTZ R0, R3, 0.93318945169448852539, R0 ;  /* 0x3f6ee58103008823 */ /* 0x000fce0000010000 */
.L_x_9514:
[----:B------:R-:W-:Y:S05]  /*1d5f0*/  BSYNC B0 ;  /* 0x0000000000007941 */ /* 0x000fea0003800000 */
.L_x_9512:
        /* <DEDUP_REMOVED lines=10> */
.L_x_9503:
[----:B------:R-:W-:Y:S05]  /*1d6a0*/  BSYNC B3 ;  /* 0x0000000000037941 */ /* 0x000fea0003800000 */
.L_x_9500:
[----:B------:R-:W-:-:S04]  /*1d6b0*/  SHF.R.U32.HI R21, RZ, 0x1f, R21 ;  /* 0x0000001fff157819 */ /* 0x000fc80000011615 */
[----:B------:R-:W-:-:S13]  /*1d6c0*/  ISETP.NE.AND P0, PT, R21, RZ, PT ;  /* 0x000000ff1500720c */ /* 0x000fda0003f05270 */
[----:B-1----:R-:W-:Y:S01]  /*1d6d0*/  @!P0 FADD.FTZ R19, -R19, -RZ ;  /* 0x800000ff13138221 */ /* 0x002fe20000010100 */
[----:B------:R-:W-:Y:S06]  /*1d6e0*/  BRA `(.L_x_9474) ;  /* 0x0000000c006c7947 */ /* 0x000fec0003800000 */
.L_x_9478:
[----:B------:R-:W-:Y:S01]  /*1d6f0*/  FADD.FTZ R18, -R20, 6.1232342629258392722e-17 ;  /* 0x248d313214127421 */ /* 0x000fe20000010100 */
[----:B------:R-:W-:-:S03]  /*1d700*/  FADD.FTZ R19, -R21, -RZ ;  /* 0x800000ff15137221 */ /* 0x000fc60000010100 */
[----:B------:R-:W-:Y:S01]  /*1d710*/  FADD.FTZ R18, R18, 1.5707963705062866211 ;  /* 0x3fc90fdb12127421 */ /* 0x000fe20000010000 */
[----:B------:R-:W-:Y:S06]  /*1d720*/  BRA `(.L_x_9474) ;  /* 0x0000000c005c7947 */ /* 0x000fec0003800000 */
.L_x_9477:
[----:B------:R-:W-:Y:S01]  /*1d730*/  FADD.FTZ R19, -R21, -RZ ;  /* 0x800000ff15137221 */ /* 0x000fe20000010100 */
[----:B------:R-:W-:Y:S01]  /*1d740*/  MOV R18, RZ ;  /* 0x000000ff00127202 */ /* 0x000fe20000000f00 */
[----:B------:R-:W-:Y:S06]  /*1d750*/  BRA `(.L_x_9474) ;  /* 0x0000000c00507947 */ /* 0x000fec0003800000 */
.L_x_9476:
        /* <DEDUP_REMOVED lines=16> */
[----:B--2-4-:R-:W-:Y:S01]  /*1d860*/  FFMA R5, R29, R0, RZ ;  /* 0x000000001d057223 */ /* 0x014fe200000000ff */
[----:B------:R-:W-:-:S03]  /*1d870*/  FFMA.FTZ R18, R26, R26, R3 ;  /* 0x0000001a1a127223 */ /* 0x000fc60000010003 */
[----:B------:R-:W-:-:S04]  /*1d880*/  FFMA R4, -R26, R5, R29 ;  /* 0x000000051a047223 */ /* 0x000fc8000000011d */
[----:B------:R-:W-:Y:S01]  /*1d890*/  FFMA R0, R0, R4, R5 ;  /* 0x0000000400007223 */ /* 0x000fe20000000005 */
[----:B-1----:R-:W-:Y:S06]  /*1d8a0*/  @!P0 BRA `(.L_x_9519) ;  /* 0x00000000000c8947 */ /* 0x002fec0003800000 */
[----:B------:R-:W-:Y:S02]  /*1d8b0*/  MOV R0, R26 ;  /* 0x0000001a00007202 */ /* 0x000fe40000000f00 */
[----:B------:R-:W-:-:S07]  /*1d8c0*/  MOV R4, 0x1d8e0 ;  /* 0x0001d8e000047802 */ /* 0x000fce0000000f00 */
[----:B------:R-:W-:Y:S05]  /*1d8d0*/  CALL.REL.NOINC `($__internal_11_$__cuda_sm3x_div_rn_ftz_f32_slowpath) ;  /* 0x000000b000047944 */ /* 0x000fea0003c00000 */
.L_x_9519:
[----:B------:R-:W-:Y:S05]  /*1d8e0*/  BSYNC B4 ;  /* 0x0000000000047941 */ /* 0x000fea0003800000 */
.L_x_9518:
        /* <DEDUP_REMOVED lines=18> */
.L_x_9521:
[----:B------:R-:W-:Y:S02]  /*1da10*/  ISETP.GE.AND P0, PT, R20, RZ, PT ;  /* 0x000000ff1400720c */ /* 0x000fe40003f06270 */
[----:B------:R-:W-:-:S11]  /*1da20*/  MOV R3, 0x3fd774eb ;  /* 0x3fd774eb00037802 */ /* 0x000fd60000000f00 */
[----:B------:R-:W-:-:S04]  /*1da30*/  @P0 FFMA.FTZ R0, R3, 0.93318945169448852539, -R0 ;  /* 0x3f6ee58103000823 */ /* 0x000fc80000010800 */
[----:B------:R-:W-:-:S07]  /*1da40*/  @!P0 FFMA.FTZ R0, R3, 0.93318945169448852539, R0 ;  /* 0x3f6ee58103008823 */ /* 0x000fce0000010000 */
.L_x_9522:
[----:B------:R-:W-:Y:S05]  /*1da50*/  BSYNC B0 ;  /* 0x0000000000007941 */ /* 0x000fea0003800000 */
.L_x_9520:
        /* <DEDUP_REMOVED lines=13> */
.L_x_9517:
        /* <DEDUP_REMOVED lines=11> */
[----:B--2-4-:R-:W-:Y:S05]  /*1dbe0*/  CALL.REL.NOINC `($__internal_11_$__cuda_sm3x_div_rn_ftz_f32_slowpath) ;  /* 0x000000ac00407944 */ /* 0x014fea0003c00000 */
.L_x_9525:
[----:B------:R-:W-:Y:S05]  /*1dbf0*/  BSYNC B4 ;  /* 0x0000000000047941 */ /* 0x000fea0003800000 */
.L_x_9524:
        /* <DEDUP_REMOVED lines=18> */
.L_x_9527:
[----:B------:R-:W-:Y:S02]  /*1dd20*/  ISETP.GE.AND P0, PT, R20, RZ, PT ;  /* 0x000000ff1400720c */ /* 0x000fe40003f06270 */
[----:B------:R-:W-:-:S11]  /*1dd30*/  MOV R3, 0x3fd774eb ;  /* 0x3fd774eb00037802 */ /* 0x000fd60000000f00 */
[----:B------:R-:W-:-:S04]  /*1dd40*/  @P0 FFMA.FTZ R0, R3, 0.93318945169448852539, -R0 ;  /* 0x3f6ee58103000823 */ /* 0x000fc80000010800 */
[----:B------:R-:W-:-:S07]  /*1dd50*/  @!P0 FFMA.FTZ R0, R3, 0.93318945169448852539, R0 ;  /* 0x3f6ee58103008823 */ /* 0x000fce0000010000 */
.L_x_9528:
[----:B------:R-:W-:Y:S05]  /*1dd60*/  BSYNC B0 ;  /* 0x0000000000007941 */ /* 0x000fea0003800000 */
.L_x_9526:
[CC--:B------:R-:W-:Y:S02]  /*1dd70*/  VIMNMX R3, R27.reuse, R18.reuse, !PT ;  /* 0x000000121b037248 */ /* 0x0c0fe40007fe0100 */
[----:B------:R-:W-:Y:S02]  /*1dd80*/  VIMNMX R18, R27, R18, PT ;  /* 0x000000121b127248 */ /* 0x000fe40003fe0100 */
[----:B------:R-:W-:Y:S02]  /*1dd90*/  LOP3.LUT R4, R3, 0xfe000000, RZ, 0xc0, !PT ;  /* 0xfe00000003047812 */ /* 0x000fe400078ec0ff */
[----:B------:R-:W-:Y:S02]  /*1dda0*/  FSETP.NEU.FTZ.AND P0, PT, R18, RZ, PT ;  /* 0x000000ff1200720b */ /* 0x000fe40003f1d000 */
[C---:B--2-4-:R-:W-:Y:S02]  /*1ddb0*/  IADD3 R5, -R4.reuse, 0x7e800000, RZ ;  /* 0x7e80000004057810 */ /* 0x054fe40007ffe1ff */
        /* <DEDUP_REMOVED lines=22> */
.L_x_9516:
        /* <DEDUP_REMOVED lines=8> */
[----:B--2-4-:R-:W-:Y:S02]  /*1dfa0*/  LOP3.LUT R5, R4, 0xfe000000, RZ, 0xc0, !PT ;  /* 0xfe00000004057812 */ /* 0x014fe400078ec0ff */
        /* <DEDUP_REMOVED lines=24> */
.L_x_9530:
[----:B------:R-:W-:Y:S05]  /*1e130*/  BSYNC B4 ;  /* 0x0000000000047941 */ /* 0x000fea0003800000 */
.L_x_9529:
        /* <DEDUP_REMOVED lines=18> */
.L_x_9532:
[----:B------:R-:W-:Y:S02]  /*1e260*/  ISETP.GE.AND P0, PT, R20, RZ, PT ;  /* 0x000000ff1400720c */ /* 0x000fe40003f06270 */
[----:B------:R-:W-:-:S11]  /*1e270*/  MOV R3, 0x3fd774eb ;  /* 0x3fd774eb00037802 */ /* 0x000fd60000000f00 */
[----:B------:R-:W-:-:S04]  /*1e280*/  @P0 FFMA.FTZ R0, R3, 0.93318945169448852539, -R0 ;  /* 0x3f6ee58103000823 */ /* 0x000fc80000010800 */
[----:B------:R-:W-:-:S07]  /*1e290*/  @!P0 FFMA.FTZ R0, R3, 0.93318945169448852539, R0 ;  /* 0x3f6ee58103008823 */ /* 0x000fce0000010000 */
.L_x_9533:
[----:B------:R-:W-:Y:S05]  /*1e2a0*/  BSYNC B0 ;  /* 0x0000000000007941 */ /* 0x000fea0003800000 */
.L_x_9531:
        /* <DEDUP_REMOVED lines=10> */
.L_x_9523:
[----:B------:R-:W-:Y:S05]  /*1e350*/  BSYNC B3 ;  /* 0x0000000000037941 */ /* 0x000fea0003800000 */
.L_x_9515:
[----:B------:R-:W-:Y:S01]  /*1e360*/  ISETP.NE.AND P0, PT, R19, RZ, PT ;  /* 0x000000ff1300720c */ /* 0x000fe20003f05270 */
[----:B------:R-:W-:Y:S01]  /*1e370*/  FADD.FTZ R19, R27, 0.69314718246459960938 ;  /* 0x3f3172181b137421 */ /* 0x000fe20000010000 */
[----:B------:R-:W-:-:S11]  /*1e380*/  FADD.FTZ R18, |R0|, -RZ ;  /* 0x800000ff00127221 */ /* 0x000fd60000010200 */
[----:B------:R-:W-:Y:S01]  /*1e390*/  @!P0 FADD.FTZ R19, -R19, -RZ ;  /* 0x800000ff13138221 */ /* 0x000fe20000010100 */
[----:B------:R-:W-:Y:S06]  /*1e3a0*/  BRA `(.L_x_9474) ;  /* 0x00000000003c7947 */ /* 0x000fec0003800000 */
.L_x_9475:
        /* <DEDUP_REMOVED lines=15> */
.L_x_9474:
[----:B------:R-:W-:Y:S05]  /*1e4a0*/  BSYNC B2 ;  /* 0x0000000000027941 */ /* 0x000fea0003800000 */
.L_x_9473:
[----:B------:R-:W1:Y:S01]  /*1e4b0*/  S2R R0, SR_TID.X ;  /* 0x0000000000007919 */ /* 0x000e620000002100 */
[----:B------:R-:W-:Y:S01]  /*1e4c0*/  BSSY B2, `(.L_x_9534) ;  /* 0x0000280000027945 */ /* 0x000fe20003800000 */
[----:B------:R-:W-:Y:S02]  /*1e4d0*/  CS2R R20, SRZ ;  /* 0x0000000000147805 */ /* 0x000fe4000001ff00 */
[----:B-1----:R-:W-:-:S04]  /*1e4e0*/  IADD3 R0, R0, 0x200, RZ ;  /* 0x0000020000007810 */ /* 0x002fc80007ffe0ff */
        /* <DEDUP_REMOVED lines=25> */
[CC--:B--2-4-:R-:W-:Y:S02]  /*1e680*/  VIMNMX R5, R6.reuse, R7.reuse, !PT ;  /* 0x0000000706057248 */ /* 0x0d4fe40007fe0100 */
[----:B------:R-:W-:Y:S02]  /*1e690*/  VIMNMX R4, R7, R28, !PT ;  /* 0x0000001c07047248 */ /* 0x000fe40007fe0100 */
[----:B---3--:R-:W-:Y:S02]  /*1e6a0*/  LOP3.LUT R26, R5, 0xfe000000, RZ, 0xc0, !PT ;  /* 0xfe000000051a7812 */ /* 0x008fe400078ec0ff */
[----:B------:R-:W-:Y:S02]  /*1e6b0*/  VIMNMX R6, R6, R7, PT ;  /* 0x0000000706067248 */ /* 0x000fe40003fe0100 */
[----:B------:R-:W-:Y:S02]  /*1e6c0*/  IADD3 R27, -R26, 0x7e800000, RZ ;  /* 0x7e8000001a1b7810 */ /* 0x000fe40007ffe1ff */
[----:B------:R-:W-:-:S02]  /*1e6d0*/  LOP3.LUT R30, R4, 0xfe000000, RZ, 0xc0, !PT ;  /* 0xfe000000041e7812 */ /* 0x000fc400078ec0ff */
[----:B0-----:R-:W-:Y:S01]  /*1e6e0*/  VIMNMX R29, R7, R28, PT ;  /* 0x0000001c071d7248 */ /* 0x001fe20003fe0100 */
        /* <DEDUP_REMOVED lines=77> */
.L_x_9543:
        /* <DEDUP_REMOVED lines=10> */
.L_x_9545:
[----:B------:R-:W-:-:S04]  /*1ec60*/  FADD.FTZ R4, -R0, R5 ;  /* 0x0000000500047221 */ /* 0x000fc80000010100 */
[----:B------:R-:W-:-:S07]  /*1ec70*/  FMUL.FTZ R4, R4, 0.5 ;  /* 0x3f00000004047820 */ /* 0x000fce0000410000 */
.L_x_9546:
[----:B------:R-:W-:Y:S05]  /*1ec80*/  BSYNC B1 ;  /* 0x0000000000017941 */ /* 0x000fea0003800000 */
.L_x_9544:
        /* <DEDUP_REMOVED lines=11> */
.L_x_9548:
[----:B------:R-:W-:-:S04]  /*1ed40*/  FADD.FTZ R7, R6, -R7 ;  /* 0x8000000706077221 */ /* 0x000fc80000010000 */
[----:B------:R-:W-:-:S07]  /*1ed50*/  FMUL.FTZ R7, R7, 0.5 ;  /* 0x3f00000007077820 */ /* 0x000fce0000410000 */
.L_x_9549:
[----:B------:R-:W-:Y:S05]  /*1ed60*/  BSYNC B1 ;  /* 0x0000000000017941 */ /* 0x000fea0003800000 */
.L_x_9547:
        /* <DEDUP_REMOVED lines=35> */
.L_x_9542:
[----:B------:R0:W1:Y:S02]  /*1efa0*/  MUFU.SQRT R26, R20 ;  /* 0x00000014001a7308 */ /* 0x0000640000002000 */
.L_x_9541:
[----:B------:R-:W-:Y:S05]  /*1efb0*/  BSYNC B0 ;  /* 0x0000000000007941 */ /* 0x000fea0003800000 */
.L_x_9540:
        /* <DEDUP_REMOVED lines=24> */
.L_x_9556:
[----:B------:R-:W-:-:S04]  /*1f140*/  FADD.FTZ R0, -R0, R5 ;  /* 0x0000000500007221 */ /* 0x000fc80000010100 */
[----:B------:R-:W-:-:S07]  /*1f150*/  FMUL.FTZ R0, R0, 0.5 ;  /* 0x3f00000000007820 */ /* 0x000fce0000410000 */
.L_x_9557:
[----:B------:R-:W-:Y:S05]  /*1f160*/  BSYNC B1 ;  /* 0x0000000000017941 */ /* 0x000fea0003800000 */
.L_x_9555:
        /* <DEDUP_REMOVED lines=10> */
.L_x_9559:
[----:B------:R-:W-:-:S04]  /*1f210*/  FADD.FTZ R3, -R3, R6 ;  /* 0x0000000603037221 */ /* 0x000fc80000010100 */
[----:B------:R-:W-:-:S07]  /*1f220*/  FMUL.FTZ R3, R3, 0.5 ;  /* 0x3f00000003037820 */ /* 0x000fce0000410000 */
.L_x_9560:
[----:B------:R-:W-:Y:S05]  /*1f230*/  BSYNC B1 ;  /* 0x0000000000017941 */ /* 0x000fea0003800000 */
.L_x_9558:
[----:B------:R-:W-:Y:S01]  /*1f240*/  FADD.FTZ R0, R3, R0 ;  /* 0x0000000003007221 */ /* 0x000fe20000010000 */
[----:B------:R-:W-:Y:S01]  /*1f250*/  FADD.FTZ R27, R32, R27 ;  /* 0x0000001b201b7221 */ /* 0x000fe20000010000 */
[----:B------:R-:W-:-:S03]  /*1f260*/  PLOP3.LUT P0, PT, PT, PT, PT, 0x80, 0x0 ;  /* 0x000000000000781c */ /* 0x000fc60003f0f070 */
[----:B------:R-:W-:-:S06]  /*1f270*/  FMUL.FTZ R27, R27, R0 ;  /* 0x000000001b1b7220 */ /* 0x000fcc0000410000 */
[----:B------:R-:W2:Y:S01]  /*1f280*/  MUFU.SQRT R27, R27 ;  /* 0x0000001b001b7308 */ /* 0x000ea20000002000 */
[----:B------:R-:W-:Y:S05]  /*1f290*/  BRA `(.L_x_9552) ;  /* 0x0000000000687947 */ /* 0x000fea0003800000 */
.L_x_9554:
        /* <DEDUP_REMOVED lines=15> */
.L_x_9553:
        /* <DEDUP_REMOVED lines=8> */
.L_x_9551:
[----:B------:R-:W-:Y:S01]  /*1f410*/  PLOP3.LUT P0, PT, PT, PT, PT, 0x80, 0x0 ;  /* 0x000000000000781c */ /* 0x000fe20003f0f070 */
[----:B------:R-:W-:Y:S01]  /*1f420*/  FMUL.FTZ R27, R27, 16777216 ;  /* 0x4b8000001b1b7820 */ /* 0x000fe20000410000 */
[----:B------:R-:W-:-:S11]  /*1f430*/  FMUL.FTZ R32, R32, 16777216 ;  /* 0x4b80000020207820 */ /* 0x000fd60000410000 */
.L_x_9552:
[----:B------:R-:W-:Y:S05]  /*1f440*/  BSYNC B0 ;  /* 0x0000000000007941 */ /* 0x000fea0003800000 */
.L_x_9550:
        /* <DEDUP_REMOVED lines=33> */
.L_x_9563:
        /* <DEDUP_REMOVED lines=28> */
.L_x_9562:
        /* <DEDUP_REMOVED lines=20> */
.L_x_9567:
[----:B------:R-:W-:Y:S05]  /*1f960*/  BSYNC B4 ;  /* 0x0000000000047941 */ /* 0x000fea0003800000 */
.L_x_9566:
        /* <DEDUP_REMOVED lines=18> */
.L_x_9569:
[----:B------:R-:W-:Y:S02]  /*1fa90*/  ISETP.GE.AND P0, PT, R32, RZ, PT ;  /* 0x000000ff2000720c */ /* 0x000fe40003f06270 */
[----:B------:R-:W-:-:S11]  /*1faa0*/  MOV R3, 0x3fd774eb ;  /* 0x3fd774eb00037802 */ /* 0x000fd60000000f00 */
[----:B------:R-:W-:-:S04]  /*1fab0*/  @P0 FFMA.FTZ R0, R3, 0.93318945169448852539, -R0 ;  /* 0x3f6ee58103000823 */ /* 0x000fc80000010800 */
[----:B------:R-:W-:-:S07]  /*1fac0*/  @!P0 FFMA.FTZ R0, R3, 0.93318945169448852539, R0 ;  /* 0x3f6ee58103008823 */ /* 0x000fce0000010000 */
.L_x_9570:
[----:B------:R-:W-:Y:S05]  /*1fad0*/  BSYNC B0 ;  /* 0x0000000000007941 */ /* 0x000fea0003800000 */
.L_x_9568:
        /* <DEDUP_REMOVED lines=11> */
.L_x_9565:
        /* <DEDUP_REMOVED lines=17> */
.L_x_9572:
[----:B------:R-:W-:Y:S05]  /*1fca0*/  BSYNC B4 ;  /* 0x0000000000047941 */ /* 0x000fea0003800000 */
.L_x_9571:
        /* <DEDUP_REMOVED lines=18> */
.L_x_9574:
[----:B------:R-:W-:Y:S02]  /*1fdd0*/  ISETP.GE.AND P0, PT, R32, RZ, PT ;  /* 0x000000ff2000720c */ /* 0x000fe40003f06270 */
[----:B------:R-:W-:-:S11]  /*1fde0*/  MOV R3, 0x3fd774eb ;  /* 0x3fd774eb00037802 */ /* 0x000fd60000000f00 */
[----:B------:R-:W-:-:S04]  /*1fdf0*/  @P0 FFMA.FTZ R0, R3, 0.93318945169448852539, -R0 ;  /* 0x3f6ee58103000823 */ /* 0x000fc80000010800 */
[----:B------:R-:W-:-:S07]  /*1fe00*/  @!P0 FFMA.FTZ R0, R3, 0.93318945169448852539, R0 ;  /* 0x3f6ee58103008823 */ /* 0x000fce0000010000 */
.L_x_9575:
[----:B------:R-:W-:Y:S05]  /*1fe10*/  BSYNC B0 ;  /* 0x0000000000007941 */ /* 0x000fea0003800000 */
.L_x_9573:
        /* <DEDUP_REMOVED lines=10> */
.L_x_9564:
[----:B------:R-:W-:Y:S05]  /*1fec0*/  BSYNC B3 ;  /* 0x0000000000037941 */ /* 0x000fea0003800000 */
.L_x_9561:
[----:B------:R-:W-:-:S13]  /*1fed0*/  ISETP.NE.AND P0, PT, R21, RZ, PT ;  /* 0x000000ff1500720c */ /* 0x000fda0003f05270 */
[----:B-1----:R-:W-:-:S05]  /*1fee0*/  @!P0 FADD.FTZ R26, -R26, -RZ ;  /* 0x800000ff1a1a8221 */ /* 0x002fca0000010100 */
[----:B------:R-:W-:Y:S01]  /*1fef0*/  MOV R21, R26 ;  /* 0x0000001a00157202 */ /* 0x000fe20000000f00 */
[----:B------:R-:W-:Y:S06]  /*1ff00*/  BRA `(.L_x_9535) ;  /* 0x0000000c006c7947 */ /* 0x000fec0003800000 */
.L_x_9539:
[----:B------:R-:W-:Y:S01]  /*1ff10*/  FADD.FTZ R20, -R22, 6.1232342629258392722e-17 ;  /* 0x248d313216147421 */ /* 0x000fe20000010100 */
[----:B------:R-:W-:-:S03]  /*1ff20*/  FADD.FTZ R21, -R23, -RZ ;  /* 0x800000ff17157221 */ /* 0x000fc60000010100 */
[----:B------:R-:W-:Y:S01]  /*1ff30*/  FADD.FTZ R20, R20, 1.5707963705062866211 ;  /* 0x3fc90fdb14147421 */ /* 0x000fe20000010000 */
[----:B------:R-:W-:Y:S06]  /*1ff40*/  BRA `(.L_x_9535) ;  /* 0x0000000c005c7947 */ /* 0x000fec0003800000 */
.L_x_9538:
[----:B------:R-:W-:Y:S01]  /*1ff50*/  HFMA2.MMA R20, -RZ, RZ, 0, 0 ;  /* 0x00000000ff147435 */ /* 0x000fe200000001ff */
[----:B------:R-:W-:Y:S01]  /*1ff60*/  FADD.FTZ R21, -R23, -RZ ;  /* 0x800000ff17157221 */ /* 0x000fe20000010100 */
[----:B------:R-:W-:Y:S09]  /*1ff70*/  BRA `(.L_x_9535) ;  /* 0x0000000c00507947 */ /* 0x000ff20003800000 */
.L_x_9537:
[----:B------:R-:W-:Y:S01]  /*1ff80*/  FSETP.GEU.FTZ.AND P6, PT, R32, |R23|, PT ;  /* 0x400000172000720b */ /* 0x000fe20003fde000 */
        /* <DEDUP_REMOVED lines=23> */
.L_x_9580:
[----:B------:R-:W-:Y:S05]  /*20100*/  BSYNC B4 ;  /* 0x0000000000047941 */ /* 0x000fea0003800000 */
.L_x_9579:
        /* <DEDUP_REMOVED lines=18> */
.L_x_9582:
[----:B------:R-:W-:Y:S02]  /*20230*/  ISETP.GE.AND P0, PT, R22, RZ, PT ;  /* 0x000000ff1600720c */ /* 0x000fe40003f06270 */
[----:B------:R-:W-:-:S11]  /*20240*/  MOV R3, 0x3fd774eb ;  /* 0x3fd774eb00037802 */ /* 0x000fd60000000f00 */
[----:B------:R-:W-:-:S04]  /*20250*/  @P0 FFMA.FTZ R0, R3, 0.93318945169448852539, -R0 ;  /* 0x3f6ee58103000823 */ /* 0x000fc80000010800 */
[----:B------:R-:W-:-:S07]  /*20260*/  @!P0 FFMA.FTZ R0, R3, 0.93318945169448852539, R0 ;  /* 0x3f6ee58103008823 */ /* 0x000fce0000010000 */
.L_x_9583:
[----:B------:R-:W-:Y:S05]  /*20270*/  BSYNC B0 ;  /* 0x0000000000007941 */ /* 0x000fea0003800000 */
.L_x_9581:
        /* <DEDUP_REMOVED lines=13> */
.L_x_9578:
        /* <DEDUP_REMOVED lines=12> */
.L_x_9586:
[----:B------:R-:W-:Y:S05]  /*20410*/  BSYNC B4 ;  /* 0x0000000000047941 */ /* 0x000fea0003800000 */
.L_x_9585:
        /* <DEDUP_REMOVED lines=18> */
.L_x_9588:
[----:B------:R-:W-:Y:S02]  /*20540*/  ISETP.GE.AND P0, PT, R22, RZ, PT ;  /* 0x000000ff1600720c */ /* 0x000fe40003f06270 */
[----:B------:R-:W-:-:S11]  /*20550*/  MOV R3, 0x3fd774eb ;  /* 0x3fd774eb00037802 */ /* 0x000fd60000000f00 */
[----:B------:R-:W-:-:S04]  /*20560*/  @P0 FFMA.FTZ R0, R3, 0.93318945169448852539, -R0 ;  /* 0x3f6ee58103000823 */ /* 0x000fc80000010800 */
[----:B------:R-:W-:-:S07]  /*20570*/  @!P0 FFMA.FTZ R0, R3, 0.93318945169448852539, R0 ;  /* 0x3f6ee58103008823 */ /* 0x000fce0000010000 */
.L_x_9589:
[----:B------:R-:W-:Y:S05]  /*20580*/  BSYNC B0 ;  /* 0x0000000000007941 */ /* 0x000fea0003800000 */
.L_x_9587:
[CC--:B------:R-:W-:Y:S02]  /*20590*/  VIMNMX R3, R20.reuse, R32.reuse, !PT ;  /* 0x0000002014037248 */ /* 0x0c0fe40007fe0100 */
[----:B------:R-:W-:Y:S02]  /*205a0*/  VIMNMX R20, R20, R32, PT ;  /* 0x0000002014147248 */ /* 0x000fe40003fe0100 */
[----:B------:R-:W-:Y:S02]  /*205b0*/  LOP3.LUT R4, R3, 0xfe000000, RZ, 0xc0, !PT ;  /* 0xfe00000003047812 */ /* 0x000fe400078ec0ff */
[----:B------:R-:W-:Y:S02]  /*205c0*/  FSETP.NEU.FTZ.AND P0, PT, R20, RZ, PT ;  /* 0x000000ff1400720b */ /* 0x000fe40003f1d000 */
[C---:B--2-4-:R-:W-:Y:S02]  /*205d0*/  IADD3 R5, -R4.reuse, 0x7e800000, RZ ;  /* 0x7e80000004057810 */ /* 0x054fe40007ffe1ff */
        /* <DEDUP_REMOVED lines=22> */
.L_x_9577:
        /* <DEDUP_REMOVED lines=33> */
.L_x_9591:
[----:B------:R-:W-:Y:S05]  /*20950*/  BSYNC B4 ;  /* 0x0000000000047941 */ /* 0x000fea0003800000 */
.L_x_9590:
        /* <DEDUP_REMOVED lines=18> */
.L_x_9593:
[----:B------:R-:W-:Y:S02]  /*20a80*/  ISETP.GE.AND P0, PT, R22, RZ, PT ;  /* 0x000000ff1600720c */ /* 0x000fe40003f06270 */
[----:B------:R-:W-:-:S11]  /*20a90*/  MOV R3, 0x3fd774eb ;  /* 0x3fd774eb00037802 */ /* 0x000fd60000000f00 */
[----:B------:R-:W-:-:S04]  /*20aa0*/  @P0 FFMA.FTZ R0, R3, 0.93318945169448852539, -R0 ;  /* 0x3f6ee58103000823 */ /* 0x000fc80000010800 */
[----:B------:R-:W-:-:S07]  /*20ab0*/  @!P0 FFMA.FTZ R0, R3, 0.93318945169448852539, R0 ;  /* 0x3f6ee58103008823 */ /* 0x000fce0000010000 */
.L_x_9594:
[----:B------:R-:W-:Y:S05]  /*20ac0*/  BSYNC B0 ;  /* 0x0000000000007941 */ /* 0x000fea0003800000 */
.L_x_9592:
[----:B------:R-:W-:Y:S01]  /*20ad0*/  FSETP.NEU.FTZ.AND P1, PT, R32, |R23|, PT ;  /* 0x400000172000720b */ /* 0x000fe20003f3d000 */
[----:B------:R-:W-:Y:S01]  /*20ae0*/  HFMA2.MMA R3, -RZ, RZ, 2.04296875, -15.78125 ;  /* 0x4016cbe4ff037435 */ /* 0x000fe200000001ff */
        /* <DEDUP_REMOVED lines=8> */
.L_x_9584:
[----:B------:R-:W-:Y:S05]  /*20b70*/  BSYNC B3 ;  /* 0x0000000000037941 */ /* 0x000fea0003800000 */
.L_x_9576:
[----:B------:R-:W-:Y:S01]  /*20b80*/  ISETP.NE.AND P0, PT, R21, RZ, PT ;  /* 0x000000ff1500720c */ /* 0x000fe20003f05270 */
[----:B------:R-:W-:Y:S01]  /*20b90*/  FADD.FTZ R21, R27, 0.69314718246459960938 ;  /* 0x3f3172181b157421 */ /* 0x000fe20000010000 */
[----:B------:R-:W-:-:S11]  /*20ba0*/  FADD.FTZ R20, |R0|, -RZ ;  /* 0x800000ff00147221 */ /* 0x000fd60000010200 */
[----:B------:R-:W-:Y:S01]  /*20bb0*/  @!P0 FADD.FTZ R21, -R21, -RZ ;  /* 0x800000ff15158221 */ /* 0x000fe20000010100 */
[----:B------:R-:W-:Y:S06]  /*20bc0*/  BRA `(.L_x_9535) ;  /* 0x00000000003c7947 */ /* 0x000fec0003800000 */
.L_x_9536:
        /* <DEDUP_REMOVED lines=15> */
.L_x_9535:
[----:B------:R-:W-:Y:S05]  /*20cc0*/  BSYNC B2 ;  /* 0x0000000000027941 */ /* 0x000fea0003800000 */
.L_x_9534:
        /* <DEDUP_REMOVED lines=29> */
[CC--:B--234-:R-:W-:Y:S02]  /*20ea0*/  VIMNMX R5, R6.reuse, R7.reuse, !PT ;  /* 0x0000000706057248 */ /* 0x0dcfe40007fe0100 */
[----:B------:R-:W-:Y:S02]  /*20eb0*/  VIMNMX R4, R7, R28, !PT ;  /* 0x0000001c07047248 */ /* 0x000fe40007fe0100 */
        /* <DEDUP_REMOVED lines=82> */
.L_x_9604:
        /* <DEDUP_REMOVED lines=10> */
.L_x_9606:
[----:B------:R-:W-:-:S04]  /*21480*/  FADD.FTZ R4, -R0, R5 ;  /* 0x0000000500047221 */ /* 0x000fc80000010100 */
[----:B------:R-:W-:-:S07]  /*21490*/  FMUL.FTZ R4, R4, 0.5 ;  /* 0x3f00000004047820 */ /* 0x000fce0000410000 */
.L_x_9607:
[----:B------:R-:W-:Y:S05]  /*214a0*/  BSYNC B1 ;  /* 0x0000000000017941 */ /* 0x000fea0003800000 */
.L_x_9605:
        /* <DEDUP_REMOVED lines=11> */
.L_x_9609:
[----:B------:R-:W-:-:S04]  /*21560*/  FADD.FTZ R7, R6, -R7 ;  /* 0x8000000706077221 */ /* 0x000fc80000010000 */
[----:B------:R-:W-:-:S07]  /*21570*/  FMUL.FTZ R7, R7, 0.5 ;  /* 0x3f00000007077820 */ /* 0x000fce0000410000 */
.L_x_9610:
[----:B------:R-:W-:Y:S05]  /*21580*/  BSYNC B1 ;  /* 0x0000000000017941 */ /* 0x000fea0003800000 */
.L_x_9608:
        /* <DEDUP_REMOVED lines=35> */
.L_x_9603:
[----:B------:R0:W1:Y:S02]  /*217c0*/  MUFU.SQRT R26, R22 ;  /* 0x00000016001a7308 */ /* 0x0000640000002000 */
.L_x_9602:
[----:B------:R-:W-:Y:S05]  /*217d0*/  BSYNC B0 ;  /* 0x0000000000007941 */ /* 0x000fea0003800000 */
.L_x_9601:
        /* <DEDUP_REMOVED lines=24> */
.L_x_9617:
[----:B------:R-:W-:-:S04]  /*21960*/  FADD.FTZ R0, -R0, R5 ;  /* 0x0000000500007221 */ /* 0x000fc80000010100 */
[----:B------:R-:W-:-:S07]  /*21970*/  FMUL.FTZ R0, R0, 0.5 ;  /* 0x3f00000000007820 */ /* 0x000fce0000410000 */
.L_x_9618:
[----:B------:R-:W-:Y:S05]  /*21980*/  BSYNC B1 ;  /* 0x0000000000017941 */ /* 0x000fea0003800000 */
.L_x_9616:
        /* <DEDUP_REMOVED lines=10> */
.L_x_9620:
[----:B------:R-:W-:-:S04]  /*21a30*/  FADD.FTZ R3, -R3, R6 ;  /* 0x0000000603037221 */ /* 0x000fc80000010100 */
[----:B------:R-:W-:-:S07]  /*21a40*/  FMUL.FTZ R3, R3, 0.5 ;  /* 0x3f00000003037820 */ /* 0x000fce0000410000 */
.L_x_9621:
[----:B------:R-:W-:Y:S05]  /*21a50*/  BSYNC B1 ;  /* 0x0000000000017941 */ /* 0x000fea0003800000 */
.L_x_9619:
[----:B------:R-:W-:Y:S01]  /*21a60*/  FADD.FTZ R0, R3, R0 ;  /* 0x0000000003007221 */ /* 0x000fe20000010000 */
[----:B------:R-:W-:Y:S01]  /*21a70*/  FADD.FTZ R27, R32, R27 ;  /* 0x0000001b201b7221 */ /* 0x000fe20000010000 */
[----:B------:R-:W-:-:S03]  /*21a80*/  PLOP3.LUT P0, PT, PT, PT, PT, 0x80, 0x0 ;  /* 0x000000000000781c */ /* 0x000fc60003f0f070 */
[----:B------:R-:W-:-:S06]  /*21a90*/  FMUL.FTZ R27, R27, R0 ;  /* 0x000000001b1b7220 */ /* 0x000fcc0000410000 */
[----:B------:R-:W2:Y:S01]  /*21aa0*/  MUFU.SQRT R27, R27 ;  /* 0x0000001b001b7308 */ /* 0x000ea20000002000 */
[----:B------:R-:W-:Y:S05]  /*21ab0*/  BRA `(.L_x_9613) ;  /* 0x0000000000687947 */ /* 0x000fea0003800000 */
.L_x_9615:
        /* <DEDUP_REMOVED lines=15> */
.L_x_9614:
        /* <DEDUP_REMOVED lines=8> */
.L_x_9612:
[----:B------:R-:W-:Y:S01]  /*21c30*/  PLOP3.LUT P0, PT, PT, PT, PT, 0x80, 0x0 ;  /* 0x000000000000781c */ /* 0x000fe20003f0f070 */
[----:B------:R-:W-:Y:S01]  /*21c40*/  FMUL.FTZ R27, R27, 16777216 ;  /* 0x4b8000001b1b7820 */ /* 0x000fe20000410000 */
[----:B------:R-:W-:-:S11]  /*21c50*/  FMUL.FTZ R32, R32, 16777216 ;  /* 0x4b80000020207820 */ /* 0x000fd60000410000 */
.L_x_9613:
[----:B------:R-:W-:Y:S05]  /*21c60*/  BSYNC B0 ;  /* 0x0000000000007941 */ /* 0x000fea0003800000 */
.L_x_9611:
        /* <DEDUP_REMOVED lines=33> */
.L_x_9624:
        /* <DEDUP_REMOVED lines=28> */
.L_x_9623:
        /* <DEDUP_REMOVED lines=20> */
.L_x_9628:
[----:B------:R-:W-:Y:S05]  /*22180*/  BSYNC B4 ;  /* 0x0000000000047941 */ /* 0x000fea0003800000 */
.L_x_9627:
        /* <DEDUP_REMOVED lines=18> */
.L_x_9630:
[----:B------:R-:W-:Y:S02]  /*222b0*/  ISETP.GE.AND P0, PT, R32, RZ, PT ;  /* 0x000000ff2000720c */ /* 0x000fe40003f06270 */
[----:B------:R-:W-:-:S11]  /*222c0*/  MOV R3, 0x3fd774eb ;  /* 0x3fd774eb00037802 */ /* 0x000fd60000000f00 */
[----:B------:R-:W-:-:S04]  /*222d0*/  @P0 FFMA.FTZ R0, R3, 0.93318945169448852539, -R0 ;  /* 0x3f6ee58103000823 */ /* 0x000fc80000010800 */
[----:B------:R-:W-:-:S07]  /*222e0*/  @!P0 FFMA.FTZ R0, R3, 0.93318945169448852539, R0 ;  /* 0x3f6ee58103008823 */ /* 0x000fce0000010000 */
.L_x_9631:
[----:B------:R-:W-:Y:S05]  /*222f0*/  BSYNC B0 ;  /* 0x0000000000007941 */ /* 0x000fea0003800000 */
.L_x_9629:
        /* <DEDUP_REMOVED lines=11> */
.L_x_9626:
        /* <DEDUP_REMOVED lines=17> */
.L_x_9633:
[----:B------:R-:W-:Y:S05]  /*224c0*/  BSYNC B4 ;  /* 0x0000000000047941 */ /* 0x000fea0003800000 */
.L_x_9632:
        /* <DEDUP_REMOVED lines=18> */
.L_x_9635:
[----:B------:R-:W-:Y:S02]  /*225f0*/  ISETP.GE.AND P0, PT, R32, RZ, PT ;  /* 0x000000ff2000720c */ /* 0x000fe40003f06270 */
[----:B------:R-:W-:-:S11]  /*22600*/  MOV R3, 0x3fd774eb ;  /* 0x3fd774eb00037802 */ /* 0x000fd60000000f00 */
[----:B------:R-:W-:-:S04]  /*22610*/  @P0 FFMA.FTZ R0, R3, 0.93318945169448852539, -R0 ;  /* 0x3f6ee58103000823 */ /* 0x000fc80000010800 */
[----:B------:R-:W-:-:S07]  /*22620*/  @!P0 FFMA.FTZ R0, R3, 0.93318945169448852539, R0 ;  /* 0x3f6ee58103008823 */ /* 0x000fce0000010000 */
.L_x_9636:
[----:B------:R-:W-:Y:S05]  /*22630*/  BSYNC B0 ;  /* 0x0000000000007941 */ /* 0x000fea0003800000 */
.L_x_9634:
        /* <DEDUP_REMOVED lines=10> */
.L_x_9625:
[----:B------:R-:W-:Y:S05]  /*226e0*/  BSYNC B3 ;  /* 0x0000000000037941 */ /* 0x000fea0003800000 */
.L_x_9622:
[----:B------:R-:W-:-:S13]  /*226f0*/  ISETP.NE.AND P0, PT, R23, RZ, PT ;  /* 0x000000ff1700720c */ /* 0x000fda0003f05270 */
[----:B-1----:R-:W-:-:S05]  /*22700*/  @!P0 FADD.FTZ R26, -R26, -RZ ;  /* 0x800000ff1a1a8221 */ /* 0x002fca0000010100 */
[----:B------:R-:W-:Y:S01]  /*22710*/  MOV R23, R26 ;  /* 0x0000001a00177202 */ /* 0x000fe20000000f00 */
[----:B------:R-:W-:Y:S06]  /*22720*/  BRA `(.L_x_9596) ;  /* 0x0000000c006c7947 */ /* 0x000fec0003800000 */
.L_x_9600:
[----:B------:R-:W-:Y:S01]  /*22730*/  FADD.FTZ R22, -R24, 6.1232342629258392722e-17 ;  /* 0x248d313218167421 */ /* 0x000fe20000010100 */
[----:B------:R-:W-:-:S03]  /*22740*/  FADD.FTZ R23, -R25, -RZ ;  /* 0x800000ff19177221 */ /* 0x000fc60000010100 */
[----:B------:R-:W-:Y:S01]  /*22750*/  FADD.FTZ R22, R22, 1.5707963705062866211 ;  /* 0x3fc90fdb16167421 */ /* 0x000fe20000010000 */
[----:B------:R-:W-:Y:S06]  /*22760*/  BRA `(.L_x_9596) ;  /* 0x0000000c005c7947 */ /* 0x000fec0003800000 */
.L_x_9599:
[----:B------:R-:W-:Y:S01]  /*22770*/  HFMA2.MMA R22, -RZ, RZ, 0, 0 ;  /* 0x00000000ff167435 */ /* 0x000fe200000001ff */
[----:B------:R-:W-:Y:S01]  /*22780*/  FADD.FTZ R23, -R25, -RZ ;  /* 0x800000ff19177221 */ /* 0x000fe20000010100 */
[----:B------:R-:W-:Y:S09]  /*22790*/  BRA `(.L_x_9596) ;  /* 0x0000000c00507947 */ /* 0x000ff20003800000 */
.L_x_9598:
        /* <DEDUP_REMOVED lines=24> */
.L_x_9641:
[----:B------:R-:W-:Y:S05]  /*22920*/  BSYNC B4 ;  /* 0x0000000000047941 */ /* 0x000fea0003800000 */
.L_x_9640:
        /* <DEDUP_REMOVED lines=18> */
.L_x_9643:
[----:B------:R-:W-:Y:S02]  /*22a50*/  ISETP.GE.AND P0, PT, R24, RZ, PT ;  /* 0x000000ff1800720c */ /* 0x000fe40003f06270 */
[----:B------:R-:W-:-:S11]  /*22a60*/  MOV R3, 0x3fd774eb ;  /* 0x3fd774eb00037802 */ /* 0x000fd60000000f00 */
[----:B------:R-:W-:-:S04]  /*22a70*/  @P0 FFMA.FTZ R0, R3, 0.93318945169448852539, -R0 ;  /* 0x3f6ee58103000823 */ /* 0x000fc80000010800 */
[----:B------:R-:W-:-:S07]  /*22a80*/  @!P0 FFMA.FTZ R0, R3, 0.93318945169448852539, R0 ;  /* 0x3f6ee58103008823 */ /* 0x000fce0000010000 */
.L_x_9644:
[----:B------:R-:W-:Y:S05]  /*22a90*/  BSYNC B0 ;  /* 0x0000000000007941 */ /* 0x000fea0003800000 */
.L_x_9642:
        /* <DEDUP_REMOVED lines=13> */
.L_x_9639:
        /* <DEDUP_REMOVED lines=12> */
.L_x_9647:
[----:B------:R-:W-:Y:S05]  /*22c30*/  BSYNC B4 ;  /* 0x0000000000047941 */ /* 0x000fea0003800000 */
.L_x_9646:
        /* <DEDUP_REMOVED lines=18> */
.L_x_9649:
[----:B------:R-:W-:Y:S02]  /*22d60*/  ISETP.GE.AND P0, PT, R24, RZ, PT ;  /* 0x000000ff1800720c */ /* 0x000fe40003f06270 */
[----:B------:R-:W-:-:S11]  /*22d70*/  MOV R3, 0x3fd774eb ;  /* 0x3fd774eb00037802 */ /* 0x000fd60000000f00 */
[----:B------:R-:W-:-:S04]  /*22d80*/  @P0 FFMA.FTZ R0, R3, 0.93318945169448852539, -R0 ;  /* 0x3f6ee58103000823 */ /* 0x000fc80000010800 */
[----:B------:R-:W-:-:S07]  /*22d90*/  @!P0 FFMA.FTZ R0, R3, 0.93318945169448852539, R0 ;  /* 0x3f6ee58103008823 */ /* 0x000fce0000010000 */
.L_x_9650:
[----:B------:R-:W-:Y:S05]  /*22da0*/  BSYNC B0 ;  /* 0x0000000000007941 */ /* 0x000fea0003800000 */
.L_x_9648:
        /* <DEDUP_REMOVED lines=27> */
.L_x_9638:
[----:B------:R-:W-:Y:S01]  /*22f60*/  FMUL.FTZ R0, R24, 0.36787945032119750977 ;  /* 0x3ebc5ab218007820 */ /* 0x000fe20000410000 */
[----:B------:R-:W-:Y:S01]  /*22f70*/  FMUL.FTZ R3, R25, 0.36787945032119750977 ;  /* 0x3ebc5ab219037820 */ /* 0x000fe20000410000 */
[----:B--2-4-:R-:W-:Y:S01]  /*22f80*/  MOV R27, 0x3f800000 ;  /* 0x3f800000001b7802 */ /* 0x014fe20000000f00 */
        /* <DEDUP_REMOVED lines=30> */
.L_x_9652:
[----:B------:R-:W-:Y:S05]  /*23170*/  BSYNC B4 ;  /* 0x0000000000047941 */ /* 0x000fea0003800000 */
.L_x_9651:
        /* <DEDUP_REMOVED lines=18> */
.L_x_9654:
[----:B------:R-:W-:Y:S02]  /*232a0*/  ISETP.GE.AND P0, PT, R24, RZ, PT ;  /* 0x000000ff1800720c */ /* 0x000fe40003f06270 */
[----:B------:R-:W-:-:S11]  /*232b0*/  MOV R3, 0x3fd774eb ;  /* 0x3fd774eb00037802 */ /* 0x000fd60000000f00 */
[----:B------:R-:W-:-:S04]  /*232c0*/  @P0 FFMA.FTZ R0, R3, 0.93318945169448852539, -R0 ;  /* 0x3f6ee58103000823 */ /* 0x000fc80000010800 */
[----:B------:R-:W-:-:S07]  /*232d0*/  @!P0 FFMA.FTZ R0, R3, 0.93318945169448852539, R0 ;  /* 0x3f6ee58103008823 */ /* 0x000fce0000010000 */
.L_x_9655:
[----:B------:R-:W-:Y:S05]  /*232e0*/  BSYNC B0 ;  /* 0x0000000000007941 */ /* 0x000fea0003800000 */
.L_x_9653:
        /* <DEDUP_REMOVED lines=10> */
.L_x_9645:
[----:B------:R-:W-:Y:S05]  /*23390*/  BSYNC B3 ;  /* 0x0000000000037941 */ /* 0x000fea0003800000 */
.L_x_9637:
[----:B------:R-:W-:Y:S01]  /*233a0*/  ISETP.NE.AND P0, PT, R23, RZ, PT ;  /* 0x000000ff1700720c */ /* 0x000fe20003f05270 */
[----:B------:R-:W-:Y:S01]  /*233b0*/  FADD.FTZ R23, R27, 0.69314718246459960938 ;  /* 0x3f3172181b177421 */ /* 0x000fe20000010000 */
[----:B------:R-:W-:-:S11]  /*233c0*/  FADD.FTZ R22, |R0|, -RZ ;  /* 0x800000ff00167221 */ /* 0x000fd60000010200 */
[----:B------:R-:W-:Y:S01]  /*233d0*/  @!P0 FADD.FTZ R23, -R23, -RZ ;  /* 0x800000ff17178221 */ /* 0x000fe20000010100 */
[----:B------:R-:W-:Y:S06]  /*233e0*/  BRA `(.L_x_9596) ;  /* 0x00000000003c7947 */ /* 0x000fec0003800000 */
.L_x_9597:
        /* <DEDUP_REMOVED lines=15> */
.L_x_9596:
[----:B------:R-:W-:Y:S05]  /*234e0*/  BSYNC B2 ;  /* 0x0000000000027941 */ /* 0x000fea0003800000 */
.L_x_9595:
[----:B------:R-:W1:Y:S01]  /*234f0*/  S2R R0, SR_TID.X ;  /* 0x0000000000007919 */ /* 0x000e620000002100 */
[----:B------:R-:W-:Y:S01]  /*23500*/  BSSY B2, `(.L_x_9656) ;  /* 0x0000280000027945 */ /* 0x000fe20003800000 */
[----:B------:R-:W-:Y:S01]  /*23510*/  HFMA2.MMA R25, -RZ, RZ, 0, 0 ;  /* 0x00000000ff197435 */ /* 0x000fe200000001ff */
[----:B--234-:R-:W-:Y:S02]  /*23520*/  CS2R R26, SRZ ;  /* 0x00000000001a7805 */ /* 0x01cfe4000001ff00 */
        /* <DEDUP_REMOVED lines=29> */
[----:B0-----:R-:W-:Y:S02]  /*23700*/  LOP3.LUT R29, R4, 0xfe000000, RZ, 0xc0, !PT ;  /* 0xfe000000041d7812 */ /* 0x001fe400078ec0ff */
        /* <DEDUP_REMOVED lines=80> */
.L_x_9665:
        /* <DEDUP_REMOVED lines=10> */
.L_x_9667:
[----:B------:R-:W-:-:S04]  /*23cb0*/  FADD.FTZ R4, -R0, R5 ;  /* 0x0000000500047221 */ /* 0x000fc80000010100 */
[----:B------:R-:W-:-:S07]  /*23cc0*/  FMUL.FTZ R4, R4, 0.5 ;  /* 0x3f00000004047820 */ /* 0x000fce0000410000 */
.L_x_9668:
[----:B------:R-:W-:Y:S05]  /*23cd0*/  BSYNC B1 ;  /* 0x0000000000017941 */ /* 0x000fea0003800000 */
.L_x_9666:
        /* <DEDUP_REMOVED lines=11> */
.L_x_9670:
[----:B------:R-:W-:-:S04]  /*23d90*/  FADD.FTZ R7, R6, -R7 ;  /* 0x8000000706077221 */ /* 0x000fc80000010000 */
[----:B------:R-:W-:-:S07]  /*23da0*/  FMUL.FTZ R7, R7, 0.5 ;  /* 0x3f00000007077820 */ /* 0x000fce0000410000 */
.L_x_9671:
[----:B------:R-:W-:Y:S05]  /*23db0*/  BSYNC B1 ;  /* 0x0000000000017941 */ /* 0x000fea0003800000 */
.L_x_9669:
        /* <DEDUP_REMOVED lines=35> */
.L_x_9664:
[----:B------:R0:W1:Y:S02]  /*23ff0*/  MUFU.SQRT R27, R26 ;  /* 0x0000001a001b7308 */ /* 0x0000640000002000 */
.L_x_9663:
[----:B------:R-:W-:Y:S05]  /*24000*/  BSYNC B0 ;  /* 0x0000000000007941 */ /* 0x000fea0003800000 */
.L_x_9662:
        /* <DEDUP_REMOVED lines=24> */
.L_x_9678:
[----:B------:R-:W-:-:S04]  /*24190*/  FADD.FTZ R0, -R0, R5 ;  /* 0x0000000500007221 */ /* 0x000fc80000010100 */
[----:B------:R-:W-:-:S07]  /*241a0*/  FMUL.FTZ R0, R0, 0.5 ;  /* 0x3f00000000007820 */ /* 0x000fce0000410000 */
.L_x_9679:
[----:B------:R-:W-:Y:S05]  /*241b0*/  BSYNC B1 ;  /* 0x0000000000017941 */ /* 0x000fea0003800000 */
.L_x_9677:
        /* <DEDUP_REMOVED lines=10> */
.L_x_9681:
[----:B------:R-:W-:-:S04]  /*24260*/  FADD.FTZ R3, -R3, R6 ;  /* 0x0000000603037221 */ /* 0x000fc80000010100 */
[----:B------:R-:W-:-:S07]  /*24270*/  FMUL.FTZ R3, R3, 0.5 ;  /* 0x3f00000003037820 */ /* 0x000fce0000410000 */
.L_x_9682:
[----:B------:R-:W-:Y:S05]  /*24280*/  BSYNC B1 ;  /* 0x0000000000017941 */ /* 0x000fea0003800000 */
.L_x_9680:
[----:B------:R-:W-:Y:S01]  /*24290*/  FADD.FTZ R0, R3, R0 ;  /* 0x0000000003007221 */ /* 0x000fe20000010000 */
[----:B------:R-:W-:Y:S01]  /*242a0*/  FADD.FTZ R33, R32, R33 ;  /* 0x0000002120217221 */ /* 0x000fe20000010000 */
[----:B------:R-:W-:-:S03]  /*242b0*/  PLOP3.LUT P0, PT, PT, PT, PT, 0x80, 0x0 ;  /* 0x000000000000781c */ /* 0x000fc60003f0f070 */
[----:B------:R-:W-:-:S06]  /*242c0*/  FMUL.FTZ R33, R33, R0 ;  /* 0x0000000021217220 */ /* 0x000fcc0000410000 */
[----:B------:R-:W2:Y:S01]  /*242d0*/  MUFU.SQRT R33, R33 ;  /* 0x0000002100217308 */ /* 0x000ea20000002000 */
[----:B------:R-:W-:Y:S05]  /*242e0*/  BRA `(.L_x_9674) ;  /* 0x0000000000687947 */ /* 0x000fea0003800000 */
.L_x_9676:
        /* <DEDUP_REMOVED lines=15> */
.L_x_9675:
        /* <DEDUP_REMOVED lines=8> */
.L_x_9673:
[----:B------:R-:W-:Y:S01]  /*24460*/  PLOP3.LUT P0, PT, PT, PT, PT, 0x80, 0x0 ;  /* 0x000000000000781c */ /* 0x000fe20003f0f070 */
[----:B------:R-:W-:Y:S01]  /*24470*/  FMUL.FTZ R33, R33, 16777216 ;  /* 0x4b80000021217820 */ /* 0x000fe20000410000 */
[----:B------:R-:W-:-:S11]  /*24480*/  FMUL.FTZ R32, R32, 16777216 ;  /* 0x4b80000020207820 */ /* 0x000fd60000410000 */
.L_x_9674:
[----:B------:R-:W-:Y:S05]  /*24490*/  BSYNC B0 ;  /* 0x0000000000007941 */ /* 0x000fea0003800000 */
.L_x_9672:
        /* <DEDUP_REMOVED lines=33> */
.L_x_9685:
        /* <DEDUP_REMOVED lines=28> */
.L_x_9684:
        /* <DEDUP_REMOVED lines=20> */
.L_x_9689:
[----:B------:R-:W-:Y:S05]  /*249b0*/  BSYNC B4 ;  /* 0x0000000000047941 */ /* 0x000fea0003800000 */
.L_x_9688:
        /* <DEDUP_REMOVED lines=18> */
.L_x_9691:
[----:B------:R-:W-:Y:S02]  /*24ae0*/  ISETP.GE.AND P0, PT, R32, RZ, PT ;  /* 0x000000ff2000720c */ /* 0x000fe40003f06270 */
[----:B------:R-:W-:-:S11]  /*24af0*/  MOV R3, 0x3fd774eb ;  /* 0x3fd774eb00037802 */ /* 0x000fd60000000f00 */
[----:B------:R-:W-:-:S04]  /*24b00*/  @P0 FFMA.FTZ R0, R3, 0.93318945169448852539, -R0 ;  /* 0x3f6ee58103000823 */ /* 0x000fc80000010800 */
[----:B------:R-:W-:-:S07]  /*24b10*/  @!P0 FFMA.FTZ R0, R3, 0.93318945169448852539, R0 ;  /* 0x3f6ee58103008823 */ /* 0x000fce0000010000 */
.L_x_9692:
[----:B------:R-:W-:Y:S05]  /*24b20*/  BSYNC B0 ;  /* 0x0000000000007941 */ /* 0x000fea0003800000 */
.L_x_9690:
        /* <DEDUP_REMOVED lines=11> */
.L_x_9687:
        /* <DEDUP_REMOVED lines=17> */
.L_x_9694:
[----:B------:R-:W-:Y:S05]  /*24cf0*/  BSYNC B4 ;  /* 0x0000000000047941 */ /* 0x000fea0003800000 */
.L_x_9693:
        /* <DEDUP_REMOVED lines=18> */
.L_x_9696:
[----:B------:R-:W-:Y:S02]  /*24e20*/  ISETP.GE.AND P0, PT, R32, RZ, PT ;  /* 0x000000ff2000720c */ /* 0x000fe40003f06270 */
[----:B------:R-:W-:-:S11]  /*24e30*/  MOV R3, 0x3fd774eb ;  /* 0x3fd774eb00037802 */ /* 0x000fd60000000f00 */
[----:B------:R-:W-:-:S04]  /*24e40*/  @P0 FFMA.FTZ R0, R3, 0.93318945169448852539, -R0 ;  /* 0x3f6ee58103000823 */ /* 0x000fc80000010800 */
[----:B------:R-:W-:-:S07]  /*24e50*/  @!P0 FFMA.FTZ R0, R3, 0.93318945169448852539, R0 ;  /* 0x3f6ee58103008823 */ /* 0x000fce0000010000 */
.L_x_9697:
[----:B------:R-:W-:Y:S05]  /*24e60*/  BSYNC B0 ;  /* 0x0000000000007941 */ /* 0x000fea0003800000 */
.L_x_9695:
        /* <DEDUP_REMOVED lines=10> */
.L_x_9686:
[----:B------:R-:W-:Y:S05]  /*24f10*/  BSYNC B3 ;  /* 0x0000000000037941 */ /* 0x000fea0003800000 */
.L_x_9683:
[----:B------:R-:W-:-:S13]  /*24f20*/  ISETP.NE.AND P0, PT, R24, RZ, PT ;  /* 0x000000ff1800720c */ /* 0x000fda0003f05270 */
[----:B-1----:R-:W-:Y:S01]  /*24f30*/  @!P0 FADD.FTZ R27, -R27, -RZ ;  /* 0x800000ff1b1b8221 */ /* 0x002fe20000010100 */
[----:B------:R-:W-:Y:S06]  /*24f40*/  BRA `(.L_x_9657) ;  /* 0x0000000c006c7947 */ /* 0x000fec0003800000 */
.L_x_9661:
[----:B------:R-:W-:Y:S01]  /*24f50*/  FADD.FTZ R8, -R8, 6.1232342629258392722e-17 ;  /* 0x248d313208087421 */ /* 0x000fe20000010100 */
[----:B------:R-:W-:-:S03]  /*24f60*/  FADD.FTZ R27, -R9, -RZ ;  /* 0x800000ff091b7221 */ /* 0x000fc60000010100 */
[----:B------:R-:W-:Y:S01]  /*24f70*/  FADD.FTZ R26, R8, 1.5707963705062866211 ;  /* 0x3fc90fdb081a7421 */ /* 0x000fe20000010000 */
[----:B------:R-:W-:Y:S06]  /*24f80*/  BRA `(.L_x_9657) ;  /* 0x0000000c005c7947 */ /* 0x000fec0003800000 */
.L_x_9660:
[----:B------:R-:W-:Y:S01]  /*24f90*/  FADD.FTZ R27, -R9, -RZ ;  /* 0x800000ff091b7221 */ /* 0x000fe20000010100 */
[----:B------:R-:W-:Y:S01]  /*24fa0*/  MOV R26, RZ ;  /* 0x000000ff001a7202 */ /* 0x000fe20000000f00 */
[----:B------:R-:W-:Y:S06]  /*24fb0*/  BRA `(.L_x_9657) ;  /* 0x0000000c00507947 */ /* 0x000fec0003800000 */
.L_x_9659:
        /* <DEDUP_REMOVED lines=24> */
.L_x_9702:
[----:B------:R-:W-:Y:S05]  /*25140*/  BSYNC B4 ;  /* 0x0000000000047941 */ /* 0x000fea0003800000 */
.L_x_9701:
        /* <DEDUP_REMOVED lines=18> */
.L_x_9704:
[----:B------:R-:W-:Y:S02]  /*25270*/  ISETP.GE.AND P0, PT, R8, RZ, PT ;  /* 0x000000ff0800720c */ /* 0x000fe40003f06270 */
[----:B------:R-:W-:-:S11]  /*25280*/  MOV R3, 0x3fd774eb ;  /* 0x3fd774eb00037802 */ /* 0x000fd60000000f00 */
[----:B------:R-:W-:-:S04]  /*25290*/  @P0 FFMA.FTZ R0, R3, 0.93318945169448852539, -R0 ;  /* 0x3f6ee58103000823 */ /* 0x000fc80000010800 */
[----:B------:R-:W-:-:S07]  /*252a0*/  @!P0 FFMA.FTZ R0, R3, 0.93318945169448852539, R0 ;  /* 0x3f6ee58103008823 */ /* 0x000fce0000010000 */
.L_x_9705:
[----:B------:R-:W-:Y:S05]  /*252b0*/  BSYNC B0 ;  /* 0x0000000000007941 */ /* 0x000fea0003800000 */
.L_x_9703:
        /* <DEDUP_REMOVED lines=13> */
.L_x_9700:
        /* <DEDUP_REMOVED lines=12> */
.L_x_9708:
[----:B------:R-:W-:Y:S05]  /*25450*/  BSYNC B4 ;  /* 0x0000000000047941 */ /* 0x000fea0003800000 */
.L_x_9707:
        /* <DEDUP_REMOVED lines=18> */
.L_x_9710:
[----:B------:R-:W-:Y:S02]  /*25580*/  ISETP.GE.AND P0, PT, R8, RZ, PT ;  /* 0x000000ff0800720c */ /* 0x000fe40003f06270 */
[----:B------:R-:W-:-:S11]  /*25590*/  MOV R3, 0x3fd774eb ;  /* 0x3fd774eb00037802 */ /* 0x000fd60000000f00 */
[----:B------:R-:W-:-:S04]  /*255a0*/  @P0 FFMA.FTZ R0, R3, 0.93318945169448852539, -R0 ;  /* 0x3f6ee58103000823 */ /* 0x000fc80000010800 */
[----:B------:R-:W-:-:S07]  /*255b0*/  @!P0 FFMA.FTZ R0, R3, 0.93318945169448852539, R0 ;  /* 0x3f6ee58103008823 */ /* 0x000fce0000010000 */
.L_x_9711:
[----:B------:R-:W-:Y:S05]  /*255c0*/  BSYNC B0 ;  /* 0x0000000000007941 */ /* 0x000fea0003800000 */
.L_x_9709:
        /* <DEDUP_REMOVED lines=27> */
.L_x_9699:
        /* <DEDUP_REMOVED lines=33> */
.L_x_9713:
[----:B------:R-:W-:Y:S05]  /*25990*/  BSYNC B4 ;  /* 0x0000000000047941 */ /* 0x000fea0003800000 */
.L_x_9712:
        /* <DEDUP_REMOVED lines=18> */
.L_x_9715:
[----:B------:R-:W-:Y:S02]  /*25ac0*/  ISETP.GE.AND P0, PT, R8, RZ, PT ;  /* 0x000000ff0800720c */ /* 0x000fe40003f06270 */
[----:B------:R-:W-:-:S11]  /*25ad0*/  MOV R3, 0x3fd774eb ;  /* 0x3fd774eb00037802 */ /* 0x000fd60000000f00 */
[----:B------:R-:W-:-:S04]  /*25ae0*/  @P0 FFMA.FTZ R0, R3, 0.93318945169448852539, -R0 ;  /* 0x3f6ee58103000823 */ /* 0x000fc80000010800 */
[----:B------:R-:W-:-:S07]  /*25af0*/  @!P0 FFMA.FTZ R0, R3, 0.93318945169448852539, R0 ;  /* 0x3f6ee58103008823 */ /* 0x000fce0000010000 */
.L_x_9716:
[----:B------:R-:W-:Y:S05]  /*25b00*/  BSYNC B0 ;  /* 0x0000000000007941 */ /* 0x000fea0003800000 */
.L_x_9714:
        /* <DEDUP_REMOVED lines=10> */
.L_x_9706:
[----:B------:R-:W-:Y:S05]  /*25bb0*/  BSYNC B3 ;  /* 0x0000000000037941 */ /* 0x000fea0003800000 */
.L_x_9698:
[----:B------:R-:W-:Y:S01]  /*25bc0*/  ISETP.NE.AND P0, PT, R24, RZ, PT ;  /* 0x000000ff1800720c */ /* 0x000fe20003f05270 */
[----:B------:R-:W-:Y:S01]  /*25bd0*/  FADD.FTZ R27, R33, 0.69314718246459960938 ;  /* 0x3f317218211b7421 */ /* 0x000fe20000010000 */
[----:B------:R-:W-:-:S11]  /*25be0*/  FADD.FTZ R26, |R0|, -RZ ;  /* 0x800000ff001a7221 */ /* 0x000fd60000010200 */
[----:B------:R-:W-:Y:S01]  /*25bf0*/  @!P0 FADD.FTZ R27, -R27, -RZ ;  /* 0x800000ff1b1b8221 */ /* 0x000fe20000010100 */
[----:B------:R-:W-:Y:S06]  /*25c00*/  BRA `(.L_x_9657) ;  /* 0x00000000003c7947 */ /* 0x000fec0003800000 */
.L_x_9658:
        /* <DEDUP_REMOVED lines=15> */
.L_x_9657:
[----:B------:R-:W-:Y:S05]  /*25d00*/  BSYNC B2 ;  /* 0x0000000000027941 */ /* 0x000fea0003800000 */
.L_x_9656:
[----:B------:R-:W1:Y:S01]  /*25d10*/  S2R R0, SR_TID.X ;  /* 0x0000000000007919 */ /* 0x000e620000002100 */
[----:B------:R-:W-:Y:S01]  /*25d20*/  BSSY B2, `(.L_x_9717) ;  /* 0x000027f000027945 */ /* 0x000fe20003800000 */
[----:B------:R-:W-:Y:S01]  /*25d30*/  HFMA2.MMA R24, -RZ, RZ, 0, 0 ;  /* 0x00000000ff187435 */ /* 0x000fe200000001ff */
        /* <DEDUP_REMOVED lines=29> */
[----:B0-----:R-:W-:Y:S02]  /*25f10*/  LOP3.LUT R29, R4, 0xfe000000, RZ, 0xc0, !PT ;  /* 0xfe000000041d7812 */ /* 0x001fe400078ec0ff */
        /* <DEDUP_REMOVED lines=80> */
.L_x_9726:
        /* <DEDUP_REMOVED lines=10> */
.L_x_9728:
[----:B------:R-:W-:-:S04]  /*264c0*/  FADD.FTZ R4, -R0, R5 ;  /* 0x0000000500047221 */ /* 0x000fc80000010100 */
[----:B------:R-:W-:-:S07]  /*264d0*/  FMUL.FTZ R4, R4, 0.5 ;  /* 0x3f00000004047820 */ /* 0x000fce0000410000 */
.L_x_9729:
[----:B------:R-:W-:Y:S05]  /*264e0*/  BSYNC B1 ;  /* 0x0000000000017941 */ /* 0x000fea0003800000 */
.L_x_9727:
        /* <DEDUP_REMOVED lines=11> */
.L_x_9731:
[----:B------:R-:W-:-:S04]  /*265a0*/  FADD.FTZ R7, R6, -R7 ;  /* 0x8000000706077221 */ /* 0x000fc80000010000 */
[----:B------:R-:W-:-:S07]  /*265b0*/  FMUL.FTZ R7, R7, 0.5 ;  /* 0x3f00000007077820 */ /* 0x000fce0000410000 */
.L_x_9732:
[----:B------:R-:W-:Y:S05]  /*265c0*/  BSYNC B1 ;  /* 0x0000000000017941 */ /* 0x000fea0003800000 */
.L_x_9730:
        /* <DEDUP_REMOVED lines=35> */
.L_x_9725:
[----:B------:R0:W1:Y:S02]  /*26800*/  MUFU.SQRT R25, R9 ;  /* 0x0000000900197308 */ /* 0x0000640000002000 */
.L_x_9724:
[----:B------:R-:W-:Y:S05]  /*26810*/  BSYNC B0 ;  /* 0x0000000000007941 */ /* 0x000fea0003800000 */
.L_x_9723:
        /* <DEDUP_REMOVED lines=24> */
.L_x_9739:
[----:B------:R-:W-:-:S04]  /*269a0*/  FADD.FTZ R0, -R0, R5 ;  /* 0x0000000500007221 */ /* 0x000fc80000010100 */
[----:B------:R-:W-:-:S07]  /*269b0*/  FMUL.FTZ R0, R0, 0.5 ;  /* 0x3f00000000007820 */ /* 0x000fce0000410000 */
.L_x_9740:
[----:B------:R-:W-:Y:S05]  /*269c0*/  BSYNC B1 ;  /* 0x0000000000017941 */ /* 0x000fea0003800000 */
.L_x_9738:
        /* <DEDUP_REMOVED lines=10> */
.L_x_9742:
[----:B------:R-:W-:-:S04]  /*26a70*/  FADD.FTZ R3, -R3, R6 ;  /* 0x0000000603037221 */ /* 0x000fc80000010100 */
[----:B------:R-:W-:-:S07]  /*26a80*/  FMUL.FTZ R3, R3, 0.5 ;  /* 0x3f00000003037820 */ /* 0x000fce0000410000 */
.L_x_9743:
[----:B------:R-:W-:Y:S05]  /*26a90*/  BSYNC B1 ;  /* 0x0000000000017941 */ /* 0x000fea0003800000 */
.L_x_9741:
[----:B------:R-:W-:Y:S01]  /*26aa0*/  FADD.FTZ R0, R3, R0 ;  /* 0x0000000003007221 */ /* 0x000fe20000010000 */
[----:B------:R-:W-:Y:S01]  /*26ab0*/  FADD.FTZ R33, R24, R33 ;  /* 0x0000002118217221 */ /* 0x000fe20000010000 */
[----:B------:R-:W-:-:S03]  /*26ac0*/  PLOP3.LUT P0, PT, PT, PT, PT, 0x80, 0x0 ;  /* 0x000000000000781c */ /* 0x000fc60003f0f070 */
[----:B------:R-:W-:-:S06]  /*26ad0*/  FMUL.FTZ R33, R33, R0 ;  /* 0x0000000021217220 */ /* 0x000fcc0000410000 */
[----:B------:R-:W2:Y:S01]  /*26ae0*/  MUFU.SQRT R33, R33 ;  /* 0x0000002100217308 */ /* 0x000ea20000002000 */
[----:B------:R-:W-:Y:S05]  /*26af0*/  BRA `(.L_x_9735) ;  /* 0x0000000000687947 */ /* 0x000fea0003800000 */
.L_x_9737:
        /* <DEDUP_REMOVED lines=15> */
.L_x_9736:
        /* <DEDUP_REMOVED lines=8> */
.L_x_9734:
[----:B------:R-:W-:Y:S01]  /*26c70*/  PLOP3.LUT P0, PT, PT, PT, PT, 0x80, 0x0 ;  /* 0x000000000000781c */ /* 0x000fe20003f0f070 */
[----:B------:R-:W-:Y:S01]  /*26c80*/  FMUL.FTZ R33, R33, 16777216 ;  /* 0x4b80000021217820 */ /* 0x000fe20000410000 */
[----:B------:R-:W-:-:S11]  /*26c90*/  FMUL.FTZ R24, R24, 16777216 ;  /* 0x4b80000018187820 */ /* 0x000fd60000410000 */
.L_x_9735:
[----:B------:R-:W-:Y:S05]  /*26ca0*/  BSYNC B0 ;  /* 0x0000000000007941 */ /* 0x000fea0003800000 */
.L_x_9733:
        /* <DEDUP_REMOVED lines=33> */
.L_x_9746:
        /* <DEDUP_REMOVED lines=28> */
.L_x_9745:
        /* <DEDUP_REMOVED lines=20> */
.L_x_9750:
[----:B------:R-:W-:Y:S05]  /*271c0*/  BSYNC B4 ;  /* 0x0000000000047941 */ /* 0x000fea0003800000 */
.L_x_9749:
        /* <DEDUP_REMOVED lines=18> */
.L_x_9752:
[----:B------:R-:W-:Y:S02]  /*272f0*/  ISETP.GE.AND P0, PT, R24, RZ, PT ;  /* 0x000000ff1800720c */ /* 0x000fe40003f06270 */
[----:B------:R-:W-:-:S11]  /*27300*/  MOV R3, 0x3fd774eb ;  /* 0x3fd774eb00037802 */ /* 0x000fd60000000f00 */
[----:B------:R-:W-:-:S04]  /*27310*/  @P0 FFMA.FTZ R0, R3, 0.93318945169448852539, -R0 ;  /* 0x3f6ee58103000823 */ /* 0x000fc80000010800 */
[----:B------:R-:W-:-:S07]  /*27320*/  @!P0 FFMA.FTZ R0, R3, 0.93318945169448852539, R0 ;  /* 0x3f6ee58103008823 */ /* 0x000fce0000010000 */
.L_x_9753:
[----:B------:R-:W-:Y:S05]  /*27330*/  BSYNC B0 ;  /* 0x0000000000007941 */ /* 0x000fea0003800000 */
.L_x_9751:
        /* <DEDUP_REMOVED lines=11> */
.L_x_9748:
        /* <DEDUP_REMOVED lines=17> */
.L_x_9755:
[----:B------:R-:W-:Y:S05]  /*27500*/  BSYNC B4 ;  /* 0x0000000000047941 */ /* 0x000fea0003800000 */
.L_x_9754:
        /* <DEDUP_REMOVED lines=18> */
.L_x_9757:
[----:B------:R-:W-:Y:S02]  /*27630*/  ISETP.GE.AND P0, PT, R24, RZ, PT ;  /* 0x000000ff1800720c */ /* 0x000fe40003f06270 */
[----:B------:R-:W-:-:S11]  /*27640*/  MOV R3, 0x3fd774eb ;  /* 0x3fd774eb00037802 */ /* 0x000fd60000000f00 */
[----:B------:R-:W-:-:S04]  /*27650*/  @P0 FFMA.FTZ R0, R3, 0.93318945169448852539, -R0 ;  /* 0x3f6ee58103000823 */ /* 0x000fc80000010800 */
[----:B------:R-:W-:-:S07]  /*27660*/  @!P0 FFMA.FTZ R0, R3, 0.93318945169448852539, R0 ;  /* 0x3f6ee58103008823 */ /* 0x000fce0000010000 */
.L_x_9758:
[----:B------:R-:W-:Y:S05]  /*27670*/  BSYNC B0 ;  /* 0x0000000000007941 */ /* 0x000fea0003800000 */
.L_x_9756:
        /* <DEDUP_REMOVED lines=10> */
.L_x_9747:
[----:B------:R-:W-:Y:S05]  /*27720*/  BSYNC B3 ;  /* 0x0000000000037941 */ /* 0x000fea0003800000 */
.L_x_9744:
[----:B------:R-:W-:-:S13]  /*27730*/  ISETP.NE.AND P0, PT, R8, RZ, PT ;  /* 0x000000ff0800720c */ /* 0x000fda0003f05270 */
[----:B-1----:R-:W-:Y:S01]  /*27740*/  @!P0 FADD.FTZ R25, -R25, -RZ ;  /* 0x800000ff19198221 */ /* 0x002fe20000010100 */
[----:B------:R-:W-:Y:S06]  /*27750*/  BRA `(.L_x_9718) ;  /* 0x0000000c006c7947 */ /* 0x000fec0003800000 */
.L_x_9722:
[----:B------:R-:W-:Y:S01]  /*27760*/  FADD.FTZ R10, -R10, 6.1232342629258392722e-17 ;  /* 0x248d31320a0a7421 */ /* 0x000fe20000010100 */
[----:B------:R-:W-:-:S03]  /*27770*/  FADD.FTZ R25, -R11, -RZ ;  /* 0x800000ff0b197221 */ /* 0x000fc60000010100 */
[----:B------:R-:W-:Y:S01]  /*27780*/  FADD.FTZ R24, R10, 1.5707963705062866211 ;  /* 0x3fc90fdb0a187421 */ /* 0x000fe20000010000 */
[----:B------:R-:W-:Y:S06]  /*27790*/  BRA `(.L_x_9718) ;  /* 0x0000000c005c7947 */ /* 0x000fec0003800000 */
.L_x_9721:
[----:B------:R-:W-:Y:S01]  /*277a0*/  FADD.FTZ R25, -R11, -RZ ;  /* 0x800000ff0b197221 */ /* 0x000fe20000010100 */
[----:B------:R-:W-:Y:S01]  /*277b0*/  MOV R24, RZ ;  /* 0x000000ff00187202 */ /* 0x000fe20000000f00 */
[----:B------:R-:W-:Y:S06]  /*277c0*/  BRA `(.L_x_9718) ;  /* 0x0000000c00507947 */ /* 0x000fec0003800000 */
.L_x_9720:
        /* <DEDUP_REMOVED lines=23> */
[----:B--2-4-:R-:W-:Y:S05]  /*27940*/  CALL.REL.NOINC `($__internal_11_$__cuda_sm3x_div_rn_ftz_f32_slowpath) ;  /* 0x0000000c00e87944 */ /* 0x014fea0003c00000 */
.L_x_9763:
[----:B------:R-:W-:Y:S05]  /*27950*/  BSYNC B4 ;  /* 0x0000000000047941 */ /* 0x000fea0003800000 */
.L_x_9762:
        /* <DEDUP_REMOVED lines=18> */
.L_x_9765:
[----:B------:R-:W-:Y:S02]  /*27a80*/  ISETP.GE.AND P0, PT, R10, RZ, PT ;  /* 0x000000ff0a00720c */ /* 0x000fe40003f06270 */
[----:B------:R-:W-:-:S11]  /*27a90*/  MOV R3, 0x3fd774eb ;  /* 0x3fd774eb00037802 */ /* 0x000fd60000000f00 */
[----:B------:R-:W-:-:S04]  /*27aa0*/  @P0 FFMA.FTZ R0, R3, 0.93318945169448852539, -R0 ;  /* 0x3f6ee58103000823 */ /* 0x000fc80000010800 */
[----:B------:R-:W-:-:S07]  /*27ab0*/  @!P0 FFMA.FTZ R0, R3, 0.93318945169448852539, R0 ;  /* 0x3f6ee58103008823 */ /* 0x000fce0000010000 */
.L_x_9766:
[----:B------:R-:W-:Y:S05]  /*27ac0*/  BSYNC B0 ;  /* 0x0000000000007941 */ /* 0x000fea0003800000 */
.L_x_9764:
        /* <DEDUP_REMOVED lines=13> */
.L_x_9761:
        /* <DEDUP_REMOVED lines=12> */
.L_x_9769:
[----:B------:R-:W-:Y:S05]  /*27c60*/  BSYNC B4 ;  /* 0x0000000000047941 */ /* 0x000fea0003800000 */
.L_x_9768:
        /* <DEDUP_REMOVED lines=18> */
.L_x_9771:
[----:B------:R-:W-:Y:S02]  /*27d90*/  ISETP.GE.AND P0, PT, R10, RZ, PT ;  /* 0x000000ff0a00720c */ /* 0x000fe40003f06270 */
[----:B------:R-:W-:-:S11]  /*27da0*/  MOV R3, 0x3fd774eb ;  /* 0x3fd774eb00037802 */ /* 0x000fd60000000f00 */
[----:B------:R-:W-:-:S04]  /*27db0*/  @P0 FFMA.FTZ R0, R3, 0.93318945169448852539, -R0 ;  /* 0x3f6ee58103000823 */ /* 0x000fc80000010800 */
[----:B------:R-:W-:-:S07]  /*27dc0*/  @!P0 FFMA.FTZ R0, R3, 0.93318945169448852539, R0 ;  /* 0x3f6ee58103008823 */ /* 0x000fce0000010000 */
.L_x_9772:
[----:B------:R-:W-:Y:S05]  /*27dd0*/  BSYNC B0 ;  /* 0x0000000000007941 */ /* 0x000fea0003800000 */
.L_x_9770:
        /* <DEDUP_REMOVED lines=27> */
.L_x_9760:
        /* <DEDUP_REMOVED lines=32> */
[----:B--2-4-:R-:W-:Y:S05]  /*28190*/  CALL.REL.NOINC `($__internal_11_$__cuda_sm3x_div_rn_ftz_f32_slowpath) ;  /* 0x0000000400d47944 */ /* 0x014fea0003c00000 */
.L_x_9774:
[----:B------:R-:W-:Y:S05]  /*281a0*/  BSYNC B4 ;  /* 0x0000000000047941 */ /* 0x000fea0003800000 */
.L_x_9773:
        /* <DEDUP_REMOVED lines=18> */
.L_x_9776:
[----:B------:R-:W-:Y:S02]  /*282d0*/  ISETP.GE.AND P0, PT, R10, RZ, PT ;  /* 0x000000ff0a00720c */ /* 0x000fe40003f06270 */
[----:B------:R-:W-:-:S11]  /*282e0*/  MOV R3, 0x3fd774eb ;  /* 0x3fd774eb00037802 */ /* 0x000fd60000000f00 */
[----:B------:R-:W-:-:S04]  /*282f0*/  @P0 FFMA.FTZ R0, R3, 0.93318945169448852539, -R0 ;  /* 0x3f6ee58103000823 */ /* 0x000fc80000010800 */
[----:B------:R-:W-:-:S07]  /*28300*/  @!P0 FFMA.FTZ R0, R3, 0.93318945169448852539, R0 ;  /* 0x3f6ee58103008823 */ /* 0x000fce0000010000 */
.L_x_9777:
[----:B------:R-:W-:Y:S05]  /*28310*/  BSYNC B0 ;  /* 0x0000000000007941 */ /* 0x000fea0003800000 */
.L_x_9775:
        /* <DEDUP_REMOVED lines=10> */
.L_x_9767:
[----:B------:R-:W-:Y:S05]  /*283c0*/  BSYNC B3 ;  /* 0x0000000000037941 */ /* 0x000fea0003800000 */
.L_x_9759:
[----:B------:R-:W-:Y:S01]  /*283d0*/  ISETP.NE.AND P0, PT, R8, RZ, PT ;  /* 0x000000ff0800720c */ /* 0x000fe20003f05270 */
[----:B------:R-:W-:Y:S01]  /*283e0*/  FADD.FTZ R25, R32, 0.69314718246459960938 ;  /* 0x3f31721820197421 */ /* 0x000fe20000010000 */
[----:B------:R-:W-:-:S11]  /*283f0*/  FADD.FTZ R24, |R0|, -RZ ;  /* 0x800000ff00187221 */ /* 0x000fd60000010200 */
[----:B------:R-:W-:Y:S01]  /*28400*/  @!P0 FADD.FTZ R25, -R25, -RZ ;  /* 0x800000ff19198221 */ /* 0x000fe20000010100 */
[----:B------:R-:W-:Y:S06]  /*28410*/  BRA `(.L_x_9718) ;  /* 0x00000000003c7947 */ /* 0x000fec0003800000 */
.L_x_9719:
        /* <DEDUP_REMOVED lines=15> */
.L_x_9718:
[----:B------:R-:W-:Y:S05]  /*28510*/  BSYNC B2 ;  /* 0x0000000000027941 */ /* 0x000fea0003800000 */
.L_x_9717:
[----:B------:R-:W1:Y:S01]  /*28520*/  S2R R0, SR_TID.X ;  /* 0x0000000000007919 */ /* 0x000e620000002100 */
[----:B------:R-:W-:Y:S04]  /*28530*/  BSSY B0, `(.L_x_9778) ;  /* 0x0000033000007945 */ /* 0x000fe80003800000 */
[----:B------:R-:W-:Y:S01]  /*28540*/  BSSY B1, `(.L_x_9779) ;  /* 0x000002b000017945 */ /* 0x000fe20003800000 */
[----:B-1----:R-:W-:-:S13]  /*28550*/  ISETP.GE.AND P0, PT, R0, R31, PT ;  /* 0x0000001f0000720c */ /* 0x002fda0003f06270 */
[----:B---3--:R-:W1:Y:S01]  /*28560*/  @!P0 LDC.64 R4, c[0x0][0x218] ;  /* 0x00008600ff048b82 */ /* 0x008e620000000a00 */
[----:B------:R-:W-:Y:S02]  /*28570*/  @!P0 IADD3 R3, R2, R0, RZ ;  /* 0x0000000002038210 */ /* 0x000fe40007ffe0ff */
[----:B------:R-:W-:-:S03]  /*28580*/  @!P0 IADD3 R0, R0, 0x80, RZ ;  /* 0x0000008000008810 */ /* 0x000fc60007ffe0ff */
[----:B-1----:R-:W-:-:S05]  /*28590*/  @!P0 IMAD.WIDE.U32 R4, R3, 0x8, R4 ;  /* 0x0000000803048825 */ /* 0x002fca00078e0004 */
[----:B------:R1:W-:Y:S01]  /*285a0*/  @!P0 STG.E.64 desc[UR4][R4.64], R12 ;  /* 0x0000000c04008986 */ /* 0x0003e2000c101b04 */
[----:B------:R-:W-:-:S13]  /*285b0*/  ISETP.GE.AND P0, PT, R0, R31, PT ;  /* 0x0000001f0000720c */ /* 0x000fda0003f06270 */
[----:B-1----:R-:W-:Y:S05]  /*285c0*/  @P0 BRA `(.L_x_9780) ;  /* 0x0000000000300947 */ /* 0x002fea0003800000 */
[----:B------:R-:W1:Y:S01]  /*285d0*/  LDC.64 R4, c[0x0][0x218] ;  /* 0x00008600ff047b82 */ /* 0x000e620000000a00 */
[----:B------:R-:W-:Y:S02]  /*285e0*/  IADD3 R3, R2, R0, RZ ;  /* 0x0000000002037210 */ /* 0x000fe40007ffe0ff */
[----:B------:R-:W-:-:S04]  /*285f0*/  IADD3 R0, R0, 0x80, RZ ;  /* 0x0000008000007810 */ /* 0x000fc80007ffe0ff */
[----:B------:R-:W-:Y:S01]  /*28600*/  ISETP.GE.AND P0, PT, R0, R31, PT ;  /* 0x0000001f0000720c */ /* 0x000fe20003f06270 */
[----:B-1----:R-:W-:-:S05]  /*28610*/  IMAD.WIDE.U32 R4, R3, 0x8, R4 ;  /* 0x0000000803047825 */ /* 0x002fca00078e0004 */
[----:B------:R1:W-:Y:S07]  /*28620*/  STG.E.64 desc[UR4][R4.64], R14 ;  /* 0x0000000e04007986 */ /* 0x0003ee000c101b04 */
[----:B------:R-:W-:Y:S05]  /*28630*/  @P0 BRA `(.L_x_9781) ;  /* 0x0000000000300947 */ /* 0x000fea0003800000 */
[----:B-1----:R-:W1:Y:S01]  /*28640*/  LDC.64 R4, c[0x0][0x218] ;  /* 0x00008600ff047b82 */ /* 0x002e620000000a00 */
[----:B------:R-:W-:Y:S02]  /*28650*/  IADD3 R3, R2, R0, RZ ;  /* 0x0000000002037210 */ /* 0x000fe40007ffe0ff */
[----:B------:R-:W-:-:S03]  /*28660*/  IADD3 R0, R0, 0x80, RZ ;  /* 0x0000008000007810 */ /* 0x000fc60007ffe0ff */
[----:B-1----:R-:W-:-:S05]  /*28670*/  IMAD.WIDE.U32 R4, R3, 0x8, R4 ;  /* 0x0000000803047825 */ /* 0x002fca00078e0004 */
[----:B------:R1:W-:Y:S02]  /*28680*/  STG.E.64 desc[UR4][R4.64], R16 ;  /* 0x0000001004007986 */ /* 0x0003e4000c101b04 */
.L_x_9780:
[----:B------:R-:W-:-:S13]  /*28690*/  ISETP.GE.AND P0, PT, R0, R31, PT ;  /* 0x0000001f0000720c */ /* 0x000fda0003f06270 */
[----:B------:R-:W-:Y:S05]  /*286a0*/  @P0 BRA `(.L_x_9782) ;  /* 0x0000000000300947 */ /* 0x000fea0003800000 */
[----:B-1----:R-:W1:Y:S01]  /*286b0*/  LDC.64 R4, c[0x0][0x218] ;  /* 0x00008600ff047b82 */ /* 0x002e620000000a00 */
[----:B------:R-:W-:Y:S02]  /*286c0*/  IADD3 R3, R2, R0, RZ ;  /* 0x0000000002037210 */ /* 0x000fe40007ffe0ff */
[----:B------:R-:W-:-:S03]  /*286d0*/  IADD3 R0, R0, 0x80, RZ ;  /* 0x0000008000007810 */ /* 0x000fc60007ffe0ff */
[----:B-1----:R-:W-:-:S05]  /*286e0*/  IMAD.WIDE.U32 R4, R3, 0x8, R4 ;  /* 0x0000000803047825 */ /* 0x002fca00078e0004 */
[----:B------:R3:W-:Y:S02]  /*286f0*/  STG.E.64 desc[UR4][R4.64], R18 ;  /* 0x0000001204007986 */ /* 0x0007e4000c101b04 */
.L_x_9781:
[----:B------:R-:W-:-:S13]  /*28700*/  ISETP.GE.AND P0, PT, R0, R31, PT ;  /* 0x0000001f0000720c */ /* 0x000fda0003f06270 */
[----:B------:R-:W-:Y:S05]  /*28710*/  @P0 BRA `(.L_x_9783) ;  /* 0x0000000000340947 */ /* 0x000fea0003800000 */
[----:B-1-3--:R-:W1:Y:S01]  /*28720*/  LDC.64 R4, c[0x0][0x218] ;  /* 0x00008600ff047b82 */ /* 0x00ae620000000a00 */
[----:B------:R-:W-:Y:S02]  /*28730*/  IADD3 R3, R2, R0, RZ ;  /* 0x0000000002037210 */ /* 0x000fe40007ffe0ff */
[----:B------:R-:W-:-:S03]  /*28740*/  IADD3 R0, R0, 0x80, RZ ;  /* 0x0000008000007810 */ /* 0x000fc60007ffe0ff */
[----:B-1----:R-:W-:-:S05]  /*28750*/  IMAD.WIDE.U32 R4, R3, 0x8, R4 ;  /* 0x0000000803047825 */ /* 0x002fca00078e0004 */
[----:B------:R3:W-:Y:S02]  /*28760*/  STG.E.64 desc[UR4][R4.64], R20 ;  /* 0x0000001404007986 */ /* 0x0007e4000c101b04 */
.L_x_9782:
[----:B------:R-:W-:-:S13]  /*28770*/  ISETP.GE.AND P0, PT, R0, R31, PT ;  /* 0x0000001f0000720c */ /* 0x000fda0003f06270 */
[----:B------:R-:W-:Y:S05]  /*28780*/  @P0 BREAK B1 ;  /* 0x0000000000010942 */ /* 0x000fea0003800000 */
[----:B------:R-:W-:Y:S05]  /*28790*/  @P0 BRA `(.L_x_9784) ;  /* 0x0000000000300947 */ /* 0x000fea0003800000 */
[----:B-1-3--:R-:W1:Y:S01]  /*287a0*/  LDC.64 R4, c[0x0][0x218] ;  /* 0x00008600ff047b82 */ /* 0x00ae620000000a00 */
[----:B------:R-:W-:Y:S02]  /*287b0*/  IADD3 R3, R2, R0, RZ ;  /* 0x0000000002037210 */ /* 0x000fe40007ffe0ff */
[----:B------:R-:W-:-:S03]  /*287c0*/  IADD3 R0, R0, 0x80, RZ ;  /* 0x0000008000007810 */ /* 0x000fc60007ffe0ff */
[----:B-1----:R-:W-:-:S05]  /*287d0*/  IMAD.WIDE.U32 R4, R3, 0x8, R4 ;  /* 0x0000000803047825 */ /* 0x002fca00078e0004 */
[----:B------:R1:W-:Y:S02]  /*287e0*/  STG.E.64 desc[UR4][R4.64], R22 ;  /* 0x0000001604007986 */ /* 0x0003e4000c101b04 */
.L_x_9783:
[----:B------:R-:W-:Y:S05]  /*287f0*/  BSYNC B1 ;  /* 0x0000000000017941 */ /* 0x000fea0003800000 */
.L_x_9779:
[----:B------:R-:W-:-:S13]  /*28800*/  ISETP.GE.AND P0, PT, R0, R31, PT ;  /* 0x0000001f0000720c */ /* 0x000fda0003f06270 */
[----:B-1-3--:R-:W1:Y:S01]  /*28810*/  @!P0 LDC.64 R4, c[0x0][0x218] ;  /* 0x00008600ff048b82 */ /* 0x00ae620000000a00 */
[----:B------:R-:W-:Y:S02]  /*28820*/  @!P0 IADD3 R3, R2, R0, RZ ;  /* 0x0000000002038210 */ /* 0x000fe40007ffe0ff */
[----:B------:R-:W-:-:S03]  /*28830*/  @!P0 IADD3 R0, R0, 0x80, RZ ;  /* 0x0000008000008810 */ /* 0x000fc60007ffe0ff */
[----:B-1----:R-:W-:-:S05]  /*28840*/  @!P0 IMAD.WIDE.U32 R4, R3, 0x8, R4 ;  /* 0x0000000803048825 */ /* 0x002fca00078e0004 */
[----:B------:R1:W-:Y:S02]  /*28850*/  @!P0 STG.E.64 desc[UR4][R4.64], R26 ;  /* 0x0000001a04008986 */ /* 0x0003e4000c101b04 */
.L_x_9784:
[----:B------:R-:W-:Y:S05]  /*28860*/  BSYNC B0 ;  /* 0x0000000000007941 */ /* 0x000fea0003800000 */
.L_x_9778:
[----:B------:R-:W-:Y:S05]  /*28870*/  WARPSYNC.ALL ;  /* 0x0000000000007948 */ /* 0x000fea0003800000 */
[----:B------:R-:W-:-:S13]  /*28880*/  ISETP.GE.AND P0, PT, R0, R31, PT ;  /* 0x0000001f0000720c */ /* 0x000fda0003f06270 */
[----:B------:R-:W-:Y:S05]  /*28890*/  @P0 EXIT ;  /* 0x000000000000094d */ /* 0x000fea0003800000 */
[----:B-1-3--:R-:W1:Y:S01]  /*288a0*/  LDC.64 R4, c[0x0][0x218] ;  /* 0x00008600ff047b82 */ /* 0x00ae620000000a00 */
[----:B------:R-:W-:-:S05]  /*288b0*/  IADD3 R3, R2, R0, RZ ;  /* 0x0000000002037210 */ /* 0x000fca0007ffe0ff */
[----:B-1----:R-:W-:-:S05]  /*288c0*/  IMAD.WIDE.U32 R2, R3, 0x8, R4 ;  /* 0x0000000803027825 */ /* 0x002fca00078e0004 */
[----:B------:R-:W-:Y:S01]  /*288d0*/  STG.E.64 desc[UR4][R2.64], R24 ;  /* 0x0000001802007986 */ /* 0x000fe2000c101b04 */
[----:B------:R-:W-:Y:S05]  /*288e0*/  EXIT ;  /* 0x000000000000794d */ /* 0x000fea0003800000 */
        .weak           $__internal_11_$__cuda_sm3x_div_rn_ftz_f32_slowpath
        .type           $__internal_11_$__cuda_sm3x_div_rn_ftz_f32_slowpath,@function
        .size           $__internal_11_$__cuda_sm3x_div_rn_ftz_f32_slowpath,(.L_x_20078 - $__internal_11_$__cuda_sm3x_div_rn_ftz_f32_slowpath)
$__internal_11_$__cuda_sm3x_div_rn_ftz_f32_slowpath:
        /* <DEDUP_REMOVED lines=32> */
.L_x_9787:
[----:B------:R-:W-:Y:S05]  /*28af0*/  BSYNC B1 ;  /* 0x0000000000017941 */ /* 0x000fea0003800000 */
.L_x_9786:
        /* <DEDUP_REMOVED lines=27> */
.L_x_9793:
[----:B------:R-:W-:-:S07]  /*28cb0*/  LEA R0, R3, R0, 0x17 ;  /* 0x0000000003007211 */ /* 0x000fce00078eb8ff */
.L_x_9794:
[----:B------:R-:W-:Y:S05]  /*28cc0*/  BSYNC B1 ;  /* 0x0000000000017941 */ /* 0x000fea0003800000 */
.L_x_9792:
[----:B------:R-:W-:Y:S05]  /*28cd0*/  BRA `(.L_x_9795) ;  /* 0x0000000000207947 */ /* 0x000fea0003800000 */
.L_x_9791:
[----:B------:R-:W-:-:S04]  /*28ce0*/  LOP3.LUT R29, R0, 0x80000000, R29, 0x48, !PT ;  /* 0x80000000001d7812 */ /* 0x000fc800078e481d */
[----:B------:R-:W-:Y:S01]  /*28cf0*/  LOP3.LUT R0, R29, 0x7f800000, RZ, 0xfc, !PT ;  /* 0x7f8000001d007812 */ /* 0x000fe200078efcff */
[----:B------:R-:W-:Y:S06]  /*28d00*/  BRA `(.L_x_9795) ;  /* 0x0000000000147947 */ /* 0x000fec0003800000 */
.L_x_9790:
[----:B------:R-:W-:Y:S01]  /*28d10*/  LOP3.LUT R0, R0, 0x80000000, R29, 0x48, !PT ;  /* 0x8000000000007812 */ /* 0x000fe200078e481d */
[----:B------:R-:W-:Y:S06]  /*28d20*/  BRA `(.L_x_9795) ;  /* 0x00000000000c7947 */ /* 0x000fec0003800000 */
.L_x_9789:
[----:B------:R-:W0:Y:S01]  /*28d30*/  MUFU.RSQ R0, -QNAN ;  /* 0xffc0000000007908 */ /* 0x000e220000001400 */
[----:B------:R-:W-:Y:S05]  /*28d40*/  BRA `(.L_x_9795) ;  /* 0x0000000000047947 */ /* 0x000fea0003800000 */
.L_x_9788:
[----:B------:R-:W-:-:S07]  /*28d50*/  FADD.FTZ R0, R29, R0 ;  /* 0x000000001d007221 */ /* 0x000fce0000010000 */
.L_x_9795:
[----:B------:R-:W-:Y:S05]  /*28d60*/  BSYNC B0 ;  /* 0x0000000000007941 */ /* 0x000fea0003800000 */
.L_x_9785:
[----:B------:R-:W-:Y:S01]  /*28d70*/  HFMA2.MMA R7, -RZ, RZ, 0, 0 ;  /* 0x00000000ff077435 */ /* 0x000fe200000001ff */
[----:B------:R-:W-:-:S05]  /*28d80*/  MOV R6, R4 ;  /* 0x0000000400067202 */ /* 0x000fca0000000f00 */
[----:B0-----:R-:W-:Y:S05]  /*28d90*/  RET.REL.NODEC R6 `(_ZN2at6native29vectorized_elementwise_kernelILi2EZZZNS0_16acos_kernel_cudaERNS_18TensorIteratorBaseEENKUlvE_clEvENKUlvE0_clEvEUlN3c107complexIfEEE_St5arrayIPcLm2EEEEviT0_T1_) ;  /* 0xfffffd7006987950 */ /* 0x001fea0003c3ffff */
.L_x_9796:
        /* <DEDUP_REMOVED lines=14> */
.L_x_20078:


//--------------------- .text._ZN2at6native29vectorized_elementwise_kernelILi4EZZZNS0_16acos_kernel_cudaERNS_18TensorIteratorBaseEENKUlvE_clEvENKUlvE0_clEvEUlN3c107complexIfEEE_St5arrayIPcLm2EEEEviT0_T1_ --------------------------
	.section	.text._ZN2at6native29vectorized_elementwise_kernelILi4EZZZNS0_16acos_kernel_cudaERNS_18TensorIteratorBaseEENKUlvE_clEvENKUlvE0_clEvEUlN3c107complexIfEEE_St5arrayIPcLm2EEEEviT0_T1_,"ax",@progbits
	.align	128
        .global         _ZN2at6native29vectorized_elementwise_kernelILi4EZZZNS0_16acos_kernel_cudaERNS_18TensorIteratorBaseEENKUlvE_clEvENKUlvE0_clEvEUlN3c107complexIfEEE_St5arrayIPcLm2EEEEviT0_T1_
        .type           _ZN2at6native29vectorized_elementwise_kernelILi4EZZZNS0_16acos_kernel_cudaERNS_18TensorIteratorBaseEENKUlvE_clEvENKUlvE0_clEvEUlN3c107complexIfEEE_St5arrayIPcLm2EEEEviT0_T1_,@function
        .size           _ZN2at6native29vectorized_elementwise_kernelILi4EZZZNS0_16acos_kernel_cudaERNS_18TensorIteratorBaseEENKUlvE_clEvENKUlvE0_clEvEUlN3c107complexIfEEE_St5arrayIPcLm2EEEEviT0_T1_,(.L_x_20079 - _ZN2at6native29vectorized_elementwise_kernelILi4EZZZNS0_16acos_kernel_cudaERNS_18TensorIteratorBaseEENKUlvE_clEvENKUlvE0_clEvEUlN3c107complexIfEEE_St5arrayIPcLm2EEEEviT0_T1_)
        .other          _ZN2at6native29vectorized_elementwise_kernelILi4EZZZNS0_16acos_kernel_cudaERNS_18TensorIteratorBaseEENKUlvE_clEvENKUlvE0_clEvEUlN3c107complexIfEEE_St5arrayIPcLm2EEEEviT0_T1_,@"STO_CUDA_ENTRY STV_DEFAULT"
_ZN2at6native29vectorized_elementwise_kernelILi4EZZZNS0_16acos_kernel_cudaERNS_18TensorIteratorBaseEENKUlvE_clEvENKUlvE0_clEvEUlN3c107complexIfEEE_St5arrayIPcLm2EEEEviT0_T1_:
.text._ZN2at6native29vectorized_elementwise_kernelILi4EZZZNS0_16acos_kernel_cudaERNS_18TensorIteratorBaseEENKUlvE_clEvENKUlvE0_clEvEUlN3c107complexIfEEE_St5arrayIPcLm2EEEEviT0_T1_:
        /* <DEDUP_REMOVED lines=124> */
.L_x_9806:
        /* <DEDUP_REMOVED lines=10> */
.L_x_9808:
[----:B------:R-:W-:-:S04]  /*0860*/  FADD.FTZ R6, -R0, R5 ;  /* 0x0000000500067221 */ /* 0x000fc80000010100 */
[----:B------:R-:W-:-:S07]  /*0870*/  FMUL.FTZ R6, R6, 0.5 ;  /* 0x3f00000006067820 */ /* 0x000fce0000410000 */
.L_x_9809:
[----:B------:R-:W-:Y:S05]  /*0880*/  BSYNC B1 ;  /* 0x0000000000017941 */ /* 0x000fea0003800000 */
.L_x_9807:
        /* <DEDUP_REMOVED lines=11> */
.L_x_9811:
[----:B------:R-:W-:-:S04]  /*0940*/  FADD.FTZ R7, R4, -R7 ;  /* 0x8000000704077221 */ /* 0x000fc80000010000 */
[----:B------:R-:W-:-:S07]  /*0950*/  FMUL.FTZ R7, R7, 0.5 ;  /* 0x3f00000007077820 */ /* 0x000fce0000410000 */
.L_x_9812:
[----:B------:R-:W-:Y:S05]  /*0960*/  BSYNC B1 ;  /* 0x0000000000017941 */ /* 0x000fea0003800000 */
.L_x_9810:
        /* <DEDUP_REMOVED lines=35> */
.L_x_9805:
[----:B------:R0:W1:Y:S02]  /*0ba0*/  MUFU.SQRT R14, R15 ;  /* 0x0000000f000e7308 */ /* 0x0000640000002000 */
.L_x_9804:
[----:B------:R-:W-:Y:S05]  /*0bb0*/  BSYNC B0 ;  /* 0x0000000000007941 */ /* 0x000fea0003800000 */
.L_x_9803:
        /* <DEDUP_REMOVED lines=24> */
.L_x_9819:
[----:B------:R-:W-:-:S04]  /*0d40*/  FADD.FTZ R0, -R0, R5 ;  /* 0x0000000500007221 */ /* 0x000fc80000010100 */
[----:B------:R-:W-:-:S07]  /*0d50*/  FMUL.FTZ R0, R0, 0.5 ;  /* 0x3f00000000007820 */ /* 0x000fce0000410000 */
.L_x_9820:
[----:B------:R-:W-:Y:S05]  /*0d60*/  BSYNC B1 ;  /* 0x0000000000017941 */ /* 0x000fea0003800000 */
.L_x_9818:
        /* <DEDUP_REMOVED lines=10> */
.L_x_9822:
[----:B------:R-:W-:-:S04]  /*0e10*/  FADD.FTZ R3, -R3, R4 ;  /* 0x0000000403037221 */ /* 0x000fc80000010100 */
[----:B------:R-:W-:-:S07]  /*0e20*/  FMUL.FTZ R3, R3, 0.5 ;  /* 0x3f00000003037820 */ /* 0x000fce0000410000 */
.L_x_9823:
[----:B------:R-:W-:Y:S05]  /*0e30*/  BSYNC B1 ;  /* 0x0000000000017941 */ /* 0x000fea0003800000 */
.L_x_9821:
[----:B------:R-:W-:Y:S01]  /*0e40*/  FADD.FTZ R0, R3, R0 ;  /* 0x0000000003007221 */ /* 0x000fe20000010000 */
[----:B------:R-:W-:Y:S01]  /*0e50*/  FADD.FTZ R33, R12, R33 ;  /* 0x000000210c217221 */ /* 0x000fe20000010000 */
[----:B------:R-:W-:-:S03]  /*0e60*/  PLOP3.LUT P0, PT, PT, PT, PT, 0x80, 0x0 ;  /* 0x000000000000781c */ /* 0x000fc60003f0f070 */
[----:B------:R-:W-:-:S06]  /*0e70*/  FMUL.FTZ R33, R33, R0 ;  /* 0x0000000021217220 */ /* 0x000fcc0000410000 */
[----:B------:R-:W2:Y:S01]  /*0e80*/  MUFU.SQRT R33, R33 ;  /* 0x0000002100217308 */ /* 0x000ea20000002000 */
[----:B------:R-:W-:Y:S05]  /*0e90*/  BRA `(.L_x_9815) ;  /* 0x0000000000687947 */ /* 0x000fea0003800000 */
.L_x_9817:
        /* <DEDUP_REMOVED lines=15> */
.L_x_9816:
        /* <DEDUP_REMOVED lines=8> */
.L_x_9814:
[----:B------:R-:W-:Y:S01]  /*1010*/  PLOP3.LUT P0, PT, PT, PT, PT, 0x80, 0x0 ;  /* 0x000000000000781c */ /* 0x000fe20003f0f070 */
[----:B------:R-:W-:Y:S01]  /*1020*/  FMUL.FTZ R33, R33, 16777216 ;  /* 0x4b80000021217820 */ /* 0x000fe20000410000 */
[----:B------:R-:W-:-:S11]  /*1030*/  FMUL.FTZ R12, R12, 16777216 ;  /* 0x4b8000000c0c7820 */ /* 0x000fd60000410000 */
.L_x_9815:
[----:B------:R-:W-:Y:S05]  /*1040*/  BSYNC B0 ;  /* 0x0000000000007941 */ /* 0x000fea0003800000 */
.L_x_9813:
        /* <DEDUP_REMOVED lines=33> */
.L_x_9826:
        /* <DEDUP_REMOVED lines=28> */
.L_x_9825:
        /* <DEDUP_REMOVED lines=19> */
[----:B01-3-5:R-:W-:Y:S05]  /*1550*/  CALL.REL.NOINC `($__internal_12_$__cuda_sm3x_div_rn_ftz_f32_slowpath) ;  /* 0x0000027000e47944 */ /* 0x02bfea0003c00000 */
.L_x_9830:
[----:B------:R-:W-:Y:S05]  /*1560*/  BSYNC B4 ;  /* 0x0000000000047941 */ /* 0x000fea0003800000 */
.L_x_9829:
        /* <DEDUP_REMOVED lines=18> */
.L_x_9832:
[----:B------:R-:W-:Y:S02]  /*1690*/  ISETP.GE.AND P0, PT, R12, RZ, PT ;  /* 0x000000ff0c00720c */ /* 0x000fe40003f06270 */
[----:B------:R-:W-:-:S11]  /*16a0*/  MOV R3, 0x3fd774eb ;  /* 0x3fd774eb00037802 */ /* 0x000fd60000000f00 */
[----:B------:R-:W-:-:S04]  /*16b0*/  @P0 FFMA.FTZ R0, R3, 0.93318945169448852539, -R0 ;  /* 0x3f6ee58103000823 */ /* 0x000fc80000010800 */
[----:B------:R-:W-:-:S07]  /*16c0*/  @!P0 FFMA.FTZ R0, R3, 0.93318945169448852539, R0 ;  /* 0x3f6ee58103008823 */ /* 0x000fce0000010000 */
.L_x_9833:
[----:B------:R-:W-:Y:S05]  /*16d0*/  BSYNC B0 ;  /* 0x0000000000007941 */ /* 0x000fea0003800000 */
.L_x_9831:
        /* <DEDUP_REMOVED lines=11> */
.L_x_9828:
        /* <DEDUP_REMOVED lines=17> */
.L_x_9835:
[----:B------:R-:W-:Y:S05]  /*18a0*/  BSYNC B4 ;  /* 0x0000000000047941 */ /* 0x000fea0003800000 */
.L_x_9834:
        /* <DEDUP_REMOVED lines=18> */
.L_x_9837:
[----:B------:R-:W-:Y:S02]  /*19d0*/  ISETP.GE.AND P0, PT, R12, RZ, PT ;  /* 0x000000ff0c00720c */ /* 0x000fe40003f06270 */
[----:B------:R-:W-:-:S11]  /*19e0*/  MOV R3, 0x3fd774eb ;  /* 0x3fd774eb00037802 */ /* 0x000fd60000000f00 */
[----:B------:R-:W-:-:S04]  /*19f0*/  @P0 FFMA.FTZ R0, R3, 0.93318945169448852539, -R0 ;  /* 0x3f6ee58103000823 */ /* 0x000fc80000010800 */
[----:B------:R-:W-:-:S07]  /*1a00*/  @!P0 FFMA.FTZ R0, R3, 0.93318945169448852539, R0 ;  /* 0x3f6ee58103008823 */ /* 0x000fce0000010000 */
.L_x_9838:
[----:B------:R-:W-:Y:S05]  /*1a10*/  BSYNC B0 ;  /* 0x0000000000007941 */ /* 0x000fea0003800000 */
.L_x_9836:
        /* <DEDUP_REMOVED lines=10> */
.L_x_9827:
[----:B------:R-:W-:Y:S05]  /*1ac0*/  BSYNC B3 ;  /* 0x0000000000037941 */ /* 0x000fea0003800000 */
.L_x_9824:
[----:B------:R-:W-:-:S13]  /*1ad0*/  ISETP.NE.AND P0, PT, R13, RZ, PT ;  /* 0x000000ff0d00720c */ /* 0x000fda0003f05270 */
[----:B-1----:R-:W-:-:S05]  /*1ae0*/  @!P0 FADD.FTZ R14, -R14, -RZ ;  /* 0x800000ff0e0e8221 */ /* 0x002fca0000010100 */
[----:B------:R-:W-:Y:S01]  /*1af0*/  MOV R13, R14 ;  /* 0x0000000e000d7202 */ /* 0x000fe20000000f00 */
[----:B------:R-:W-:Y:S06]  /*1b00*/  BRA `(.L_x_9839) ;  /* 0x0000000c006c7947 */ /* 0x000fec0003800000 */
.L_x_9802:
[----:B------:R-:W-:Y:S01]  /*1b10*/  FADD.FTZ R8, -R8, 6.1232342629258392722e-17 ;  /* 0x248d313208087421 */ /* 0x000fe20000010100 */
[----:B------:R-:W-:-:S03]  /*1b20*/  FADD.FTZ R13, -R9, -RZ ;  /* 0x800000ff090d7221 */ /* 0x000fc60000010100 */
[----:B------:R-:W-:Y:S01]  /*1b30*/  FADD.FTZ R12, R8, 1.5707963705062866211 ;  /* 0x3fc90fdb080c7421 */ /* 0x000fe20000010000 */
[----:B------:R-:W-:Y:S06]  /*1b40*/  BRA `(.L_x_9839) ;  /* 0x0000000c005c7947 */ /* 0x000fec0003800000 */
.L_x_9801:
[----:B------:R-:W-:Y:S01]  /*1b50*/  HFMA2.MMA R12, -RZ, RZ, 0, 0 ;  /* 0x00000000ff0c7435 */ /* 0x000fe200000001ff */
[----:B------:R-:W-:Y:S01]  /*1b60*/  FADD.FTZ R13, -R9, -RZ ;  /* 0x800000ff090d7221 */ /* 0x000fe20000010100 */
[----:B------:R-:W-:Y:S09]  /*1b70*/  BRA `(.L_x_9839) ;  /* 0x0000000c00507947 */ /* 0x000ff20003800000 */
.L_x_9800:
        /* <DEDUP_REMOVED lines=23> */
[----:B-----5:R-:W-:Y:S05]  /*1cf0*/  CALL.REL.NOINC `($__internal_12_$__cuda_sm3x_div_rn_ftz_f32_slowpath) ;  /* 0x0000026800fc7944 */ /* 0x020fea0003c00000 */
.L_x_9844:
[----:B------:R-:W-:Y:S05]  /*1d00*/  BSYNC B4 ;  /* 0x0000000000047941 */ /* 0x000fea0003800000 */
.L_x_9843:
        /* <DEDUP_REMOVED lines=18> */
.L_x_9846:
[----:B------:R-:W-:Y:S02]  /*1e30*/  ISETP.GE.AND P0, PT, R8, RZ, PT ;  /* 0x000000ff0800720c */ /* 0x000fe40003f06270 */
[----:B------:R-:W-:-:S11]  /*1e40*/  MOV R3, 0x3fd774eb ;  /* 0x3fd774eb00037802 */ /* 0x000fd60000000f00 */
[----:B------:R-:W-:-:S04]  /*1e50*/  @P0 FFMA.FTZ R0, R3, 0.93318945169448852539, -R0 ;  /* 0x3f6ee58103000823 */ /* 0x000fc80000010800 */
[----:B------:R-:W-:-:S07]  /*1e60*/  @!P0 FFMA.FTZ R0, R3, 0.93318945169448852539, R0 ;  /* 0x3f6ee58103008823 */ /* 0x000fce0000010000 */
.L_x_9847:
[----:B------:R-:W-:Y:S05]  /*1e70*/  BSYNC B0 ;  /* 0x0000000000007941 */ /* 0x000fea0003800000 */
.L_x_9845:
        /* <DEDUP_REMOVED lines=13> */
.L_x_9842:
        /* <DEDUP_REMOVED lines=11> */
[----:B-----5:R-:W-:Y:S05]  /*2000*/  CALL.REL.NOINC `($__internal_12_$__cuda_sm3x_div_rn_ftz_f32_slowpath) ;  /* 0x0000026800387944 */ /* 0x020fea0003c00000 */
.L_x_9850:
[----:B------:R-:W-:Y:S05]  /*2010*/  BSYNC B4 ;  /* 0x0000000000047941 */ /* 0x000fea0003800000 */
.L_x_9849:
        /* <DEDUP_REMOVED lines=18> */
.L_x_9852:
[----:B------:R-:W-:Y:S02]  /*2140*/  ISETP.GE.AND P0, PT, R8, RZ, PT ;  /* 0x000000ff0800720c */ /* 0x000fe40003f06270 */
[----:B------:R-:W-:-:S11]  /*2150*/  MOV R3, 0x3fd774eb ;  /* 0x3fd774eb00037802 */ /* 0x000fd60000000f00 */
[----:B------:R-:W-:-:S04]  /*2160*/  @P0 FFMA.FTZ R0, R3, 0.93318945169448852539, -R0 ;  /* 0x3f6ee58103000823 */ /* 0x000fc80000010800 */
[----:B------:R-:W-:-:S07]  /*2170*/  @!P0 FFMA.FTZ R0, R3, 0.93318945169448852539, R0 ;  /* 0x3f6ee58103008823 */ /* 0x000fce0000010000 */
.L_x_9853:
[----:B------:R-:W-:Y:S05]  /*2180*/  BSYNC B0 ;  /* 0x0000000000007941 */ /* 0x000fea0003800000 */
.L_x_9851:
        /* <DEDUP_REMOVED lines=27> */
.L_x_9841:
        /* <DEDUP_REMOVED lines=32> */
[----:B-----5:R-:W-:Y:S05]  /*2540*/  CALL.REL.NOINC `($__internal_12_$__cuda_sm3x_div_rn_ftz_f32_slowpath) ;  /* 0x0000026000e87944 */ /* 0x020fea0003c00000 */
.L_x_9855:
[----:B------:R-:W-:Y:S05]  /*2550*/  BSYNC B4 ;  /* 0x0000000000047941 */ /* 0x000fea0003800000 */
.L_x_9854:
        /* <DEDUP_REMOVED lines=18> */
.L_x_9857:
[----:B------:R-:W-:Y:S02]  /*2680*/  ISETP.GE.AND P0, PT, R8, RZ, PT ;  /* 0x000000ff0800720c */ /* 0x000fe40003f06270 */
[----:B------:R-:W-:-:S11]  /*2690*/  MOV R3, 0x3fd774eb ;  /* 0x3fd774eb00037802 */ /* 0x000fd60000000f00 */
[----:B------:R-:W-:-:S04]  /*26a0*/  @P0 FFMA.FTZ R0, R3, 0.93318945169448852539, -R0 ;  /* 0x3f6ee58103000823 */ /* 0x000fc80000010800 */
[----:B------:R-:W-:-:S07]  /*26b0*/  @!P0 FFMA.FTZ R0, R3, 0.93318945169448852539, R0 ;  /* 0x3f6ee58103008823 */ /* 0x000fce0000010000 */
.L_x_9858:
[----:B------:R-:W-:Y:S05]  /*26c0*/  BSYNC B0 ;  /* 0x0000000000007941 */ /* 0x000fea0003800000 */
.L_x_9856:
        /* <DEDUP_REMOVED lines=10> */
.L_x_9848:
[----:B------:R-:W-:Y:S05]  /*2770*/  BSYNC B3 ;  /* 0x0000000000037941 */ /* 0x000fea0003800000 */
.L_x_9840:
[----:B------:R-:W-:Y:S01]  /*2780*/  ISETP.NE.AND P0, PT, R13, RZ, PT ;  /* 0x000000ff0d00720c */ /* 0x000fe20003f05270 */
[----:B------:R-:W-:Y:S01]  /*2790*/  FADD.FTZ R13, R15, 0.69314718246459960938 ;  /* 0x3f3172180f0d7421 */ /* 0x000fe20000010000 */
[----:B------:R-:W-:-:S11]  /*27a0*/  FADD.FTZ R12, |R0|, -RZ ;  /* 0x800000ff000c7221 */ /* 0x000fd60000010200 */
[----:B------:R-:W-:Y:S01]  /*27b0*/  @!P0 FADD.FTZ R13, -R13, -RZ ;  /* 0x800000ff0d0d8221 */ /* 0x000fe20000010100 */
[----:B------:R-:W-:Y:S06]  /*27c0*/  BRA `(.L_x_9839) ;  /* 0x00000000003c7947 */ /* 0x000fec0003800000 */
.L_x_9799:
        /* <DEDUP_REMOVED lines=15> */
.L_x_9839:
[----:B------:R-:W-:Y:S05]  /*28c0*/  BSYNC B2 ;  /* 0x0000000000027941 */ /* 0x000fea0003800000 */
.L_x_9798:
        /* <DEDUP_REMOVED lines=108> */
.L_x_9867:
        /* <DEDUP_REMOVED lines=10> */
.L_x_9869:
[----:B------:R-:W-:-:S04]  /*3030*/  FADD.FTZ R4, -R0, R5 ;  /* 0x0000000500047221 */ /* 0x000fc80000010100 */
[----:B------:R-:W-:-:S07]  /*3040*/  FMUL.FTZ R4, R4, 0.5 ;  /* 0x3f00000004047820 */ /* 0x000fce0000410000 */
.L_x_9870:
[----:B------:R-:W-:Y:S05]  /*3050*/  BSYNC B1 ;  /* 0x0000000000017941 */ /* 0x000fea0003800000 */
.L_x_9868:
        /* <DEDUP_REMOVED lines=11> */
.L_x_9872:
[----:B------:R-:W-:-:S04]  /*3110*/  FADD.FTZ R7, R6, -R7 ;  /* 0x8000000706077221 */ /* 0x000fc80000010000 */
[----:B------:R-:W-:-:S07]  /*3120*/  FMUL.FTZ R7, R7, 0.5 ;  /* 0x3f00000007077820 */ /* 0x000fce0000410000 */
.L_x_9873:
[----:B------:R-:W-:Y:S05]  /*3130*/  BSYNC B1 ;  /* 0x0000000000017941 */ /* 0x000fea0003800000 */
.L_x_9871:
        /* <DEDUP_REMOVED lines=35> */
.L_x_9866:
[----:B------:R0:W1:Y:S02]  /*3370*/  MUFU.SQRT R15, R9 ;  /* 0x00000009000f7308 */ /* 0x0000640000002000 */
.L_x_9865:
[----:B------:R-:W-:Y:S05]  /*3380*/  BSYNC B0 ;  /* 0x0000000000007941 */ /* 0x000fea0003800000 */
.L_x_9864:
        /* <DEDUP_REMOVED lines=24> */
.L_x_9880:
[----:B------:R-:W-:-:S04]  /*3510*/  FADD.FTZ R0, -R0, R5 ;  /* 0x0000000500007221 */ /* 0x000fc80000010100 */
[----:B------:R-:W-:-:S07]  /*3520*/  FMUL.FTZ R0, R0, 0.5 ;  /* 0x3f00000000007820 */ /* 0x000fce0000410000 */
.L_x_9881:
[----:B------:R-:W-:Y:S05]  /*3530*/  BSYNC B1 ;  /* 0x0000000000017941 */ /* 0x000fea0003800000 */
.L_x_9879:
        /* <DEDUP_REMOVED lines=10> */
.L_x_9883:
[----:B------:R-:W-:-:S04]  /*35e0*/  FADD.FTZ R3, -R3, R6 ;  /* 0x0000000603037221 */ /* 0x000fc80000010100 */
[----:B------:R-:W-:-:S07]  /*35f0*/  FMUL.FTZ R3, R3, 0.5 ;  /* 0x3f00000003037820 */ /* 0x000fce0000410000 */
.L_x_9884:
[----:B------:R-:W-:Y:S05]  /*3600*/  BSYNC B1 ;  /* 0x0000000000017941 */ /* 0x000fea0003800000 */
.L_x_9882:
[----:B------:R-:W-:Y:S01]  /*3610*/  FADD.FTZ R0, R3, R0 ;  /* 0x0000000003007221 */ /* 0x000fe20000010000 */
[----:B------:R-:W-:Y:S01]  /*3620*/  FADD.FTZ R33, R14, R33 ;  /* 0x000000210e217221 */ /* 0x000fe20000010000 */
[----:B------:R-:W-:-:S03]  /*3630*/  PLOP3.LUT P0, PT, PT, PT, PT, 0x80, 0x0 ;  /* 0x000000000000781c */ /* 0x000fc60003f0f070 */
[----:B------:R-:W-:-:S06]  /*3640*/  FMUL.FTZ R33, R33, R0 ;  /* 0x0000000021217220 */ /* 0x000fcc0000410000 */
[----:B------:R-:W2:Y:S01]  /*3650*/  MUFU.SQRT R33, R33 ;  /* 0x0000002100217308 */ /* 0x000ea20000002000 */
[----:B------:R-:W-:Y:S05]  /*3660*/  BRA `(.L_x_9876) ;  /* 0x0000000000687947 */ /* 0x000fea0003800000 */
.L_x_9878:
        /* <DEDUP_REMOVED lines=15> */
.L_x_9877:
        /* <DEDUP_REMOVED lines=8> */
.L_x_9875:
[----:B------:R-:W-:Y:S01]  /*37e0*/  PLOP3.LUT P0, PT, PT, PT, PT, 0x80, 0x0 ;  /* 0x000000000000781c */ /* 0x000fe20003f0f070 */
[----:B------:R-:W-:Y:S01]  /*37f0*/  FMUL.FTZ R33, R33, 16777216 ;  /* 0x4b80000021217820 */ /* 0x000fe20000410000 */
[----:B------:R-:W-:-:S11]  /*3800*/  FMUL.FTZ R14, R14, 16777216 ;  /* 0x4b8000000e0e7820 */ /* 0x000fd60000410000 */
.L_x_9876:
[----:B------:R-:W-:Y:S05]  /*3810*/  BSYNC B0 ;  /* 0x0000000000007941 */ /* 0x000fea0003800000 */
.L_x_9874:
        /* <DEDUP_REMOVED lines=33> */
.L_x_9887:
        /* <DEDUP_REMOVED lines=28> */
.L_x_9886:
        /* <DEDUP_REMOVED lines=19> */
[----:B-1-3-5:R-:W-:Y:S05]  /*3d20*/  CALL.REL.NOINC `($__internal_12_$__cuda_sm3x_div_rn_ftz_f32_slowpath) ;  /* 0x0000024800f07944 */ /* 0x02afea0003c00000 */
.L_x_9891:
[----:B------:R-:W-:Y:S05]  /*3d30*/  BSYNC B4 ;  /* 0x0000000000047941 */ /* 0x000fea0003800000 */
.L_x_9890:
        /* <DEDUP_REMOVED lines=18> */
.L_x_9893:
[----:B------:R-:W-:Y:S02]  /*3e60*/  ISETP.GE.AND P0, PT, R14, RZ, PT ;  /* 0x000000ff0e00720c */ /* 0x000fe40003f06270 */
[----:B------:R-:W-:-:S11]  /*3e70*/  MOV R3, 0x3fd774eb ;  /* 0x3fd774eb00037802 */ /* 0x000fd60000000f00 */
[----:B------:R-:W-:-:S04]  /*3e80*/  @P0 FFMA.FTZ R0, R3, 0.93318945169448852539, -R0 ;  /* 0x3f6ee58103000823 */ /* 0x000fc80000010800 */
[----:B------:R-:W-:-:S07]  /*3e90*/  @!P0 FFMA.FTZ R0, R3, 0.93318945169448852539, R0 ;  /* 0x3f6ee58103008823 */ /* 0x000fce0000010000 */
.L_x_9894:
[----:B------:R-:W-:Y:S05]  /*3ea0*/  BSYNC B0 ;  /* 0x0000000000007941 */ /* 0x000fea0003800000 */
.L_x_9892:
        /* <DEDUP_REMOVED lines=11> */
.L_x_9889:
        /* <DEDUP_REMOVED lines=17> */
.L_x_9896:
[----:B------:R-:W-:Y:S05]  /*4070*/  BSYNC B4 ;  /* 0x0000000000047941 */ /* 0x000fea0003800000 */
.L_x_9895:
        /* <DEDUP_REMOVED lines=18> */
.L_x_9898:
[----:B------:R-:W-:Y:S02]  /*41a0*/  ISETP.GE.AND P0, PT, R14, RZ, PT ;  /* 0x000000ff0e00720c */ /* 0x000fe40003f06270 */
[----:B------:R-:W-:-:S11]  /*41b0*/  MOV R3, 0x3fd774eb ;  /* 0x3fd774eb00037802 */ /* 0x000fd60000000f00 */
[----:B------:R-:W-:-:S04]  /*41c0*/  @P0 FFMA.FTZ R0, R3, 0.93318945169448852539, -R0 ;  /* 0x3f6ee58103000823 */ /* 0x000fc80000010800 */
[----:B------:R-:W-:-:S07]  /*41d0*/  @!P0 FFMA.FTZ R0, R3, 0.93318945169448852539, R0 ;  /* 0x3f6ee58103008823 */ /* 0x000fce0000010000 */
.L_x_9899:
[----:B------:R-:W-:Y:S05]  /*41e0*/  BSYNC B0 ;  /* 0x0000000000007941 */ /* 0x000fea0003800000 */
.L_x_9897:
        /* <DEDUP_REMOVED lines=10> */
.L_x_9888:
[----:B------:R-:W-:Y:S05]  /*4290*/  BSYNC B3 ;  /* 0x0000000000037941 */ /* 0x000fea0003800000 */
.L_x_9885:
[----:B------:R-:W-:-:S13]  /*42a0*/  ISETP.NE.AND P0, PT, R8, RZ, PT ;  /* 0x000000ff0800720c */ /* 0x000fda0003f05270 */
[----:B-1----:R-:W-:Y:S01]  /*42b0*/  @!P0 FADD.FTZ R15, -R15, -RZ ;  /* 0x800000ff0f0f8221 */ /* 0x002fe20000010100 */
[----:B------:R-:W-:Y:S06]  /*42c0*/  BRA `(.L_x_9900) ;  /* 0x0000000c006c7947 */ /* 0x000fec0003800000 */
.L_x_9863:
[----:B------:R-:W-:Y:S01]  /*42d0*/  FADD.FTZ R10, -R10, 6.1232342629258392722e-17 ;  /* 0x248d31320a0a7421 */ /* 0x000fe20000010100 */
[----:B0-----:R-:W-:-:S03]  /*42e0*/  FADD.FTZ R15, -R11, -RZ ;  /* 0x800000ff0b0f7221 */ /* 0x001fc60000010100 */
[----:B------:R-:W-:Y:S01]  /*42f0*/  FADD.FTZ R14, R10, 1.5707963705062866211 ;  /* 0x3fc90fdb0a0e7421 */ /* 0x000fe20000010000 */
[----:B------:R-:W-:Y:S06]  /*4300*/  BRA `(.L_x_9900) ;  /* 0x0000000c005c7947 */ /* 0x000fec0003800000 */
.L_x_9862:
[----:B0-----:R-:W-:Y:S01]  /*4310*/  FADD.FTZ R15, -R11, -RZ ;  /* 0x800000ff0b0f7221 */ /* 0x001fe20000010100 */
[----:B------:R-:W-:Y:S01]  /*4320*/  MOV R14, RZ ;  /* 0x000000ff000e7202 */ /* 0x000fe20000000f00 */
[----:B------:R-:W-:Y:S06]  /*4330*/  BRA `(.L_x_9900) ;  /* 0x0000000c00507947 */ /* 0x000fec0003800000 */
.L_x_9861:
        /* <DEDUP_REMOVED lines=23> */
[----:B--2-45:R-:W-:Y:S05]  /*44b0*/  CALL.REL.NOINC `($__internal_12_$__cuda_sm3x_div_rn_ftz_f32_slowpath) ;  /* 0x00000244000c7944 */ /* 0x034fea0003c00000 */
.L_x_9905:
[----:B------:R-:W-:Y:S05]  /*44c0*/  BSYNC B4 ;  /* 0x0000000000047941 */ /* 0x000fea0003800000 */
.L_x_9904:
        /* <DEDUP_REMOVED lines=18> */
.L_x_9907:
[----:B------:R-:W-:Y:S02]  /*45f0*/  ISETP.GE.AND P0, PT, R10, RZ, PT ;  /* 0x000000ff0a00720c */ /* 0x000fe40003f06270 */
[----:B------:R-:W-:-:S11]  /*4600*/  MOV R3, 0x3fd774eb ;  /* 0x3fd774eb00037802 */ /* 0x000fd60000000f00 */
[----:B------:R-:W-:-:S04]  /*4610*/  @P0 FFMA.FTZ R0, R3, 0.93318945169448852539, -R0 ;  /* 0x3f6ee58103000823 */ /* 0x000fc80000010800 */
[----:B------:R-:W-:-:S07]  /*4620*/  @!P0 FFMA.FTZ R0, R3, 0.93318945169448852539, R0 ;  /* 0x3f6ee58103008823 */ /* 0x000fce0000010000 */
.L_x_9908:
[----:B------:R-:W-:Y:S05]  /*4630*/  BSYNC B0 ;  /* 0x0000000000007941 */ /* 0x000fea0003800000 */
.L_x_9906:
        /* <DEDUP_REMOVED lines=13> */
.L_x_9903:
        /* <DEDUP_REMOVED lines=11> */
[----:B--2345:R-:W-:Y:S05]  /*47c0*/  CALL.REL.NOINC `($__internal_12_$__cuda_sm3x_div_rn_ftz_f32_slowpath) ;  /* 0x0000024000487944 */ /* 0x03cfea0003c00000 */
.L_x_9911:
[----:B------:R-:W-:Y:S05]  /*47d0*/  BSYNC B4 ;  /* 0x0000000000047941 */ /* 0x000fea0003800000 */
.L_x_9910:
        /* <DEDUP_REMOVED lines=18> */
.L_x_9913:
[----:B------:R-:W-:Y:S02]  /*4900*/  ISETP.GE.AND P0, PT, R10, RZ, PT ;  /* 0x000000ff0a00720c */ /* 0x000fe40003f06270 */
[----:B------:R-:W-:-:S11]  /*4910*/  MOV R3, 0x3fd774eb ;  /* 0x3fd774eb00037802 */ /* 0x000fd60000000f00 */
[----:B------:R-:W-:-:S04]  /*4920*/  @P0 FFMA.FTZ R0, R3, 0.93318945169448852539, -R0 ;  /* 0x3f6ee58103000823 */ /* 0x000fc80000010800 */
[----:B------:R-:W-:-:S07]  /*4930*/  @!P0 FFMA.FTZ R0, R3, 0.93318945169448852539, R0 ;  /* 0x3f6ee58103008823 */ /* 0x000fce0000010000 */
.L_x_9914:
[----:B------:R-:W-:Y:S05]  /*4940*/  BSYNC B0 ;  /* 0x0000000000007941 */ /* 0x000fea0003800000 */
.L_x_9912:
        /* <DEDUP_REMOVED lines=27> */
.L_x_9902:
        /* <DEDUP_REMOVED lines=32> */
[----:B--2-45:R-:W-:Y:S05]  /*4d00*/  CALL.REL.NOINC `($__internal_12_$__cuda_sm3x_div_rn_ftz_f32_slowpath) ;  /* 0x0000023800f87944 */ /* 0x034fea0003c00000 */
.L_x_9916:
[----:B------:R-:W-:Y:S05]  /*4d10*/  BSYNC B4 ;  /* 0x0000000000047941 */ /* 0x000fea0003800000 */
.L_x_9915:
        /* <DEDUP_REMOVED lines=18> */
.L_x_9918:
[----:B------:R-:W-:Y:S02]  /*4e40*/  ISETP.GE.AND P0, PT, R10, RZ, PT ;  /* 0x000000ff0a00720c */ /* 0x000fe40003f06270 */
[----:B------:R-:W-:-:S11]  /*4e50*/  MOV R3, 0x3fd774eb ;  /* 0x3fd774eb00037802 */ /* 0x000fd60000000f00 */
[----:B------:R-:W-:-:S04]  /*4e60*/  @P0 FFMA.FTZ R0, R3, 0.93318945169448852539, -R0 ;  /* 0x3f6ee58103000823 */ /* 0x000fc80000010800 */
[----:B------:R-:W-:-:S07]  /*4e70*/  @!P0 FFMA.FTZ R0, R3, 0.93318945169448852539, R0 ;  /* 0x3f6ee58103008823 */ /* 0x000fce0000010000 */
.L_x_9919:
[----:B------:R-:W-:Y:S05]  /*4e80*/  BSYNC B0 ;  /* 0x0000000000007941 */ /* 0x000fea0003800000 */
.L_x_9917:
        /* <DEDUP_REMOVED lines=10> */
.L_x_9909:
[----:B------:R-:W-:Y:S05]  /*4f30*/  BSYNC B3 ;  /* 0x0000000000037941 */ /* 0x000fea0003800000 */
.L_x_9901:
[----:B------:R-:W-:Y:S01]  /*4f40*/  ISETP.NE.AND P0, PT, R8, RZ, PT ;  /* 0x000000ff0800720c */ /* 0x000fe20003f05270 */
[----:B------:R-:W-:Y:S01]  /*4f50*/  FADD.FTZ R15, R32, 0.69314718246459960938 ;  /* 0x3f317218200f7421 */ /* 0x000fe20000010000 */
[----:B------:R-:W-:-:S11]  /*4f60*/  FADD.FTZ R14, |R0|, -RZ ;  /* 0x800000ff000e7221 */ /* 0x000fd60000010200 */
[----:B------:R-:W-:Y:S01]  /*4f70*/  @!P0 FADD.FTZ R15, -R15, -RZ ;  /* 0x800000ff0f0f8221 */ /* 0x000fe20000010100 */
[----:B------:R-:W-:Y:S06]  /*4f80*/  BRA `(.L_x_9900) ;  /* 0x00000000003c7947 */ /* 0x000fec0003800000 */
.L_x_9860:
        /* <DEDUP_REMOVED lines=15> */
.L_x_9900:
[----:B------:R-:W-:Y:S05]  /*5080*/  BSYNC B2 ;  /* 0x0000000000027941 */ /* 0x000fea0003800000 */
.L_x_9859:
        /* <DEDUP_REMOVED lines=108> */
.L_x_9928:
        /* <DEDUP_REMOVED lines=10> */
.L_x_9930:
[----:B------:R-:W-:-:S04]  /*57f0*/  FADD.FTZ R4, -R0, R5 ;  /* 0x0000000500047221 */ /* 0x000fc80000010100 */
[----:B------:R-:W-:-:S07]  /*5800*/  FMUL.FTZ R4, R4, 0.5 ;  /* 0x3f00000004047820 */ /* 0x000fce0000410000 */
.L_x_9931:
[----:B------:R-:W-:Y:S05]  /*5810*/  BSYNC B1 ;  /* 0x0000000000017941 */ /* 0x000fea0003800000 */
.L_x_9929:
        /* <DEDUP_REMOVED lines=11> */
.L_x_9933:
[----:B------:R-:W-:-:S04]  /*58d0*/  FADD.FTZ R7, R6, -R7 ;  /* 0x8000000706077221 */ /* 0x000fc80000010000 */
[----:B------:R-:W-:-:S07]  /*58e0*/  FMUL.FTZ R7, R7, 0.5 ;  /* 0x3f00000007077820 */ /* 0x000fce0000410000 */
.L_x_9934:
[----:B------:R-:W-:Y:S05]  /*58f0*/  BSYNC B1 ;  /* 0x0000000000017941 */ /* 0x000fea0003800000 */
.L_x_9932:
        /* <DEDUP_REMOVED lines=35> */
.L_x_9927:
[----:B------:R0:W1:Y:S02]  /*5b30*/  MUFU.SQRT R10, R11 ;  /* 0x0000000b000a7308 */ /* 0x0000640000002000 */
.L_x_9926:
[----:B------:R-:W-:Y:S05]  /*5b40*/  BSYNC B0 ;  /* 0x0000000000007941 */ /* 0x000fea0003800000 */
.L_x_9925:
        /* <DEDUP_REMOVED lines=24> */
.L_x_9941:
[----:B------:R-:W-:-:S04]  /*5cd0*/  FADD.FTZ R0, -R0, R5 ;  /* 0x0000000500007221 */ /* 0x000fc80000010100 */
[----:B------:R-:W-:-:S07]  /*5ce0*/  FMUL.FTZ R0, R0, 0.5 ;  /* 0x3f00000000007820 */ /* 0x000fce0000410000 */
.L_x_9942:
[----:B------:R-:W-:Y:S05]  /*5cf0*/  BSYNC B1 ;  /* 0x0000000000017941 */ /* 0x000fea0003800000 */
.L_x_9940:
        /* <DEDUP_REMOVED lines=10> */
.L_x_9944:
[----:B------:R-:W-:-:S04]  /*5da0*/  FADD.FTZ R3, -R3, R6 ;  /* 0x0000000603037221 */ /* 0x000fc80000010100 */
[----:B------:R-:W-:-:S07]  /*5db0*/  FMUL.FTZ R3, R3, 0.5 ;  /* 0x3f00000003037820 */ /* 0x000fce0000410000 */
.L_x_9945:
[----:B------:R-:W-:Y:S05]  /*5dc0*/  BSYNC B1 ;  /* 0x0000000000017941 */ /* 0x000fea0003800000 */
.L_x_9943:
[----:B------:R-:W-:Y:S01]  /*5dd0*/  FADD.FTZ R0, R3, R0 ;  /* 0x0000000003007221 */ /* 0x000fe20000010000 */
[----:B------:R-:W-:Y:S01]  /*5de0*/  FADD.FTZ R33, R8, R33 ;  /* 0x0000002108217221 */ /* 0x000fe20000010000 */
[----:B------:R-:W-:-:S03]  /*5df0*/  PLOP3.LUT P0, PT, PT, PT, PT, 0x80, 0x0 ;  /* 0x000000000000781c */ /* 0x000fc60003f0f070 */
[----:B------:R-:W-:-:S06]  /*5e00*/  FMUL.FTZ R33, R33, R0 ;  /* 0x0000000021217220 */ /* 0x000fcc0000410000 */
[----:B------:R-:W4:Y:S01]  /*5e10*/  MUFU.SQRT R33, R33 ;  /* 0x0000002100217308 */ /* 0x000f220000002000 */
[----:B------:R-:W-:Y:S05]  /*5e20*/  BRA `(.L_x_9937) ;  /* 0x0000000000687947 */ /* 0x000fea0003800000 */
.L_x_9939:
        /* <DEDUP_REMOVED lines=15> */
.L_x_9938:
        /* <DEDUP_REMOVED lines=8> */
.L_x_9936:
[----:B------:R-:W-:Y:S01]  /*5fa0*/  PLOP3.LUT P0, PT, PT, PT, PT, 0x80, 0x0 ;  /* 0x000000000000781c */ /* 0x000fe20003f0f070 */
[----:B------:R-:W-:Y:S01]  /*5fb0*/  FMUL.FTZ R33, R33, 16777216 ;  /* 0x4b80000021217820 */ /* 0x000fe20000410000 */
[----:B------:R-:W-:-:S11]  /*5fc0*/  FMUL.FTZ R8, R8, 16777216 ;  /* 0x4b80000008087820 */ /* 0x000fd60000410000 */
.L_x_9937:
[----:B------:R-:W-:Y:S05]  /*5fd0*/  BSYNC B0 ;  /* 0x0000000000007941 */ /* 0x000fea0003800000 */
.L_x_9935:
        /* <DEDUP_REMOVED lines=33> */
.L_x_9948:
        /* <DEDUP_REMOVED lines=28> */
.L_x_9947:
        /* <DEDUP_REMOVED lines=19> */
[----:B-12---:R-:W-:Y:S05]  /*64e0*/  CALL.REL.NOINC `($__internal_12_$__cuda_sm3x_div_rn_ftz_f32_slowpath) ;  /* 0x0000022400007944 */ /* 0x006fea0003c00000 */
.L_x_9952:
[----:B------:R-:W-:Y:S05]  /*64f0*/  BSYNC B4 ;  /* 0x0000000000047941 */ /* 0x000fea0003800000 */
.L_x_9951:
        /* <DEDUP_REMOVED lines=18> */
.L_x_9954:
[----:B------:R-:W-:Y:S02]  /*6620*/  ISETP.GE.AND P0, PT, R8, RZ, PT ;  /* 0x000000ff0800720c */ /* 0x000fe40003f06270 */
[----:B------:R-:W-:-:S11]  /*6630*/  MOV R3, 0x3fd774eb ;  /* 0x3fd774eb00037802 */ /* 0x000fd60000000f00 */
[----:B------:R-:W-:-:S04]  /*6640*/  @P0 FFMA.FTZ R0, R3, 0.93318945169448852539, -R0 ;  /* 0x3f6ee58103000823 */ /* 0x000fc80000010800 */
[----:B------:R-:W-:-:S07]  /*6650*/  @!P0 FFMA.FTZ R0, R3, 0.93318945169448852539, R0 ;  /* 0x3f6ee58103008823 */ /* 0x000fce0000010000 */
.L_x_9955:
[----:B------:R-:W-:Y:S05]  /*6660*/  BSYNC B0 ;  /* 0x0000000000007941 */ /* 0x000fea0003800000 */
.L_x_9953:
        /* <DEDUP_REMOVED lines=11> */
.L_x_9950:
        /* <DEDUP_REMOVED lines=17> */
.L_x_9957:
[----:B------:R-:W-:Y:S05]  /*6830*/  BSYNC B4 ;  /* 0x0000000000047941 */ /* 0x000fea0003800000 */
.L_x_9956:
        /* <DEDUP_REMOVED lines=18> */
.L_x_9959:
[----:B------:R-:W-:Y:S02]  /*6960*/  ISETP.GE.AND P0, PT, R8, RZ, PT ;  /* 0x000000ff0800720c */ /* 0x000fe40003f06270 */
[----:B------:R-:W-:-:S11]  /*6970*/  MOV R3, 0x3fd774eb ;  /* 0x3fd774eb00037802 */ /* 0x000fd60000000f00 */
[----:B------:R-:W-:-:S04]  /*6980*/  @P0 FFMA.FTZ R0, R3, 0.93318945169448852539, -R0 ;  /* 0x3f6ee58103000823 */ /* 0x000fc80000010800 */
[----:B------:R-:W-:-:S07]  /*6990*/  @!P0 FFMA.FTZ R0, R3, 0.93318945169448852539, R0 ;  /* 0x3f6ee58103008823 */ /* 0x000fce0000010000 */
.L_x_9960:
[----:B------:R-:W-:Y:S05]  /*69a0*/  BSYNC B0 ;  /* 0x0000000000007941 */ /* 0x000fea0003800000 */
.L_x_9958:
        /* <DEDUP_REMOVED lines=10> */
.L_x_9949:
[----:B------:R-:W-:Y:S05]  /*6a50*/  BSYNC B3 ;  /* 0x0000000000037941 */ /* 0x000fea0003800000 */
.L_x_9946:
[----:B------:R-:W-:-:S13]  /*6a60*/  ISETP.NE.AND P0, PT, R9, RZ, PT ;  /* 0x000000ff0900720c */ /* 0x000fda0003f05270 */
[----:B-1----:R-:W-:-:S05]  /*6a70*/  @!P0 FADD.FTZ R10, -R10, -RZ ;  /* 0x800000ff0a0a8221 */ /* 0x002fca0000010100 */
[----:B------:R-:W-:Y:S01]  /*6a80*/  MOV R9, R10 ;  /* 0x0000000a00097202 */ /* 0x000fe20000000f00 */
[----:B------:R-:W-:Y:S06]  /*6a90*/  BRA `(.L_x_9961) ;  /* 0x0000000c006c7947 */ /* 0x000fec0003800000 */
.L_x_9924:
[----:B------:R-:W-:Y:S01]  /*6aa0*/  FADD.FTZ R8, -R24, 6.1232342629258392722e-17 ;  /* 0x248d313218087421 */ /* 0x000fe20000010100 */
[----:B------:R-:W-:-:S03]  /*6ab0*/  FADD.FTZ R9, -R25, -RZ ;  /* 0x800000ff19097221 */ /* 0x000fc60000010100 */
[----:B------:R-:W-:Y:S01]  /*6ac0*/  FADD.FTZ R8, R8, 1.5707963705062866211 ;  /* 0x3fc90fdb08087421 */ /* 0x000fe20000010000 */
[----:B------:R-:W-:Y:S06]  /*6ad0*/  BRA `(.L_x_9961) ;  /* 0x0000000c005c7947 */ /* 0x000fec0003800000 */
.L_x_9923:
[----:B------:R-:W-:Y:S01]  /*6ae0*/  HFMA2.MMA R8, -RZ, RZ, 0, 0 ;  /* 0x00000000ff087435 */ /* 0x000fe200000001ff */
[----:B------:R-:W-:Y:S01]  /*6af0*/  FADD.FTZ R9, -R25, -RZ ;  /* 0x800000ff19097221 */ /* 0x000fe20000010100 */
[----:B------:R-:W-:Y:S09]  /*6b00*/  BRA `(.L_x_9961) ;  /* 0x0000000c00507947 */ /* 0x000ff20003800000 */
.L_x_9922:
        /* <DEDUP_REMOVED lines=23> */
[----:B--2-4-:R-:W-:Y:S05]  /*6c80*/  CALL.REL.NOINC `($__internal_12_$__cuda_sm3x_div_rn_ftz_f32_slowpath) ;  /* 0x0000021c00187944 */ /* 0x014fea0003c00000 */
.L_x_9966:
[----:B------:R-:W-:Y:S05]  /*6c90*/  BSYNC B4 ;  /* 0x0000000000047941 */ /* 0x000fea0003800000 */
.L_x_9965:
        /* <DEDUP_REMOVED lines=18> */
.L_x_9968:
[----:B------:R-:W-:Y:S02]  /*6dc0*/  ISETP.GE.AND P0, PT, R24, RZ, PT ;  /* 0x000000ff1800720c */ /* 0x000fe40003f06270 */
[----:B------:R-:W-:-:S11]  /*6dd0*/  MOV R3, 0x3fd774eb ;  /* 0x3fd774eb00037802 */ /* 0x000fd60000000f00 */
[----:B------:R-:W-:-:S04]  /*6de0*/  @P0 FFMA.FTZ R0, R3, 0.93318945169448852539, -R0 ;  /* 0x3f6ee58103000823 */ /* 0x000fc80000010800 */
[----:B------:R-:W-:-:S07]  /*6df0*/  @!P0 FFMA.FTZ R0, R3, 0.93318945169448852539, R0 ;  /* 0x3f6ee58103008823 */ /* 0x000fce0000010000 */
.L_x_9969:
[----:B------:R-:W-:Y:S05]  /*6e00*/  BSYNC B0 ;  /* 0x0000000000007941 */ /* 0x000fea0003800000 */
.L_x_9967:
        /* <DEDUP_REMOVED lines=13> */
.L_x_9964:
        /* <DEDUP_REMOVED lines=11> */
[----:B--234-:R-:W-:Y:S05]  /*6f90*/  CALL.REL.NOINC `($__internal_12_$__cuda_sm3x_div_rn_ftz_f32_slowpath) ;  /* 0x0000021800547944 */ /* 0x01cfea0003c00000 */
.L_x_9972:
[----:B------:R-:W-:Y:S05]  /*6fa0*/  BSYNC B4 ;  /* 0x0000000000047941 */ /* 0x000fea0003800000 */
.L_x_9971:
        /* <DEDUP_REMOVED lines=18> */
.L_x_9974:
[----:B------:R-:W-:Y:S02]  /*70d0*/  ISETP.GE.AND P0, PT, R24, RZ, PT ;  /* 0x000000ff1800720c */ /* 0x000fe40003f06270 */
[----:B------:R-:W-:-:S11]  /*70e0*/  MOV R3, 0x3fd774eb ;  /* 0x3fd774eb00037802 */ /* 0x000fd60000000f00 */
[----:B------:R-:W-:-:S04]  /*70f0*/  @P0 FFMA.FTZ R0, R3, 0.93318945169448852539, -R0 ;  /* 0x3f6ee58103000823 */ /* 0x000fc80000010800 */
[----:B------:R-:W-:-:S07]  /*7100*/  @!P0 FFMA.FTZ R0, R3, 0.93318945169448852539, R0 ;  /* 0x3f6ee58103008823 */ /* 0x000fce0000010000 */
.L_x_9975:
[----:B------:R-:W-:Y:S05]  /*7110*/  BSYNC B0 ;  /* 0x0000000000007941 */ /* 0x000fea0003800000 */
.L_x_9973:
        /* <DEDUP_REMOVED lines=27> */
.L_x_9963:
        /* <DEDUP_REMOVED lines=32> */
[----:B--2-4-:R-:W-:Y:S05]  /*74d0*/  CALL.REL.NOINC `($__internal_12_$__cuda_sm3x_div_rn_ftz_f32_slowpath) ;  /* 0x0000021400047944 */ /* 0x014fea0003c00000 */
.L_x_9977:
[----:B------:R-:W-:Y:S05]  /*74e0*/  BSYNC B4 ;  /* 0x0000000000047941 */ /* 0x000fea0003800000 */
.L_x_9976:
        /* <DEDUP_REMOVED lines=18> */
.L_x_9979:
[----:B------:R-:W-:Y:S02]  /*7610*/  ISETP.GE.AND P0, PT, R24, RZ, PT ;  /* 0x000000ff1800720c */ /* 0x000fe40003f06270 */
[----:B------:R-:W-:-:S11]  /*7620*/  MOV R3, 0x3fd774eb ;  /* 0x3fd774eb00037802 */ /* 0x000fd60000000f00 */
[----:B------:R-:W-:-:S04]  /*7630*/  @P0 FFMA.FTZ R0, R3, 0.93318945169448852539, -R0 ;  /* 0x3f6ee58103000823 */ /* 0x000fc80000010800 */
[----:B------:R-:W-:-:S07]  /*7640*/  @!P0 FFMA.FTZ R0, R3, 0.93318945169448852539, R0 ;  /* 0x3f6ee58103008823 */ /* 0x000fce0000010000 */
.L_x_9980:
[----:B------:R-:W-:Y:S05]  /*7650*/  BSYNC B0 ;  /* 0x0000000000007941 */ /* 0x000fea0003800000 */
.L_x_9978:
        /* <DEDUP_REMOVED lines=10> */
.L_x_9970:
[----:B------:R-:W-:Y:S05]  /*7700*/  BSYNC B3 ;  /* 0x0000000000037941 */ /* 0x000fea0003800000 */
.L_x_9962:
[----:B------:R-:W-:Y:S01]  /*7710*/  ISETP.NE.AND P0, PT, R9, RZ, PT ;  /* 0x000000ff0900720c */ /* 0x000fe20003f05270 */
[----:B------:R-:W-:Y:S01]  /*7720*/  FADD.FTZ R9, R11, 0.69314718246459960938 ;  /* 0x3f3172180b097421 */ /* 0x000fe20000010000 */
[----:B------:R-:W-:-:S11]  /*7730*/  FADD.FTZ R8, |R0|, -RZ ;  /* 0x800000ff00087221 */ /* 0x000fd60000010200 */
[----:B------:R-:W-:Y:S01]  /*7740*/  @!P0 FADD.FTZ R9, -R9, -RZ ;  /* 0x800000ff09098221 */ /* 0x000fe20000010100 */
[----:B------:R-:W-:Y:S06]  /*7750*/  BRA `(.L_x_9961) ;  /* 0x00000000003c7947 */ /* 0x000fec0003800000 */
.L_x_9921:
        /* <DEDUP_REMOVED lines=15> */
.L_x_9961:
[----:B------:R-:W-:Y:S05]  /*7850*/  BSYNC B2 ;  /* 0x0000000000027941 */ /* 0x000fea0003800000 */
.L_x_9920:
        /* <DEDUP_REMOVED lines=108> */
.L_x_9989:
        /* <DEDUP_REMOVED lines=10> */
.L_x_9991:
[----:B------:R-:W-:-:S04]  /*7fc0*/  FADD.FTZ R4, -R0, R5 ;  /* 0x0000000500047221 */ /* 0x000fc80000010100 */
[----:B------:R-:W-:-:S07]  /*7fd0*/  FMUL.FTZ R4, R4, 0.5 ;  /* 0x3f00000004047820 */ /* 0x000fce0000410000 */
.L_x_9992:
[----:B------:R-:W-:Y:S05]  /*7fe0*/  BSYNC B1 ;  /* 0x0000000000017941 */ /* 0x000fea0003800000 */
.L_x_9990:
        /* <DEDUP_REMOVED lines=11> */
.L_x_9994:
[----:B------:R-:W-:-:S04]  /*80a0*/  FADD.FTZ R7, R6, -R7 ;  /* 0x8000000706077221 */ /* 0x000fc80000010000 */
[----:B------:R-:W-:-:S07]  /*80b0*/  FMUL.FTZ R7, R7, 0.5 ;  /* 0x3f00000007077820 */ /* 0x000fce0000410000 */
.L_x_9995:
[----:B------:R-:W-:Y:S05]  /*80c0*/  BSYNC B1 ;  /* 0x0000000000017941 */ /* 0x000fea0003800000 */
.L_x_9993:
        /* <DEDUP_REMOVED lines=35> */
.L_x_9988:
[----:B------:R0:W1:Y:S02]  /*8300*/  MUFU.SQRT R24, R25 ;  /* 0x0000001900187308 */ /* 0x0000640000002000 */
.L_x_9987:
[----:B------:R-:W-:Y:S05]  /*8310*/  BSYNC B0 ;  /* 0x0000000000007941 */ /* 0x000fea0003800000 */
.L_x_9986:
        /* <DEDUP_REMOVED lines=24> */
.L_x_10002:
[----:B------:R-:W-:-:S04]  /*84a0*/  FADD.FTZ R0, -R0, R5 ;  /* 0x0000000500007221 */ /* 0x000fc80000010100 */
[----:B------:R-:W-:-:S07]  /*84b0*/  FMUL.FTZ R0, R0, 0.5 ;  /* 0x3f00000000007820 */ /* 0x000fce0000410000 */
.L_x_10003:
[----:B------:R-:W-:Y:S05]  /*84c0*/  BSYNC B1 ;  /* 0x0000000000017941 */ /* 0x000fea0003800000 */
.L_x_10001:
        /* <DEDUP_REMOVED lines=10> */
.L_x_10005:
[----:B------:R-:W-:-:S04]  /*8570*/  FADD.FTZ R3, -R3, R6 ;  /* 0x0000000603037221 */ /* 0x000fc80000010100 */
[----:B------:R-:W-:-:S07]  /*8580*/  FMUL.FTZ R3, R3, 0.5 ;  /* 0x3f00000003037820 */ /* 0x000fce0000410000 */
.L_x_10006:
[----:B------:R-:W-:Y:S05]  /*8590*/  BSYNC B1 ;  /* 0x0000000000017941 */ /* 0x000fea0003800000 */
.L_x_10004:
[----:B------:R-:W-:Y:S01]  /*85a0*/  FADD.FTZ R0, R3, R0 ;  /* 0x0000000003007221 */ /* 0x000fe20000010000 */
[----:B------:R-:W-:Y:S01]  /*85b0*/  FADD.FTZ R33, R10, R33 ;  /* 0x000000210a217221 */ /* 0x000fe20000010000 */
[----:B------:R-:W-:-:S03]  /*85c0*/  PLOP3.LUT P0, PT, PT, PT, PT, 0x80, 0x0 ;  /* 0x000000000000781c */ /* 0x000fc60003f0f070 */
[----:B------:R-:W-:-:S06]  /*85d0*/  FMUL.FTZ R33, R33, R0 ;  /* 0x0000000021217220 */ /* 0x000fcc0000410000 */
[----:B------:R-:W2:Y:S01]  /*85e0*/  MUFU.SQRT R33, R33 ;  /* 0x0000002100217308 */ /* 0x000ea20000002000 */
[----:B------:R-:W-:Y:S05]  /*85f0*/  BRA `(.L_x_9998) ;  /* 0x0000000000687947 */ /* 0x000fea0003800000 */
.L_x_10000:
        /* <DEDUP_REMOVED lines=15> */
.L_x_9999:
        /* <DEDUP_REMOVED lines=8> */
.L_x_9997:
[----:B------:R-:W-:Y:S01]  /*8770*/  PLOP3.LUT P0, PT, PT, PT, PT, 0x80, 0x0 ;  /* 0x000000000000781c */ /* 0x000fe20003f0f070 */
[----:B------:R-:W-:Y:S01]  /*8780*/  FMUL.FTZ R33, R33, 16777216 ;  /* 0x4b80000021217820 */ /* 0x000fe20000410000 */
[----:B------:R-:W-:-:S11]  /*8790*/  FMUL.FTZ R10, R10, 16777216 ;  /* 0x4b8000000a0a7820 */ /* 0x000fd60000410000 */
.L_x_9998:
[----:B------:R-:W-:Y:S05]  /*87a0*/  BSYNC B0 ;  /* 0x0000000000007941 */ /* 0x000fea0003800000 */
.L_x_9996:
        /* <DEDUP_REMOVED lines=33> */
.L_x_10009:
        /* <DEDUP_REMOVED lines=28> */
.L_x_10008:
        /* <DEDUP_REMOVED lines=19> */
[----:B-1-3--:R-:W-:Y:S05]  /*8cb0*/  CALL.REL.NOINC `($__internal_12_$__cuda_sm3x_div_rn_ftz_f32_slowpath) ;  /* 0x000001fc000c7944 */ /* 0x00afea0003c00000 */
.L_x_10013:
[----:B------:R-:W-:Y:S05]  /*8cc0*/  BSYNC B4 ;  /* 0x0000000000047941 */ /* 0x000fea0003800000 */
.L_x_10012:
        /* <DEDUP_REMOVED lines=18> */
.L_x_10015:
[----:B------:R-:W-:Y:S02]  /*8df0*/  ISETP.GE.AND P0, PT, R10, RZ, PT ;  /* 0x000000ff0a00720c */ /* 0x000fe40003f06270 */
[----:B------:R-:W-:-:S11]  /*8e00*/  MOV R3, 0x3fd774eb ;  /* 0x3fd774eb00037802 */ /* 0x000fd60000000f00 */
[----:B------:R-:W-:-:S04]  /*8e10*/  @P0 FFMA.FTZ R0, R3, 0.93318945169448852539, -R0 ;  /* 0x3f6ee58103000823 */ /* 0x000fc80000010800 */
[----:B------:R-:W-:-:S07]  /*8e20*/  @!P0 FFMA.FTZ R0, R3, 0.93318945169448852539, R0 ;  /* 0x3f6ee58103008823 */ /* 0x000fce0000010000 */
.L_x_10016:
[----:B------:R-:W-:Y:S05]  /*8e30*/  BSYNC B0 ;  /* 0x0000000000007941 */ /* 0x000fea0003800000 */
.L_x_10014:
        /* <DEDUP_REMOVED lines=11> */
.L_x_10011:
        /* <DEDUP_REMOVED lines=17> */
.L_x_10018:
[----:B------:R-:W-:Y:S05]  /*9000*/  BSYNC B4 ;  /* 0x0000000000047941 */ /* 0x000fea0003800000 */
.L_x_10017:
        /* <DEDUP_REMOVED lines=18> */
.L_x_10020:
[----:B------:R-:W-:Y:S02]  /*9130*/  ISETP.GE.AND P0, PT, R10, RZ, PT ;  /* 0x000000ff0a00720c */ /* 0x000fe40003f06270 */
[----:B------:R-:W-:-:S11]  /*9140*/  MOV R3, 0x3fd774eb ;  /* 0x3fd774eb00037802 */ /* 0x000fd60000000f00 */
[----:B------:R-:W-:-:S04]  /*9150*/  @P0 FFMA.FTZ R0, R3, 0.93318945169448852539, -R0 ;  /* 0x3f6ee58103000823 */ /* 0x000fc80000010800 */
[----:B------:R-:W-:-:S07]  /*9160*/  @!P0 FFMA.FTZ R0, R3, 0.93318945169448852539, R0 ;  /* 0x3f6ee58103008823 */ /* 0x000fce0000010000 */
.L_x_10021:
[----:B------:R-:W-:Y:S05]  /*9170*/  BSYNC B0 ;  /* 0x0000000000007941 */ /* 0x000fea0003800000 */
.L_x_10019:
        /* <DEDUP_REMOVED lines=10> */
.L_x_10010:
[----:B------:R-:W-:Y:S05]  /*9220*/  BSYNC B3 ;  /* 0x0000000000037941 */ /* 0x000fea0003800000 */
.L_x_10007:
[----:B------:R-:W-:-:S13]  /*9230*/  ISETP.NE.AND P0, PT, R11, RZ, PT ;  /* 0x000000ff0b00720c */ /* 0x000fda0003f05270 */
[----:B-1----:R-:W-:-:S05]  /*9240*/  @!P0 FADD.FTZ R24, -R24, -RZ ;  /* 0x800000ff18188221 */ /* 0x002fca0000010100 */
[----:B------:R-:W-:Y:S01]  /*9250*/  MOV R11, R24 ;  /* 0x00000018000b7202 */ /* 0x000fe20000000f00 */
[----:B------:R-:W-:Y:S06]  /*9260*/  BRA `(.L_x_10022) ;  /* 0x0000000c006c7947 */ /* 0x000fec0003800000 */
.L_x_9985:
[----:B------:R-:W-:Y:S01]  /*9270*/  FADD.FTZ R10, -R26, 6.1232342629258392722e-17 ;  /* 0x248d31321a0a7421 */ /* 0x000fe20000010100 */
[----:B------:R-:W-:-:S03]  /*9280*/  FADD.FTZ R11, -R27, -RZ ;  /* 0x800000ff1b0b7221 */ /* 0x000fc60000010100 */
[----:B------:R-:W-:Y:S01]  /*9290*/  FADD.FTZ R10, R10, 1.5707963705062866211 ;  /* 0x3fc90fdb0a0a7421 */ /* 0x000fe20000010000 */
[----:B------:R-:W-:Y:S06]  /*92a0*/  BRA `(.L_x_10022) ;  /* 0x0000000c005c7947 */ /* 0x000fec0003800000 */
.L_x_9984:
[----:B------:R-:W-:Y:S01]  /*92b0*/  HFMA2.MMA R10, -RZ, RZ, 0, 0 ;  /* 0x00000000ff0a7435 */ /* 0x000fe200000001ff */
[----:B------:R-:W-:Y:S01]  /*92c0*/  FADD.FTZ R11, -R27, -RZ ;  /* 0x800000ff1b0b7221 */ /* 0x000fe20000010100 */
[----:B------:R-:W-:Y:S09]  /*92d0*/  BRA `(.L_x_10022) ;  /* 0x0000000c00507947 */ /* 0x000ff20003800000 */
.L_x_9983:
        /* <DEDUP_REMOVED lines=23> */
[----:B----4-:R-:W-:Y:S05]  /*9450*/  CALL.REL.NOINC `($__internal_12_$__cuda_sm3x_div_rn_ftz_f32_slowpath) ;  /* 0x000001f400247944 */ /* 0x010fea0003c00000 */
.L_x_10027:
[----:B------:R-:W-:Y:S05]  /*9460*/  BSYNC B4 ;  /* 0x0000000000047941 */ /* 0x000fea0003800000 */
.L_x_10026:
        /* <DEDUP_REMOVED lines=18> */
.L_x_10029:
[----:B------:R-:W-:Y:S02]  /*9590*/  ISETP.GE.AND P0, PT, R26, RZ, PT ;  /* 0x000000ff1a00720c */ /* 0x000fe40003f06270 */
[----:B------:R-:W-:-:S11]  /*95a0*/  MOV R3, 0x3fd774eb ;  /* 0x3fd774eb00037802 */ /* 0x000fd60000000f00 */
[----:B------:R-:W-:-:S04]  /*95b0*/  @P0 FFMA.FTZ R0, R3, 0.93318945169448852539, -R0 ;  /* 0x3f6ee58103000823 */ /* 0x000fc80000010800 */
[----:B------:R-:W-:-:S07]  /*95c0*/  @!P0 FFMA.FTZ R0, R3, 0.93318945169448852539, R0 ;  /* 0x3f6ee58103008823 */ /* 0x000fce0000010000 */
.L_x_10030:
[----:B------:R-:W-:Y:S05]  /*95d0*/  BSYNC B0 ;  /* 0x0000000000007941 */ /* 0x000fea0003800000 */
.L_x_10028:
        /* <DEDUP_REMOVED lines=13> */
.L_x_10025:
        /* <DEDUP_REMOVED lines=12> */
.L_x_10033:
[----:B------:R-:W-:Y:S05]  /*9770*/  BSYNC B4 ;  /* 0x0000000000047941 */ /* 0x000fea0003800000 */
.L_x_10032:
        /* <DEDUP_REMOVED lines=18> */
.L_x_10035:
[----:B------:R-:W-:Y:S02]  /*98a0*/  ISETP.GE.AND P0, PT, R26, RZ, PT ;  /* 0x000000ff1a00720c */ /* 0x000fe40003f06270 */
[----:B------:R-:W-:-:S11]  /*98b0*/  MOV R3, 0x3fd774eb ;  /* 0x3fd774eb00037802 */ /* 0x000fd60000000f00 */
[----:B------:R-:W-:-:S04]  /*98c0*/  @P0 FFMA.FTZ R0, R3, 0.93318945169448852539, -R0 ;  /* 0x3f6ee58103000823 */ /* 0x000fc80000010800 */
[----:B------:R-:W-:-:S07]  /*98d0*/  @!P0 FFMA.FTZ R0, R3, 0.93318945169448852539, R0 ;  /* 0x3f6ee58103008823 */ /* 0x000fce0000010000 */
.L_x_10036:
[----:B------:R-:W-:Y:S05]  /*98e0*/  BSYNC B0 ;  /* 0x0000000000007941 */ /* 0x000fea0003800000 */
.L_x_10034:
        /* <DEDUP_REMOVED lines=27> */
.L_x_10024:
        /* <DEDUP_REMOVED lines=32> */
[----:B----4-:R-:W-:Y:S05]  /*9ca0*/  CALL.REL.NOINC `($__internal_12_$__cuda_sm3x_div_rn_ftz_f32_slowpath) ;  /* 0x000001ec00107944 */ /* 0x010fea0003c00000 */
.L_x_10038:
[----:B------:R-:W-:Y:S05]  /*9cb0*/  BSYNC B4 ;  /* 0x0000000000047941 */ /* 0x000fea0003800000 */
.L_x_10037:
        /* <DEDUP_REMOVED lines=18> */
.L_x_10040:
[----:B------:R-:W-:Y:S02]  /*9de0*/  ISETP.GE.AND P0, PT, R26, RZ, PT ;  /* 0x000000ff1a00720c */ /* 0x000fe40003f06270 */
[----:B------:R-:W-:-:S11]  /*9df0*/  MOV R3, 0x3fd774eb ;  /* 0x3fd774eb00037802 */ /* 0x000fd60000000f00 */
[----:B------:R-:W-:-:S04]  /*9e00*/  @P0 FFMA.FTZ R0, R3, 0.93318945169448852539, -R0 ;  /* 0x3f6ee58103000823 */ /* 0x000fc80000010800 */
[----:B------:R-:W-:-:S07]  /*9e10*/  @!P0 FFMA.FTZ R0, R3, 0.93318945169448852539, R0 ;  /* 0x3f6ee58103008823 */ /* 0x000fce0000010000 */
.L_x_10041:
[----:B------:R-:W-:Y:S05]  /*9e20*/  BSYNC B0 ;  /* 0x0000000000007941 */ /* 0x000fea0003800000 */
.L_x_10039:
        /* <DEDUP_REMOVED lines=10> */
.L_x_10031:
[----:B------:R-:W-:Y:S05]  /*9ed0*/  BSYNC B3 ;  /* 0x0000000000037941 */ /* 0x000fea0003800000 */
.L_x_10023:
[----:B------:R-:W-:Y:S01]  /*9ee0*/  ISETP.NE.AND P0, PT, R11, RZ, PT ;  /* 0x000000ff0b00720c */ /* 0x000fe20003f05270 */
[----:B------:R-:W-:Y:S01]  /*9ef0*/  FADD.FTZ R11, R25, 0.69314718246459960938 ;  /* 0x3f317218190b7421 */ /* 0x000fe20000010000 */
[----:B------:R-:W-:-:S11]  /*9f00*/  FADD.FTZ R10, |R0|, -RZ ;  /* 0x800000ff000a7221 */ /* 0x000fd60000010200 */
[----:B------:R-:W-:Y:S01]  /*9f10*/  @!P0 FADD.FTZ R11, -R11, -RZ ;  /* 0x800000ff0b0b8221 */ /* 0x000fe20000010100 */
[----:B------:R-:W-:Y:S06]  /*9f20*/  BRA `(.L_x_10022) ;  /* 0x00000000003c7947 */ /* 0x000fec0003800000 */
.L_x_9982:
        /* <DEDUP_REMOVED lines=15> */
.L_x_10022:
[----:B------:R-:W-:Y:S05]  /*a020*/  BSYNC B2 ;  /* 0x0000000000027941 */ /* 0x000fea0003800000 */
.L_x_9981:
        /* <DEDUP_REMOVED lines=108> */
.L_x_10050:
        /* <DEDUP_REMOVED lines=10> */
.L_x_10052:
[----:B------:R-:W-:-:S04]  /*a790*/  FADD.FTZ R4, -R0, R5 ;  /* 0x0000000500047221 */ /* 0x000fc80000010100 */
[----:B------:R-:W-:-:S07]  /*a7a0*/  FMUL.FTZ R4, R4, 0.5 ;  /* 0x3f00000004047820 */ /* 0x000fce0000410000 */
.L_x_10053:
[----:B------:R-:W-:Y:S05]  /*a7b0*/  BSYNC B1 ;  /* 0x0000000000017941 */ /* 0x000fea0003800000 */
.L_x_10051:
        /* <DEDUP_REMOVED lines=11> */
.L_x_10055:
[----:B------:R-:W-:-:S04]  /*a870*/  FADD.FTZ R7, R6, -R7 ;  /* 0x8000000706077221 */ /* 0x000fc80000010000 */
[----:B------:R-:W-:-:S07]  /*a880*/  FMUL.FTZ R7, R7, 0.5 ;  /* 0x3f00000007077820 */ /* 0x000fce0000410000 */
.L_x_10056:
[----:B------:R-:W-:Y:S05]  /*a890*/  BSYNC B1 ;  /* 0x0000000000017941 */ /* 0x000fea0003800000 */
.L_x_10054:
        /* <DEDUP_REMOVED lines=35> */
.L_x_10049:
[----:B------:R0:W1:Y:S02]  /*aad0*/  MUFU.SQRT R26, R27 ;  /* 0x0000001b001a7308 */ /* 0x0000640000002000 */
.L_x_10048:
[----:B------:R-:W-:Y:S05]  /*aae0*/  BSYNC B0 ;  /* 0x0000000000007941 */ /* 0x000fea0003800000 */
.L_x_10047:
        /* <DEDUP_REMOVED lines=24> */
.L_x_10063:
[----:B------:R-:W-:-:S04]  /*ac70*/  FADD.FTZ R0, -R0, R5 ;  /* 0x0000000500007221 */ /* 0x000fc80000010100 */
[----:B------:R-:W-:-:S07]  /*ac80*/  FMUL.FTZ R0, R0, 0.5 ;  /* 0x3f00000000007820 */ /* 0x000fce0000410000 */
.L_x_10064:
[----:B------:R-:W-:Y:S05]  /*ac90*/  BSYNC B1 ;  /* 0x0000000000017941 */ /* 0x000fea0003800000 */
.L_x_10062:
        /* <DEDUP_REMOVED lines=10> */
.L_x_10066:
[----:B------:R-:W-:-:S04]  /*ad40*/  FADD.FTZ R3, -R3, R6 ;  /* 0x0000000603037221 */ /* 0x000fc80000010100 */
[----:B------:R-:W-:-:S07]  /*ad50*/  FMUL.FTZ R3, R3, 0.5 ;  /* 0x3f00000003037820 */ /* 0x000fce0000410000 */
.L_x_10067:
[----:B------:R-:W-:Y:S05]  /*ad60*/  BSYNC B1 ;  /* 0x0000000000017941 */ /* 0x000fea0003800000 */
.L_x_10065:
[----:B------:R-:W-:Y:S01]  /*ad70*/  FADD.FTZ R0, R3, R0 ;  /* 0x0000000003007221 */ /* 0x000fe20000010000 */
[----:B------:R-:W-:Y:S01]  /*ad80*/  FADD.FTZ R33, R24, R33 ;  /* 0x0000002118217221 */ /* 0x000fe20000010000 */
[----:B------:R-:W-:-:S03]  /*ad90*/  PLOP3.LUT P0, PT, PT, PT, PT, 0x80, 0x0 ;  /* 0x000000000000781c */ /* 0x000fc60003f0f070 */
[----:B------:R-:W-:-:S06]  /*ada0*/  FMUL.FTZ R33, R33, R0 ;  /* 0x0000000021217220 */ /* 0x000fcc0000410000 */
[----:B------:R-:W2:Y:S01]  /*adb0*/  MUFU.SQRT R33, R33 ;  /* 0x0000002100217308 */ /* 0x000ea20000002000 */
[----:B------:R-:W-:Y:S05]  /*adc0*/  BRA `(.L_x_10059) ;  /* 0x0000000000687947 */ /* 0x000fea0003800000 */
.L_x_10061:
        /* <DEDUP_REMOVED lines=15> */
.L_x_10060:
        /* <DEDUP_REMOVED lines=8> */
.L_x_10058:
[----:B------:R-:W-:Y:S01]  /*af40*/  PLOP3.LUT P0, PT, PT, PT, PT, 0x80, 0x0 ;  /* 0x000000000000781c */ /* 0x000fe20003f0f070 */
[----:B------:R-:W-:Y:S01]  /*af50*/  FMUL.FTZ R33, R33, 16777216 ;  /* 0x4b80000021217820 */ /* 0x000fe20000410000 */
[----:B------:R-:W-:-:S11]  /*af60*/  FMUL.FTZ R24, R24, 16777216 ;  /* 0x4b80000018187820 */ /* 0x000fd60000410000 */
.L_x_10059:
[----:B------:R-:W-:Y:S05]  /*af70*/  BSYNC B0 ;  /* 0x0000000000007941 */ /* 0x000fea0003800000 */
.L_x_10057:
        /* <DEDUP_REMOVED lines=33> */
.L_x_10070:
        /* <DEDUP_REMOVED lines=28> */
.L_x_10069:
        /* <DEDUP_REMOVED lines=19> */
[----:B01-3--:R-:W-:Y:S05]  /*b480*/  CALL.REL.NOINC `($__internal_12_$__cuda_sm3x_div_rn_ftz_f32_slowpath) ;  /* 0x000001d400187944 */ /* 0x00bfea0003c00000 */
.L_x_10074:
[----:B------:R-:W-:Y:S05]  /*b490*/  BSYNC B4 ;  /* 0x0000000000047941 */ /* 0x000fea0003800000 */
.L_x_10073:
        /* <DEDUP_REMOVED lines=18> */
.L_x_10076:
[----:B------:R-:W-:Y:S02]  /*b5c0*/  ISETP.GE.AND P0, PT, R24, RZ, PT ;  /* 0x000000ff1800720c */ /* 0x000fe40003f06270 */
[----:B------:R-:W-:-:S11]  /*b5d0*/  MOV R3, 0x3fd774eb ;  /* 0x3fd774eb00037802 */ /* 0x000fd60000000f00 */
[----:B------:R-:W-:-:S04]  /*b5e0*/  @P0 FFMA.FTZ R0, R3, 0.93318945169448852539, -R0 ;  /* 0x3f6ee58103000823 */ /* 0x000fc80000010800 */
[----:B------:R-:W-:-:S07]  /*b5f0*/  @!P0 FFMA.FTZ R0, R3, 0.93318945169448852539, R0 ;  /* 0x3f6ee58103008823 */ /* 0x000fce0000010000 */
.L_x_10077:
[----:B------:R-:W-:Y:S05]  /*b600*/  BSYNC B0 ;  /* 0x0000000000007941 */ /* 0x000fea0003800000 */
.L_x_10075:
        /* <DEDUP_REMOVED lines=11> */
.L_x_10072:
        /* <DEDUP_REMOVED lines=17> */
.L_x_10079:
[----:B------:R-:W-:Y:S05]  /*b7d0*/  BSYNC B4 ;  /* 0x0000000000047941 */ /* 0x000fea0003800000 */
.L_x_10078:
        /* <DEDUP_REMOVED lines=18> */
.L_x_10081:
[----:B------:R-:W-:Y:S02]  /*b900*/  ISETP.GE.AND P0, PT, R24, RZ, PT ;  /* 0x000000ff1800720c */ /* 0x000fe40003f06270 */
[----:B------:R-:W-:-:S11]  /*b910*/  MOV R3, 0x3fd774eb ;  /* 0x3fd774eb00037802 */ /* 0x000fd60000000f00 */
[----:B------:R-:W-:-:S04]  /*b920*/  @P0 FFMA.FTZ R0, R3, 0.93318945169448852539, -R0 ;  /* 0x3f6ee58103000823 */ /* 0x000fc80000010800 */
[----:B------:R-:W-:-:S07]  /*b930*/  @!P0 FFMA.FTZ R0, R3, 0.93318945169448852539, R0 ;  /* 0x3f6ee58103008823 */ /* 0x000fce0000010000 */
.L_x_10082:
[----:B------:R-:W-:Y:S05]  /*b940*/  BSYNC B0 ;  /* 0x0000000000007941 */ /* 0x000fea0003800000 */
.L_x_10080:
        /* <DEDUP_REMOVED lines=10> */
.L_x_10071:
[----:B------:R-:W-:Y:S05]  /*b9f0*/  BSYNC B3 ;  /* 0x0000000000037941 */ /* 0x000fea0003800000 */
.L_x_10068:
[----:B------:R-:W-:-:S13]  /*ba00*/  ISETP.NE.AND P0, PT, R25, RZ, PT ;  /* 0x000000ff1900720c */ /* 0x000fda0003f05270 */
[----:B-1----:R-:W-:-:S05]  /*ba10*/  @!P0 FADD.FTZ R26, -R26, -RZ ;  /* 0x800000ff1a1a8221 */ /* 0x002fca0000010100 */
[----:B------:R-:W-:Y:S01]  /*ba20*/  MOV R25, R26 ;  /* 0x0000001a00197202 */ /* 0x000fe20000000f00 */
[----:B------:R-:W-:Y:S06]  /*ba30*/  BRA `(.L_x_10083) ;  /* 0x0000000c006c7947 */ /* 0x000fec0003800000 */
.L_x_10046:
[----:B------:R-:W-:Y:S01]  /*ba40*/  FADD.FTZ R20, -R20, 6.1232342629258392722e-17 ;  /* 0x248d313214147421 */ /* 0x000fe20000010100 */
[----:B------:R-:W-:-:S03]  /*ba50*/  FADD.FTZ R25, -R21, -RZ ;  /* 0x800000ff15197221 */ /* 0x000fc60000010100 */
[----:B------:R-:W-:Y:S01]  /*ba60*/  FADD.FTZ R24, R20, 1.5707963705062866211 ;  /* 0x3fc90fdb14187421 */ /* 0x000fe20000010000 */
[----:B------:R-:W-:Y:S06]  /*ba70*/  BRA `(.L_x_10083) ;  /* 0x0000000c005c7947 */ /* 0x000fec0003800000 */
.L_x_10045:
[----:B------:R-:W-:Y:S01]  /*ba80*/  HFMA2.MMA R24, -RZ, RZ, 0, 0 ;  /* 0x00000000ff187435 */ /* 0x000fe200000001ff */
[----:B------:R-:W-:Y:S01]  /*ba90*/  FADD.FTZ R25, -R21, -RZ ;  /* 0x800000ff15197221 */ /* 0x000fe20000010100 */
[----:B------:R-:W-:Y:S09]  /*baa0*/  BRA `(.L_x_10083) ;  /* 0x0000000c00507947 */ /* 0x000ff20003800000 */
.L_x_10044:
        /* <DEDUP_REMOVED lines=24> */
.L_x_10088:
[----:B------:R-:W-:Y:S05]  /*bc30*/  BSYNC B4 ;  /* 0x0000000000047941 */ /* 0x000fea0003800000 */
.L_x_10087:
        /* <DEDUP_REMOVED lines=18> */
.L_x_10090:
[----:B------:R-:W-:Y:S02]  /*bd60*/  ISETP.GE.AND P0, PT, R20, RZ, PT ;  /* 0x000000ff1400720c */ /* 0x000fe40003f06270 */
[----:B------:R-:W-:-:S11]  /*bd70*/  MOV R3, 0x3fd774eb ;  /* 0x3fd774eb00037802 */ /* 0x000fd60000000f00 */
[----:B------:R-:W-:-:S04]  /*bd80*/  @P0 FFMA.FTZ R0, R3, 0.93318945169448852539, -R0 ;  /* 0x3f6ee58103000823 */ /* 0x000fc80000010800 */
[----:B------:R-:W-:-:S07]  /*bd90*/  @!P0 FFMA.FTZ R0, R3, 0.93318945169448852539, R0 ;  /* 0x3f6ee58103008823 */ /* 0x000fce0000010000 */
.L_x_10091:
[----:B------:R-:W-:Y:S05]  /*bda0*/  BSYNC B0 ;  /* 0x0000000000007941 */ /* 0x000fea0003800000 */
.L_x_10089:
        /* <DEDUP_REMOVED lines=13> */
.L_x_10086:
        /* <DEDUP_REMOVED lines=12> */
.L_x_10094:
[----:B------:R-:W-:Y:S05]  /*bf40*/  BSYNC B4 ;  /* 0x0000000000047941 */ /* 0x000fea0003800000 */
.L_x_10093:
        /* <DEDUP_REMOVED lines=18> */
.L_x_10096:
[----:B------:R-:W-:Y:S02]  /*c070*/  ISETP.GE.AND P0, PT, R20, RZ, PT ;  /* 0x000000ff1400720c */ /* 0x000fe40003f06270 */
[----:B------:R-:W-:-:S11]  /*c080*/  MOV R3, 0x3fd774eb ;  /* 0x3fd774eb00037802 */ /* 0x000fd60000000f00 */
[----:B------:R-:W-:-:S04]  /*c090*/  @P0 FFMA.FTZ R0, R3, 0.93318945169448852539, -R0 ;  /* 0x3f6ee58103000823 */ /* 0x000fc80000010800 */
[----:B------:R-:W-:-:S07]  /*c0a0*/  @!P0 FFMA.FTZ R0, R3, 0.93318945169448852539, R0 ;  /* 0x3f6ee58103008823 */ /* 0x000fce0000010000 */
.L_x_10097:
[----:B------:R-:W-:Y:S05]  /*c0b0*/  BSYNC B0 ;  /* 0x0000000000007941 */ /* 0x000fea0003800000 */
.L_x_10095:
        /* <DEDUP_REMOVED lines=27> */
.L_x_10085:
        /* <DEDUP_REMOVED lines=33> */
.L_x_10099:
[----:B------:R-:W-:Y:S05]  /*c480*/  BSYNC B4 ;  /* 0x0000000000047941 */ /* 0x000fea0003800000 */
.L_x_10098:
        /* <DEDUP_REMOVED lines=18> */
.L_x_10101:
[----:B------:R-:W-:Y:S02]  /*c5b0*/  ISETP.GE.AND P0, PT, R20, RZ, PT ;  /* 0x000000ff1400720c */ /* 0x000fe40003f06270 */
[----:B------:R-:W-:-:S11]  /*c5c0*/  MOV R3, 0x3fd774eb ;  /* 0x3fd774eb00037802 */ /* 0x000fd60000000f00 */
[----:B------:R-:W-:-:S04]  /*c5d0*/  @P0 FFMA.FTZ R0, R3, 0.93318945169448852539, -R0 ;  /* 0x3f6ee58103000823 */ /* 0x000fc80000010800 */
[----:B------:R-:W-:-:S07]  /*c5e0*/  @!P0 FFMA.FTZ R0, R3, 0.93318945169448852539, R0 ;  /* 0x3f6ee58103008823 */ /* 0x000fce0000010000 */
.L_x_10102:
[----:B------:R-:W-:Y:S05]  /*c5f0*/  BSYNC B0 ;  /* 0x0000000000007941 */ /* 0x000fea0003800000 */
.L_x_10100:
        /* <DEDUP_REMOVED lines=10> */
.L_x_10092:
[----:B------:R-:W-:Y:S05]  /*c6a0*/  BSYNC B3 ;  /* 0x0000000000037941 */ /* 0x000fea0003800000 */
.L_x_10084:
[----:B------:R-:W-:Y:S01]  /*c6b0*/  ISETP.NE.AND P0, PT, R25, RZ, PT ;  /* 0x000000ff1900720c */ /* 0x000fe20003f05270 */
[----:B------:R-:W-:Y:S01]  /*c6c0*/  FADD.FTZ R25, R27, 0.69314718246459960938 ;  /* 0x3f3172181b197421 */ /* 0x000fe20000010000 */
[----:B------:R-:W-:-:S11]  /*c6d0*/  FADD.FTZ R24, |R0|, -RZ ;  /* 0x800000ff00187221 */ /* 0x000fd60000010200 */
[----:B------:R-:W-:Y:S01]  /*c6e0*/  @!P0 FADD.FTZ R25, -R25, -RZ ;  /* 0x800000ff19198221 */ /* 0x000fe20000010100 */
[----:B------:R-:W-:Y:S06]  /*c6f0*/  BRA `(.L_x_10083) ;  /* 0x00000000003c7947 */ /* 0x000fec0003800000 */
.L_x_10043:
        /* <DEDUP_REMOVED lines=15> */
.L_x_10083:
[----:B------:R-:W-:Y:S05]  /*c7f0*/  BSYNC B2 ;  /* 0x0000000000027941 */ /* 0x000fea0003800000 */
.L_x_10042:
        /* <DEDUP_REMOVED lines=108> */
.L_x_10111:
        /* <DEDUP_REMOVED lines=10> */
.L_x_10113:
[----:B------:R-:W-:-:S04]  /*cf60*/  FADD.FTZ R4, -R0, R5 ;  /* 0x0000000500047221 */ /* 0x000fc80000010100 */
[----:B------:R-:W-:-:S07]  /*cf70*/  FMUL.FTZ R4, R4, 0.5 ;  /* 0x3f00000004047820 */ /* 0x000fce0000410000 */
.L_x_10114:
[----:B------:R-:W-:Y:S05]  /*cf80*/  BSYNC B1 ;  /* 0x0000000000017941 */ /* 0x000fea0003800000 */
.L_x_10112:
        /* <DEDUP_REMOVED lines=11> */
.L_x_10116:
[----:B------:R-:W-:-:S04]  /*d040*/  FADD.FTZ R7, R6, -R7 ;  /* 0x8000000706077221 */ /* 0x000fc80000010000 */
[----:B------:R-:W-:-:S07]  /*d050*/  FMUL.FTZ R7, R7, 0.5 ;  /* 0x3f00000007077820 */ /* 0x000fce0000410000 */
.L_x_10117:
[----:B------:R-:W-:Y:S05]  /*d060*/  BSYNC B1 ;  /* 0x0000000000017941 */ /* 0x000fea0003800000 */
.L_x_10115:
        /* <DEDUP_REMOVED lines=35> */
.L_x_10110:
[----:B------:R0:W1:Y:S02]  /*d2a0*/  MUFU.SQRT R27, R21 ;  /* 0x00000015001b7308 */ /* 0x0000640000002000 */
.L_x_10109:
[----:B------:R-:W-:Y:S05]  /*d2b0*/  BSYNC B0 ;  /* 0x0000000000007941 */ /* 0x000fea0003800000 */
.L_x_10108:
        /* <DEDUP_REMOVED lines=24> */
.L_x_10124:
[----:B------:R-:W-:-:S04]  /*d440*/  FADD.FTZ R0, -R0, R5 ;  /* 0x0000000500007221 */ /* 0x000fc80000010100 */
[----:B------:R-:W-:-:S07]  /*d450*/  FMUL.FTZ R0, R0, 0.5 ;  /* 0x3f00000000007820 */ /* 0x000fce0000410000 */
.L_x_10125:
[----:B------:R-:W-:Y:S05]  /*d460*/  BSYNC B1 ;  /* 0x0000000000017941 */ /* 0x000fea0003800000 */
.L_x_10123:
        /* <DEDUP_REMOVED lines=10> */
.L_x_10127:
[----:B------:R-:W-:-:S04]  /*d510*/  FADD.FTZ R3, -R3, R6 ;  /* 0x0000000603037221 */ /* 0x000fc80000010100 */
[----:B------:R-:W-:-:S07]  /*d520*/  FMUL.FTZ R3, R3, 0.5 ;  /* 0x3f00000003037820 */ /* 0x000fce0000410000 */
.L_x_10128:
[----:B------:R-:W-:Y:S05]  /*d530*/  BSYNC B1 ;  /* 0x0000000000017941 */ /* 0x000fea0003800000 */
.L_x_10126:
[----:B------:R-:W-:Y:S01]  /*d540*/  FADD.FTZ R0, R3, R0 ;  /* 0x0000000003007221 */ /* 0x000fe20000010000 */
[----:B------:R-:W-:Y:S01]  /*d550*/  FADD.FTZ R33, R26, R33 ;  /* 0x000000211a217221 */ /* 0x000fe20000010000 */
[----:B------:R-:W-:-:S03]  /*d560*/  PLOP3.LUT P0, PT, PT, PT, PT, 0x80, 0x0 ;  /* 0x000000000000781c */ /* 0x000fc60003f0f070 */
[----:B------:R-:W-:-:S06]  /*d570*/  FMUL.FTZ R33, R33, R0 ;  /* 0x0000000021217220 */ /* 0x000fcc0000410000 */
[----:B------:R-:W2:Y:S01]  /*d580*/  MUFU.SQRT R33, R33 ;  /* 0x0000002100217308 */ /* 0x000ea20000002000 */
[----:B------:R-:W-:Y:S05]  /*d590*/  BRA `(.L_x_10120) ;  /* 0x0000000000687947 */ /* 0x000fea0003800000 */
.L_x_10122:
        /* <DEDUP_REMOVED lines=15> */
.L_x_10121:
        /* <DEDUP_REMOVED lines=8> */
.L_x_10119:
[----:B------:R-:W-:Y:S01]  /*d710*/  PLOP3.LUT P0, PT, PT, PT, PT, 0x80, 0x0 ;  /* 0x000000000000781c */ /* 0x000fe20003f0f070 */
[----:B------:R-:W-:Y:S01]  /*d720*/  FMUL.FTZ R33, R33, 16777216 ;  /* 0x4b80000021217820 */ /* 0x000fe20000410000 */
[----:B------:R-:W-:-:S11]  /*d730*/  FMUL.FTZ R26, R26, 16777216 ;  /* 0x4b8000001a1a7820 */ /* 0x000fd60000410000 */
.L_x_10120:
[----:B------:R-:W-:Y:S05]  /*d740*/  BSYNC B0 ;  /* 0x0000000000007941 */ /* 0x000fea0003800000 */
.L_x_10118:
        /* <DEDUP_REMOVED lines=33> */
.L_x_10131:
        /* <DEDUP_REMOVED lines=28> */
.L_x_10130:
        /* <DEDUP_REMOVED lines=20> */
.L_x_10135:
[----:B------:R-:W-:Y:S05]  /*dc60*/  BSYNC B4 ;  /* 0x0000000000047941 */ /* 0x000fea0003800000 */
.L_x_10134:
        /* <DEDUP_REMOVED lines=18> */
.L_x_10137:
[----:B------:R-:W-:Y:S02]  /*dd90*/  ISETP.GE.AND P0, PT, R26, RZ, PT ;  /* 0x000000ff1a00720c */ /* 0x000fe40003f06270 */
[----:B------:R-:W-:-:S11]  /*dda0*/  MOV R3, 0x3fd774eb ;  /* 0x3fd774eb00037802 */ /* 0x000fd60000000f00 */
[----:B------:R-:W-:-:S04]  /*ddb0*/  @P0 FFMA.FTZ R0, R3, 0.93318945169448852539, -R0 ;  /* 0x3f6ee58103000823 */ /* 0x000fc80000010800 */
[----:B------:R-:W-:-:S07]  /*ddc0*/  @!P0 FFMA.FTZ R0, R3, 0.93318945169448852539, R0 ;  /* 0x3f6ee58103008823 */ /* 0x000fce0000010000 */
.L_x_10138:
[----:B------:R-:W-:Y:S05]  /*ddd0*/  BSYNC B0 ;  /* 0x0000000000007941 */ /* 0x000fea0003800000 */
.L_x_10136:
        /* <DEDUP_REMOVED lines=11> */
.L_x_10133:
        /* <DEDUP_REMOVED lines=17> */
.L_x_10140:
[----:B------:R-:W-:Y:S05]  /*dfa0*/  BSYNC B4 ;  /* 0x0000000000047941 */ /* 0x000fea0003800000 */
.L_x_10139:
        /* <DEDUP_REMOVED lines=18> */
.L_x_10142:
[----:B------:R-:W-:Y:S02]  /*e0d0*/  ISETP.GE.AND P0, PT, R26, RZ, PT ;  /* 0x000000ff1a00720c */ /* 0x000fe40003f06270 */
[----:B------:R-:W-:-:S11]  /*e0e0*/  MOV R3, 0x3fd774eb ;  /* 0x3fd774eb00037802 */ /* 0x000fd60000000f00 */
[----:B------:R-:W-:-:S04]  /*e0f0*/  @P0 FFMA.FTZ R0, R3, 0.93318945169448852539, -R0 ;  /* 0x3f6ee58103000823 */ /* 0x000fc80000010800 */
[----:B------:R-:W-:-:S07]  /*e100*/  @!P0 FFMA.FTZ R0, R3, 0.93318945169448852539, R0 ;  /* 0x3f6ee58103008823 */ /* 0x000fce0000010000 */
.L_x_10143:
[----:B------:R-:W-:Y:S05]  /*e110*/  BSYNC B0 ;  /* 0x0000000000007941 */ /* 0x000fea0003800000 */
.L_x_10141:
        /* <DEDUP_REMOVED lines=10> */
.L_x_10132:
[----:B------:R-:W-:Y:S05]  /*e1c0*/  BSYNC B3 ;  /* 0x0000000000037941 */ /* 0x000fea0003800000 */
.L_x_10129:
[----:B------:R-:W-:-:S13]  /*e1d0*/  ISETP.NE.AND P0, PT, R20, RZ, PT ;  /* 0x000000ff1400720c */ /* 0x000fda0003f05270 */
[----:B-1----:R-:W-:Y:S01]  /*e1e0*/  @!P0 FADD.FTZ R27, -R27, -RZ ;  /* 0x800000ff1b1b8221 */ /* 0x002fe20000010100 */
[----:B------:R-:W-:Y:S06]  /*e1f0*/  BRA `(.L_x_10144) ;  /* 0x0000000c006c7947 */ /* 0x000fec0003800000 */
.L_x_10107:
[----:B------:R-:W-:Y:S01]  /*e200*/  FADD.FTZ R22, -R22, 6.1232342629258392722e-17 ;  /* 0x248d313216167421 */ /* 0x000fe20000010100 */
[----:B0-----:R-:W-:-:S03]  /*e210*/  FADD.FTZ R27, -R23, -RZ ;  /* 0x800000ff171b7221 */ /* 0x001fc60000010100 */
[----:B------:R-:W-:Y:S01]  /*e220*/  FADD.FTZ R26, R22, 1.5707963705062866211 ;  /* 0x3fc90fdb161a7421 */ /* 0x000fe20000010000 */
[----:B------:R-:W-:Y:S06]  /*e230*/  BRA `(.L_x_10144) ;  /* 0x0000000c005c7947 */ /* 0x000fec0003800000 */
.L_x_10106:
[----:B0-----:R-:W-:Y:S01]  /*e240*/  FADD.FTZ R27, -R23, -RZ ;  /* 0x800000ff171b7221 */ /* 0x001fe20000010100 */
[----:B------:R-:W-:Y:S01]  /*e250*/  MOV R26, RZ ;  /* 0x000000ff001a7202 */ /* 0x000fe20000000f00 */
[----:B------:R-:W-:Y:S06]  /*e260*/  BRA `(.L_x_10144) ;  /* 0x0000000c00507947 */ /* 0x000fec0003800000 */
.L_x_10105:
        /* <DEDUP_REMOVED lines=23> */
[----:B----4-:R-:W-:Y:S05]  /*e3e0*/  CALL.REL.NOINC `($__internal_12_$__cuda_sm3x_div_rn_ftz_f32_slowpath) ;  /* 0x000001a400407944 */ /* 0x010fea0003c00000 */
.L_x_10149:
[----:B------:R-:W-:Y:S05]  /*e3f0*/  BSYNC B4 ;  /* 0x0000000000047941 */ /* 0x000fea0003800000 */
.L_x_10148:
        /* <DEDUP_REMOVED lines=18> */
.L_x_10151:
[----:B------:R-:W-:Y:S02]  /*e520*/  ISETP.GE.AND P0, PT, R22, RZ, PT ;  /* 0x000000ff1600720c */ /* 0x000fe40003f06270 */
[----:B------:R-:W-:-:S11]  /*e530*/  MOV R3, 0x3fd774eb ;  /* 0x3fd774eb00037802 */ /* 0x000fd60000000f00 */
[----:B------:R-:W-:-:S04]  /*e540*/  @P0 FFMA.FTZ R0, R3, 0.93318945169448852539, -R0 ;  /* 0x3f6ee58103000823 */ /* 0x000fc80000010800 */
[----:B------:R-:W-:-:S07]  /*e550*/  @!P0 FFMA.FTZ R0, R3, 0.93318945169448852539, R0 ;  /* 0x3f6ee58103008823 */ /* 0x000fce0000010000 */
.L_x_10152:
[----:B------:R-:W-:Y:S05]  /*e560*/  BSYNC B0 ;  /* 0x0000000000007941 */ /* 0x000fea0003800000 */
.L_x_10150:
        /* <DEDUP_REMOVED lines=13> */
.L_x_10147:
        /* <DEDUP_REMOVED lines=12> */
.L_x_10155:
[----:B------:R-:W-:Y:S05]  /*e700*/  BSYNC B4 ;  /* 0x0000000000047941 */ /* 0x000fea0003800000 */
.L_x_10154:
        /* <DEDUP_REMOVED lines=18> */
.L_x_10157:
[----:B------:R-:W-:Y:S02]  /*e830*/  ISETP.GE.AND P0, PT, R22, RZ, PT ;  /* 0x000000ff1600720c */ /* 0x000fe40003f06270 */
[----:B------:R-:W-:-:S11]  /*e840*/  MOV R3, 0x3fd774eb ;  /* 0x3fd774eb00037802 */ /* 0x000fd60000000f00 */
[----:B------:R-:W-:-:S04]  /*e850*/  @P0 FFMA.FTZ R0, R3, 0.93318945169448852539, -R0 ;  /* 0x3f6ee58103000823 */ /* 0x000fc80000010800 */
[----:B------:R-:W-:-:S07]  /*e860*/  @!P0 FFMA.FTZ R0, R3, 0.93318945169448852539, R0 ;  /* 0x3f6ee58103008823 */ /* 0x000fce0000010000 */
.L_x_10158:
[----:B------:R-:W-:Y:S05]  /*e870*/  BSYNC B0 ;  /* 0x0000000000007941 */ /* 0x000fea0003800000 */
.L_x_10156:
        /* <DEDUP_REMOVED lines=27> */
.L_x_10146:
        /* <DEDUP_REMOVED lines=32> */
[----:B----4-:R-:W-:Y:S05]  /*ec30*/  CALL.REL.NOINC `($__internal_12_$__cuda_sm3x_div_rn_ftz_f32_slowpath) ;  /* 0x0000019c002c7944 */ /* 0x010fea0003c00000 */
.L_x_10160:
[----:B------:R-:W-:Y:S05]  /*ec40*/  BSYNC B4 ;  /* 0x0000000000047941 */ /* 0x000fea0003800000 */
.L_x_10159:
        /* <DEDUP_REMOVED lines=18> */
.L_x_10162:
[----:B------:R-:W-:Y:S02]  /*ed70*/  ISETP.GE.AND P0, PT, R22, RZ, PT ;  /* 0x000000ff1600720c */ /* 0x000fe40003f06270 */
[----:B------:R-:W-:-:S11]  /*ed80*/  MOV R3, 0x3fd774eb ;  /* 0x3fd774eb00037802 */ /* 0x000fd60000000f00 */
[----:B------:R-:W-:-:S04]  /*ed90*/  @P0 FFMA.FTZ R0, R3, 0.93318945169448852539, -R0 ;  /* 0x3f6ee58103000823 */ /* 0x000fc80000010800 */
[----:B------:R-:W-:-:S07]  /*eda0*/  @!P0 FFMA.FTZ R0, R3, 0.93318945169448852539, R0 ;  /* 0x3f6ee58103008823 */ /* 0x000fce0000010000 */
.L_x_10163:
[----:B------:R-:W-:Y:S05]  /*edb0*/  BSYNC B0 ;  /* 0x0000000000007941 */ /* 0x000fea0003800000 */
.L_x_10161:
        /* <DEDUP_REMOVED lines=10> */
.L_x_10153:
[----:B------:R-:W-:Y:S05]  /*ee60*/  BSYNC B3 ;  /* 0x0000000000037941 */ /* 0x000fea0003800000 */
.L_x_10145:
[----:B------:R-:W-:Y:S01]  /*ee70*/  ISETP.NE.AND P0, PT, R20, RZ, PT ;  /* 0x000000ff1400720c */ /* 0x000fe20003f05270 */
[----:B------:R-:W-:Y:S01]  /*ee80*/  FADD.FTZ R27, R32, 0.69314718246459960938 ;  /* 0x3f317218201b7421 */ /* 0x000fe20000010000 */
[----:B------:R-:W-:-:S11]  /*ee90*/  FADD.FTZ R26, |R0|, -RZ ;  /* 0x800000ff001a7221 */ /* 0x000fd60000010200 */
[----:B------:R-:W-:Y:S01]  /*eea0*/  @!P0 FADD.FTZ R27, -R27, -RZ ;  /* 0x800000ff1b1b8221 */ /* 0x000fe20000010100 */
[----:B------:R-:W-:Y:S06]  /*eeb0*/  BRA `(.L_x_10144) ;  /* 0x00000000003c7947 */ /* 0x000fec0003800000 */
.L_x_10104:
        /* <DEDUP_REMOVED lines=15> */
.L_x_10144:
[----:B------:R-:W-:Y:S05]  /*efb0*/  BSYNC B2 ;  /* 0x0000000000027941 */ /* 0x000fea0003800000 */
.L_x_10103:
        /* <DEDUP_REMOVED lines=108> */
.L_x_10172:
        /* <DEDUP_REMOVED lines=10> */
.L_x_10174:
[----:B------:R-:W-:-:S04]  /*f720*/  FADD.FTZ R4, -R0, R5 ;  /* 0x0000000500047221 */ /* 0x000fc80000010100 */
[----:B------:R-:W-:-:S07]  /*f730*/  FMUL.FTZ R4, R4, 0.5 ;  /* 0x3f00000004047820 */ /* 0x000fce0000410000 */
.L_x_10175:
[----:B------:R-:W-:Y:S05]  /*f740*/  BSYNC B1 ;  /* 0x0000000000017941 */ /* 0x000fea0003800000 */
.L_x_10173:
        /* <DEDUP_REMOVED lines=11> */
.L_x_10177:
[----:B------:R-:W-:-:S04]  /*f800*/  FADD.FTZ R7, R6, -R7 ;  /* 0x8000000706077221 */ /* 0x000fc80000010000 */
[----:B------:R-:W-:-:S07]  /*f810*/  FMUL.FTZ R7, R7, 0.5 ;  /* 0x3f00000007077820 */ /* 0x000fce0000410000 */
.L_x_10178:
[----:B------:R-:W-:Y:S05]  /*f820*/  BSYNC B1 ;  /* 0x0000000000017941 */ /* 0x000fea0003800000 */
.L_x_10176:
        /* <DEDUP_REMOVED lines=35> */
.L_x_10171:
[----:B------:R0:W1:Y:S02]  /*fa60*/  MUFU.SQRT R22, R23 ;  /* 0x0000001700167308 */ /* 0x0000640000002000 */
.L_x_10170:
[----:B------:R-:W-:Y:S05]  /*fa70*/  BSYNC B0 ;  /* 0x0000000000007941 */ /* 0x000fea0003800000 */
.L_x_10169:
        /* <DEDUP_REMOVED lines=24> */
.L_x_10185:
[----:B------:R-:W-:-:S04]  /*fc00*/  FADD.FTZ R0, -R0, R5 ;  /* 0x0000000500007221 */ /* 0x000fc80000010100 */
[----:B------:R-:W-:-:S07]  /*fc10*/  FMUL.FTZ R0, R0, 0.5 ;  /* 0x3f00000000007820 */ /* 0x000fce0000410000 */
.L_x_10186:
[----:B------:R-:W-:Y:S05]  /*fc20*/  BSYNC B1 ;  /* 0x0000000000017941 */ /* 0x000fea0003800000 */
.L_x_10184:
        /* <DEDUP_REMOVED lines=10> */
.L_x_10188:
[----:B------:R-:W-:-:S04]  /*fcd0*/  FADD.FTZ R3, -R3, R6 ;  /* 0x0000000603037221 */ /* 0x000fc80000010100 */
[----:B------:R-:W-:-:S07]  /*fce0*/  FMUL.FTZ R3, R3, 0.5 ;  /* 0x3f00000003037820 */ /* 0x000fce0000410000 */
.L_x_10189:
[----:B------:R-:W-:Y:S05]  /*fcf0*/  BSYNC B1 ;  /* 0x0000000000017941 */ /* 0x000fea0003800000 */
.L_x_10187:
[----:B------:R-:W-:Y:S01]  /*fd00*/  FADD.FTZ R0, R3, R0 ;  /* 0x0000000003007221 */ /* 0x000fe20000010000 */
[----:B------:R-:W-:Y:S01]  /*fd10*/  FADD.FTZ R33, R20, R33 ;  /* 0x0000002114217221 */ /* 0x000fe20000010000 */
[----:B------:R-:W-:-:S03]  /*fd20*/  PLOP3.LUT P0, PT, PT, PT, PT, 0x80, 0x0 ;  /* 0x000000000000781c */ /* 0x000fc60003f0f070 */
[----:B------:R-:W-:-:S06]  /*fd30*/  FMUL.FTZ R33, R33, R0 ;  /* 0x0000000021217220 */ /* 0x000fcc0000410000 */
[----:B------:R-:W2:Y:S01]  /*fd40*/  MUFU.SQRT R33, R33 ;  /* 0x0000002100217308 */ /* 0x000ea20000002000 */
[----:B------:R-:W-:Y:S05]  /*fd50*/  BRA `(.L_x_10181) ;  /* 0x0000000000687947 */ /* 0x000fea0003800000 */
.L_x_10183:
        /* <DEDUP_REMOVED lines=15> */
.L_x_10182:
        /* <DEDUP_REMOVED lines=8> */
.L_x_10180:
[----:B------:R-:W-:Y:S01]  /*fed0*/  PLOP3.LUT P0, PT, PT, PT, PT, 0x80, 0x0 ;  /* 0x000000000000781c */ /* 0x000fe20003f0f070 */
[----:B------:R-:W-:Y:S01]  /*fee0*/  FMUL.FTZ R33, R33, 16777216 ;  /* 0x4b80000021217820 */ /* 0x000fe20000410000 */
[----:B------:R-:W-:-:S11]  /*fef0*/  FMUL.FTZ R20, R20, 16777216 ;  /* 0x4b80000014147820 */ /* 0x000fd60000410000 */
.L_x_10181:
[----:B------:R-:W-:Y:S05]  /*ff00*/  BSYNC B0 ;  /* 0x0000000000007941 */ /* 0x000fea0003800000 */
.L_x_10179:
        /* <DEDUP_REMOVED lines=33> */
.L_x_10192:
        /* <DEDUP_REMOVED lines=28> */
.L_x_10191:
        /* <DEDUP_REMOVED lines=20> */
.L_x_10196:
[----:B------:R-:W-:Y:S05]  /*10420*/  BSYNC B4 ;  /* 0x0000000000047941 */ /* 0x000fea0003800000 */
.L_x_10195:
        /* <DEDUP_REMOVED lines=18> */
.L_x_10198:
[----:B------:R-:W-:Y:S02]  /*10550*/  ISETP.GE.AND P0, PT, R20, RZ, PT ;  /* 0x000000ff1400720c */ /* 0x000fe40003f06270 */
[----:B------:R-:W-:-:S11]  /*10560*/  MOV R3, 0x3fd774eb ;  /* 0x3fd774eb00037802 */ /* 0x000fd60000000f00 */
[----:B------:R-:W-:-:S04]  /*10570*/  @P0 FFMA.FTZ R0, R3, 0.93318945169448852539, -R0 ;  /* 0x3f6ee58103000823 */ /* 0x000fc80000010800 */
[----:B------:R-:W-:-:S07]  /*10580*/  @!P0 FFMA.FTZ R0, R3, 0.93318945169448852539, R0 ;  /* 0x3f6ee58103008823 */ /* 0x000fce0000010000 */
.L_x_10199:
[----:B------:R-:W-:Y:S05]  /*10590*/  BSYNC B0 ;  /* 0x0000000000007941 */ /* 0x000fea0003800000 */
.L_x_10197:
        /* <DEDUP_REMOVED lines=11> */
.L_x_10194:
        /* <DEDUP_REMOVED lines=17> */
.L_x_10201:
[----:B------:R-:W-:Y:S05]  /*10760*/  BSYNC B4 ;  /* 0x0000000000047941 */ /* 0x000fea0003800000 */
.L_x_10200:
        /* <DEDUP_REMOVED lines=18> */
.L_x_10203:
[----:B------:R-:W-:Y:S02]  /*10890*/  ISETP.GE.AND P0, PT, R20, RZ, PT ;  /* 0x000000ff1400720c */ /* 0x000fe40003f06270 */
[----:B------:R-:W-:-:S11]  /*108a0*/  MOV R3, 0x3fd774eb ;  /* 0x3fd774eb00037802 */ /* 0x000fd60000000f00 */
[----:B------:R-:W-:-:S04]  /*108b0*/  @P0 FFMA.FTZ R0, R3, 0.93318945169448852539, -R0 ;  /* 0x3f6ee58103000823 */ /* 0x000fc80000010800 */
[----:B------:R-:W-:-:S07]  /*108c0*/  @!P0 FFMA.FTZ R0, R3, 0.93318945169448852539, R0 ;  /* 0x3f6ee58103008823 */ /* 0x000fce0000010000 */
.L_x_10204:
[----:B------:R-:W-:Y:S05]  /*108d0*/  BSYNC B0 ;  /* 0x0000000000007941 */ /* 0x000fea0003800000 */
.L_x_10202:
        /* <DEDUP_REMOVED lines=10> */
.L_x_10193:
[----:B------:R-:W-:Y:S05]  /*10980*/  BSYNC B3 ;  /* 0x0000000000037941 */ /* 0x000fea0003800000 */
.L_x_10190:
[----:B------:R-:W-:-:S13]  /*10990*/  ISETP.NE.AND P0, PT, R21, RZ, PT ;  /* 0x000000ff1500720c */ /* 0x000fda0003f05270 */
[----:B-1----:R-:W-:-:S05]  /*109a0*/  @!P0 FADD.FTZ R22, -R22, -RZ ;  /* 0x800000ff16168221 */ /* 0x002fca0000010100 */
[----:B------:R-:W-:Y:S01]  /*109b0*/  MOV R21, R22 ;  /* 0x0000001600157202 */ /* 0x000fe20000000f00 */
[----:B------:R-:W-:Y:S06]  /*109c0*/  BRA `(.L_x_10205) ;  /* 0x0000000c006c7947 */ /* 0x000fec0003800000 */
.L_x_10168:
[----:B------:R-:W-:Y:S01]  /*109d0*/  FADD.FTZ R16, -R16, 6.1232342629258392722e-17 ;  /* 0x248d313210107421 */ /* 0x000fe20000010100 */
[----:B------:R-:W-:-:S03]  /*109e0*/  FADD.FTZ R21, -R17, -RZ ;  /* 0x800000ff11157221 */ /* 0x000fc60000010100 */
[----:B------:R-:W-:Y:S01]  /*109f0*/  FADD.FTZ R20, R16, 1.5707963705062866211 ;  /* 0x3fc90fdb10147421 */ /* 0x000fe20000010000 */
[----:B------:R-:W-:Y:S06]  /*10a00*/  BRA `(.L_x_10205) ;  /* 0x0000000c005c7947 */ /* 0x000fec0003800000 */
.L_x_10167:
[----:B------:R-:W-:Y:S01]  /*10a10*/  HFMA2.MMA R20, -RZ, RZ, 0, 0 ;  /* 0x00000000ff147435 */ /* 0x000fe200000001ff */
[----:B------:R-:W-:Y:S01]  /*10a20*/  FADD.FTZ R21, -R17, -RZ ;  /* 0x800000ff11157221 */ /* 0x000fe20000010100 */
[----:B------:R-:W-:Y:S09]  /*10a30*/  BRA `(.L_x_10205) ;  /* 0x0000000c00507947 */ /* 0x000ff20003800000 */
.L_x_10166:
        /* <DEDUP_REMOVED lines=24> */
.L_x_10210:
[----:B------:R-:W-:Y:S05]  /*10bc0*/  BSYNC B4 ;  /* 0x0000000000047941 */ /* 0x000fea0003800000 */
.L_x_10209:
        /* <DEDUP_REMOVED lines=18> */
.L_x_10212:
[----:B------:R-:W-:Y:S02]  /*10cf0*/  ISETP.GE.AND P0, PT, R16, RZ, PT ;  /* 0x000000ff1000720c */ /* 0x000fe40003f06270 */
[----:B------:R-:W-:-:S11]  /*10d00*/  MOV R3, 0x3fd774eb ;  /* 0x3fd774eb00037802 */ /* 0x000fd60000000f00 */
[----:B------:R-:W-:-:S04]  /*10d10*/  @P0 FFMA.FTZ R0, R3, 0.93318945169448852539, -R0 ;  /* 0x3f6ee58103000823 */ /* 0x000fc80000010800 */
[----:B------:R-:W-:-:S07]  /*10d20*/  @!P0 FFMA.FTZ R0, R3, 0.93318945169448852539, R0 ;  /* 0x3f6ee58103008823 */ /* 0x000fce0000010000 */
.L_x_10213:
[----:B------:R-:W-:Y:S05]  /*10d30*/  BSYNC B0 ;  /* 0x0000000000007941 */ /* 0x000fea0003800000 */
.L_x_10211:
        /* <DEDUP_REMOVED lines=13> */
.L_x_10208:
        /* <DEDUP_REMOVED lines=12> */
.L_x_10216:
[----:B------:R-:W-:Y:S05]  /*10ed0*/  BSYNC B4 ;  /* 0x0000000000047941 */ /* 0x000fea0003800000 */
.L_x_10215:
        /* <DEDUP_REMOVED lines=18> */
.L_x_10218:
[----:B------:R-:W-:Y:S02]  /*11000*/  ISETP.GE.AND P0, PT, R16, RZ, PT ;  /* 0x000000ff1000720c */ /* 0x000fe40003f06270 */
[----:B------:R-:W-:-:S11]  /*11010*/  MOV R3, 0x3fd774eb ;  /* 0x3fd774eb00037802 */ /* 0x000fd60000000f00 */
[----:B------:R-:W-:-:S04]  /*11020*/  @P0 FFMA.FTZ R0, R3, 0.93318945169448852539, -R0 ;  /* 0x3f6ee58103000823 */ /* 0x000fc80000010800 */
[----:B------:R-:W-:-:S07]  /*11030*/  @!P0 FFMA.FTZ R0, R3, 0.93318945169448852539, R0 ;  /* 0x3f6ee58103008823 */ /* 0x000fce0000010000 */
.L_x_10219:
[----:B------:R-:W-:Y:S05]  /*11040*/  BSYNC B0 ;  /* 0x0000000000007941 */ /* 0x000fea0003800000 */
.L_x_10217:
        /* <DEDUP_REMOVED lines=27> */
.L_x_10207:
        /* <DEDUP_REMOVED lines=33> */
.L_x_10221:
[----:B------:R-:W-:Y:S05]  /*11410*/  BSYNC B4 ;  /* 0x0000000000047941 */ /* 0x000fea0003800000 */
.L_x_10220:
        /* <DEDUP_REMOVED lines=18> */
.L_x_10223:
[----:B------:R-:W-:Y:S02]  /*11540*/  ISETP.GE.AND P0, PT, R16, RZ, PT ;  /* 0x000000ff1000720c */ /* 0x000fe40003f06270 */
[----:B------:R-:W-:-:S11]  /*11550*/  MOV R3, 0x3fd774eb ;  /* 0x3fd774eb00037802 */ /* 0x000fd60000000f00 */
[----:B------:R-:W-:-:S04]  /*11560*/  @P0 FFMA.FTZ R0, R3, 0.93318945169448852539, -R0 ;  /* 0x3f6ee58103000823 */ /* 0x000fc80000010800 */
[----:B------:R-:W-:-:S07]  /*11570*/  @!P0 FFMA.FTZ R0, R3, 0.93318945169448852539, R0 ;  /* 0x3f6ee58103008823 */ /* 0x000fce0000010000 */
.L_x_10224:
[----:B------:R-:W-:Y:S05]  /*11580*/  BSYNC B0 ;  /* 0x0000000000007941 */ /* 0x000fea0003800000 */
.L_x_10222:
        /* <DEDUP_REMOVED lines=10> */
.L_x_10214:
[----:B------:R-:W-:Y:S05]  /*11630*/  BSYNC B3 ;  /* 0x0000000000037941 */ /* 0x000fea0003800000 */
.L_x_10206:
[----:B------:R-:W-:Y:S01]  /*11640*/  ISETP.NE.AND P0, PT, R21, RZ, PT ;  /* 0x000000ff1500720c */ /* 0x000fe20003f05270 */
[----:B------:R-:W-:Y:S01]  /*11650*/  FADD.FTZ R21, R23, 0.69314718246459960938 ;  /* 0x3f31721817157421 */ /* 0x000fe20000010000 */
[----:B------:R-:W-:-:S11]  /*11660*/  FADD.FTZ R20, |R0|, -RZ ;  /* 0x800000ff00147221 */ /* 0x000fd60000010200 */
[----:B------:R-:W-:Y:S01]  /*11670*/  @!P0 FADD.FTZ R21, -R21, -RZ ;  /* 0x800000ff15158221 */ /* 0x000fe20000010100 */
[----:B------:R-:W-:Y:S06]  /*11680*/  BRA `(.L_x_10205) ;  /* 0x00000000003c7947 */ /* 0x000fec0003800000 */
.L_x_10165:
        /* <DEDUP_REMOVED lines=15> */
.L_x_10205:
[----:B------:R-:W-:Y:S05]  /*11780*/  BSYNC B2 ;  /* 0x0000000000027941 */ /* 0x000fea0003800000 */
.L_x_10164:
        /* <DEDUP_REMOVED lines=108> */
.L_x_10233:
        /* <DEDUP_REMOVED lines=10> */
.L_x_10235:
[----:B------:R-:W-:-:S04]  /*11ef0*/  FADD.FTZ R4, -R0, R5 ;  /* 0x0000000500047221 */ /* 0x000fc80000010100 */
[----:B------:R-:W-:-:S07]  /*11f00*/  FMUL.FTZ R4, R4, 0.5 ;  /* 0x3f00000004047820 */ /* 0x000fce0000410000 */
.L_x_10236:
[----:B------:R-:W-:Y:S05]  /*11f10*/  BSYNC B1 ;  /* 0x0000000000017941 */ /* 0x000fea0003800000 */
.L_x_10234:
        /* <DEDUP_REMOVED lines=11> */
.L_x_10238:
[----:B------:R-:W-:-:S04]  /*11fd0*/  FADD.FTZ R7, R6, -R7 ;  /* 0x8000000706077221 */ /* 0x000fc80000010000 */
[----:B------:R-:W-:-:S07]  /*11fe0*/  FMUL.FTZ R7, R7, 0.5 ;  /* 0x3f00000007077820 */ /* 0x000fce0000410000 */
.L_x_10239:
[----:B------:R-:W-:Y:S05]  /*11ff0*/  BSYNC B1 ;  /* 0x0000000000017941 */ /* 0x000fea0003800000 */
.L_x_10237:
        /* <DEDUP_REMOVED lines=35> */
.L_x_10232:
[----:B------:R0:W1:Y:S02]  /*12230*/  MUFU.SQRT R23, R17 ;  /* 0x0000001100177308 */ /* 0x0000640000002000 */
.L_x_10231:
[----:B------:R-:W-:Y:S05]  /*12240*/  BSYNC B0 ;  /* 0x0000000000007941 */ /* 0x000fea0003800000 */
.L_x_10230:
        /* <DEDUP_REMOVED lines=24> */
.L_x_10246:
[----:B------:R-:W-:-:S04]  /*123d0*/  FADD.FTZ R0, -R0, R5 ;  /* 0x0000000500007221 */ /* 0x000fc80000010100 */
[----:B------:R-:W-:-:S07]  /*123e0*/  FMUL.FTZ R0, R0, 0.5 ;  /* 0x3f00000000007820 */ /* 0x000fce0000410000 */
.L_x_10247:
[----:B------:R-:W-:Y:S05]  /*123f0*/  BSYNC B1 ;  /* 0x0000000000017941 */ /* 0x000fea0003800000 */
.L_x_10245:
        /* <DEDUP_REMOVED lines=10> */
.L_x_10249:
[----:B------:R-:W-:-:S04]  /*124a0*/  FADD.FTZ R3, -R3, R6 ;  /* 0x0000000603037221 */ /* 0x000fc80000010100 */
[----:B------:R-:W-:-:S07]  /*124b0*/  FMUL.FTZ R3, R3, 0.5 ;  /* 0x3f00000003037820 */ /* 0x000fce0000410000 */
.L_x_10250:
[----:B------:R-:W-:Y:S05]  /*124c0*/  BSYNC B1 ;  /* 0x0000000000017941 */ /* 0x000fea0003800000 */
.L_x_10248:
[----:B------:R-:W-:Y:S01]  /*124d0*/  FADD.FTZ R0, R3, R0 ;  /* 0x0000000003007221 */ /* 0x000fe20000010000 */
[----:B------:R-:W-:Y:S01]  /*124e0*/  FADD.FTZ R33, R22, R33 ;  /* 0x0000002116217221 */ /* 0x000fe20000010000 */
[----:B------:R-:W-:-:S03]  /*124f0*/  PLOP3.LUT P0, PT, PT, PT, PT, 0x80, 0x0 ;  /* 0x000000000000781c */ /* 0x000fc60003f0f070 */
[----:B------:R-:W-:-:S06]  /*12500*/  FMUL.FTZ R33, R33, R0 ;  /* 0x0000000021217220 */ /* 0x000fcc0000410000 */
[----:B------:R-:W4:Y:S01]  /*12510*/  MUFU.SQRT R33, R33 ;  /* 0x0000002100217308 */ /* 0x000f220000002000 */
[----:B------:R-:W-:Y:S05]  /*12520*/  BRA `(.L_x_10242) ;  /* 0x0000000000687947 */ /* 0x000fea0003800000 */
.L_x_10244:
        /* <DEDUP_REMOVED lines=15> */
.L_x_10243:
        /* <DEDUP_REMOVED lines=8> */
.L_x_10241:
[----:B------:R-:W-:Y:S01]  /*126a0*/  PLOP3.LUT P0, PT, PT, PT, PT, 0x80, 0x0 ;  /* 0x000000000000781c */ /* 0x000fe20003f0f070 */
[----:B------:R-:W-:Y:S01]  /*126b0*/  FMUL.FTZ R33, R33, 16777216 ;  /* 0x4b80000021217820 */ /* 0x000fe20000410000 */
[----:B------:R-:W-:-:S11]  /*126c0*/  FMUL.FTZ R22, R22, 16777216 ;  /* 0x4b80000016167820 */ /* 0x000fd60000410000 */
.L_x_10242:
[----:B------:R-:W-:Y:S05]  /*126d0*/  BSYNC B0 ;  /* 0x0000000000007941 */ /* 0x000fea0003800000 */
.L_x_10240:
        /* <DEDUP_REMOVED lines=33> */
.L_x_10253:
        /* <DEDUP_REMOVED lines=28> */
.L_x_10252:
        /* <DEDUP_REMOVED lines=20> */
.L_x_10257:
[----:B------:R-:W-:Y:S05]  /*12bf0*/  BSYNC B4 ;  /* 0x0000000000047941 */ /* 0x000fea0003800000 */
.L_x_10256:
        /* <DEDUP_REMOVED lines=18> */
.L_x_10259:
[----:B------:R-:W-:Y:S02]  /*12d20*/  ISETP.GE.AND P0, PT, R22, RZ, PT ;  /* 0x000000ff1600720c */ /* 0x000fe40003f06270 */
[----:B------:R-:W-:-:S11]  /*12d30*/  MOV R3, 0x3fd774eb ;  /* 0x3fd774eb00037802 */ /* 0x000fd60000000f00 */
[----:B------:R-:W-:-:S04]  /*12d40*/  @P0 FFMA.FTZ R0, R3, 0.93318945169448852539, -R0 ;  /* 0x3f6ee58103000823 */ /* 0x000fc80000010800 */
[----:B------:R-:W-:-:S07]  /*12d50*/  @!P0 FFMA.FTZ R0, R3, 0.93318945169448852539, R0 ;  /* 0x3f6ee58103008823 */ /* 0x000fce0000010000 */
.L_x_10260:
[----:B------:R-:W-:Y:S05]  /*12d60*/  BSYNC B0 ;  /* 0x0000000000007941 */ /* 0x000fea0003800000 */
.L_x_10258:
        /* <DEDUP_REMOVED lines=11> */
.L_x_10255:
        /* <DEDUP_REMOVED lines=17> */
.L_x_10262:
[----:B------:R-:W-:Y:S05]  /*12f30*/  BSYNC B4 ;  /* 0x0000000000047941 */ /* 0x000fea0003800000 */
.L_x_10261:
        /* <DEDUP_REMOVED lines=18> */
.L_x_10264:
[----:B------:R-:W-:Y:S02]  /*13060*/  ISETP.GE.AND P0, PT, R22, RZ, PT ;  /* 0x000000ff1600720c */ /* 0x000fe40003f06270 */
[----:B------:R-:W-:-:S11]  /*13070*/  MOV R3, 0x3fd774eb ;  /* 0x3fd774eb00037802 */ /* 0x000fd60000000f00 */
[----:B------:R-:W-:-:S04]  /*13080*/  @P0 FFMA.FTZ R0, R3, 0.93318945169448852539, -R0 ;  /* 0x3f6ee58103000823 */ /* 0x000fc80000010800 */
[----:B------:R-:W-:-:S07]  /*13090*/  @!P0 FFMA.FTZ R0, R3, 0.93318945169448852539, R0 ;  /* 0x3f6ee58103008823 */ /* 0x000fce0000010000 */
.L_x_10265:
[----:B------:R-:W-:Y:S05]  /*130a0*/  BSYNC B0 ;  /* 0x0000000000007941 */ /* 0x000fea0003800000 */
.L_x_10263:
        /* <DEDUP_REMOVED lines=10> */
.L_x_10254:
[----:B------:R-:W-:Y:S05]  /*13150*/  BSYNC B3 ;  /* 0x0000000000037941 */ /* 0x000fea0003800000 */
.L_x_10251:
[----:B------:R-:W-:-:S13]  /*13160*/  ISETP.NE.AND P0, PT, R16, RZ, PT ;  /* 0x000000ff1000720c */ /* 0x000fda0003f05270 */
[----:B-1----:R-:W-:Y:S01]  /*13170*/  @!P0 FADD.FTZ R23, -R23, -RZ ;  /* 0x800000ff17178221 */ /* 0x002fe20000010100 */
[----:B------:R-:W-:Y:S06]  /*13180*/  BRA `(.L_x_10266) ;  /* 0x0000000c006c7947 */ /* 0x000fec0003800000 */
.L_x_10229:
[----:B------:R-:W-:Y:S01]  /*13190*/  FADD.FTZ R18, -R18, 6.1232342629258392722e-17 ;  /* 0x248d313212127421 */ /* 0x000fe20000010100 */
[----:B0-----:R-:W-:-:S03]  /*131a0*/  FADD.FTZ R23, -R19, -RZ ;  /* 0x800000ff13177221 */ /* 0x001fc60000010100 */
[----:B------:R-:W-:Y:S01]  /*131b0*/  FADD.FTZ R22, R18, 1.5707963705062866211 ;  /* 0x3fc90fdb12167421 */ /* 0x000fe20000010000 */
[----:B------:R-:W-:Y:S06]  /*131c0*/  BRA `(.L_x_10266) ;  /* 0x0000000c005c7947 */ /* 0x000fec0003800000 */
.L_x_10228:
[----:B0-----:R-:W-:Y:S01]  /*131d0*/  FADD.FTZ R23, -R19, -RZ ;  /* 0x800000ff13177221 */ /* 0x001fe20000010100 */
[----:B------:R-:W-:Y:S01]  /*131e0*/  MOV R22, RZ ;  /* 0x000000ff00167202 */ /* 0x000fe20000000f00 */
[----:B------:R-:W-:Y:S06]  /*131f0*/  BRA `(.L_x_10266) ;  /* 0x0000000c00507947 */ /* 0x000fec0003800000 */
.L_x_10227:
        /* <DEDUP_REMOVED lines=24> */
.L_x_10271:
[----:B------:R-:W-:Y:S05]  /*13380*/  BSYNC B4 ;  /* 0x0000000000047941 */ /* 0x000fea0003800000 */
.L_x_10270:
        /* <DEDUP_REMOVED lines=18> */
.L_x_10273:
[----:B------:R-:W-:Y:S02]  /*134b0*/  ISETP.GE.AND P0, PT, R18, RZ, PT ;  /* 0x000000ff1200720c */ /* 0x000fe40003f06270 */
[----:B------:R-:W-:-:S11]  /*134c0*/  MOV R3, 0x3fd774eb ;  /* 0x3fd774eb00037802 */ /* 0x000fd60000000f00 */
[----:B------:R-:W-:-:S04]  /*134d0*/  @P0 FFMA.FTZ R0, R3, 0.93318945169448852539, -R0 ;  /* 0x3f6ee58103000823 */ /* 0x000fc80000010800 */
[----:B------:R-:W-:-:S07]  /*134e0*/  @!P0 FFMA.FTZ R0, R3, 0.93318945169448852539, R0 ;  /* 0x3f6ee58103008823 */ /* 0x000fce0000010000 */
.L_x_10274:
[----:B------:R-:W-:Y:S05]  /*134f0*/  BSYNC B0 ;  /* 0x0000000000007941 */ /* 0x000fea0003800000 */
.L_x_10272:
        /* <DEDUP_REMOVED lines=13> */
.L_x_10269:
        /* <DEDUP_REMOVED lines=12> */
.L_x_10277:
[----:B------:R-:W-:Y:S05]  /*13690*/  BSYNC B4 ;  /* 0x0000000000047941 */ /* 0x000fea0003800000 */
.L_x_10276:
        /* <DEDUP_REMOVED lines=18> */
.L_x_10279:
[----:B------:R-:W-:Y:S02]  /*137c0*/  ISETP.GE.AND P0, PT, R18, RZ, PT ;  /* 0x000000ff1200720c */ /* 0x000fe40003f06270 */
[----:B------:R-:W-:-:S11]  /*137d0*/  MOV R3, 0x3fd774eb ;  /* 0x3fd774eb00037802 */ /* 0x000fd60000000f00 */
[----:B------:R-:W-:-:S04]  /*137e0*/  @P0 FFMA.FTZ R0, R3, 0.93318945169448852539, -R0 ;  /* 0x3f6ee58103000823 */ /* 0x000fc80000010800 */
[----:B------:R-:W-:-:S07]  /*137f0*/  @!P0 FFMA.FTZ R0, R3, 0.93318945169448852539, R0 ;  /* 0x3f6ee58103008823 */ /* 0x000fce0000010000 */
.L_x_10280:
[----:B------:R-:W-:Y:S05]  /*13800*/  BSYNC B0 ;  /* 0x0000000000007941 */ /* 0x000fea0003800000 */
.L_x_10278:
        /* <DEDUP_REMOVED lines=27> */
.L_x_10268:
        /* <DEDUP_REMOVED lines=33> */
.L_x_10282:
[----:B------:R-:W-:Y:S05]  /*13bd0*/  BSYNC B4 ;  /* 0x0000000000047941 */ /* 0x000fea0003800000 */
.L_x_10281:
        /* <DEDUP_REMOVED lines=18> */
.L_x_10284:
[----:B------:R-:W-:Y:S02]  /*13d00*/  ISETP.GE.AND P0, PT, R18, RZ, PT ;  /* 0x000000ff1200720c */ /* 0x000fe40003f06270 */
[----:B------:R-:W-:-:S11]  /*13d10*/  MOV R3, 0x3fd774eb ;  /* 0x3fd774eb00037802 */ /* 0x000fd60000000f00 */
[----:B------:R-:W-:-:S04]  /*13d20*/  @P0 FFMA.FTZ R0, R3, 0.93318945169448852539, -R0 ;  /* 0x3f6ee58103000823 */ /* 0x000fc80000010800 */
[----:B------:R-:W-:-:S07]  /*13d30*/  @!P0 FFMA.FTZ R0, R3, 0.93318945169448852539, R0 ;  /* 0x3f6ee58103008823 */ /* 0x000fce0000010000 */
.L_x_10285:
[----:B------:R-:W-:Y:S05]  /*13d40*/  BSYNC B0 ;  /* 0x0000000000007941 */ /* 0x000fea0003800000 */
.L_x_10283:
        /* <DEDUP_REMOVED lines=10> */
.L_x_10275:
[----:B------:R-:W-:Y:S05]  /*13df0*/  BSYNC B3 ;  /* 0x0000000000037941 */ /* 0x000fea0003800000 */
.L_x_10267:
[----:B------:R-:W-:Y:S01]  /*13e00*/  ISETP.NE.AND P0, PT, R16, RZ, PT ;  /* 0x000000ff1000720c */ /* 0x000fe20003f05270 */
[----:B------:R-:W-:Y:S01]  /*13e10*/  FADD.FTZ R23, R32, 0.69314718246459960938 ;  /* 0x3f31721820177421 */ /* 0x000fe20000010000 */
[----:B------:R-:W-:-:S11]  /*13e20*/  FADD.FTZ R22, |R0|, -RZ ;  /* 0x800000ff00167221 */ /* 0x000fd60000010200 */
[----:B------:R-:W-:Y:S01]  /*13e30*/  @!P0 FADD.FTZ R23, -R23, -RZ ;  /* 0x800000ff17178221 */ /* 0x000fe20000010100 */
[----:B------:R-:W-:Y:S06]  /*13e40*/  BRA `(.L_x_10266) ;  /* 0x00000000003c7947 */ /* 0x000fec0003800000 */
.L_x_10226:
        /* <DEDUP_REMOVED lines=15> */
.L_x_10266:
[----:B------:R-:W-:Y:S05]  /*13f40*/  BSYNC B2 ;  /* 0x0000000000027941 */ /* 0x000fea0003800000 */
.L_x_10225:
        /* <DEDUP_REMOVED lines=8> */
.L_x_9797:
        /* <DEDUP_REMOVED lines=165> */
.L_x_10295:
        /* <DEDUP_REMOVED lines=10> */
.L_x_10297:
[----:B------:R-:W-:-:S04]  /*14ac0*/  FADD.FTZ R6, -R0, R5 ;  /* 0x0000000500067221 */ /* 0x000fc80000010100 */
[----:B------:R-:W-:-:S07]  /*14ad0*/  FMUL.FTZ R6, R6, 0.5 ;  /* 0x3f00000006067820 */ /* 0x000fce0000410000 */
.L_x_10298:
[----:B------:R-:W-:Y:S05]  /*14ae0*/  BSYNC B1 ;  /* 0x0000000000017941 */ /* 0x000fea0003800000 */
.L_x_10296:
        /* <DEDUP_REMOVED lines=11> */
.L_x_10300:
[----:B------:R-:W-:-:S04]  /*14ba0*/  FADD.FTZ R13, R4, -R13 ;  /* 0x8000000d040d7221 */ /* 0x000fc80000010000 */
[----:B------:R-:W-:-:S07]  /*14bb0*/  FMUL.FTZ R13, R13, 0.5 ;  /* 0x3f0000000d0d7820 */ /* 0x000fce0000410000 */
.L_x_10301:
[----:B------:R-:W-:Y:S05]  /*14bc0*/  BSYNC B1 ;  /* 0x0000000000017941 */ /* 0x000fea0003800000 */
.L_x_10299:
        /* <DEDUP_REMOVED lines=35> */
.L_x_10294:
[----:B------:R0:W1:Y:S02]  /*14e00*/  MUFU.SQRT R13, R29 ;  /* 0x0000001d000d7308 */ /* 0x0000640000002000 */
.L_x_10293:
[----:B------:R-:W-:Y:S05]  /*14e10*/  BSYNC B0 ;  /* 0x0000000000007941 */ /* 0x000fea0003800000 */
.L_x_10292:
        /* <DEDUP_REMOVED lines=24> */
.L_x_10308:
[----:B------:R-:W-:-:S04]  /*14fa0*/  FADD.FTZ R0, -R0, R5 ;  /* 0x0000000500007221 */ /* 0x000fc80000010100 */
[----:B------:R-:W-:-:S07]  /*14fb0*/  FMUL.FTZ R0, R0, 0.5 ;  /* 0x3f00000000007820 */ /* 0x000fce0000410000 */
.L_x_10309:
[----:B------:R-:W-:Y:S05]  /*14fc0*/  BSYNC B1 ;  /* 0x0000000000017941 */ /* 0x000fea0003800000 */
.L_x_10307:
        /* <DEDUP_REMOVED lines=10> */
.L_x_10311:
[----:B------:R-:W-:-:S04]  /*15070*/  FADD.FTZ R3, -R3, R4 ;  /* 0x0000000403037221 */ /* 0x000fc80000010100 */
[----:B------:R-:W-:-:S07]  /*15080*/  FMUL.FTZ R3, R3, 0.5 ;  /* 0x3f00000003037820 */ /* 0x000fce0000410000 */
.L_x_10312:
[----:B------:R-:W-:Y:S05]  /*15090*/  BSYNC B1 ;  /* 0x0000000000017941 */ /* 0x000fea0003800000 */
.L_x_10310:
[----:B------:R-:W-:Y:S01]  /*150a0*/  FADD.FTZ R0, R3, R0 ;  /* 0x0000000003007221 */ /* 0x000fe20000010000 */
[----:B------:R-:W-:Y:S01]  /*150b0*/  FADD.FTZ R7, R7, |R14| ;  /* 0x4000000e07077221 */ /* 0x000fe20000010000 */
[----:B------:R-:W-:-:S03]  /*150c0*/  PLOP3.LUT P0, PT, PT, PT, PT, 0x80, 0x0 ;  /* 0x000000000000781c */ /* 0x000fc60003f0f070 */
[----:B------:R-:W-:-:S04]  /*150d0*/  FMUL.FTZ R0, R7, R0 ;  /* 0x0000000007007220 */ /* 0x000fc80000410000 */
[----:B------:R4:W2:Y:S01]  /*150e0*/  MUFU.SQRT R26, R0 ;  /* 0x00000000001a7308 */ /* 0x0008a20000002000 */
[----:B------:R-:W-:Y:S05]  /*150f0*/  BRA `(.L_x_10304) ;  /* 0x0000000000687947 */ /* 0x000fea0003800000 */
.L_x_10306:
        /* <DEDUP_REMOVED lines=15> */
.L_x_10305:
        /* <DEDUP_REMOVED lines=8> */
.L_x_10303:
[----:B------:R-:W-:Y:S01]  /*15270*/  PLOP3.LUT P0, PT, PT, PT, PT, 0x80, 0x0 ;  /* 0x000000000000781c */ /* 0x000fe20003f0f070 */
[----:B------:R-:W-:Y:S01]  /*15280*/  FMUL.FTZ R26, R7, 16777216 ;  /* 0x4b800000071a7820 */ /* 0x000fe20000410000 */
[----:B------:R-:W-:-:S11]  /*15290*/  FMUL.FTZ R12, |R14|, 16777216 ;  /* 0x4b8000000e0c7820 */ /* 0x000fd60000410200 */
.L_x_10304:
[----:B------:R-:W-:Y:S05]  /*152a0*/  BSYNC B0 ;  /* 0x0000000000007941 */ /* 0x000fea0003800000 */
.L_x_10302:
        /* <DEDUP_REMOVED lines=33> */
.L_x_10315:
        /* <DEDUP_REMOVED lines=28> */
.L_x_10314:
        /* <DEDUP_REMOVED lines=19> */
[----:B-1----:R-:W-:Y:S05]  /*157b0*/  CALL.REL.NOINC `($__internal_12_$__cuda_sm3x_div_rn_ftz_f32_slowpath) ;  /* 0x00000130004c7944 */ /* 0x002fea0003c00000 */
.L_x_10319:
[----:B------:R-:W-:Y:S05]  /*157c0*/  BSYNC B4 ;  /* 0x0000000000047941 */ /* 0x000fea0003800000 */
.L_x_10318:
        /* <DEDUP_REMOVED lines=19> */
.L_x_10321:
[----:B------:R-:W-:Y:S01]  /*15900*/  FADD.FTZ R3, -R12, -RZ ;  /* 0x800000ff0c037221 */ /* 0x000fe20000010100 */
[----:B------:R-:W-:-:S04]  /*15910*/  MOV R5, 0x3fd774eb ;  /* 0x3fd774eb00057802 */ /* 0x000fc80000000f00 */
[----:B------:R-:W-:-:S13]  /*15920*/  ISETP.GE.AND P0, PT, R3, RZ, PT ;  /* 0x000000ff0300720c */ /* 0x000fda0003f06270 */
[----:B------:R-:W-:-:S04]  /*15930*/  @P0 FFMA.FTZ R0, R5, 0.93318945169448852539, -R0 ;  /* 0x3f6ee58105000823 */ /* 0x000fc80000010800 */
[----:B------:R-:W-:-:S07]  /*15940*/  @!P0 FFMA.FTZ R0, R5, 0.93318945169448852539, R0 ;  /* 0x3f6ee58105008823 */ /* 0x000fce0000010000 */
.L_x_10322:
[----:B------:R-:W-:Y:S05]  /*15950*/  BSYNC B0 ;  /* 0x0000000000007941 */ /* 0x000fea0003800000 */
.L_x_10320:
        /* <DEDUP_REMOVED lines=14> */
.L_x_10317:
        /* <DEDUP_REMOVED lines=17> */
.L_x_10324:
[----:B------:R-:W-:Y:S05]  /*15b50*/  BSYNC B4 ;  /* 0x0000000000047941 */ /* 0x000fea0003800000 */
.L_x_10323:
        /* <DEDUP_REMOVED lines=18> */
.L_x_10326:
[----:B------:R-:W-:Y:S02]  /*15c80*/  ISETP.GE.AND P0, PT, R12, RZ, PT ;  /* 0x000000ff0c00720c */ /* 0x000fe40003f06270 */
[----:B------:R-:W-:-:S11]  /*15c90*/  MOV R3, 0x3fd774eb ;  /* 0x3fd774eb00037802 */ /* 0x000fd60000000f00 */
[----:B------:R-:W-:-:S04]  /*15ca0*/  @P0 FFMA.FTZ R0, R3, 0.93318945169448852539, -R0 ;  /* 0x3f6ee58103000823 */ /* 0x000fc80000010800 */
[----:B------:R-:W-:-:S07]  /*15cb0*/  @!P0 FFMA.FTZ R0, R3, 0.93318945169448852539, R0 ;  /* 0x3f6ee58103008823 */ /* 0x000fce0000010000 */
.L_x_10327:
[----:B------:R-:W-:Y:S05]  /*15cc0*/  BSYNC B0 ;  /* 0x0000000000007941 */ /* 0x000fea0003800000 */
.L_x_10325:
        /* <DEDUP_REMOVED lines=13> */
.L_x_10316:
[----:B------:R-:W-:Y:S05]  /*15da0*/  BSYNC B3 ;  /* 0x0000000000037941 */ /* 0x000fea0003800000 */
.L_x_10313:
[----:B------:R-:W-:-:S04]  /*15db0*/  SHF.R.U32.HI R15, RZ, 0x1f, R15 ;  /* 0x0000001fff0f7819 */ /* 0x000fc8000001160f */
[----:B------:R-:W-:-:S13]  /*15dc0*/  ISETP.NE.AND P0, PT, R15, RZ, PT ;  /* 0x000000ff0f00720c */ /* 0x000fda0003f05270 */
[----:B-1----:R-:W-:Y:S01]  /*15dd0*/  @!P0 FADD.FTZ R13, -R13, -RZ ;  /* 0x800000ff0d0d8221 */ /* 0x002fe20000010100 */
[----:B------:R-:W-:Y:S06]  /*15de0*/  BRA `(.L_x_10287) ;  /* 0x0000000c00747947 */ /* 0x000fec0003800000 */
.L_x_10291:
[----:B------:R-:W-:Y:S01]  /*15df0*/  FADD.FTZ R12, -R14, 6.1232342629258392722e-17 ;  /* 0x248d31320e0c7421 */ /* 0x000fe20000010100 */
[----:B------:R-:W-:-:S03]  /*15e00*/  FADD.FTZ R13, -R15, -RZ ;  /* 0x800000ff0f0d7221 */ /* 0x000fc60000010100 */
[----:B------:R-:W-:Y:S01]  /*15e10*/  FADD.FTZ R12, R12, 1.5707963705062866211 ;  /* 0x3fc90fdb0c0c7421 */ /* 0x000fe20000010000 */
[----:B------:R-:W-:Y:S06]  /*15e20*/  BRA `(.L_x_10287) ;  /* 0x0000000c00647947 */ /* 0x000fec0003800000 */
.L_x_10290:
[----:B------:R-:W-:Y:S01]  /*15e30*/  FADD.FTZ R13, -R15, -RZ ;  /* 0x800000ff0f0d7221 */ /* 0x000fe20000010100 */
[----:B------:R-:W-:Y:S01]  /*15e40*/  MOV R12, RZ ;  /* 0x000000ff000c7202 */ /* 0x000fe20000000f00 */
[----:B------:R-:W-:Y:S06]  /*15e50*/  BRA `(.L_x_10287) ;  /* 0x0000000c00587947 */ /* 0x000fec0003800000 */
.L_x_10289:
        /* <DEDUP_REMOVED lines=23> */
[----:B------:R-:W-:Y:S05]  /*15fd0*/  CALL.REL.NOINC `($__internal_12_$__cuda_sm3x_div_rn_ftz_f32_slowpath) ;  /* 0x0000012800447944 */ /* 0x000fea0003c00000 */
.L_x_10332:
[----:B------:R-:W-:Y:S05]  /*15fe0*/  BSYNC B4 ;  /* 0x0000000000047941 */ /* 0x000fea0003800000 */
.L_x_10331:
        /* <DEDUP_REMOVED lines=18> */
.L_x_10334:
[----:B------:R-:W-:Y:S02]  /*16110*/  ISETP.GE.AND P0, PT, R14, RZ, PT ;  /* 0x000000ff0e00720c */ /* 0x000fe40003f06270 */
[----:B------:R-:W-:-:S11]  /*16120*/  MOV R3, 0x3fd774eb ;  /* 0x3fd774eb00037802 */ /* 0x000fd60000000f00 */
[----:B------:R-:W-:-:S04]  /*16130*/  @P0 FFMA.FTZ R0, R3, 0.93318945169448852539, -R0 ;  /* 0x3f6ee58103000823 */ /* 0x000fc80000010800 */
[----:B------:R-:W-:-:S07]  /*16140*/  @!P0 FFMA.FTZ R0, R3, 0.93318945169448852539, R0 ;  /* 0x3f6ee58103008823 */ /* 0x000fce0000010000 */
.L_x_10335:
[----:B------:R-:W-:Y:S05]  /*16150*/  BSYNC B0 ;  /* 0x0000000000007941 */ /* 0x000fea0003800000 */
.L_x_10333:
        /* <DEDUP_REMOVED lines=13> */
.L_x_10330:
        /* <DEDUP_REMOVED lines=12> */
.L_x_10338:
[----:B------:R-:W-:Y:S05]  /*162f0*/  BSYNC B4 ;  /* 0x0000000000047941 */ /* 0x000fea0003800000 */
.L_x_10337:
        /* <DEDUP_REMOVED lines=18> */
.L_x_10340:
[----:B------:R-:W-:Y:S02]  /*16420*/  ISETP.GE.AND P0, PT, R14, RZ, PT ;  /* 0x000000ff0e00720c */ /* 0x000fe40003f06270 */
[----:B------:R-:W-:-:S11]  /*16430*/  MOV R3, 0x3fd774eb ;  /* 0x3fd774eb00037802 */ /* 0x000fd60000000f00 */
[----:B------:R-:W-:-:S04]  /*16440*/  @P0 FFMA.FTZ R0, R3, 0.93318945169448852539, -R0 ;  /* 0x3f6ee58103000823 */ /* 0x000fc80000010800 */
[----:B------:R-:W-:-:S07]  /*16450*/  @!P0 FFMA.FTZ R0, R3, 0.93318945169448852539, R0 ;  /* 0x3f6ee58103008823 */ /* 0x000fce0000010000 */
.L_x_10341:
[----:B------:R-:W-:Y:S05]  /*16460*/  BSYNC B0 ;  /* 0x0000000000007941 */ /* 0x000fea0003800000 */
.L_x_10339:
        /* <DEDUP_REMOVED lines=28> */
.L_x_10329:
        /* <DEDUP_REMOVED lines=32> */
[----:B------:R-:W-:Y:S05]  /*16830*/  CALL.REL.NOINC `($__internal_12_$__cuda_sm3x_div_rn_ftz_f32_slowpath) ;  /* 0x00000120002c7944 */ /* 0x000fea0003c00000 */
.L_x_10343:
[----:B------:R-:W-:Y:S05]  /*16840*/  BSYNC B4 ;  /* 0x0000000000047941 */ /* 0x000fea0003800000 */
.L_x_10342:
        /* <DEDUP_REMOVED lines=18> */
.L_x_10345:
[----:B------:R-:W-:Y:S02]  /*16970*/  ISETP.GE.AND P0, PT, R14, RZ, PT ;  /* 0x000000ff0e00720c */ /* 0x000fe40003f06270 */
[----:B------:R-:W-:-:S11]  /*16980*/  MOV R3, 0x3fd774eb ;  /* 0x3fd774eb00037802 */ /* 0x000fd60000000f00 */
[----:B------:R-:W-:-:S04]  /*16990*/  @P0 FFMA.FTZ R0, R3, 0.93318945169448852539, -R0 ;  /* 0x3f6ee58103000823 */ /* 0x000fc80000010800 */
[----:B------:R-:W-:-:S07]  /*169a0*/  @!P0 FFMA.FTZ R0, R3, 0.93318945169448852539, R0 ;  /* 0x3f6ee58103008823 */ /* 0x000fce0000010000 */
.L_x_10346:
[----:B------:R-:W-:Y:S05]  /*169b0*/  BSYNC B0 ;  /* 0x0000000000007941 */ /* 0x000fea0003800000 */
.L_x_10344:
        /* <DEDUP_REMOVED lines=10> */
.L_x_10336:
[----:B------:R-:W-:Y:S05]  /*16a60*/  BSYNC B3 ;  /* 0x0000000000037941 */ /* 0x000fea0003800000 */
.L_x_10328:
[----:B------:R-:W-:Y:S01]  /*16a70*/  SHF.R.U32.HI R15, RZ, 0x1f, R15 ;  /* 0x0000001fff0f7819 */ /* 0x000fe2000001160f */
[----:B------:R-:W-:Y:S01]  /*16a80*/  FADD.FTZ R13, R26, 0.69314718246459960938 ;  /* 0x3f3172181a0d7421 */ /* 0x000fe20000010000 */
[----:B------:R-:W-:Y:S02]  /*16a90*/  FADD.FTZ R12, |R0|, -RZ ;  /* 0x800000ff000c7221 */ /* 0x000fe40000010200 */
[----:B------:R-:W-:-:S13]  /*16aa0*/  ISETP.NE.AND P0, PT, R15, RZ, PT ;  /* 0x000000ff0f00720c */ /* 0x000fda0003f05270 */
[----:B------:R-:W-:Y:S01]  /*16ab0*/  @!P0 FADD.FTZ R13, -R13, -RZ ;  /* 0x800000ff0d0d8221 */ /* 0x000fe20000010100 */
[----:B------:R-:W-:Y:S06]  /*16ac0*/  BRA `(.L_x_10287) ;  /* 0x00000000003c7947 */ /* 0x000fec0003800000 */
.L_x_10288:
        /* <DEDUP_REMOVED lines=15> */
.L_x_10287:
[----:B------:R-:W-:Y:S05]  /*16bc0*/  BSYNC B2 ;  /* 0x0000000000027941 */ /* 0x000fea0003800000 */
.L_x_10286:
        /* <DEDUP_REMOVED lines=112> */
.L_x_10356:
        /* <DEDUP_REMOVED lines=10> */
.L_x_10358:
[----:B------:R-:W-:-:S04]  /*17370*/  FADD.FTZ R4, -R0, R5 ;  /* 0x0000000500047221 */ /* 0x000fc80000010100 */
[----:B------:R-:W-:-:S07]  /*17380*/  FMUL.FTZ R4, R4, 0.5 ;  /* 0x3f00000004047820 */ /* 0x000fce0000410000 */
.L_x_10359:
[----:B------:R-:W-:Y:S05]  /*17390*/  BSYNC B1 ;  /* 0x0000000000017941 */ /* 0x000fea0003800000 */
.L_x_10357:
        /* <DEDUP_REMOVED lines=11> */
.L_x_10361:
[----:B------:R-:W-:-:S04]  /*17450*/  FADD.FTZ R15, R6, -R15 ;  /* 0x8000000f060f7221 */ /* 0x000fc80000010000 */
[----:B------:R-:W-:-:S07]  /*17460*/  FMUL.FTZ R15, R15, 0.5 ;  /* 0x3f0000000f0f7820 */ /* 0x000fce0000410000 */
.L_x_10362:
[----:B------:R-:W-:Y:S05]  /*17470*/  BSYNC B1 ;  /* 0x0000000000017941 */ /* 0x000fea0003800000 */
.L_x_10360:
        /* <DEDUP_REMOVED lines=35> */
.L_x_10355:
[----:B------:R0:W1:Y:S02]  /*176b0*/  MUFU.SQRT R15, R14 ;  /* 0x0000000e000f7308 */ /* 0x0000640000002000 */
.L_x_10354:
[----:B------:R-:W-:Y:S05]  /*176c0*/  BSYNC B0 ;  /* 0x0000000000007941 */ /* 0x000fea0003800000 */
.L_x_10353:
        /* <DEDUP_REMOVED lines=24> */
.L_x_10369:
[----:B------:R-:W-:-:S04]  /*17850*/  FADD.FTZ R0, -R0, R5 ;  /* 0x0000000500007221 */ /* 0x000fc80000010100 */
[----:B------:R-:W-:-:S07]  /*17860*/  FMUL.FTZ R0, R0, 0.5 ;  /* 0x3f00000000007820 */ /* 0x000fce0000410000 */
.L_x_10370:
[----:B------:R-:W-:Y:S05]  /*17870*/  BSYNC B1 ;  /* 0x0000000000017941 */ /* 0x000fea0003800000 */
.L_x_10368:
        /* <DEDUP_REMOVED lines=10> */
.L_x_10372:
[----:B------:R-:W-:-:S04]  /*17920*/  FADD.FTZ R3, -R3, R6 ;  /* 0x0000000603037221 */ /* 0x000fc80000010100 */
[----:B------:R-:W-:-:S07]  /*17930*/  FMUL.FTZ R3, R3, 0.5 ;  /* 0x3f00000003037820 */ /* 0x000fce0000410000 */
.L_x_10373:
[----:B------:R-:W-:Y:S05]  /*17940*/  BSYNC B1 ;  /* 0x0000000000017941 */ /* 0x000fea0003800000 */
.L_x_10371:
[----:B------:R-:W-:Y:S01]  /*17950*/  FADD.FTZ R0, R3, R0 ;  /* 0x0000000003007221 */ /* 0x000fe20000010000 */
[----:B------:R-:W-:Y:S01]  /*17960*/  FADD.FTZ R7, R7, |R16| ;  /* 0x4000001007077221 */ /* 0x000fe20000010000 */
[----:B------:R-:W-:-:S03]  /*17970*/  PLOP3.LUT P0, PT, PT, PT, PT, 0x80, 0x0 ;  /* 0x000000000000781c */ /* 0x000fc60003f0f070 */
[----:B------:R-:W-:-:S04]  /*17980*/  FMUL.FTZ R0, R7, R0 ;  /* 0x0000000007007220 */ /* 0x000fc80000410000 */
[----:B------:R2:W3:Y:S01]  /*17990*/  MUFU.SQRT R26, R0 ;  /* 0x00000000001a7308 */ /* 0x0004e20000002000 */
[----:B------:R-:W-:Y:S05]  /*179a0*/  BRA `(.L_x_10365) ;  /* 0x0000000000687947 */ /* 0x000fea0003800000 */
.L_x_10367:
        /* <DEDUP_REMOVED lines=15> */
.L_x_10366:
        /* <DEDUP_REMOVED lines=8> */
.L_x_10364:
[----:B------:R-:W-:Y:S01]  /*17b20*/  PLOP3.LUT P0, PT, PT, PT, PT, 0x80, 0x0 ;  /* 0x000000000000781c */ /* 0x000fe20003f0f070 */
[----:B------:R-:W-:Y:S01]  /*17b30*/  FMUL.FTZ R26, R7, 16777216 ;  /* 0x4b800000071a7820 */ /* 0x000fe20000410000 */
[----:B------:R-:W-:-:S11]  /*17b40*/  FMUL.FTZ R27, |R16|, 16777216 ;  /* 0x4b800000101b7820 */ /* 0x000fd60000410200 */
.L_x_10365:
[----:B------:R-:W-:Y:S05]  /*17b50*/  BSYNC B0 ;  /* 0x0000000000007941 */ /* 0x000fea0003800000 */
.L_x_10363:
        /* <DEDUP_REMOVED lines=33> */
.L_x_10376:
        /* <DEDUP_REMOVED lines=28> */
.L_x_10375:
        /* <DEDUP_REMOVED lines=19> */
[----:B-1--4-:R-:W-:Y:S05]  /*18060*/  CALL.REL.NOINC `($__internal_12_$__cuda_sm3x_div_rn_ftz_f32_slowpath) ;  /* 0x0000010800207944 */ /* 0x012fea0003c00000 */
.L_x_10380:
[----:B------:R-:W-:Y:S05]  /*18070*/  BSYNC B4 ;  /* 0x0000000000047941 */ /* 0x000fea0003800000 */
.L_x_10379:
        /* <DEDUP_REMOVED lines=19> */
.L_x_10382:
[----:B------:R-:W-:Y:S01]  /*181b0*/  FADD.FTZ R27, -R27, -RZ ;  /* 0x800000ff1b1b7221 */ /* 0x000fe20000010100 */
[----:B------:R-:W-:-:S04]  /*181c0*/  MOV R3, 0x3fd774eb ;  /* 0x3fd774eb00037802 */ /* 0x000fc80000000f00 */
[----:B------:R-:W-:-:S13]  /*181d0*/  ISETP.GE.AND P0, PT, R27, RZ, PT ;  /* 0x000000ff1b00720c */ /* 0x000fda0003f06270 */
[----:B------:R-:W-:-:S04]  /*181e0*/  @P0 FFMA.FTZ R0, R3, 0.93318945169448852539, -R0 ;  /* 0x3f6ee58103000823 */ /* 0x000fc80000010800 */
[----:B------:R-:W-:-:S07]  /*181f0*/  @!P0 FFMA.FTZ R0, R3, 0.93318945169448852539, R0 ;  /* 0x3f6ee58103008823 */ /* 0x000fce0000010000 */
.L_x_10383:
[----:B------:R-:W-:Y:S05]  /*18200*/  BSYNC B0 ;  /* 0x0000000000007941 */ /* 0x000fea0003800000 */
.L_x_10381:
        /* <DEDUP_REMOVED lines=14> */
.L_x_10378:
        /* <DEDUP_REMOVED lines=17> */
.L_x_10385:
[----:B------:R-:W-:Y:S05]  /*18400*/  BSYNC B4 ;  /* 0x0000000000047941 */ /* 0x000fea0003800000 */
.L_x_10384:
        /* <DEDUP_REMOVED lines=18> */
.L_x_10387:
[----:B------:R-:W-:Y:S02]  /*18530*/  ISETP.GE.AND P0, PT, R27, RZ, PT ;  /* 0x000000ff1b00720c */ /* 0x000fe40003f06270 */
[----:B------:R-:W-:-:S11]  /*18540*/  MOV R3, 0x3fd774eb ;  /* 0x3fd774eb00037802 */ /* 0x000fd60000000f00 */
[----:B------:R-:W-:-:S04]  /*18550*/  @P0 FFMA.FTZ R0, R3, 0.93318945169448852539, -R0 ;  /* 0x3f6ee58103000823 */ /* 0x000fc80000010800 */
[----:B------:R-:W-:-:S07]  /*18560*/  @!P0 FFMA.FTZ R0, R3, 0.93318945169448852539, R0 ;  /* 0x3f6ee58103008823 */ /* 0x000fce0000010000 */
.L_x_10388:
[----:B------:R-:W-:Y:S05]  /*18570*/  BSYNC B0 ;  /* 0x0000000000007941 */ /* 0x000fea0003800000 */
.L_x_10386:
        /* <DEDUP_REMOVED lines=13> */
.L_x_10377:
[----:B------:R-:W-:Y:S05]  /*18650*/  BSYNC B3 ;  /* 0x0000000000037941 */ /* 0x000fea0003800000 */
.L_x_10374:
[----:B------:R-:W-:-:S04]  /*18660*/  SHF.R.U32.HI R17, RZ, 0x1f, R17 ;  /* 0x0000001fff117819 */ /* 0x000fc80000011611 */
[----:B------:R-:W-:-:S13]  /*18670*/  ISETP.NE.AND P0, PT, R17, RZ, PT ;  /* 0x000000ff1100720c */ /* 0x000fda0003f05270 */
[----:B-1----:R-:W-:Y:S01]  /*18680*/  @!P0 FADD.FTZ R15, -R15, -RZ ;  /* 0x800000ff0f0f8221 */ /* 0x002fe20000010100 */
[----:B------:R-:W-:Y:S06]  /*18690*/  BRA `(.L_x_10348) ;  /* 0x0000000c00707947 */ /* 0x000fec0003800000 */
.L_x_10352:
[----:B------:R-:W-:Y:S01]  /*186a0*/  FADD.FTZ R14, -R16, 6.1232342629258392722e-17 ;  /* 0x248d3132100e7421 */ /* 0x000fe20000010100 */
[----:B------:R-:W-:-:S03]  /*186b0*/  FADD.FTZ R15, -R17, -RZ ;  /* 0x800000ff110f7221 */ /* 0x000fc60000010100 */
[----:B------:R-:W-:Y:S01]  /*186c0*/  FADD.FTZ R14, R14, 1.5707963705062866211 ;  /* 0x3fc90fdb0e0e7421 */ /* 0x000fe20000010000 */
[----:B------:R-:W-:Y:S06]  /*186d0*/  BRA `(.L_x_10348) ;  /* 0x0000000c00607947 */ /* 0x000fec0003800000 */
.L_x_10351:
[----:B------:R-:W-:Y:S01]  /*186e0*/  FADD.FTZ R15, -R17, -RZ ;  /* 0x800000ff110f7221 */ /* 0x000fe20000010100 */
[----:B------:R-:W-:Y:S01]  /*186f0*/  MOV R14, RZ ;  /* 0x000000ff000e7202 */ /* 0x000fe20000000f00 */
[----:B------:R-:W-:Y:S06]  /*18700*/  BRA `(.L_x_10348) ;  /* 0x0000000c00547947 */ /* 0x000fec0003800000 */
.L_x_10350:
        /* <DEDUP_REMOVED lines=23> */
[----:B---3--:R-:W-:Y:S05]  /*18880*/  CALL.REL.NOINC `($__internal_12_$__cuda_sm3x_div_rn_ftz_f32_slowpath) ;  /* 0x0000010000187944 */ /* 0x008fea0003c00000 */
.L_x_10393:
[----:B------:R-:W-:Y:S05]  /*18890*/  BSYNC B4 ;  /* 0x0000000000047941 */ /* 0x000fea0003800000 */
.L_x_10392:
        /* <DEDUP_REMOVED lines=18> */
.L_x_10395:
[----:B------:R-:W-:Y:S02]  /*189c0*/  ISETP.GE.AND P0, PT, R16, RZ, PT ;  /* 0x000000ff1000720c */ /* 0x000fe40003f06270 */
[----:B------:R-:W-:-:S11]  /*189d0*/  MOV R3, 0x3fd774eb ;  /* 0x3fd774eb00037802 */ /* 0x000fd60000000f00 */
[----:B------:R-:W-:-:S04]  /*189e0*/  @P0 FFMA.FTZ R0, R3, 0.93318945169448852539, -R0 ;  /* 0x3f6ee58103000823 */ /* 0x000fc80000010800 */
[----:B------:R-:W-:-:S07]  /*189f0*/  @!P0 FFMA.FTZ R0, R3, 0.93318945169448852539, R0 ;  /* 0x3f6ee58103008823 */ /* 0x000fce0000010000 */
.L_x_10396:
[----:B------:R-:W-:Y:S05]  /*18a00*/  BSYNC B0 ;  /* 0x0000000000007941 */ /* 0x000fea0003800000 */
.L_x_10394:
        /* <DEDUP_REMOVED lines=13> */
.L_x_10391:
        /* <DEDUP_REMOVED lines=12> */
.L_x_10399:
[----:B------:R-:W-:Y:S05]  /*18ba0*/  BSYNC B4 ;  /* 0x0000000000047941 */ /* 0x000fea0003800000 */
.L_x_10398:
        /* <DEDUP_REMOVED lines=18> */
.L_x_10401:
[----:B------:R-:W-:Y:S02]  /*18cd0*/  ISETP.GE.AND P0, PT, R16, RZ, PT ;  /* 0x000000ff1000720c */ /* 0x000fe40003f06270 */
[----:B------:R-:W-:-:S11]  /*18ce0*/  MOV R3, 0x3fd774eb ;  /* 0x3fd774eb00037802 */ /* 0x000fd60000000f00 */
[----:B------:R-:W-:-:S04]  /*18cf0*/  @P0 FFMA.FTZ R0, R3, 0.93318945169448852539, -R0 ;  /* 0x3f6ee58103000823 */ /* 0x000fc80000010800 */
[----:B------:R-:W-:-:S07]  /*18d00*/  @!P0 FFMA.FTZ R0, R3, 0.93318945169448852539, R0 ;  /* 0x3f6ee58103008823 */ /* 0x000fce0000010000 */
.L_x_10402:
[----:B------:R-:W-:Y:S05]  /*18d10*/  BSYNC B0 ;  /* 0x0000000000007941 */ /* 0x000fea0003800000 */
.L_x_10400:
        /* <DEDUP_REMOVED lines=27> */
.L_x_10390:
        /* <DEDUP_REMOVED lines=32> */
[----:B------:R-:W-:Y:S05]  /*190d0*/  CALL.REL.NOINC `($__internal_12_$__cuda_sm3x_div_rn_ftz_f32_slowpath) ;  /* 0x000000f800047944 */ /* 0x000fea0003c00000 */
.L_x_10404:
[----:B------:R-:W-:Y:S05]  /*190e0*/  BSYNC B4 ;  /* 0x0000000000047941 */ /* 0x000fea0003800000 */
.L_x_10403:
        /* <DEDUP_REMOVED lines=18> */
.L_x_10406:
[----:B------:R-:W-:Y:S02]  /*19210*/  ISETP.GE.AND P0, PT, R16, RZ, PT ;  /* 0x000000ff1000720c */ /* 0x000fe40003f06270 */
[----:B------:R-:W-:-:S11]  /*19220*/  MOV R3, 0x3fd774eb ;  /* 0x3fd774eb00037802 */ /* 0x000fd60000000f00 */
[----:B------:R-:W-:-:S04]  /*19230*/  @P0 FFMA.FTZ R0, R3, 0.93318945169448852539, -R0 ;  /* 0x3f6ee58103000823 */ /* 0x000fc80000010800 */
[----:B------:R-:W-:-:S07]  /*19240*/  @!P0 FFMA.FTZ R0, R3, 0.93318945169448852539, R0 ;  /* 0x3f6ee58103008823 */ /* 0x000fce0000010000 */
.L_x_10407:
[----:B------:R-:W-:Y:S05]  /*19250*/  BSYNC B0 ;  /* 0x0000000000007941 */ /* 0x000fea0003800000 */
.L_x_10405:
        /* <DEDUP_REMOVED lines=10> */
.L_x_10397:
[----:B------:R-:W-:Y:S05]  /*19300*/  BSYNC B3 ;  /* 0x0000000000037941 */ /* 0x000fea0003800000 */
.L_x_10389:
[----:B------:R-:W-:Y:S01]  /*19310*/  SHF.R.U32.HI R17, RZ, 0x1f, R17 ;  /* 0x0000001fff117819 */ /* 0x000fe20000011611 */
[----:B------:R-:W-:Y:S01]  /*19320*/  FADD.FTZ R15, R26, 0.69314718246459960938 ;  /* 0x3f3172181a0f7421 */ /* 0x000fe20000010000 */
[----:B------:R-:W-:Y:S02]  /*19330*/  FADD.FTZ R14, |R0|, -RZ ;  /* 0x800000ff000e7221 */ /* 0x000fe40000010200 */
[----:B------:R-:W-:-:S13]  /*19340*/  ISETP.NE.AND P0, PT, R17, RZ, PT ;  /* 0x000000ff1100720c */ /* 0x000fda0003f05270 */
[----:B------:R-:W-:Y:S01]  /*19350*/  @!P0 FADD.FTZ R15, -R15, -RZ ;  /* 0x800000ff0f0f8221 */ /* 0x000fe20000010100 */
[----:B------:R-:W-:Y:S06]  /*19360*/  BRA `(.L_x_10348) ;  /* 0x00000000003c7947 */ /* 0x000fec0003800000 */
.L_x_10349:
        /* <DEDUP_REMOVED lines=15> */
.L_x_10348:
[----:B------:R-:W-:Y:S05]  /*19460*/  BSYNC B2 ;  /* 0x0000000000027941 */ /* 0x000fea0003800000 */
.L_x_10347:
        /* <DEDUP_REMOVED lines=113> */
.L_x_10417:
        /* <DEDUP_REMOVED lines=10> */
.L_x_10419:
[----:B------:R-:W-:-:S04]  /*19c20*/  FADD.FTZ R4, -R0, R5 ;  /* 0x0000000500047221 */ /* 0x000fc80000010100 */
[----:B------:R-:W-:-:S07]  /*19c30*/  FMUL.FTZ R4, R4, 0.5 ;  /* 0x3f00000004047820 */ /* 0x000fce0000410000 */
.L_x_10420:
[----:B------:R-:W-:Y:S05]  /*19c40*/  BSYNC B1 ;  /* 0x0000000000017941 */ /* 0x000fea0003800000 */
.L_x_10418:
        /* <DEDUP_REMOVED lines=11> */
.L_x_10422:
[----:B------:R-:W-:-:S04]  /*19d00*/  FADD.FTZ R17, R6, -R17 ;  /* 0x8000001106117221 */ /* 0x000fc80000010000 */
[----:B------:R-:W-:-:S07]  /*19d10*/  FMUL.FTZ R17, R17, 0.5 ;  /* 0x3f00000011117820 */ /* 0x000fce0000410000 */
.L_x_10423:
[----:B------:R-:W-:Y:S05]  /*19d20*/  BSYNC B1 ;  /* 0x0000000000017941 */ /* 0x000fea0003800000 */
.L_x_10421:
        /* <DEDUP_REMOVED lines=35> */
.L_x_10416:
[----:B------:R0:W1:Y:S02]  /*19f60*/  MUFU.SQRT R17, R16 ;  /* 0x0000001000117308 */ /* 0x0000640000002000 */
.L_x_10415:
[----:B------:R-:W-:Y:S05]  /*19f70*/  BSYNC B0 ;  /* 0x0000000000007941 */ /* 0x000fea0003800000 */
.L_x_10414:
        /* <DEDUP_REMOVED lines=24> */
.L_x_10430:
[----:B------:R-:W-:-:S04]  /*1a100*/  FADD.FTZ R0, -R0, R5 ;  /* 0x0000000500007221 */ /* 0x000fc80000010100 */
[----:B------:R-:W-:-:S07]  /*1a110*/  FMUL.FTZ R0, R0, 0.5 ;  /* 0x3f00000000007820 */ /* 0x000fce0000410000 */
.L_x_10431:
[----:B------:R-:W-:Y:S05]  /*1a120*/  BSYNC B1 ;  /* 0x0000000000017941 */ /* 0x000fea0003800000 */
.L_x_10429:
        /* <DEDUP_REMOVED lines=10> */
.L_x_10433:
[----:B------:R-:W-:-:S04]  /*1a1d0*/  FADD.FTZ R3, -R3, R6 ;  /* 0x0000000603037221 */ /* 0x000fc80000010100 */
[----:B------:R-:W-:-:S07]  /*1a1e0*/  FMUL.FTZ R3, R3, 0.5 ;  /* 0x3f00000003037820 */ /* 0x000fce0000410000 */
.L_x_10434:
[----:B------:R-:W-:Y:S05]  /*1a1f0*/  BSYNC B1 ;  /* 0x0000000000017941 */ /* 0x000fea0003800000 */
.L_x_10432:
[----:B------:R-:W-:Y:S01]  /*1a200*/  FADD.FTZ R0, R3, R0 ;  /* 0x0000000003007221 */ /* 0x000fe20000010000 */
[----:B------:R-:W-:Y:S01]  /*1a210*/  FADD.FTZ R7, R7, |R18| ;  /* 0x4000001207077221 */ /* 0x000fe20000010000 */
[----:B------:R-:W-:-:S03]  /*1a220*/  PLOP3.LUT P0, PT, PT, PT, PT, 0x80, 0x0 ;  /* 0x000000000000781c */ /* 0x000fc60003f0f070 */
[----:B------:R-:W-:-:S04]  /*1a230*/  FMUL.FTZ R0, R7, R0 ;  /* 0x0000000007007220 */ /* 0x000fc80000410000 */
[----:B------:R4:W0:Y:S01]  /*1a240*/  MUFU.SQRT R26, R0 ;  /* 0x00000000001a7308 */ /* 0x0008220000002000 */
[----:B------:R-:W-:Y:S05]  /*1a250*/  BRA `(.L_x_10426) ;  /* 0x0000000000687947 */ /* 0x000fea0003800000 */
.L_x_10428:
        /* <DEDUP_REMOVED lines=15> */
.L_x_10427:
        /* <DEDUP_REMOVED lines=8> */
.L_x_10425:
[----:B------:R-:W-:Y:S01]  /*1a3d0*/  PLOP3.LUT P0, PT, PT, PT, PT, 0x80, 0x0 ;  /* 0x000000000000781c */ /* 0x000fe20003f0f070 */
[----:B------:R-:W-:Y:S01]  /*1a3e0*/  FMUL.FTZ R26, R7, 16777216 ;  /* 0x4b800000071a7820 */ /* 0x000fe20000410000 */
[----:B------:R-:W-:-:S11]  /*1a3f0*/  FMUL.FTZ R27, |R18|, 16777216 ;  /* 0x4b800000121b7820 */ /* 0x000fd60000410200 */
.L_x_10426:
[----:B------:R-:W-:Y:S05]  /*1a400*/  BSYNC B0 ;  /* 0x0000000000007941 */ /* 0x000fea0003800000 */
.L_x_10424:
        /* <DEDUP_REMOVED lines=33> */
.L_x_10437:
        /* <DEDUP_REMOVED lines=28> */
.L_x_10436:
        /* <DEDUP_REMOVED lines=20> */
.L_x_10441:
[----:B------:R-:W-:Y:S05]  /*1a920*/  BSYNC B4 ;  /* 0x0000000000047941 */ /* 0x000fea0003800000 */
.L_x_10440:
        /* <DEDUP_REMOVED lines=18> */
.L_x_10443:
[----:B------:R-:W-:Y:S02]  /*1aa50*/  ISETP.GE.AND P0, PT, R27, RZ, PT ;  /* 0x000000ff1b00720c */ /* 0x000fe40003f06270 */
[----:B------:R-:W-:-:S11]  /*1aa60*/  MOV R3, 0x3fd774eb ;  /* 0x3fd774eb00037802 */ /* 0x000fd60000000f00 */
[----:B------:R-:W-:-:S04]  /*1aa70*/  @P0 FFMA.FTZ R0, R3, 0.93318945169448852539, -R0 ;  /* 0x3f6ee58103000823 */ /* 0x000fc80000010800 */
[----:B------:R-:W-:-:S07]  /*1aa80*/  @!P0 FFMA.FTZ R0, R3, 0.93318945169448852539, R0 ;  /* 0x3f6ee58103008823 */ /* 0x000fce0000010000 */
.L_x_10444:
[----:B------:R-:W-:Y:S05]  /*1aa90*/  BSYNC B0 ;  /* 0x0000000000007941 */ /* 0x000fea0003800000 */
.L_x_10442:
        /* <DEDUP_REMOVED lines=11> */
.L_x_10439:
        /* <DEDUP_REMOVED lines=16> */
[----:B-12---:R-:W-:Y:S05]  /*1ac50*/  CALL.REL.NOINC `($__internal_12_$__cuda_sm3x_div_rn_ftz_f32_slowpath) ;  /* 0x000000dc00247944 */ /* 0x006fea0003c00000 */
.L_x_10446:
[----:B------:R-:W-:Y:S05]  /*1ac60*/  BSYNC B4 ;  /* 0x0000000000047941 */ /* 0x000fea0003800000 */
.L_x_10445:
        /* <DEDUP_REMOVED lines=18> */
.L_x_10448:
[----:B------:R-:W-:Y:S02]  /*1ad90*/  ISETP.GE.AND P0, PT, R27, RZ, PT ;  /* 0x000000ff1b00720c */ /* 0x000fe40003f06270 */
[----:B------:R-:W-:-:S11]  /*1ada0*/  MOV R3, 0x3fd774eb ;  /* 0x3fd774eb00037802 */ /* 0x000fd60000000f00 */
[----:B------:R-:W-:-:S04]  /*1adb0*/  @P0 FFMA.FTZ R0, R3, 0.93318945169448852539, -R0 ;  /* 0x3f6ee58103000823 */ /* 0x000fc80000010800 */
[----:B------:R-:W-:-:S07]  /*1adc0*/  @!P0 FFMA.FTZ R0, R3, 0.93318945169448852539, R0 ;  /* 0x3f6ee58103008823 */ /* 0x000fce0000010000 */
.L_x_10449:
[----:B------:R-:W-:Y:S05]  /*1add0*/  BSYNC B0 ;  /* 0x0000000000007941 */ /* 0x000fea0003800000 */
.L_x_10447:
        /* <DEDUP_REMOVED lines=10> */
.L_x_10438:
[----:B------:R-:W-:Y:S05]  /*1ae80*/  BSYNC B3 ;  /* 0x0000000000037941 */ /* 0x000fea0003800000 */
.L_x_10435:
[----:B------:R-:W-:-:S04]  /*1ae90*/  SHF.R.U32.HI R19, RZ, 0x1f, R19 ;  /* 0x0000001fff137819 */ /* 0x000fc80000011613 */
[----:B------:R-:W-:-:S13]  /*1aea0*/  ISETP.NE.AND P0, PT, R19, RZ, PT ;  /* 0x000000ff1300720c */ /* 0x000fda0003f05270 */
[----:B-1----:R-:W-:Y:S01]  /*1aeb0*/  @!P0 FADD.FTZ R17, -R17, -RZ ;  /* 0x800000ff11118221 */ /* 0x002fe20000010100 */
[----:B------:R-:W-:Y:S06]  /*1aec0*/  BRA `(.L_x_10409) ;  /* 0x0000000c006c7947 */ /* 0x000fec0003800000 */
.L_x_10413:
[----:B------:R-:W-:Y:S01]  /*1aed0*/  FADD.FTZ R16, -R18, 6.1232342629258392722e-17 ;  /* 0x248d313212107421 */ /* 0x000fe20000010100 */
[----:B------:R-:W-:-:S03]  /*1aee0*/  FADD.FTZ R17, -R19, -RZ ;  /* 0x800000ff13117221 */ /* 0x000fc60000010100 */
[----:B------:R-:W-:Y:S01]  /*1aef0*/  FADD.FTZ R16, R16, 1.5707963705062866211 ;  /* 0x3fc90fdb10107421 */ /* 0x000fe20000010000 */
[----:B------:R-:W-:Y:S06]  /*1af00*/  BRA `(.L_x_10409) ;  /* 0x0000000c005c7947 */ /* 0x000fec0003800000 */
.L_x_10412:
[----:B------:R-:W-:Y:S01]  /*1af10*/  FADD.FTZ R17, -R19, -RZ ;  /* 0x800000ff13117221 */ /* 0x000fe20000010100 */
[----:B------:R-:W-:Y:S01]  /*1af20*/  MOV R16, RZ ;  /* 0x000000ff00107202 */ /* 0x000fe20000000f00 */
[----:B------:R-:W-:Y:S06]  /*1af30*/  BRA `(.L_x_10409) ;  /* 0x0000000c00507947 */ /* 0x000fec0003800000 */
.L_x_10411:
        /* <DEDUP_REMOVED lines=23> */
[----:B------:R-:W-:Y:S05]  /*1b0b0*/  CALL.REL.NOINC `($__internal_12_$__cuda_sm3x_div_rn_ftz_f32_slowpath) ;  /* 0x000000d8000c7944 */ /* 0x000fea0003c00000 */
.L_x_10454:
[----:B------:R-:W-:Y:S05]  /*1b0c0*/  BSYNC B4 ;  /* 0x0000000000047941 */ /* 0x000fea0003800000 */
.L_x_10453:
        /* <DEDUP_REMOVED lines=18> */
.L_x_10456:
[----:B------:R-:W-:Y:S02]  /*1b1f0*/  ISETP.GE.AND P0, PT, R18, RZ, PT ;  /* 0x000000ff1200720c */ /* 0x000fe40003f06270 */
[----:B------:R-:W-:-:S11]  /*1b200*/  MOV R3, 0x3fd774eb ;  /* 0x3fd774eb00037802 */ /* 0x000fd60000000f00 */
[----:B------:R-:W-:-:S04]  /*1b210*/  @P0 FFMA.FTZ R0, R3, 0.93318945169448852539, -R0 ;  /* 0x3f6ee58103000823 */ /* 0x000fc80000010800 */
[----:B------:R-:W-:-:S07]  /*1b220*/  @!P0 FFMA.FTZ R0, R3, 0.93318945169448852539, R0 ;  /* 0x3f6ee58103008823 */ /* 0x000fce0000010000 */
.L_x_10457:
[----:B------:R-:W-:Y:S05]  /*1b230*/  BSYNC B0 ;  /* 0x0000000000007941 */ /* 0x000fea0003800000 */
.L_x_10455:
        /* <DEDUP_REMOVED lines=13> */
.L_x_10452:
        /* <DEDUP_REMOVED lines=11> */
[----:B----4-:R-:W-:Y:S05]  /*1b3c0*/  CALL.REL.NOINC `($__internal_12_$__cuda_sm3x_div_rn_ftz_f32_slowpath) ;  /* 0x000000d400487944 */ /* 0x010fea0003c00000 */
.L_x_10460:
[----:B------:R-:W-:Y:S05]  /*1b3d0*/  BSYNC B4 ;  /* 0x0000000000047941 */ /* 0x000fea0003800000 */
.L_x_10459:
        /* <DEDUP_REMOVED lines=18> */
.L_x_10462:
[----:B------:R-:W-:Y:S02]  /*1b500*/  ISETP.GE.AND P0, PT, R18, RZ, PT ;  /* 0x000000ff1200720c */ /* 0x000fe40003f06270 */
[----:B------:R-:W-:-:S11]  /*1b510*/  MOV R3, 0x3fd774eb ;  /* 0x3fd774eb00037802 */ /* 0x000fd60000000f00 */
[----:B------:R-:W-:-:S04]  /*1b520*/  @P0 FFMA.FTZ R0, R3, 0.93318945169448852539, -R0 ;  /* 0x3f6ee58103000823 */ /* 0x000fc80000010800 */
[----:B------:R-:W-:-:S07]  /*1b530*/  @!P0 FFMA.FTZ R0, R3, 0.93318945169448852539, R0 ;  /* 0x3f6ee58103008823 */ /* 0x000fce0000010000 */
.L_x_10463:
[----:B------:R-:W-:Y:S05]  /*1b540*/  BSYNC B0 ;  /* 0x0000000000007941 */ /* 0x000fea0003800000 */
.L_x_10461:
        /* <DEDUP_REMOVED lines=27> */
.L_x_10451:
        /* <DEDUP_REMOVED lines=32> */
[----:B------:R-:W-:Y:S05]  /*1b900*/  CALL.REL.NOINC `($__internal_12_$__cuda_sm3x_div_rn_ftz_f32_slowpath) ;  /* 0x000000cc00f87944 */ /* 0x000fea0003c00000 */
.L_x_10465:
[----:B------:R-:W-:Y:S05]  /*1b910*/  BSYNC B4 ;  /* 0x0000000000047941 */ /* 0x000fea0003800000 */
.L_x_10464:
        /* <DEDUP_REMOVED lines=18> */
.L_x_10467:
[----:B------:R-:W-:Y:S02]  /*1ba40*/  ISETP.GE.AND P0, PT, R18, RZ, PT ;  /* 0x000000ff1200720c */ /* 0x000fe40003f06270 */
[----:B------:R-:W-:-:S11]  /*1ba50*/  MOV R3, 0x3fd774eb ;  /* 0x3fd774eb00037802 */ /* 0x000fd60000000f00 */
[----:B------:R-:W-:-:S04]  /*1ba60*/  @P0 FFMA.FTZ R0, R3, 0.93318945169448852539, -R0 ;  /* 0x3f6ee58103000823 */ /* 0x000fc80000010800 */
[----:B------:R-:W-:-:S07]  /*1ba70*/  @!P0 FFMA.FTZ R0, R3, 0.93318945169448852539, R0 ;  /* 0x3f6ee58103008823 */ /* 0x000fce0000010000 */
.L_x_10468:
[----:B------:R-:W-:Y:S05]  /*1ba80*/  BSYNC B0 ;  /* 0x0000000000007941 */ /* 0x000fea0003800000 */
.L_x_10466:
        /* <DEDUP_REMOVED lines=10> */
.L_x_10458:
[----:B------:R-:W-:Y:S05]  /*1bb30*/  BSYNC B3 ;  /* 0x0000000000037941 */ /* 0x000fea0003800000 */
.L_x_10450:
[----:B------:R-:W-:Y:S01]  /*1bb40*/  ISETP.NE.AND P0, PT, R17, RZ, PT ;  /* 0x000000ff1100720c */ /* 0x000fe20003f05270 */
[----:B------:R-:W-:Y:S01]  /*1bb50*/  FADD.FTZ R17, R27, 0.69314718246459960938 ;  /* 0x3f3172181b117421 */ /* 0x000fe20000010000 */
[----:B------:R-:W-:-:S11]  /*1bb60*/  FADD.FTZ R16, |R0|, -RZ ;  /* 0x800000ff00107221 */ /* 0x000fd60000010200 */
[----:B------:R-:W-:Y:S01]  /*1bb70*/  @!P0 FADD.FTZ R17, -R17, -RZ ;  /* 0x800000ff11118221 */ /* 0x000fe20000010100 */
[----:B------:R-:W-:Y:S06]  /*1bb80*/  BRA `(.L_x_10409) ;  /* 0x00000000003c7947 */ /* 0x000fec0003800000 */
.L_x_10410:
        /* <DEDUP_REMOVED lines=15> */
.L_x_10409:
[----:B------:R-:W-:Y:S05]  /*1bc80*/  BSYNC B2 ;  /* 0x0000000000027941 */ /* 0x000fea0003800000 */
.L_x_10408:
        /* <DEDUP_REMOVED lines=113> */
.L_x_10478:
        /* <DEDUP_REMOVED lines=10> */
.L_x_10480:
[----:B------:R-:W-:-:S04]  /*1c440*/  FADD.FTZ R4, -R0, R5 ;  /* 0x0000000500047221 */ /* 0x000fc80000010100 */
[----:B------:R-:W-:-:S07]  /*1c450*/  FMUL.FTZ R4, R4, 0.5 ;  /* 0x3f00000004047820 */ /* 0x000fce0000410000 */
.L_x_10481:
[----:B------:R-:W-:Y:S05]  /*1c460*/  BSYNC B1 ;  /* 0x0000000000017941 */ /* 0x000fea0003800000 */
.L_x_10479:
        /* <DEDUP_REMOVED lines=11> */
.L_x_10483:
[----:B------:R-:W-:-:S04]  /*1c520*/  FADD.FTZ R19, R6, -R19 ;  /* 0x8000001306137221 */ /* 0x000fc80000010000 */
[----:B------:R-:W-:-:S07]  /*1c530*/  FMUL.FTZ R19, R19, 0.5 ;  /* 0x3f00000013137820 */ /* 0x000fce0000410000 */
.L_x_10484:
[----:B------:R-:W-:Y:S05]  /*1c540*/  BSYNC B1 ;  /* 0x0000000000017941 */ /* 0x000fea0003800000 */
.L_x_10482:
        /* <DEDUP_REMOVED lines=35> */
.L_x_10477:
[----:B------:R0:W1:Y:S02]  /*1c780*/  MUFU.SQRT R19, R18 ;  /* 0x0000001200137308 */ /* 0x0000640000002000 */
.L_x_10476:
[----:B------:R-:W-:Y:S05]  /*1c790*/  BSYNC B0 ;  /* 0x0000000000007941 */ /* 0x000fea0003800000 */
.L_x_10475:
        /* <DEDUP_REMOVED lines=24> */
.L_x_10491:
[----:B------:R-:W-:-:S04]  /*1c920*/  FADD.FTZ R0, -R0, R5 ;  /* 0x0000000500007221 */ /* 0x000fc80000010100 */
[----:B------:R-:W-:-:S07]  /*1c930*/  FMUL.FTZ R0, R0, 0.5 ;  /* 0x3f00000000007820 */ /* 0x000fce0000410000 */
.L_x_10492:
[----:B------:R-:W-:Y:S05]  /*1c940*/  BSYNC B1 ;  /* 0x0000000000017941 */ /* 0x000fea0003800000 */
.L_x_10490:
        /* <DEDUP_REMOVED lines=10> */
.L_x_10494:
[----:B------:R-:W-:-:S04]  /*1c9f0*/  FADD.FTZ R3, -R3, R6 ;  /* 0x0000000603037221 */ /* 0x000fc80000010100 */
[----:B------:R-:W-:-:S07]  /*1ca00*/  FMUL.FTZ R3, R3, 0.5 ;  /* 0x3f00000003037820 */ /* 0x000fce0000410000 */
.L_x_10495:
[----:B------:R-:W-:Y:S05]  /*1ca10*/  BSYNC B1 ;  /* 0x0000000000017941 */ /* 0x000fea0003800000 */
.L_x_10493:
[----:B------:R-:W-:Y:S01]  /*1ca20*/  FADD.FTZ R0, R3, R0 ;  /* 0x0000000003007221 */ /* 0x000fe20000010000 */
[----:B------:R-:W-:Y:S01]  /*1ca30*/  FADD.FTZ R7, R7, |R20| ;  /* 0x4000001407077221 */ /* 0x000fe20000010000 */
[----:B------:R-:W-:-:S03]  /*1ca40*/  PLOP3.LUT P0, PT, PT, PT, PT, 0x80, 0x0 ;  /* 0x000000000000781c */ /* 0x000fc60003f0f070 */
[----:B------:R-:W-:-:S04]  /*1ca50*/  FMUL.FTZ R0, R7, R0 ;  /* 0x0000000007007220 */ /* 0x000fc80000410000 */
[----:B------:R4:W0:Y:S01]  /*1ca60*/  MUFU.SQRT R26, R0 ;  /* 0x00000000001a7308 */ /* 0x0008220000002000 */
[----:B------:R-:W-:Y:S05]  /*1ca70*/  BRA `(.L_x_10487) ;  /* 0x0000000000687947 */ /* 0x000fea0003800000 */
.L_x_10489:
        /* <DEDUP_REMOVED lines=15> */
.L_x_10488:
        /* <DEDUP_REMOVED lines=8> */
.L_x_10486:
[----:B------:R-:W-:Y:S01]  /*1cbf0*/  PLOP3.LUT P0, PT, PT, PT, PT, 0x80, 0x0 ;  /* 0x000000000000781c */ /* 0x000fe20003f0f070 */
[----:B------:R-:W-:Y:S01]  /*1cc00*/  FMUL.FTZ R26, R7, 16777216 ;  /* 0x4b800000071a7820 */ /* 0x000fe20000410000 */
[----:B------:R-:W-:-:S11]  /*1cc10*/  FMUL.FTZ R27, |R20|, 16777216 ;  /* 0x4b800000141b7820 */ /* 0x000fd60000410200 */
.L_x_10487:
[----:B------:R-:W-:Y:S05]  /*1cc20*/  BSYNC B0 ;  /* 0x0000000000007941 */ /* 0x000fea0003800000 */
.L_x_10485:
        /* <DEDUP_REMOVED lines=33> */
.L_x_10498:
        /* <DEDUP_REMOVED lines=28> */
.L_x_10497:
        /* <DEDUP_REMOVED lines=20> */
.L_x_10502:
[----:B------:R-:W-:Y:S05]  /*1d140*/  BSYNC B4 ;  /* 0x0000000000047941 */ /* 0x000fea0003800000 */
.L_x_10501:
        /* <DEDUP_REMOVED lines=18> */
.L_x_10504:
[----:B------:R-:W-:Y:S02]  /*1d270*/  ISETP.GE.AND P0, PT, R27, RZ, PT ;  /* 0x000000ff1b00720c */ /* 0x000fe40003f06270 */
[----:B------:R-:W-:-:S11]  /*1d280*/  MOV R3, 0x3fd774eb ;  /* 0x3fd774eb00037802 */ /* 0x000fd60000000f00 */
[----:B------:R-:W-:-:S04]  /*1d290*/  @P0 FFMA.FTZ R0, R3, 0.93318945169448852539, -R0 ;  /* 0x3f6ee58103000823 */ /* 0x000fc80000010800 */
[----:B------:R-:W-:-:S07]  /*1d2a0*/  @!P0 FFMA.FTZ R0, R3, 0.93318945169448852539, R0 ;  /* 0x3f6ee58103008823 */ /* 0x000fce0000010000 */
.L_x_10505:
[----:B------:R-:W-:Y:S05]  /*1d2b0*/  BSYNC B0 ;  /* 0x0000000000007941 */ /* 0x000fea0003800000 */
.L_x_10503:
        /* <DEDUP_REMOVED lines=11> */
.L_x_10500:
        /* <DEDUP_REMOVED lines=17> */
.L_x_10507:
[----:B------:R-:W-:Y:S05]  /*1d480*/  BSYNC B4 ;  /* 0x0000000000047941 */ /* 0x000fea0003800000 */
.L_x_10506:
        /* <DEDUP_REMOVED lines=18> */
.L_x_10509:
[----:B------:R-:W-:Y:S02]  /*1d5b0*/  ISETP.GE.AND P0, PT, R27, RZ, PT ;  /* 0x000000ff1b00720c */ /* 0x000fe40003f06270 */
[----:B------:R-:W-:-:S11]  /*1d5c0*/  MOV R3, 0x3fd774eb ;  /* 0x3fd774eb00037802 */ /* 0x000fd60000000f00 */
[----:B------:R-:W-:-:S04]  /*1d5d0*/  @P0 FFMA.FTZ R0, R3, 0.93318945169448852539, -R0 ;  /* 0x3f6ee58103000823 */ /* 0x000fc80000010800 */
[----:B------:R-:W-:-:S07]  /*1d5e0*/  @!P0 FFMA.FTZ R0, R3, 0.93318945169448852539, R0 ;  /* 0x3f6ee58103008823 */ /* 0x000fce0000010000 */
.L_x_10510:
[----:B------:R-:W-:Y:S05]  /*1d5f0*/  BSYNC B0 ;  /* 0x0000000000007941 */ /* 0x000fea0003800000 */
.L_x_10508:
        /* <DEDUP_REMOVED lines=10> */
.L_x_10499:
[----:B------:R-:W-:Y:S05]  /*1d6a0*/  BSYNC B3 ;  /* 0x0000000000037941 */ /* 0x000fea0003800000 */
.L_x_10496:
[----:B------:R-:W-:-:S04]  /*1d6b0*/  SHF.R.U32.HI R21, RZ, 0x1f, R21 ;  /* 0x0000001fff157819 */ /* 0x000fc80000011615 */
[----:B------:R-:W-:-:S13]  /*1d6c0*/  ISETP.NE.AND P0, PT, R21, RZ, PT ;  /* 0x000000ff1500720c */ /* 0x000fda0003f05270 */
[----:B-1----:R-:W-:Y:S01]  /*1d6d0*/  @!P0 FADD.FTZ R19, -R19, -RZ ;  /* 0x800000ff13138221 */ /* 0x002fe20000010100 */
[----:B------:R-:W-:Y:S06]  /*1d6e0*/  BRA `(.L_x_10470) ;  /* 0x0000000c006c7947 */ /* 0x000fec0003800000 */
.L_x_10474:
[----:B------:R-:W-:Y:S01]  /*1d6f0*/  FADD.FTZ R18, -R20, 6.1232342629258392722e-17 ;  /* 0x248d313214127421 */ /* 0x000fe20000010100 */
[----:B------:R-:W-:-:S03]  /*1d700*/  FADD.FTZ R19, -R21, -RZ ;  /* 0x800000ff15137221 */ /* 0x000fc60000010100 */
[----:B------:R-:W-:Y:S01]  /*1d710*/  FADD.FTZ R18, R18, 1.5707963705062866211 ;  /* 0x3fc90fdb12127421 */ /* 0x000fe20000010000 */
[----:B------:R-:W-:Y:S06]  /*1d720*/  BRA `(.L_x_10470) ;  /* 0x0000000c005c7947 */ /* 0x000fec0003800000 */
.L_x_10473:
[----:B------:R-:W-:Y:S01]  /*1d730*/  FADD.FTZ R19, -R21, -RZ ;  /* 0x800000ff15137221 */ /* 0x000fe20000010100 */
[----:B------:R-:W-:Y:S01]  /*1d740*/  MOV R18, RZ ;  /* 0x000000ff00127202 */ /* 0x000fe20000000f00 */
[----:B------:R-:W-:Y:S06]  /*1d750*/  BRA `(.L_x_10470) ;  /* 0x0000000c00507947 */ /* 0x000fec0003800000 */
.L_x_10472:
        /* <DEDUP_REMOVED lines=23> */
[----:B------:R-:W-:Y:S05]  /*1d8d0*/  CALL.REL.NOINC `($__internal_12_$__cuda_sm3x_div_rn_ftz_f32_slowpath) ;  /* 0x000000b000047944 */ /* 0x000fea0003c00000 */
.L_x_10515:
[----:B------:R-:W-:Y:S05]  /*1d8e0*/  BSYNC B4 ;  /* 0x0000000000047941 */ /* 0x000fea0003800000 */
.L_x_10514:
        /* <DEDUP_REMOVED lines=18> */
.L_x_10517:
[----:B------:R-:W-:Y:S02]  /*1da10*/  ISETP.GE.AND P0, PT, R20, RZ, PT ;  /* 0x000000ff1400720c */ /* 0x000fe40003f06270 */
[----:B------:R-:W-:-:S11]  /*1da20*/  MOV R3, 0x3fd774eb ;  /* 0x3fd774eb00037802 */ /* 0x000fd60000000f00 */
[----:B------:R-:W-:-:S04]  /*1da30*/  @P0 FFMA.FTZ R0, R3, 0.93318945169448852539, -R0 ;  /* 0x3f6ee58103000823 */ /* 0x000fc80000010800 */
[----:B------:R-:W-:-:S07]  /*1da40*/  @!P0 FFMA.FTZ R0, R3, 0.93318945169448852539, R0 ;  /* 0x3f6ee58103008823 */ /* 0x000fce0000010000 */
.L_x_10518:
[----:B------:R-:W-:Y:S05]  /*1da50*/  BSYNC B0 ;  /* 0x0000000000007941 */ /* 0x000fea0003800000 */
.L_x_10516:
        /* <DEDUP_REMOVED lines=13> */
.L_x_10513:
        /* <DEDUP_REMOVED lines=11> */
[----:B--2-4-:R-:W-:Y:S05]  /*1dbe0*/  CALL.REL.NOINC `($__internal_12_$__cuda_sm3x_div_rn_ftz_f32_slowpath) ;  /* 0x000000ac00407944 */ /* 0x014fea0003c00000 */
.L_x_10521:
[----:B------:R-:W-:Y:S05]  /*1dbf0*/  BSYNC B4 ;  /* 0x0000000000047941 */ /* 0x000fea0003800000 */
.L_x_10520:
        /* <DEDUP_REMOVED lines=18> */
.L_x_10523:
[----:B------:R-:W-:Y:S02]  /*1dd20*/  ISETP.GE.AND P0, PT, R20, RZ, PT ;  /* 0x000000ff1400720c */ /* 0x000fe40003f06270 */
[----:B------:R-:W-:-:S11]  /*1dd30*/  MOV R3, 0x3fd774eb ;  /* 0x3fd774eb00037802 */ /* 0x000fd60000000f00 */
[----:B------:R-:W-:-:S04]  /*1dd40*/  @P0 FFMA.FTZ R0, R3, 0.93318945169448852539, -R0 ;  /* 0x3f6ee58103000823 */ /* 0x000fc80000010800 */
[----:B------:R-:W-:-:S07]  /*1dd50*/  @!P0 FFMA.FTZ R0, R3, 0.93318945169448852539, R0 ;  /* 0x3f6ee58103008823 */ /* 0x000fce0000010000 */
.L_x_10524:
[----:B------:R-:W-:Y:S05]  /*1dd60*/  BSYNC B0 ;  /* 0x0000000000007941 */ /* 0x000fea0003800000 */
.L_x_10522:
        /* <DEDUP_REMOVED lines=27> */
.L_x_10512:
        /* <DEDUP_REMOVED lines=33> */
.L_x_10526:
[----:B------:R-:W-:Y:S05]  /*1e130*/  BSYNC B4 ;  /* 0x0000000000047941 */ /* 0x000fea0003800000 */
.L_x_10525:
        /* <DEDUP_REMOVED lines=18> */
.L_x_10528:
[----:B------:R-:W-:Y:S02]  /*1e260*/  ISETP.GE.AND P0, PT, R20, RZ, PT ;  /* 0x000000ff1400720c */ /* 0x000fe40003f06270 */
[----:B------:R-:W-:-:S11]  /*1e270*/  MOV R3, 0x3fd774eb ;  /* 0x3fd774eb00037802 */ /* 0x000fd60000000f00 */
[----:B------:R-:W-:-:S04]  /*1e280*/  @P0 FFMA.FTZ R0, R3, 0.93318945169448852539, -R0 ;  /* 0x3f6ee58103000823 */ /* 0x000fc80000010800 */
[----:B------:R-:W-:-:S07]  /*1e290*/  @!P0 FFMA.FTZ R0, R3, 0.93318945169448852539, R0 ;  /* 0x3f6ee58103008823 */ /* 0x000fce0000010000 */
.L_x_10529:
[----:B------:R-:W-:Y:S05]  /*1e2a0*/  BSYNC B0 ;  /* 0x0000000000007941 */ /* 0x000fea0003800000 */
.L_x_10527:
        /* <DEDUP_REMOVED lines=10> */
.L_x_10519:
[----:B------:R-:W-:Y:S05]  /*1e350*/  BSYNC B3 ;  /* 0x0000000000037941 */ /* 0x000fea0003800000 */
.L_x_10511:
[----:B------:R-:W-:Y:S01]  /*1e360*/  ISETP.NE.AND P0, PT, R19, RZ, PT ;  /* 0x000000ff1300720c */ /* 0x000fe20003f05270 */
[----:B------:R-:W-:Y:S01]  /*1e370*/  FADD.FTZ R19, R27, 0.69314718246459960938 ;  /* 0x3f3172181b137421 */ /* 0x000fe20000010000 */
[----:B------:R-:W-:-:S11]  /*1e380*/  FADD.FTZ R18, |R0|, -RZ ;  /* 0x800000ff00127221 */ /* 0x000fd60000010200 */
[----:B------:R-:W-:Y:S01]  /*1e390*/  @!P0 FADD.FTZ R19, -R19, -RZ ;  /* 0x800000ff13138221 */ /* 0x000fe20000010100 */
[----:B------:R-:W-:Y:S06]  /*1e3a0*/  BRA `(.L_x_10470) ;  /* 0x00000000003c7947 */ /* 0x000fec0003800000 */
.L_x_10471:
        /* <DEDUP_REMOVED lines=15> */
.L_x_10470:
[----:B------:R-:W-:Y:S05]  /*1e4a0*/  BSYNC B2 ;  /* 0x0000000000027941 */ /* 0x000fea0003800000 */
.L_x_10469:
        /* <DEDUP_REMOVED lines=113> */
.L_x_10539:
        /* <DEDUP_REMOVED lines=10> */
.L_x_10541:
[----:B------:R-:W-:-:S04]  /*1ec60*/  FADD.FTZ R4, -R0, R5 ;  /* 0x0000000500047221 */ /* 0x000fc80000010100 */
[----:B------:R-:W-:-:S07]  /*1ec70*/  FMUL.FTZ R4, R4, 0.5 ;  /* 0x3f00000004047820 */ /* 0x000fce0000410000 */
.L_x_10542:
[----:B------:R-:W-:Y:S05]  /*1ec80*/  BSYNC B1 ;  /* 0x0000000000017941 */ /* 0x000fea0003800000 */
.L_x_10540:
        /* <DEDUP_REMOVED lines=11> */
.L_x_10544:
[----:B------:R-:W-:-:S04]  /*1ed40*/  FADD.FTZ R7, R6, -R7 ;  /* 0x8000000706077221 */ /* 0x000fc80000010000 */
[----:B------:R-:W-:-:S07]  /*1ed50*/  FMUL.FTZ R7, R7, 0.5 ;  /* 0x3f00000007077820 */ /* 0x000fce0000410000 */
.L_x_10545:
[----:B------:R-:W-:Y:S05]  /*1ed60*/  BSYNC B1 ;  /* 0x0000000000017941 */ /* 0x000fea0003800000 */
.L_x_10543:
        /* <DEDUP_REMOVED lines=35> */
.L_x_10538:
[----:B------:R0:W1:Y:S02]  /*1efa0*/  MUFU.SQRT R26, R20 ;  /* 0x00000014001a7308 */ /* 0x0000640000002000 */
.L_x_10537:
[----:B------:R-:W-:Y:S05]  /*1efb0*/  BSYNC B0 ;  /* 0x0000000000007941 */ /* 0x000fea0003800000 */
.L_x_10536:
        /* <DEDUP_REMOVED lines=24> */
.L_x_10552:
[----:B------:R-:W-:-:S04]  /*1f140*/  FADD.FTZ R0, -R0, R5 ;  /* 0x0000000500007221 */ /* 0x000fc80000010100 */
[----:B------:R-:W-:-:S07]  /*1f150*/  FMUL.FTZ R0, R0, 0.5 ;  /* 0x3f00000000007820 */ /* 0x000fce0000410000 */
.L_x_10553:
[----:B------:R-:W-:Y:S05]  /*1f160*/  BSYNC B1 ;  /* 0x0000000000017941 */ /* 0x000fea0003800000 */
.L_x_10551:
        /* <DEDUP_REMOVED lines=10> */
.L_x_10555:
[----:B------:R-:W-:-:S04]  /*1f210*/  FADD.FTZ R3, -R3, R6 ;  /* 0x0000000603037221 */ /* 0x000fc80000010100 */
[----:B------:R-:W-:-:S07]  /*1f220*/  FMUL.FTZ R3, R3, 0.5 ;  /* 0x3f00000003037820 */ /* 0x000fce0000410000 */
.L_x_10556:
[----:B------:R-:W-:Y:S05]  /*1f230*/  BSYNC B1 ;  /* 0x0000000000017941 */ /* 0x000fea0003800000 */
.L_x_10554:
[----:B------:R-:W-:Y:S01]  /*1f240*/  FADD.FTZ R0, R3, R0 ;  /* 0x0000000003007221 */ /* 0x000fe20000010000 */
[----:B------:R-:W-:Y:S01]  /*1f250*/  FADD.FTZ R27, R32, R27 ;  /* 0x0000001b201b7221 */ /* 0x000fe20000010000 */
[----:B------:R-:W-:-:S03]  /*1f260*/  PLOP3.LUT P0, PT, PT, PT, PT, 0x80, 0x0 ;  /* 0x000000000000781c */ /* 0x000fc60003f0f070 */
[----:B------:R-:W-:-:S06]  /*1f270*/  FMUL.FTZ R27, R27, R0 ;  /* 0x000000001b1b7220 */ /* 0x000fcc0000410000 */
[----:B------:R-:W2:Y:S01]  /*1f280*/  MUFU.SQRT R27, R27 ;  /* 0x0000001b001b7308 */ /* 0x000ea20000002000 */
[----:B------:R-:W-:Y:S05]  /*1f290*/  BRA `(.L_x_10548) ;  /* 0x0000000000687947 */ /* 0x000fea0003800000 */
.L_x_10550:
        /* <DEDUP_REMOVED lines=15> */
.L_x_10549:
        /* <DEDUP_REMOVED lines=8> */
.L_x_10547:
[----:B------:R-:W-:Y:S01]  /*1f410*/  PLOP3.LUT P0, PT, PT, PT, PT, 0x80, 0x0 ;  /* 0x000000000000781c */ /* 0x000fe20003f0f070 */
[----:B------:R-:W-:Y:S01]  /*1f420*/  FMUL.FTZ R27, R27, 16777216 ;  /* 0x4b8000001b1b7820 */ /* 0x000fe20000410000 */
[----:B------:R-:W-:-:S11]  /*1f430*/  FMUL.FTZ R32, R32, 16777216 ;  /* 0x4b80000020207820 */ /* 0x000fd60000410000 */
.L_x_10548:
[----:B------:R-:W-:Y:S05]  /*1f440*/  BSYNC B0 ;  /* 0x0000000000007941 */ /* 0x000fea0003800000 */
.L_x_10546:
        /* <DEDUP_REMOVED lines=33> */
.L_x_10559:
        /* <DEDUP_REMOVED lines=28> */
.L_x_10558:
        /* <DEDUP_REMOVED lines=20> */
.L_x_10563:
[----:B------:R-:W-:Y:S05]  /*1f960*/  BSYNC B4 ;  /* 0x0000000000047941 */ /* 0x000fea0003800000 */
.L_x_10562:
        /* <DEDUP_REMOVED lines=18> */
.L_x_10565:
[----:B------:R-:W-:Y:S02]  /*1fa90*/  ISETP.GE.AND P0, PT, R32, RZ, PT ;  /* 0x000000ff2000720c */ /* 0x000fe40003f06270 */
[----:B------:R-:W-:-:S11]  /*1faa0*/  MOV R3, 0x3fd774eb ;  /* 0x3fd774eb00037802 */ /* 0x000fd60000000f00 */
[----:B------:R-:W-:-:S04]  /*1fab0*/  @P0 FFMA.FTZ R0, R3, 0.93318945169448852539, -R0 ;  /* 0x3f6ee58103000823 */ /* 0x000fc80000010800 */
[----:B------:R-:W-:-:S07]  /*1fac0*/  @!P0 FFMA.FTZ R0, R3, 0.93318945169448852539, R0 ;  /* 0x3f6ee58103008823 */ /* 0x000fce0000010000 */
.L_x_10566:
[----:B------:R-:W-:Y:S05]  /*1fad0*/  BSYNC B0 ;  /* 0x0000000000007941 */ /* 0x000fea0003800000 */
.L_x_10564:
        /* <DEDUP_REMOVED lines=11> */
.L_x_10561:
        /* <DEDUP_REMOVED lines=17> */
.L_x_10568:
[----:B------:R-:W-:Y:S05]  /*1fca0*/  BSYNC B4 ;  /* 0x0000000000047941 */ /* 0x000fea0003800000 */
.L_x_10567:
        /* <DEDUP_REMOVED lines=18> */
.L_x_10570:
[----:B------:R-:W-:Y:S02]  /*1fdd0*/  ISETP.GE.AND P0, PT, R32, RZ, PT ;  /* 0x000000ff2000720c */ /* 0x000fe40003f06270 */
[----:B------:R-:W-:-:S11]  /*1fde0*/  MOV R3, 0x3fd774eb ;  /* 0x3fd774eb00037802 */ /* 0x000fd60000000f00 */
[----:B------:R-:W-:-:S04]  /*1fdf0*/  @P0 FFMA.FTZ R0, R3, 0.93318945169448852539, -R0 ;  /* 0x3f6ee58103000823 */ /* 0x000fc80000010800 */
[----:B------:R-:W-:-:S07]  /*1fe00*/  @!P0 FFMA.FTZ R0, R3, 0.93318945169448852539, R0 ;  /* 0x3f6ee58103008823 */ /* 0x000fce0000010000 */
.L_x_10571:
[----:B------:R-:W-:Y:S05]  /*1fe10*/  BSYNC B0 ;  /* 0x0000000000007941 */ /* 0x000fea0003800000 */
.L_x_10569:
        /* <DEDUP_REMOVED lines=10> */
.L_x_10560:
[----:B------:R-:W-:Y:S05]  /*1fec0*/  BSYNC B3 ;  /* 0x0000000000037941 */ /* 0x000fea0003800000 */
.L_x_10557:
[----:B------:R-:W-:-:S13]  /*1fed0*/  ISETP.NE.AND P0, PT, R21, RZ, PT ;  /* 0x000000ff1500720c */ /* 0x000fda0003f05270 */
[----:B-1----:R-:W-:-:S05]  /*1fee0*/  @!P0 FADD.FTZ R26, -R26, -RZ ;  /* 0x800000ff1a1a8221 */ /* 0x002fca0000010100 */
[----:B------:R-:W-:Y:S01]  /*1fef0*/  MOV R21, R26 ;  /* 0x0000001a00157202 */ /* 0x000fe20000000f00 */
[----:B------:R-:W-:Y:S06]  /*1ff00*/  BRA `(.L_x_10531) ;  /* 0x0000000c006c7947 */ /* 0x000fec0003800000 */
.L_x_10535:
[----:B------:R-:W-:Y:S01]  /*1ff10*/  FADD.FTZ R20, -R22, 6.1232342629258392722e-17 ;  /* 0x248d313216147421 */ /* 0x000fe20000010100 */
[----:B------:R-:W-:-:S03]  /*1ff20*/  FADD.FTZ R21, -R23, -RZ ;  /* 0x800000ff17157221 */ /* 0x000fc60000010100 */
[----:B------:R-:W-:Y:S01]  /*1ff30*/  FADD.FTZ R20, R20, 1.5707963705062866211 ;  /* 0x3fc90fdb14147421 */ /* 0x000fe20000010000 */
[----:B------:R-:W-:Y:S06]  /*1ff40*/  BRA `(.L_x_10531) ;  /* 0x0000000c005c7947 */ /* 0x000fec0003800000 */
.L_x_10534:
[----:B------:R-:W-:Y:S01]  /*1ff50*/  HFMA2.MMA R20, -RZ, RZ, 0, 0 ;  /* 0x00000000ff147435 */ /* 0x000fe200000001ff */
[----:B------:R-:W-:Y:S01]  /*1ff60*/  FADD.FTZ R21, -R23, -RZ ;  /* 0x800000ff17157221 */ /* 0x000fe20000010100 */
[----:B------:R-:W-:Y:S09]  /*1ff70*/  BRA `(.L_x_10531) ;  /* 0x0000000c00507947 */ /* 0x000ff20003800000 */
.L_x_10533:
        /* <DEDUP_REMOVED lines=24> */
.L_x_10576:
[----:B------:R-:W-:Y:S05]  /*20100*/  BSYNC B4 ;  /* 0x0000000000047941 */ /* 0x000fea0003800000 */
.L_x_10575:
        /* <DEDUP_REMOVED lines=18> */
.L_x_10578:
[----:B------:R-:W-:Y:S02]  /*20230*/  ISETP.GE.AND P0, PT, R22, RZ, PT ;  /* 0x000000ff1600720c */ /* 0x000fe40003f06270 */
[----:B------:R-:W-:-:S11]  /*20240*/  MOV R3, 0x3fd774eb ;  /* 0x3fd774eb00037802 */ /* 0x000fd60000000f00 */
[----:B------:R-:W-:-:S04]  /*20250*/  @P0 FFMA.FTZ R0, R3, 0.93318945169448852539, -R0 ;  /* 0x3f6ee58103000823 */ /* 0x000fc80000010800 */
[----:B------:R-:W-:-:S07]  /*20260*/  @!P0 FFMA.FTZ R0, R3, 0.93318945169448852539, R0 ;  /* 0x3f6ee58103008823 */ /* 0x000fce0000010000 */
.L_x_10579:
[----:B------:R-:W-:Y:S05]  /*20270*/  BSYNC B0 ;  /* 0x0000000000007941 */ /* 0x000fea0003800000 */
.L_x_10577:
        /* <DEDUP_REMOVED lines=13> */
.L_x_10574:
        /* <DEDUP_REMOVED lines=12> */
.L_x_10582:
[----:B------:R-:W-:Y:S05]  /*20410*/  BSYNC B4 ;  /* 0x0000000000047941 */ /* 0x000fea0003800000 */
.L_x_10581:
        /* <DEDUP_REMOVED lines=18> */
.L_x_10584:
[----:B------:R-:W-:Y:S02]  /*20540*/  ISETP.GE.AND P0, PT, R22, RZ, PT ;  /* 0x000000ff1600720c */ /* 0x000fe40003f06270 */
[----:B------:R-:W-:-:S11]  /*20550*/  MOV R3, 0x3fd774eb ;  /* 0x3fd774eb00037802 */ /* 0x000fd60000000f00 */
[----:B------:R-:W-:-:S04]  /*20560*/  @P0 FFMA.FTZ R0, R3, 0.93318945169448852539, -R0 ;  /* 0x3f6ee58103000823 */ /* 0x000fc80000010800 */
[----:B------:R-:W-:-:S07]  /*20570*/  @!P0 FFMA.FTZ R0, R3, 0.93318945169448852539, R0 ;  /* 0x3f6ee58103008823 */ /* 0x000fce0000010000 */
.L_x_10585:
[----:B------:R-:W-:Y:S05]  /*20580*/  BSYNC B0 ;  /* 0x0000000000007941 */ /* 0x000fea0003800000 */
.L_x_10583:
        /* <DEDUP_REMOVED lines=27> */
.L_x_10573:
        /* <DEDUP_REMOVED lines=33> */
.L_x_10587:
[----:B------:R-:W-:Y:S05]  /*20950*/  BSYNC B4 ;  /* 0x0000000000047941 */ /* 0x000fea0003800000 */
.L_x_10586:
        /* <DEDUP_REMOVED lines=18> */
.L_x_10589:
[----:B------:R-:W-:Y:S02]  /*20a80*/  ISETP.GE.AND P0, PT, R22, RZ, PT ;  /* 0x000000ff1600720c */ /* 0x000fe40003f06270 */
[----:B------:R-:W-:-:S11]  /*20a90*/  MOV R3, 0x3fd774eb ;  /* 0x3fd774eb00037802 */ /* 0x000fd60000000f00 */
[----:B------:R-:W-:-:S04]  /*20aa0*/  @P0 FFMA.FTZ R0, R3, 0.93318945169448852539, -R0 ;  /* 0x3f6ee58103000823 */ /* 0x000fc80000010800 */
[----:B------:R-:W-:-:S07]  /*20ab0*/  @!P0 FFMA.FTZ R0, R3, 0.93318945169448852539, R0 ;  /* 0x3f6ee58103008823 */ /* 0x000fce0000010000 */
.L_x_10590:
[----:B------:R-:W-:Y:S05]  /*20ac0*/  BSYNC B0 ;  /* 0x0000000000007941 */ /* 0x000fea0003800000 */
.L_x_10588:
        /* <DEDUP_REMOVED lines=10> */
.L_x_10580:
[----:B------:R-:W-:Y:S05]  /*20b70*/  BSYNC B3 ;  /* 0x0000000000037941 */ /* 0x000fea0003800000 */
.L_x_10572:
[----:B------:R-:W-:Y:S01]  /*20b80*/  ISETP.NE.AND P0, PT, R21, RZ, PT ;  /* 0x000000ff1500720c */ /* 0x000fe20003f05270 */
[----:B------:R-:W-:Y:S01]  /*20b90*/  FADD.FTZ R21, R27, 0.69314718246459960938 ;  /* 0x3f3172181b157421 */ /* 0x000fe20000010000 */
[----:B------:R-:W-:-:S11]  /*20ba0*/  FADD.FTZ R20, |R0|, -RZ ;  /* 0x800000ff00147221 */ /* 0x000fd60000010200 */
[----:B------:R-:W-:Y:S01]  /*20bb0*/  @!P0 FADD.FTZ R21, -R21, -RZ ;  /* 0x800000ff15158221 */ /* 0x000fe20000010100 */
[----:B------:R-:W-:Y:S06]  /*20bc0*/  BRA `(.L_x_10531) ;  /* 0x00000000003c7947 */ /* 0x000fec0003800000 */
.L_x_10532:
        /* <DEDUP_REMOVED lines=15> */
.L_x_10531:
[----:B------:R-:W-:Y:S05]  /*20cc0*/  BSYNC B2 ;  /* 0x0000000000027941 */ /* 0x000fea0003800000 */
.L_x_10530:
        /* <DEDUP_REMOVED lines=113> */
.L_x_10600:
        /* <DEDUP_REMOVED lines=10> */
.L_x_10602:
[----:B------:R-:W-:-:S04]  /*21480*/  FADD.FTZ R4, -R0, R5 ;  /* 0x0000000500047221 */ /* 0x000fc80000010100 */
[----:B------:R-:W-:-:S07]  /*21490*/  FMUL.FTZ R4, R4, 0.5 ;  /* 0x3f00000004047820 */ /* 0x000fce0000410000 */
.L_x_10603:
[----:B------:R-:W-:Y:S05]  /*214a0*/  BSYNC B1 ;  /* 0x0000000000017941 */ /* 0x000fea0003800000 */
.L_x_10601:
        /* <DEDUP_REMOVED lines=11> */
.L_x_10605:
[----:B------:R-:W-:-:S04]  /*21560*/  FADD.FTZ R7, R6, -R7 ;  /* 0x8000000706077221 */ /* 0x000fc80000010000 */
[----:B------:R-:W-:-:S07]  /*21570*/  FMUL.FTZ R7, R7, 0.5 ;  /* 0x3f00000007077820 */ /* 0x000fce0000410000 */
.L_x_10606:
[----:B------:R-:W-:Y:S05]  /*21580*/  BSYNC B1 ;  /* 0x0000000000017941 */ /* 0x000fea0003800000 */
.L_x_10604:
        /* <DEDUP_REMOVED lines=35> */
.L_x_10599:
[----:B------:R0:W1:Y:S02]  /*217c0*/  MUFU.SQRT R26, R22 ;  /* 0x00000016001a7308 */ /* 0x0000640000002000 */
.L_x_10598:
[----:B------:R-:W-:Y:S05]  /*217d0*/  BSYNC B0 ;  /* 0x0000000000007941 */ /* 0x000fea0003800000 */
.L_x_10597:
        /* <DEDUP_REMOVED lines=24> */
.L_x_10613:
[----:B------:R-:W-:-:S04]  /*21960*/  FADD.FTZ R0, -R0, R5 ;  /* 0x0000000500007221 */ /* 0x000fc80000010100 */
[----:B------:R-:W-:-:S07]  /*21970*/  FMUL.FTZ R0, R0, 0.5 ;  /* 0x3f00000000007820 */ /* 0x000fce0000410000 */
.L_x_10614:
[----:B------:R-:W-:Y:S05]  /*21980*/  BSYNC B1 ;  /* 0x0000000000017941 */ /* 0x000fea0003800000 */
.L_x_10612:
        /* <DEDUP_REMOVED lines=10> */
.L_x_10616:
[----:B------:R-:W-:-:S04]  /*21a30*/  FADD.FTZ R3, -R3, R6 ;  /* 0x0000000603037221 */ /* 0x000fc80000010100 */
[----:B------:R-:W-:-:S07]  /*21a40*/  FMUL.FTZ R3, R3, 0.5 ;  /* 0x3f00000003037820 */ /* 0x000fce0000410000 */
.L_x_10617:
[----:B------:R-:W-:Y:S05]  /*21a50*/  BSYNC B1 ;  /* 0x0000000000017941 */ /* 0x000fea0003800000 */
.L_x_10615:
[----:B------:R-:W-:Y:S01]  /*21a60*/  FADD.FTZ R0, R3, R0 ;  /* 0x0000000003007221 */ /* 0x000fe20000010000 */
[----:B------:R-:W-:Y:S01]  /*21a70*/  FADD.FTZ R27, R32, R27 ;  /* 0x0000001b201b7221 */ /* 0x000fe20000010000 */
[----:B------:R-:W-:-:S03]  /*21a80*/  PLOP3.LUT P0, PT, PT, PT, PT, 0x80, 0x0 ;  /* 0x000000000000781c */ /* 0x000fc60003f0f070 */
[----:B------:R-:W-:-:S06]  /*21a90*/  FMUL.FTZ R27, R27, R0 ;  /* 0x000000001b1b7220 */ /* 0x000fcc0000410000 */
[----:B------:R-:W2:Y:S01]  /*21aa0*/  MUFU.SQRT R27, R27 ;  /* 0x0000001b001b7308 */ /* 0x000ea20000002000 */
[----:B------:R-:W-:Y:S05]  /*21ab0*/  BRA `(.L_x_10609) ;  /* 0x0000000000687947 */ /* 0x000fea0003800000 */
.L_x_10611:
        /* <DEDUP_REMOVED lines=15> */
.L_x_10610:
        /* <DEDUP_REMOVED lines=8> */
.L_x_10608:
[----:B------:R-:W-:Y:S01]  /*21c30*/  PLOP3.LUT P0, PT, PT, PT, PT, 0x80, 0x0 ;  /* 0x000000000000781c */ /* 0x000fe20003f0f070 */
[----:B------:R-:W-:Y:S01]  /*21c40*/  FMUL.FTZ R27, R27, 16777216 ;  /* 0x4b8000001b1b7820 */ /* 0x000fe20000410000 */
[----:B------:R-:W-:-:S11]  /*21c50*/  FMUL.FTZ R32, R32, 16777216 ;  /* 0x4b80000020207820 */ /* 0x000fd60000410000 */
.L_x_10609:
[----:B------:R-:W-:Y:S05]  /*21c60*/  BSYNC B0 ;  /* 0x0000000000007941 */ /* 0x000fea0003800000 */
.L_x_10607:
        /* <DEDUP_REMOVED lines=33> */
.L_x_10620:
        /* <DEDUP_REMOVED lines=28> */
.L_x_10619:
        /* <DEDUP_REMOVED lines=20> */
.L_x_10624:
[----:B------:R-:W-:Y:S05]  /*22180*/  BSYNC B4 ;  /* 0x0000000000047941 */ /* 0x000fea0003800000 */
.L_x_10623:
        /* <DEDUP_REMOVED lines=18> */
.L_x_10626:
[----:B------:R-:W-:Y:S02]  /*222b0*/  ISETP.GE.AND P0, PT, R32, RZ, PT ;  /* 0x000000ff2000720c */ /* 0x000fe40003f06270 */
[----:B------:R-:W-:-:S11]  /*222c0*/  MOV R3, 0x3fd774eb ;  /* 0x3fd774eb00037802 */ /* 0x000fd60000000f00 */
[----:B------:R-:W-:-:S04]  /*222d0*/  @P0 FFMA.FTZ R0, R3, 0.93318945169448852539, -R0 ;  /* 0x3f6ee58103000823 */ /* 0x000fc80000010800 */
[----:B------:R-:W-:-:S07]  /*222e0*/  @!P0 FFMA.FTZ R0, R3, 0.93318945169448852539, R0 ;  /* 0x3f6ee58103008823 */ /* 0x000fce0000010000 */
.L_x_10627:
[----:B------:R-:W-:Y:S05]  /*222f0*/  BSYNC B0 ;  /* 0x0000000000007941 */ /* 0x000fea0003800000 */
.L_x_10625:
        /* <DEDUP_REMOVED lines=11> */
.L_x_10622:
        /* <DEDUP_REMOVED lines=17> */
.L_x_10629:
[----:B------:R-:W-:Y:S05]  /*224c0*/  BSYNC B4 ;  /* 0x0000000000047941 */ /* 0x000fea0003800000 */
.L_x_10628:
        /* <DEDUP_REMOVED lines=18> */
.L_x_10631:
[----:B------:R-:W-:Y:S02]  /*225f0*/  ISETP.GE.AND P0, PT, R32, RZ, PT ;  /* 0x000000ff2000720c */ /* 0x000fe40003f06270 */
[----:B------:R-:W-:-:S11]  /*22600*/  MOV R3, 0x3fd774eb ;  /* 0x3fd774eb00037802 */ /* 0x000fd60000000f00 */
[----:B------:R-:W-:-:S04]  /*22610*/  @P0 FFMA.FTZ R0, R3, 0.93318945169448852539, -R0 ;  /* 0x3f6ee58103000823 */ /* 0x000fc80000010800 */
[----:B------:R-:W-:-:S07]  /*22620*/  @!P0 FFMA.FTZ R0, R3, 0.93318945169448852539, R0 ;  /* 0x3f6ee58103008823 */ /* 0x000fce0000010000 */
.L_x_10632:
[----:B------:R-:W-:Y:S05]  /*22630*/  BSYNC B0 ;  /* 0x0000000000007941 */ /* 0x000fea0003800000 */
.L_x_10630:
        /* <DEDUP_REMOVED lines=10> */
.L_x_10621:
[----:B------:R-:W-:Y:S05]  /*226e0*/  BSYNC B3 ;  /* 0x0000000000037941 */ /* 0x000fea0003800000 */
.L_x_10618:
[----:B------:R-:W-:-:S13]  /*226f0*/  ISETP.NE.AND P0, PT, R23, RZ, PT ;  /* 0x000000ff1700720c */ /* 0x000fda0003f05270 */
[----:B-1----:R-:W-:-:S05]  /*22700*/  @!P0 FADD.FTZ R26, -R26, -RZ ;  /* 0x800000ff1a1a8221 */ /* 0x002fca0000010100 */
[----:B------:R-:W-:Y:S01]  /*22710*/  MOV R23, R26 ;  /* 0x0000001a00177202 */ /* 0x000fe20000000f00 */
[----:B------:R-:W-:Y:S06]  /*22720*/  BRA `(.L_x_10592) ;  /* 0x0000000c006c7947 */ /* 0x000fec0003800000 */
.L_x_10596:
[----:B------:R-:W-:Y:S01]  /*22730*/  FADD.FTZ R22, -R24, 6.1232342629258392722e-17 ;  /* 0x248d313218167421 */ /* 0x000fe20000010100 */
[----:B------:R-:W-:-:S03]  /*22740*/  FADD.FTZ R23, -R25, -RZ ;  /* 0x800000ff19177221 */ /* 0x000fc60000010100 */
[----:B------:R-:W-:Y:S01]  /*22750*/  FADD.FTZ R22, R22, 1.5707963705062866211 ;  /* 0x3fc90fdb16167421 */ /* 0x000fe20000010000 */
[----:B------:R-:W-:Y:S06]  /*22760*/  BRA `(.L_x_10592) ;  /* 0x0000000c005c7947 */ /* 0x000fec0003800000 */
.L_x_10595:
[----:B------:R-:W-:Y:S01]  /*22770*/  HFMA2.MMA R22, -RZ, RZ, 0, 0 ;  /* 0x00000000ff167435 */ /* 0x000fe200000001ff */
[----:B------:R-:W-:Y:S01]  /*22780*/  FADD.FTZ R23, -R25, -RZ ;  /* 0x800000ff19177221 */ /* 0x000fe20000010100 */
[----:B------:R-:W-:Y:S09]  /*22790*/  BRA `(.L_x_10592) ;  /* 0x0000000c00507947 */ /* 0x000ff20003800000 */
.L_x_10594:
        /* <DEDUP_REMOVED lines=24> */
.L_x_10637:
[----:B------:R-:W-:Y:S05]  /*22920*/  BSYNC B4 ;  /* 0x0000000000047941 */ /* 0x000fea0003800000 */
.L_x_10636:
        /* <DEDUP_REMOVED lines=18> */
.L_x_10639:
[----:B------:R-:W-:Y:S02]  /*22a50*/  ISETP.GE.AND P0, PT, R24, RZ, PT ;  /* 0x000000ff1800720c */ /* 0x000fe40003f06270 */
[----:B------:R-:W-:-:S11]  /*22a60*/  MOV R3, 0x3fd774eb ;  /* 0x3fd774eb00037802 */ /* 0x000fd60000000f00 */
[----:B------:R-:W-:-:S04]  /*22a70*/  @P0 FFMA.FTZ R0, R3, 0.93318945169448852539, -R0 ;  /* 0x3f6ee58103000823 */ /* 0x000fc80000010800 */
[----:B------:R-:W-:-:S07]  /*22a80*/  @!P0 FFMA.FTZ R0, R3, 0.93318945169448852539, R0 ;  /* 0x3f6ee58103008823 */ /* 0x000fce0000010000 */
.L_x_10640:
[----:B------:R-:W-:Y:S05]  /*22a90*/  BSYNC B0 ;  /* 0x0000000000007941 */ /* 0x000fea0003800000 */
.L_x_10638:
        /* <DEDUP_REMOVED lines=13> */
.L_x_10635:
        /* <DEDUP_REMOVED lines=12> */
.L_x_10643:
[----:B------:R-:W-:Y:S05]  /*22c30*/  BSYNC B4 ;  /* 0x0000000000047941 */ /* 0x000fea0003800000 */
.L_x_10642:
        /* <DEDUP_REMOVED lines=18> */
.L_x_10645:
[----:B------:R-:W-:Y:S02]  /*22d60*/  ISETP.GE.AND P0, PT, R24, RZ, PT ;  /* 0x000000ff1800720c */ /* 0x000fe40003f06270 */
[----:B------:R-:W-:-:S11]  /*22d70*/  MOV R3, 0x3fd774eb ;  /* 0x3fd774eb00037802 */ /* 0x000fd60000000f00 */
[----:B------:R-:W-:-:S04]  /*22d80*/  @P0 FFMA.FTZ R0, R3, 0.93318945169448852539, -R0 ;  /* 0x3f6ee58103000823 */ /* 0x000fc80000010800 */
[----:B------:R-:W-:-:S07]  /*22d90*/  @!P0 FFMA.FTZ R0, R3, 0.93318945169448852539, R0 ;  /* 0x3f6ee58103008823 */ /* 0x000fce0000010000 */
.L_x_10646:
[----:B------:R-:W-:Y:S05]  /*22da0*/  BSYNC B0 ;  /* 0x0000000000007941 */ /* 0x000fea0003800000 */
.L_x_10644:
        /* <DEDUP_REMOVED lines=27> */
.L_x_10634:
        /* <DEDUP_REMOVED lines=33> */
.L_x_10648:
[----:B------:R-:W-:Y:S05]  /*23170*/  BSYNC B4 ;  /* 0x0000000000047941 */ /* 0x000fea0003800000 */
.L_x_10647:
        /* <DEDUP_REMOVED lines=18> */
.L_x_10650:
[----:B------:R-:W-:Y:S02]  /*232a0*/  ISETP.GE.AND P0, PT, R24, RZ, PT ;  /* 0x000000ff1800720c */ /* 0x000fe40003f06270 */
[----:B------:R-:W-:-:S11]  /*232b0*/  MOV R3, 0x3fd774eb ;  /* 0x3fd774eb00037802 */ /* 0x000fd60000000f00 */
[----:B------:R-:W-:-:S04]  /*232c0*/  @P0 FFMA.FTZ R0, R3, 0.93318945169448852539, -R0 ;  /* 0x3f6ee58103000823 */ /* 0x000fc80000010800 */
[----:B------:R-:W-:-:S07]  /*232d0*/  @!P0 FFMA.FTZ R0, R3, 0.93318945169448852539, R0 ;  /* 0x3f6ee58103008823 */ /* 0x000fce0000010000 */
.L_x_10651:
[----:B------:R-:W-:Y:S05]  /*232e0*/  BSYNC B0 ;  /* 0x0000000000007941 */ /* 0x000fea0003800000 */
.L_x_10649:
        /* <DEDUP_REMOVED lines=10> */
.L_x_10641:
[----:B------:R-:W-:Y:S05]  /*23390*/  BSYNC B3 ;  /* 0x0000000000037941 */ /* 0x000fea0003800000 */
.L_x_10633:
[----:B------:R-:W-:Y:S01]  /*233a0*/  ISETP.NE.AND P0, PT, R23, RZ, PT ;  /* 0x000000ff1700720c */ /* 0x000fe20003f05270 */
[----:B------:R-:W-:Y:S01]  /*233b0*/  FADD.FTZ R23, R27, 0.69314718246459960938 ;  /* 0x3f3172181b177421 */ /* 0x000fe20000010000 */
[----:B------:R-:W-:-:S11]  /*233c0*/  FADD.FTZ R22, |R0|, -RZ ;  /* 0x800000ff00167221 */ /* 0x000fd60000010200 */
[----:B------:R-:W-:Y:S01]  /*233d0*/  @!P0 FADD.FTZ R23, -R23, -RZ ;  /* 0x800000ff17178221 */ /* 0x000fe20000010100 */
[----:B------:R-:W-:Y:S06]  /*233e0*/  BRA `(.L_x_10592) ;  /* 0x00000000003c7947 */ /* 0x000fec0003800000 */
.L_x_10593:
        /* <DEDUP_REMOVED lines=15> */
.L_x_10592:
[----:B------:R-:W-:Y:S05]  /*234e0*/  BSYNC B2 ;  /* 0x0000000000027941 */ /* 0x000fea0003800000 */
.L_x_10591:
        /* <DEDUP_REMOVED lines=114> */
.L_x_10661:
        /* <DEDUP_REMOVED lines=10> */
.L_x_10663:
[----:B------:R-:W-:-:S04]  /*23cb0*/  FADD.FTZ R4, -R0, R5 ;  /* 0x0000000500047221 */ /* 0x000fc80000010100 */
[----:B------:R-:W-:-:S07]  /*23cc0*/  FMUL.FTZ R4, R4, 0.5 ;  /* 0x3f00000004047820 */ /* 0x000fce0000410000 */
.L_x_10664:
[----:B------:R-:W-:Y:S05]  /*23cd0*/  BSYNC B1 ;  /* 0x0000000000017941 */ /* 0x000fea0003800000 */
.L_x_10662:
        /* <DEDUP_REMOVED lines=11> */
.L_x_10666:
[----:B------:R-:W-:-:S04]  /*23d90*/  FADD.FTZ R7, R6, -R7 ;  /* 0x8000000706077221 */ /* 0x000fc80000010000 */
[----:B------:R-:W-:-:S07]  /*23da0*/  FMUL.FTZ R7, R7, 0.5 ;  /* 0x3f00000007077820 */ /* 0x000fce0000410000 */
.L_x_10667:
[----:B------:R-:W-:Y:S05]  /*23db0*/  BSYNC B1 ;  /* 0x0000000000017941 */ /* 0x000fea0003800000 */
.L_x_10665:
        /* <DEDUP_REMOVED lines=35> */
.L_x_10660:
[----:B------:R0:W1:Y:S02]  /*23ff0*/  MUFU.SQRT R27, R26 ;  /* 0x0000001a001b7308 */ /* 0x0000640000002000 */
.L_x_10659:
[----:B------:R-:W-:Y:S05]  /*24000*/  BSYNC B0 ;  /* 0x0000000000007941 */ /* 0x000fea0003800000 */
.L_x_10658:
        /* <DEDUP_REMOVED lines=24> */
.L_x_10674:
[----:B------:R-:W-:-:S04]  /*24190*/  FADD.FTZ R0, -R0, R5 ;  /* 0x0000000500007221 */ /* 0x000fc80000010100 */
[----:B------:R-:W-:-:S07]  /*241a0*/  FMUL.FTZ R0, R0, 0.5 ;  /* 0x3f00000000007820 */ /* 0x000fce0000410000 */
.L_x_10675:
[----:B------:R-:W-:Y:S05]  /*241b0*/  BSYNC B1 ;  /* 0x0000000000017941 */ /* 0x000fea0003800000 */
.L_x_10673:
        /* <DEDUP_REMOVED lines=10> */
.L_x_10677:
[----:B------:R-:W-:-:S04]  /*24260*/  FADD.FTZ R3, -R3, R6 ;  /* 0x0000000603037221 */ /* 0x000fc80000010100 */
[----:B------:R-:W-:-:S07]  /*24270*/  FMUL.FTZ R3, R3, 0.5 ;  /* 0x3f00000003037820 */ /* 0x000fce0000410000 */
.L_x_10678:
[----:B------:R-:W-:Y:S05]  /*24280*/  BSYNC B1 ;  /* 0x0000000000017941 */ /* 0x000fea0003800000 */
.L_x_10676:
[----:B------:R-:W-:Y:S01]  /*24290*/  FADD.FTZ R0, R3, R0 ;  /* 0x0000000003007221 */ /* 0x000fe20000010000 */
[----:B------:R-:W-:Y:S01]  /*242a0*/  FADD.FTZ R33, R32, R33 ;  /* 0x0000002120217221 */ /* 0x000fe20000010000 */
[----:B------:R-:W-:-:S03]  /*242b0*/  PLOP3.LUT P0, PT, PT, PT, PT, 0x80, 0x0 ;  /* 0x000000000000781c */ /* 0x000fc60003f0f070 */
[----:B------:R-:W-:-:S06]  /*242c0*/  FMUL.FTZ R33, R33, R0 ;  /* 0x0000000021217220 */ /* 0x000fcc0000410000 */
[----:B------:R-:W2:Y:S01]  /*242d0*/  MUFU.SQRT R33, R33 ;  /* 0x0000002100217308 */ /* 0x000ea20000002000 */
[----:B------:R-:W-:Y:S05]  /*242e0*/  BRA `(.L_x_10670) ;  /* 0x0000000000687947 */ /* 0x000fea0003800000 */
.L_x_10672:
        /* <DEDUP_REMOVED lines=15> */
.L_x_10671:
        /* <DEDUP_REMOVED lines=8> */
.L_x_10669:
[----:B------:R-:W-:Y:S01]  /*24460*/  PLOP3.LUT P0, PT, PT, PT, PT, 0x80, 0x0 ;  /* 0x000000000000781c */ /* 0x000fe20003f0f070 */
[----:B------:R-:W-:Y:S01]  /*24470*/  FMUL.FTZ R33, R33, 16777216 ;  /* 0x4b80000021217820 */ /* 0x000fe20000410000 */
[----:B------:R-:W-:-:S11]  /*24480*/  FMUL.FTZ R32, R32, 16777216 ;  /* 0x4b80000020207820 */ /* 0x000fd60000410000 */
.L_x_10670:
[----:B------:R-:W-:Y:S05]  /*24490*/  BSYNC B0 ;  /* 0x0000000000007941 */ /* 0x000fea0003800000 */
.L_x_10668:
        /* <DEDUP_REMOVED lines=33> */
.L_x_10681:
        /* <DEDUP_REMOVED lines=28> */
.L_x_10680:
        /* <DEDUP_REMOVED lines=20> */
.L_x_10685:
[----:B------:R-:W-:Y:S05]  /*249b0*/  BSYNC B4 ;  /* 0x0000000000047941 */ /* 0x000fea0003800000 */
.L_x_10684:
        /* <DEDUP_REMOVED lines=18> */
.L_x_10687:
[----:B------:R-:W-:Y:S02]  /*24ae0*/  ISETP.GE.AND P0, PT, R32, RZ, PT ;  /* 0x000000ff2000720c */ /* 0x000fe40003f06270 */
[----:B------:R-:W-:-:S11]  /*24af0*/  MOV R3, 0x3fd774eb ;  /* 0x3fd774eb00037802 */ /* 0x000fd60000000f00 */
[----:B------:R-:W-:-:S04]  /*24b00*/  @P0 FFMA.FTZ R0, R3, 0.93318945169448852539, -R0 ;  /* 0x3f6ee58103000823 */ /* 0x000fc80000010800 */
[----:B------:R-:W-:-:S07]  /*24b10*/  @!P0 FFMA.FTZ R0, R3, 0.93318945169448852539, R0 ;  /* 0x3f6ee58103008823 */ /* 0x000fce0000010000 */
.L_x_10688:
[----:B------:R-:W-:Y:S05]  /*24b20*/  BSYNC B0 ;  /* 0x0000000000007941 */ /* 0x000fea0003800000 */
.L_x_10686:
        /* <DEDUP_REMOVED lines=11> */
.L_x_10683:
        /* <DEDUP_REMOVED lines=17> */
.L_x_10690:
[----:B------:R-:W-:Y:S05]  /*24cf0*/  BSYNC B4 ;  /* 0x0000000000047941 */ /* 0x000fea0003800000 */
.L_x_10689:
        /* <DEDUP_REMOVED lines=18> */
.L_x_10692:
[----:B------:R-:W-:Y:S02]  /*24e20*/  ISETP.GE.AND P0, PT, R32, RZ, PT ;  /* 0x000000ff2000720c */ /* 0x000fe40003f06270 */
[----:B------:R-:W-:-:S11]  /*24e30*/  MOV R3, 0x3fd774eb ;  /* 0x3fd774eb00037802 */ /* 0x000fd60000000f00 */
[----:B------:R-:W-:-:S04]  /*24e40*/  @P0 FFMA.FTZ R0, R3, 0.93318945169448852539, -R0 ;  /* 0x3f6ee58103000823 */ /* 0x000fc80000010800 */
[----:B------:R-:W-:-:S07]  /*24e50*/  @!P0 FFMA.FTZ R0, R3, 0.93318945169448852539, R0 ;  /* 0x3f6ee58103008823 */ /* 0x000fce0000010000 */
.L_x_10693:
[----:B------:R-:W-:Y:S05]  /*24e60*/  BSYNC B0 ;  /* 0x0000000000007941 */ /* 0x000fea0003800000 */
.L_x_10691:
        /* <DEDUP_REMOVED lines=10> */
.L_x_10682:
[----:B------:R-:W-:Y:S05]  /*24f10*/  BSYNC B3 ;  /* 0x0000000000037941 */ /* 0x000fea0003800000 */
.L_x_10679:
[----:B------:R-:W-:-:S13]  /*24f20*/  ISETP.NE.AND P0, PT, R24, RZ, PT ;  /* 0x000000ff1800720c */ /* 0x000fda0003f05270 */
[----:B-1----:R-:W-:Y:S01]  /*24f30*/  @!P0 FADD.FTZ R27, -R27, -RZ ;  /* 0x800000ff1b1b8221 */ /* 0x002fe20000010100 */
[----:B------:R-:W-:Y:S06]  /*24f40*/  BRA `(.L_x_10653) ;  /* 0x0000000c006c7947 */ /* 0x000fec0003800000 */
.L_x_10657:
[----:B------:R-:W-:Y:S01]  /*24f50*/  FADD.FTZ R8, -R8, 6.1232342629258392722e-17 ;  /* 0x248d313208087421 */ /* 0x000fe20000010100 */
[----:B------:R-:W-:-:S03]  /*24f60*/  FADD.FTZ R27, -R9, -RZ ;  /* 0x800000ff091b7221 */ /* 0x000fc60000010100 */
[----:B------:R-:W-:Y:S01]  /*24f70*/  FADD.FTZ R26, R8, 1.5707963705062866211 ;  /* 0x3fc90fdb081a7421 */ /* 0x000fe20000010000 */
[----:B------:R-:W-:Y:S06]  /*24f80*/  BRA `(.L_x_10653) ;  /* 0x0000000c005c7947 */ /* 0x000fec0003800000 */
.L_x_10656:
[----:B------:R-:W-:Y:S01]  /*24f90*/  FADD.FTZ R27, -R9, -RZ ;  /* 0x800000ff091b7221 */ /* 0x000fe20000010100 */
[----:B------:R-:W-:Y:S01]  /*24fa0*/  MOV R26, RZ ;  /* 0x000000ff001a7202 */ /* 0x000fe20000000f00 */
[----:B------:R-:W-:Y:S06]  /*24fb0*/  BRA `(.L_x_10653) ;  /* 0x0000000c00507947 */ /* 0x000fec0003800000 */
.L_x_10655:
        /* <DEDUP_REMOVED lines=24> */
.L_x_10698:
[----:B------:R-:W-:Y:S05]  /*25140*/  BSYNC B4 ;  /* 0x0000000000047941 */ /* 0x000fea0003800000 */
.L_x_10697:
        /* <DEDUP_REMOVED lines=18> */
.L_x_10700:
[----:B------:R-:W-:Y:S02]  /*25270*/  ISETP.GE.AND P0, PT, R8, RZ, PT ;  /* 0x000000ff0800720c */ /* 0x000fe40003f06270 */
[----:B------:R-:W-:-:S11]  /*25280*/  MOV R3, 0x3fd774eb ;  /* 0x3fd774eb00037802 */ /* 0x000fd60000000f00 */
[----:B------:R-:W-:-:S04]  /*25290*/  @P0 FFMA.FTZ R0, R3, 0.93318945169448852539, -R0 ;  /* 0x3f6ee58103000823 */ /* 0x000fc80000010800 */
[----:B------:R-:W-:-:S07]  /*252a0*/  @!P0 FFMA.FTZ R0, R3, 0.93318945169448852539, R0 ;  /* 0x3f6ee58103008823 */ /* 0x000fce0000010000 */
.L_x_10701:
[----:B------:R-:W-:Y:S05]  /*252b0*/  BSYNC B0 ;  /* 0x0000000000007941 */ /* 0x000fea0003800000 */
.L_x_10699:
        /* <DEDUP_REMOVED lines=13> */
.L_x_10696:
        /* <DEDUP_REMOVED lines=12> */
.L_x_10704:
[----:B------:R-:W-:Y:S05]  /*25450*/  BSYNC B4 ;  /* 0x0000000000047941 */ /* 0x000fea0003800000 */
.L_x_10703:
        /* <DEDUP_REMOVED lines=18> */
.L_x_10706:
[----:B------:R-:W-:Y:S02]  /*25580*/  ISETP.GE.AND P0, PT, R8, RZ, PT ;  /* 0x000000ff0800720c */ /* 0x000fe40003f06270 */
[----:B------:R-:W-:-:S11]  /*25590*/  MOV R3, 0x3fd774eb ;  /* 0x3fd774eb00037802 */ /* 0x000fd60000000f00 */
[----:B------:R-:W-:-:S04]  /*255a0*/  @P0 FFMA.FTZ R0, R3, 0.93318945169448852539, -R0 ;  /* 0x3f6ee58103000823 */ /* 0x000fc80000010800 */
[----:B------:R-:W-:-:S07]  /*255b0*/  @!P0 FFMA.FTZ R0, R3, 0.93318945169448852539, R0 ;  /* 0x3f6ee58103008823 */ /* 0x000fce0000010000 */
.L_x_10707:
[----:B------:R-:W-:Y:S05]  /*255c0*/  BSYNC B0 ;  /* 0x0000000000007941 */ /* 0x000fea0003800000 */
.L_x_10705:
        /* <DEDUP_REMOVED lines=27> */
.L_x_10695:
        /* <DEDUP_REMOVED lines=33> */
.L_x_10709:
[----:B------:R-:W-:Y:S05]  /*25990*/  BSYNC B4 ;  /* 0x0000000000047941 */ /* 0x000fea0003800000 */
.L_x_10708:
        /* <DEDUP_REMOVED lines=18> */
.L_x_10711:
[----:B------:R-:W-:Y:S02]  /*25ac0*/  ISETP.GE.AND P0, PT, R8, RZ, PT ;  /* 0x000000ff0800720c */ /* 0x000fe40003f06270 */
[----:B------:R-:W-:-:S11]  /*25ad0*/  MOV R3, 0x3fd774eb ;  /* 0x3fd774eb00037802 */ /* 0x000fd60000000f00 */
[----:B------:R-:W-:-:S04]  /*25ae0*/  @P0 FFMA.FTZ R0, R3, 0.93318945169448852539, -R0 ;  /* 0x3f6ee58103000823 */ /* 0x000fc80000010800 */
[----:B------:R-:W-:-:S07]  /*25af0*/  @!P0 FFMA.FTZ R0, R3, 0.93318945169448852539, R0 ;  /* 0x3f6ee58103008823 */ /* 0x000fce0000010000 */
.L_x_10712:
[----:B------:R-:W-:Y:S05]  /*25b00*/  BSYNC B0 ;  /* 0x0000000000007941 */ /* 0x000fea0003800000 */
.L_x_10710:
        /* <DEDUP_REMOVED lines=10> */
.L_x_10702:
[----:B------:R-:W-:Y:S05]  /*25bb0*/  BSYNC B3 ;  /* 0x0000000000037941 */ /* 0x000fea0003800000 */
.L_x_10694:
[----:B------:R-:W-:Y:S01]  /*25bc0*/  ISETP.NE.AND P0, PT, R24, RZ, PT ;  /* 0x000000ff1800720c */ /* 0x000fe20003f05270 */
[----:B------:R-:W-:Y:S01]  /*25bd0*/  FADD.FTZ R27, R33, 0.69314718246459960938 ;  /* 0x3f317218211b7421 */ /* 0x000fe20000010000 */
[----:B------:R-:W-:-:S11]  /*25be0*/  FADD.FTZ R26, |R0|, -RZ ;  /* 0x800000ff001a7221 */ /* 0x000fd60000010200 */
[----:B------:R-:W-:Y:S01]  /*25bf0*/  @!P0 FADD.FTZ R27, -R27, -RZ ;  /* 0x800000ff1b1b8221 */ /* 0x000fe20000010100 */
[----:B------:R-:W-:Y:S06]  /*25c00*/  BRA `(.L_x_10653) ;  /* 0x00000000003c7947 */ /* 0x000fec0003800000 */
.L_x_10654:
        /* <DEDUP_REMOVED lines=15> */
.L_x_10653:
[----:B------:R-:W-:Y:S05]  /*25d00*/  BSYNC B2 ;  /* 0x0000000000027941 */ /* 0x000fea0003800000 */
.L_x_10652:
        /* <DEDUP_REMOVED lines=113> */
.L_x_10722:
        /* <DEDUP_REMOVED lines=10> */
.L_x_10724:
[----:B------:R-:W-:-:S04]  /*264c0*/  FADD.FTZ R4, -R0, R5 ;  /* 0x0000000500047221 */ /* 0x000fc80000010100 */
[----:B------:R-:W-:-:S07]  /*264d0*/  FMUL.FTZ R4, R4, 0.5 ;  /* 0x3f00000004047820 */ /* 0x000fce0000410000 */
.L_x_10725:
[----:B------:R-:W-:Y:S05]  /*264e0*/  BSYNC B1 ;  /* 0x0000000000017941 */ /* 0x000fea0003800000 */
.L_x_10723:
        /* <DEDUP_REMOVED lines=11> */
.L_x_10727:
[----:B------:R-:W-:-:S04]  /*265a0*/  FADD.FTZ R7, R6, -R7 ;  /* 0x8000000706077221 */ /* 0x000fc80000010000 */
[----:B------:R-:W-:-:S07]  /*265b0*/  FMUL.FTZ R7, R7, 0.5 ;  /* 0x3f00000007077820 */ /* 0x000fce0000410000 */
.L_x_10728:
[----:B------:R-:W-:Y:S05]  /*265c0*/  BSYNC B1 ;  /* 0x0000000000017941 */ /* 0x000fea0003800000 */
.L_x_10726:
        /* <DEDUP_REMOVED lines=35> */
.L_x_10721:
[----:B------:R0:W1:Y:S02]  /*26800*/  MUFU.SQRT R25, R9 ;  /* 0x0000000900197308 */ /* 0x0000640000002000 */
.L_x_10720:
[----:B------:R-:W-:Y:S05]  /*26810*/  BSYNC B0 ;  /* 0x0000000000007941 */ /* 0x000fea0003800000 */
.L_x_10719:
        /* <DEDUP_REMOVED lines=24> */
.L_x_10735:
[----:B------:R-:W-:-:S04]  /*269a0*/  FADD.FTZ R0, -R0, R5 ;  /* 0x0000000500007221 */ /* 0x000fc80000010100 */
[----:B------:R-:W-:-:S07]  /*269b0*/  FMUL.FTZ R0, R0, 0.5 ;  /* 0x3f00000000007820 */ /* 0x000fce0000410000 */
.L_x_10736:
[----:B------:R-:W-:Y:S05]  /*269c0*/  BSYNC B1 ;  /* 0x0000000000017941 */ /* 0x000fea0003800000 */
.L_x_10734:
        /* <DEDUP_REMOVED lines=10> */
.L_x_10738:
[----:B------:R-:W-:-:S04]  /*26a70*/  FADD.FTZ R3, -R3, R6 ;  /* 0x0000000603037221 */ /* 0x000fc80000010100 */
[----:B------:R-:W-:-:S07]  /*26a80*/  FMUL.FTZ R3, R3, 0.5 ;  /* 0x3f00000003037820 */ /* 0x000fce0000410000 */
.L_x_10739:
[----:B------:R-:W-:Y:S05]  /*26a90*/  BSYNC B1 ;  /* 0x0000000000017941 */ /* 0x000fea0003800000 */
.L_x_10737:
[----:B------:R-:W-:Y:S01]  /*26aa0*/  FADD.FTZ R0, R3, R0 ;  /* 0x0000000003007221 */ /* 0x000fe20000010000 */
[----:B------:R-:W-:Y:S01]  /*26ab0*/  FADD.FTZ R33, R24, R33 ;  /* 0x0000002118217221 */ /* 0x000fe20000010000 */
[----:B------:R-:W-:-:S03]  /*26ac0*/  PLOP3.LUT P0, PT, PT, PT, PT, 0x80, 0x0 ;  /* 0x000000000000781c */ /* 0x000fc60003f0f070 */
[----:B------:R-:W-:-:S06]  /*26ad0*/  FMUL.FTZ R33, R33, R0 ;  /* 0x0000000021217220 */ /* 0x000fcc0000410000 */
[----:B------:R-:W2:Y:S01]  /*26ae0*/  MUFU.SQRT R33, R33 ;  /* 0x0000002100217308 */ /* 0x000ea20000002000 */
[----:B------:R-:W-:Y:S05]  /*26af0*/  BRA `(.L_x_10731) ;  /* 0x0000000000687947 */ /* 0x000fea0003800000 */
.L_x_10733:
        /* <DEDUP_REMOVED lines=15> */
.L_x_10732:
        /* <DEDUP_REMOVED lines=8> */
.L_x_10730:
[----:B------:R-:W-:Y:S01]  /*26c70*/  PLOP3.LUT P0, PT, PT, PT, PT, 0x80, 0x0 ;  /* 0x000000000000781c */ /* 0x000fe20003f0f070 */
[----:B------:R-:W-:Y:S01]  /*26c80*/  FMUL.FTZ R33, R33, 16777216 ;  /* 0x4b80000021217820 */ /* 0x000fe20000410000 */
[----:B------:R-:W-:-:S11]  /*26c90*/  FMUL.FTZ R24, R24, 16777216 ;  /* 0x4b80000018187820 */ /* 0x000fd60000410000 */
.L_x_10731:
[----:B------:R-:W-:Y:S05]  /*26ca0*/  BSYNC B0 ;  /* 0x0000000000007941 */ /* 0x000fea0003800000 */
.L_x_10729:
        /* <DEDUP_REMOVED lines=33> */
.L_x_10742:
        /* <DEDUP_REMOVED lines=28> */
.L_x_10741:
        /* <DEDUP_REMOVED lines=20> */
.L_x_10746:
[----:B------:R-:W-:Y:S05]  /*271c0*/  BSYNC B4 ;  /* 0x0000000000047941 */ /* 0x000fea0003800000 */
.L_x_10745:
        /* <DEDUP_REMOVED lines=18> */
.L_x_10748:
[----:B------:R-:W-:Y:S02]  /*272f0*/  ISETP.GE.AND P0, PT, R24, RZ, PT ;  /* 0x000000ff1800720c */ /* 0x000fe40003f06270 */
[----:B------:R-:W-:-:S11]  /*27300*/  MOV R3, 0x3fd774eb ;  /* 0x3fd774eb00037802 */ /* 0x000fd60000000f00 */
[----:B------:R-:W-:-:S04]  /*27310*/  @P0 FFMA.FTZ R0, R3, 0.93318945169448852539, -R0 ;  /* 0x3f6ee58103000823 */ /* 0x000fc80000010800 */
[----:B------:R-:W-:-:S07]  /*27320*/  @!P0 FFMA.FTZ R0, R3, 0.93318945169448852539, R0 ;  /* 0x3f6ee58103008823 */ /* 0x000fce0000010000 */
.L_x_10749:
[----:B------:R-:W-:Y:S05]  /*27330*/  BSYNC B0 ;  /* 0x0000000000007941 */ /* 0x000fea0003800000 */
.L_x_10747:
        /* <DEDUP_REMOVED lines=11> */
.L_x_10744:
        /* <DEDUP_REMOVED lines=17> */
.L_x_10751:
[----:B------:R-:W-:Y:S05]  /*27500*/  BSYNC B4 ;  /* 0x0000000000047941 */ /* 0x000fea0003800000 */
.L_x_10750:
        /* <DEDUP_REMOVED lines=18> */
.L_x_10753:
[----:B------:R-:W-:Y:S02]  /*27630*/  ISETP.GE.AND P0, PT, R24, RZ, PT ;  /* 0x000000ff1800720c */ /* 0x000fe40003f06270 */
[----:B------:R-:W-:-:S11]  /*27640*/  MOV R3, 0x3fd774eb ;  /* 0x3fd774eb00037802 */ /* 0x000fd60000000f00 */
[----:B------:R-:W-:-:S04]  /*27650*/  @P0 FFMA.FTZ R0, R3, 0.93318945169448852539, -R0 ;  /* 0x3f6ee58103000823 */ /* 0x000fc80000010800 */
[----:B------:R-:W-:-:S07]  /*27660*/  @!P0 FFMA.FTZ R0, R3, 0.93318945169448852539, R0 ;  /* 0x3f6ee58103008823 */ /* 0x000fce0000010000 */
.L_x_10754:
[----:B------:R-:W-:Y:S05]  /*27670*/  BSYNC B0 ;  /* 0x0000000000007941 */ /* 0x000fea0003800000 */
.L_x_10752:
        /* <DEDUP_REMOVED lines=10> */
.L_x_10743:
[----:B------:R-:W-:Y:S05]  /*27720*/  BSYNC B3 ;  /* 0x0000000000037941 */ /* 0x000fea0003800000 */
.L_x_10740:
[----:B------:R-:W-:-:S13]  /*27730*/  ISETP.NE.AND P0, PT, R8, RZ, PT ;  /* 0x000000ff0800720c */ /* 0x000fda0003f05270 */
[----:B-1----:R-:W-:Y:S01]  /*27740*/  @!P0 FADD.FTZ R25, -R25, -RZ ;  /* 0x800000ff19198221 */ /* 0x002fe20000010100 */
[----:B------:R-:W-:Y:S06]  /*27750*/  BRA `(.L_x_10714) ;  /* 0x0000000c006c7947 */ /* 0x000fec0003800000 */
.L_x_10718:
[----:B------:R-:W-:Y:S01]  /*27760*/  FADD.FTZ R10, -R10, 6.1232342629258392722e-17 ;  /* 0x248d31320a0a7421 */ /* 0x000fe20000010100 */
[----:B------:R-:W-:-:S03]  /*27770*/  FADD.FTZ R25, -R11, -RZ ;  /* 0x800000ff0b197221 */ /* 0x000fc60000010100 */
[----:B------:R-:W-:Y:S01]  /*27780*/  FADD.FTZ R24, R10, 1.5707963705062866211 ;  /* 0x3fc90fdb0a187421 */ /* 0x000fe20000010000 */
[----:B------:R-:W-:Y:S06]  /*27790*/  BRA `(.L_x_10714) ;  /* 0x0000000c005c7947 */ /* 0x000fec0003800000 */
.L_x_10717:
[----:B------:R-:W-:Y:S01]  /*277a0*/  FADD.FTZ R25, -R11, -RZ ;  /* 0x800000ff0b197221 */ /* 0x000fe20000010100 */
[----:B------:R-:W-:Y:S01]  /*277b0*/  MOV R24, RZ ;  /* 0x000000ff00187202 */ /* 0x000fe20000000f00 */
[----:B------:R-:W-:Y:S06]  /*277c0*/  BRA `(.L_x_10714) ;  /* 0x0000000c00507947 */ /* 0x000fec0003800000 */
.L_x_10716:
        /* <DEDUP_REMOVED lines=23> */
[----:B--2-4-:R-:W-:Y:S05]  /*27940*/  CALL.REL.NOINC `($__internal_12_$__cuda_sm3x_div_rn_ftz_f32_slowpath) ;  /* 0x0000000c00e87944 */ /* 0x014fea0003c00000 */
.L_x_10759:
[----:B------:R-:W-:Y:S05]  /*27950*/  BSYNC B4 ;  /* 0x0000000000047941 */ /* 0x000fea0003800000 */
.L_x_10758:
        /* <DEDUP_REMOVED lines=18> */
.L_x_10761:
[----:B------:R-:W-:Y:S02]  /*27a80*/  ISETP.GE.AND P0, PT, R10, RZ, PT ;  /* 0x000000ff0a00720c */ /* 0x000fe40003f06270 */
[----:B------:R-:W-:-:S11]  /*27a90*/  MOV R3, 0x3fd774eb ;  /* 0x3fd774eb00037802 */ /* 0x000fd60000000f00 */
[----:B------:R-:W-:-:S04]  /*27aa0*/  @P0 FFMA.FTZ R0, R3, 0.93318945169448852539, -R0 ;  /* 0x3f6ee58103000823 */ /* 0x000fc80000010800 */
[----:B------:R-:W-:-:S07]  /*27ab0*/  @!P0 FFMA.FTZ R0, R3, 0.93318945169448852539, R0 ;  /* 0x3f6ee58103008823 */ /* 0x000fce0000010000 */
.L_x_10762:
[----:B------:R-:W-:Y:S05]  /*27ac0*/  BSYNC B0 ;  /* 0x0000000000007941 */ /* 0x000fea0003800000 */
.L_x_10760:
        /* <DEDUP_REMOVED lines=13> */
.L_x_10757:
        /* <DEDUP_REMOVED lines=12> */
.L_x_10765:
[----:B------:R-:W-:Y:S05]  /*27c60*/  BSYNC B4 ;  /* 0x0000000000047941 */ /* 0x000fea0003800000 */
.L_x_10764:
        /* <DEDUP_REMOVED lines=18> */
.L_x_10767:
[----:B------:R-:W-:Y:S02]  /*27d90*/  ISETP.GE.AND P0, PT, R10, RZ, PT ;  /* 0x000000ff0a00720c */ /* 0x000fe40003f06270 */
[----:B------:R-:W-:-:S11]  /*27da0*/  MOV R3, 0x3fd774eb ;  /* 0x3fd774eb00037802 */ /* 0x000fd60000000f00 */
[----:B------:R-:W-:-:S04]  /*27db0*/  @P0 FFMA.FTZ R0, R3, 0.93318945169448852539, -R0 ;  /* 0x3f6ee58103000823 */ /* 0x000fc80000010800 */
[----:B------:R-:W-:-:S07]  /*27dc0*/  @!P0 FFMA.FTZ R0, R3, 0.93318945169448852539, R0 ;  /* 0x3f6ee58103008823 */ /* 0x000fce0000010000 */
.L_x_10768:
[----:B------:R-:W-:Y:S05]  /*27dd0*/  BSYNC B0 ;  /* 0x0000000000007941 */ /* 0x000fea0003800000 */
.L_x_10766:
        /* <DEDUP_REMOVED lines=27> */
.L_x_10756:
        /* <DEDUP_REMOVED lines=32> */
[----:B--2-4-:R-:W-:Y:S05]  /*28190*/  CALL.REL.NOINC `($__internal_12_$__cuda_sm3x_div_rn_ftz_f32_slowpath) ;  /* 0x0000000400d47944 */ /* 0x014fea0003c00000 */
.L_x_10770:
[----:B------:R-:W-:Y:S05]  /*281a0*/  BSYNC B4 ;  /* 0x0000000000047941 */ /* 0x000fea0003800000 */
.L_x_10769:
        /* <DEDUP_REMOVED lines=18> */
.L_x_10772:
[----:B------:R-:W-:Y:S02]  /*282d0*/  ISETP.GE.AND P0, PT, R10, RZ, PT ;  /* 0x000000ff0a00720c */ /* 0x000fe40003f06270 */
[----:B------:R-:W-:-:S11]  /*282e0*/  MOV R3, 0x3fd774eb ;  /* 0x3fd774eb00037802 */ /* 0x000fd60000000f00 */
[----:B------:R-:W-:-:S04]  /*282f0*/  @P0 FFMA.FTZ R0, R3, 0.93318945169448852539, -R0 ;  /* 0x3f6ee58103000823 */ /* 0x000fc80000010800 */
[----:B------:R-:W-:-:S07]  /*28300*/  @!P0 FFMA.FTZ R0, R3, 0.93318945169448852539, R0 ;  /* 0x3f6ee58103008823 */ /* 0x000fce0000010000 */
.L_x_10773:
[----:B------:R-:W-:Y:S05]  /*28310*/  BSYNC B0 ;  /* 0x0000000000007941 */ /* 0x000fea0003800000 */
.L_x_10771:
        /* <DEDUP_REMOVED lines=10> */
.L_x_10763:
[----:B------:R-:W-:Y:S05]  /*283c0*/  BSYNC B3 ;  /* 0x0000000000037941 */ /* 0x000fea0003800000 */
.L_x_10755:
[----:B------:R-:W-:Y:S01]  /*283d0*/  ISETP.NE.AND P0, PT, R8, RZ, PT ;  /* 0x000000ff0800720c */ /* 0x000fe20003f05270 */
[----:B------:R-:W-:Y:S01]  /*283e0*/  FADD.FTZ R25, R32, 0.69314718246459960938 ;  /* 0x3f31721820197421 */ /* 0x000fe20000010000 */
[----:B------:R-:W-:-:S11]  /*283f0*/  FADD.FTZ R24, |R0|, -RZ ;  /* 0x800000ff00187221 */ /* 0x000fd60000010200 */
[----:B------:R-:W-:Y:S01]  /*28400*/  @!P0 FADD.FTZ R25, -R25, -RZ ;  /* 0x800000ff19198221 */ /* 0x000fe20000010100 */
[----:B------:R-:W-:Y:S06]  /*28410*/  BRA `(.L_x_10714) ;  /* 0x00000000003c7947 */ /* 0x000fec0003800000 */
.L_x_10715:
        /* <DEDUP_REMOVED lines=15> */
.L_x_10714:
[----:B------:R-:W-:Y:S05]  /*28510*/  BSYNC B2 ;  /* 0x0000000000027941 */ /* 0x000fea0003800000 */
.L_x_10713:
        /* <DEDUP_REMOVED lines=23> */
.L_x_10776:
[----:B------:R-:W-:-:S13]  /*28690*/  ISETP.GE.AND P0, PT, R0, R31, PT ;  /* 0x0000001f0000720c */ /* 0x000fda0003f06270 */
[----:B------:R-:W-:Y:S05]  /*286a0*/  @P0 BRA `(.L_x_10778) ;  /* 0x0000000000300947 */ /* 0x000fea0003800000 */
[----:B-1----:R-:W1:Y:S01]  /*286b0*/  LDC.64 R4, c[0x0][0x218] ;  /* 0x00008600ff047b82 */ /* 0x002e620000000a00 */
[----:B------:R-:W-:Y:S02]  /*286c0*/  IADD3 R3, R2, R0, RZ ;  /* 0x0000000002037210 */ /* 0x000fe40007ffe0ff */
[----:B------:R-:W-:-:S03]  /*286d0*/  IADD3 R0, R0, 0x80, RZ ;  /* 0x0000008000007810 */ /* 0x000fc60007ffe0ff */
[----:B-1----:R-:W-:-:S05]  /*286e0*/  IMAD.WIDE.U32 R4, R3, 0x8, R4 ;  /* 0x0000000803047825 */ /* 0x002fca00078e0004 */
[----:B------:R3:W-:Y:S02]  /*286f0*/  STG.E.64 desc[UR4][R4.64], R18 ;  /* 0x0000001204007986 */ /* 0x0007e4000c101b04 */
.L_x_10777:
[----:B------:R-:W-:-:S13]  /*28700*/  ISETP.GE.AND P0, PT, R0, R31, PT ;  /* 0x0000001f0000720c */ /* 0x000fda0003f06270 */
[----:B------:R-:W-:Y:S05]  /*28710*/  @P0 BRA `(.L_x_10779) ;  /* 0x0000000000340947 */ /* 0x000fea0003800000 */
[----:B-1-3--:R-:W1:Y:S01]  /*28720*/  LDC.64 R4, c[0x0][0x218] ;  /* 0x00008600ff047b82 */ /* 0x00ae620000000a00 */
[----:B------:R-:W-:Y:S02]  /*28730*/  IADD3 R3, R2, R0, RZ ;  /* 0x0000000002037210 */ /* 0x000fe40007ffe0ff */
[----:B------:R-:W-:-:S03]  /*28740*/  IADD3 R0, R0, 0x80, RZ ;  /* 0x0000008000007810 */ /* 0x000fc60007ffe0ff */
[----:B-1----:R-:W-:-:S05]  /*28750*/  IMAD.WIDE.U32 R4, R3, 0x8, R4 ;  /* 0x0000000803047825 */ /* 0x002fca00078e0004 */
[----:B------:R3:W-:Y:S02]  /*28760*/  STG.E.64 desc[UR4][R4.64], R20 ;  /* 0x0000001404007986 */ /* 0x0007e4000c101b04 */
.L_x_10778:
        /* <DEDUP_REMOVED lines=8> */
.L_x_10779:
[----:B------:R-:W-:Y:S05]  /*287f0*/  BSYNC B1 ;  /* 0x0000000000017941 */ /* 0x000fea0003800000 */
.L_x_10775:
[----:B------:R-:W-:-:S13]  /*28800*/  ISETP.GE.AND P0, PT, R0, R31, PT ;  /* 0x0000001f0000720c */ /* 0x000fda0003f06270 */
[----:B-1-3--:R-:W1:Y:S01]  /*28810*/  @!P0 LDC.64 R4, c[0x0][0x218] ;  /* 0x00008600ff048b82 */ /* 0x00ae620000000a00 */
[----:B------:R-:W-:Y:S02]  /*28820*/  @!P0 IADD3 R3, R2, R0, RZ ;  /* 0x0000000002038210 */ /* 0x000fe40007ffe0ff */
[----:B------:R-:W-:-:S03]  /*28830*/  @!P0 IADD3 R0, R0, 0x80, RZ ;  /* 0x0000008000008810 */ /* 0x000fc60007ffe0ff */
[----:B-1----:R-:W-:-:S05]  /*28840*/  @!P0 IMAD.WIDE.U32 R4, R3, 0x8, R4 ;  /* 0x0000000803048825 */ /* 0x002fca00078e0004 */
[----:B------:R1:W-:Y:S02]  /*28850*/  @!P0 STG.E.64 desc[UR4][R4.64], R26 ;  /* 0x0000001a04008986 */ /* 0x0003e4000c101b04 */
.L_x_10780:
[----:B------:R-:W-:Y:S05]  /*28860*/  BSYNC B0 ;  /* 0x0000000000007941 */ /* 0x000fea0003800000 */
.L_x_10774:
        /* <DEDUP_REMOVED lines=8> */
        .weak           $__internal_12_$__cuda_sm3x_div_rn_ftz_f32_slowpath
        .type           $__internal_12_$__cuda_sm3x_div_rn_ftz_f32_slowpath,@function
        .size           $__internal_12_$__cuda_sm3x_div_rn_ftz_f32_slowpath,(.L_x_20079 - $__internal_12_$__cuda_sm3x_div_rn_ftz_f32_slowpath)
$__internal_12_$__cuda_sm3x_div_rn_ftz_f32_slowpath:
        /* <DEDUP_REMOVED lines=32> */
.L_x_10783:
[----:B------:R-:W-:Y:S05]  /*28af0*/  BSYNC B1 ;  /* 0x0000000000017941 */ /* 0x000fea0003800000 */
.L_x_10782:
        /* <DEDUP_REMOVED lines=27> */
.L_x_10789:
[----:B------:R-:W-:-:S07]  /*28cb0*/  LEA R0, R3, R0, 0x17 ;  /* 0x0000000003007211 */ /* 0x000fce00078eb8ff */
.L_x_10790:
[----:B------:R-:W-:Y:S05]  /*28cc0*/  BSYNC B1 ;  /* 0x0000000000017941 */ /* 0x000fea0003800000 */
.L_x_10788:
[----:B------:R-:W-:Y:S05]  /*28cd0*/  BRA `(.L_x_10791) ;  /* 0x0000000000207947 */ /* 0x000fea0003800000 */
.L_x_10787:
[----:B------:R-:W-:-:S04]  /*28ce0*/  LOP3.LUT R29, R0, 0x80000000, R29, 0x48, !PT ;  /* 0x80000000001d7812 */ /* 0x000fc800078e481d */
[----:B------:R-:W-:Y:S01]  /*28cf0*/  LOP3.LUT R0, R29, 0x7f800000, RZ, 0xfc, !PT ;  /* 0x7f8000001d007812 */ /* 0x000fe200078efcff */
[----:B------:R-:W-:Y:S06]  /*28d00*/  BRA `(.L_x_10791) ;  /* 0x0000000000147947 */ /* 0x000fec0003800000 */
.L_x_10786:
[----:B------:R-:W-:Y:S01]  /*28d10*/  LOP3.LUT R0, R0, 0x80000000, R29, 0x48, !PT ;  /* 0x8000000000007812 */ /* 0x000fe200078e481d */
[----:B------:R-:W-:Y:S06]  /*28d20*/  BRA `(.L_x_10791) ;  /* 0x00000000000c7947 */ /* 0x000fec0003800000 */
.L_x_10785:
[----:B------:R-:W0:Y:S01]  /*28d30*/  MUFU.RSQ R0, -QNAN ;  /* 0xffc0000000007908 */ /* 0x000e220000001400 */
[----:B------:R-:W-:Y:S05]  /*28d40*/  BRA `(.L_x_10791) ;  /* 0x0000000000047947 */ /* 0x000fea0003800000 */
.L_x_10784:
[----:B------:R-:W-:-:S07]  /*28d50*/  FADD.FTZ R0, R29, R0 ;  /* 0x000000001d007221 */ /* 0x000fce0000010000 */
.L_x_10791:
[----:B------:R-:W-:Y:S05]  /*28d60*/  BSYNC B0 ;  /* 0x0000000000007941 */ /* 0x000fea0003800000 */
.L_x_10781:
[----:B------:R-:W-:Y:S01]  /*28d70*/  HFMA2.MMA R7, -RZ, RZ, 0, 0 ;  /* 0x00000000ff077435 */ /* 0x000fe200000001ff */
[----:B------:R-:W-:-:S05]  /*28d80*/  MOV R6, R4 ;  /* 0x0000000400067202 */ /* 0x000fca0000000f00 */
[----:B0-----:R-:W-:Y:S05]  /*28d90*/  RET.REL.NODEC R6 `(_ZN2at6native29vectorized_elementwise_kernelILi4EZZZNS0_16acos_kernel_cudaERNS_18TensorIteratorBaseEENKUlvE_clEvENKUlvE0_clEvEUlN3c107complexIfEEE_St5arrayIPcLm2EEEEviT0_T1_) ;  /* 0xfffffd7006987950 */ /* 0x001fea0003c3ffff */
.L_x_10792:
        /* <DEDUP_REMOVED lines=14> */
.L_x_20079:


//--------------------- .text._ZN2at6native29vectorized_elementwise_kernelILi8EZZZNS0_16acos_kernel_cudaERNS_18TensorIteratorBaseEENKUlvE_clEvENKUlvE0_clEvEUlN3c107complexIfEEE_St5arrayIPcLm2EEEEviT0_T1_ --------------------------
	.section	.text._ZN2at6native29vectorized_elementwise_kernelILi8EZZZNS0_16acos_kernel_cudaERNS_18TensorIteratorBaseEENKUlvE_clEvENKUlvE0_clEvEUlN3c107complexIfEEE_St5arrayIPcLm2EEEEviT0_T1_,"ax",@progbits
	.align	128
        .global         _ZN2at6native29vectorized_elementwise_kernelILi8EZZZNS0_16acos_kernel_cudaERNS_18TensorIteratorBaseEENKUlvE_clEvENKUlvE0_clEvEUlN3c107complexIfEEE_St5arrayIPcLm2EEEEviT0_T1_
        .type           _ZN2at6native29vectorized_elementwise_kernelILi8EZZZNS0_16acos_kernel_cudaERNS_18TensorIteratorBaseEENKUlvE_clEvENKUlvE0_clEvEUlN3c107complexIfEEE_St5arrayIPcLm2EEEEviT0_T1_,@function
        .size           _ZN2at6native29vectorized_elementwise_kernelILi8EZZZNS0_16acos_kernel_cudaERNS_18TensorIteratorBaseEENKUlvE_clEvENKUlvE0_clEvEUlN3c107complexIfEEE_St5arrayIPcLm2EEEEviT0_T1_,(.L_x_20080 - _ZN2at6native29vectorized_elementwise_kernelILi8EZZZNS0_16acos_kernel_cudaERNS_18TensorIteratorBaseEENKUlvE_clEvENKUlvE0_clEvEUlN3c107complexIfEEE_St5arrayIPcLm2EEEEviT0_T1_)
        .other          _ZN2at6native29vectorized_elementwise_kernelILi8EZZZNS0_16acos_kernel_cudaERNS_18TensorIteratorBaseEENKUlvE_clEvENKUlvE0_clEvEUlN3c107complexIfEEE_St5arrayIPcLm2EEEEviT0_T1_,@"STO_CUDA_ENTRY STV_DEFAULT"
_ZN2at6native29vectorized_elementwise_kernelILi8EZZZNS0_16acos_kernel_cudaERNS_18TensorIteratorBaseEENKUlvE_clEvENKUlvE0_clEvEUlN3c107complexIfEEE_St5arrayIPcLm2EEEEviT0_T1_:
.text._ZN2at6native29vectorized_elementwise_kernelILi8EZZZNS0_16acos_kernel_cudaERNS_18TensorIteratorBaseEENKUlvE_clEvENKUlvE0_clEvEUlN3c107complexIfEEE_St5arrayIPcLm2EEEEviT0_T1_:
        /* <DEDUP_REMOVED lines=124> */
.L_x_10802:
        /* <DEDUP_REMOVED lines=10> */
.L_x_10804:
[----:B------:R-:W-:-:S04]  /*0860*/  FADD.FTZ R6, -R0, R5 ;  /* 0x0000000500067221 */ /* 0x000fc80000010100 */
[----:B------:R-:W-:-:S07]  /*0870*/  FMUL.FTZ R6, R6, 0.5 ;  /* 0x3f00000006067820 */ /* 0x000fce0000410000 */
.L_x_10805:
[----:B------:R-:W-:Y:S05]  /*0880*/  BSYNC B1 ;  /* 0x0000000000017941 */ /* 0x000fea0003800000 */
.L_x_10803:
        /* <DEDUP_REMOVED lines=11> */
.L_x_10807:
[----:B------:R-:W-:-:S04]  /*0940*/  FADD.FTZ R7, R4, -R7 ;  /* 0x8000000704077221 */ /* 0x000fc80000010000 */
[----:B------:R-:W-:-:S07]  /*0950*/  FMUL.FTZ R7, R7, 0.5 ;  /* 0x3f00000007077820 */ /* 0x000fce0000410000 */
.L_x_10808:
[----:B------:R-:W-:Y:S05]  /*0960*/  BSYNC B1 ;  /* 0x0000000000017941 */ /* 0x000fea0003800000 */
.L_x_10806:
        /* <DEDUP_REMOVED lines=35> */
.L_x_10801:
[----:B------:R0:W1:Y:S02]  /*0ba0*/  MUFU.SQRT R14, R15 ;  /* 0x0000000f000e7308 */ /* 0x0000640000002000 */
.L_x_10800:
[----:B------:R-:W-:Y:S05]  /*0bb0*/  BSYNC B0 ;  /* 0x0000000000007941 */ /* 0x000fea0003800000 */
.L_x_10799:
        /* <DEDUP_REMOVED lines=24> */
.L_x_10815:
[----:B------:R-:W-:-:S04]  /*0d40*/  FADD.FTZ R0, -R0, R5 ;  /* 0x0000000500007221 */ /* 0x000fc80000010100 */
[----:B------:R-:W-:-:S07]  /*0d50*/  FMUL.FTZ R0, R0, 0.5 ;  /* 0x3f00000000007820 */ /* 0x000fce0000410000 */
.L_x_10816:
[----:B------:R-:W-:Y:S05]  /*0d60*/  BSYNC B1 ;  /* 0x0000000000017941 */ /* 0x000fea0003800000 */
.L_x_10814:
        /* <DEDUP_REMOVED lines=10> */
.L_x_10818:
[----:B------:R-:W-:-:S04]  /*0e10*/  FADD.FTZ R3, -R3, R4 ;  /* 0x0000000403037221 */ /* 0x000fc80000010100 */
[----:B------:R-:W-:-:S07]  /*0e20*/  FMUL.FTZ R3, R3, 0.5 ;  /* 0x3f00000003037820 */ /* 0x000fce0000410000 */
.L_x_10819:
[----:B------:R-:W-:Y:S05]  /*0e30*/  BSYNC B1 ;  /* 0x0000000000017941 */ /* 0x000fea0003800000 */
.L_x_10817:
[----:B------:R-:W-:Y:S01]  /*0e40*/  FADD.FTZ R0, R3, R0 ;  /* 0x0000000003007221 */ /* 0x000fe20000010000 */
[----:B------:R-:W-:Y:S01]  /*0e50*/  FADD.FTZ R33, R12, R33 ;  /* 0x000000210c217221 */ /* 0x000fe20000010000 */
[----:B------:R-:W-:-:S03]  /*0e60*/  PLOP3.LUT P0, PT, PT, PT, PT, 0x80, 0x0 ;  /* 0x000000000000781c */ /* 0x000fc60003f0f070 */
[----:B------:R-:W-:-:S06]  /*0e70*/  FMUL.FTZ R33, R33, R0 ;  /* 0x0000000021217220 */ /* 0x000fcc0000410000 */
[----:B------:R-:W2:Y:S01]  /*0e80*/  MUFU.SQRT R33, R33 ;  /* 0x0000002100217308 */ /* 0x000ea20000002000 */
[----:B------:R-:W-:Y:S05]  /*0e90*/  BRA `(.L_x_10811) ;  /* 0x0000000000687947 */ /* 0x000fea0003800000 */
.L_x_10813:
        /* <DEDUP_REMOVED lines=15> */
.L_x_10812:
        /* <DEDUP_REMOVED lines=8> */
.L_x_10810:
[----:B------:R-:W-:Y:S01]  /*1010*/  PLOP3.LUT P0, PT, PT, PT, PT, 0x80, 0x0 ;  /* 0x000000000000781c */ /* 0x000fe20003f0f070 */
[----:B------:R-:W-:Y:S01]  /*1020*/  FMUL.FTZ R33, R33, 16777216 ;  /* 0x4b80000021217820 */ /* 0x000fe20000410000 */
[----:B------:R-:W-:-:S11]  /*1030*/  FMUL.FTZ R12, R12, 16777216 ;  /* 0x4b8000000c0c7820 */ /* 0x000fd60000410000 */
.L_x_10811:
[----:B------:R-:W-:Y:S05]  /*1040*/  BSYNC B0 ;  /* 0x0000000000007941 */ /* 0x000fea0003800000 */
.L_x_10809:
        /* <DEDUP_REMOVED lines=33> */
.L_x_10822:
        /* <DEDUP_REMOVED lines=28> */
.L_x_10821:
        /* <DEDUP_REMOVED lines=19> */
[----:B01-3-5:R-:W-:Y:S05]  /*1550*/  CALL.REL.NOINC `($__internal_13_$__cuda_sm3x_div_rn_ftz_f32_slowpath) ;  /* 0x0000027000e47944 */ /* 0x02bfea0003c00000 */
.L_x_10826:
[----:B------:R-:W-:Y:S05]  /*1560*/  BSYNC B4 ;  /* 0x0000000000047941 */ /* 0x000fea0003800000 */
.L_x_10825:
        /* <DEDUP_REMOVED lines=18> */
.L_x_10828:
[----:B------:R-:W-:Y:S02]  /*1690*/  ISETP.GE.AND P0, PT, R12, RZ, PT ;  /* 0x000000ff0c00720c */ /* 0x000fe40003f06270 */
[----:B------:R-:W-:-:S11]  /*16a0*/  MOV R3, 0x3fd774eb ;  /* 0x3fd774eb00037802 */ /* 0x000fd60000000f00 */
[----:B------:R-:W-:-:S04]  /*16b0*/  @P0 FFMA.FTZ R0, R3, 0.93318945169448852539, -R0 ;  /* 0x3f6ee58103000823 */ /* 0x000fc80000010800 */
[----:B------:R-:W-:-:S07]  /*16c0*/  @!P0 FFMA.FTZ R0, R3, 0.93318945169448852539, R0 ;  /* 0x3f6ee58103008823 */ /* 0x000fce0000010000 */
.L_x_10829:
[----:B------:R-:W-:Y:S05]  /*16d0*/  BSYNC B0 ;  /* 0x0000000000007941 */ /* 0x000fea0003800000 */
.L_x_10827:
        /* <DEDUP_REMOVED lines=11> */
.L_x_10824:
        /* <DEDUP_REMOVED lines=17> */
.L_x_10831:
[----:B------:R-:W-:Y:S05]  /*18a0*/  BSYNC B4 ;  /* 0x0000000000047941 */ /* 0x000fea0003800000 */
.L_x_10830:
        /* <DEDUP_REMOVED lines=18> */
.L_x_10833:
[----:B------:R-:W-:Y:S02]  /*19d0*/  ISETP.GE.AND P0, PT, R12, RZ, PT ;  /* 0x000000ff0c00720c */ /* 0x000fe40003f06270 */
[----:B------:R-:W-:-:S11]  /*19e0*/  MOV R3, 0x3fd774eb ;  /* 0x3fd774eb00037802 */ /* 0x000fd60000000f00 */
[----:B------:R-:W-:-:S04]  /*19f0*/  @P0 FFMA.FTZ R0, R3, 0.93318945169448852539, -R0 ;  /* 0x3f6ee58103000823 */ /* 0x000fc80000010800 */
[----:B------:R-:W-:-:S07]  /*1a00*/  @!P0 FFMA.FTZ R0, R3, 0.93318945169448852539, R0 ;  /* 0x3f6ee58103008823 */ /* 0x000fce0000010000 */
.L_x_10834:
[----:B------:R-:W-:Y:S05]  /*1a10*/  BSYNC B0 ;  /* 0x0000000000007941 */ /* 0x000fea0003800000 */
.L_x_10832:
        /* <DEDUP_REMOVED lines=10> */
.L_x_10823:
[----:B------:R-:W-:Y:S05]  /*1ac0*/  BSYNC B3 ;  /* 0x0000000000037941 */ /* 0x000fea0003800000 */
.L_x_10820:
[----:B------:R-:W-:-:S13]  /*1ad0*/  ISETP.NE.AND P0, PT, R13, RZ, PT ;  /* 0x000000ff0d00720c */ /* 0x000fda0003f05270 */
[----:B-1----:R-:W-:-:S05]  /*1ae0*/  @!P0 FADD.FTZ R14, -R14, -RZ ;  /* 0x800000ff0e0e8221 */ /* 0x002fca0000010100 */
[----:B------:R-:W-:Y:S01]  /*1af0*/  MOV R13, R14 ;  /* 0x0000000e000d7202 */ /* 0x000fe20000000f00 */
[----:B------:R-:W-:Y:S06]  /*1b00*/  BRA `(.L_x_10835) ;  /* 0x0000000c006c7947 */ /* 0x000fec0003800000 */
.L_x_10798:
[----:B------:R-:W-:Y:S01]  /*1b10*/  FADD.FTZ R8, -R8, 6.1232342629258392722e-17 ;  /* 0x248d313208087421 */ /* 0x000fe20000010100 */
[----:B------:R-:W-:-:S03]  /*1b20*/  FADD.FTZ R13, -R9, -RZ ;  /* 0x800000ff090d7221 */ /* 0x000fc60000010100 */
[----:B------:R-:W-:Y:S01]  /*1b30*/  FADD.FTZ R12, R8, 1.5707963705062866211 ;  /* 0x3fc90fdb080c7421 */ /* 0x000fe20000010000 */
[----:B------:R-:W-:Y:S06]  /*1b40*/  BRA `(.L_x_10835) ;  /* 0x0000000c005c7947 */ /* 0x000fec0003800000 */
.L_x_10797:
[----:B------:R-:W-:Y:S01]  /*1b50*/  HFMA2.MMA R12, -RZ, RZ, 0, 0 ;  /* 0x00000000ff0c7435 */ /* 0x000fe200000001ff */
[----:B------:R-:W-:Y:S01]  /*1b60*/  FADD.FTZ R13, -R9, -RZ ;  /* 0x800000ff090d7221 */ /* 0x000fe20000010100 */
[----:B------:R-:W-:Y:S09]  /*1b70*/  BRA `(.L_x_10835) ;  /* 0x0000000c00507947 */ /* 0x000ff20003800000 */
.L_x_10796:
        /* <DEDUP_REMOVED lines=23> */
[----:B-----5:R-:W-:Y:S05]  /*1cf0*/  CALL.REL.NOINC `($__internal_13_$__cuda_sm3x_div_rn_ftz_f32_slowpath) ;  /* 0x0000026800fc7944 */ /* 0x020fea0003c00000 */
.L_x_10840:
[----:B------:R-:W-:Y:S05]  /*1d00*/  BSYNC B4 ;  /* 0x0000000000047941 */ /* 0x000fea0003800000 */
.L_x_10839:
        /* <DEDUP_REMOVED lines=18> */
.L_x_10842:
[----:B------:R-:W-:Y:S02]  /*1e30*/  ISETP.GE.AND P0, PT, R8, RZ, PT ;  /* 0x000000ff0800720c */ /* 0x000fe40003f06270 */
[----:B------:R-:W-:-:S11]  /*1e40*/  MOV R3, 0x3fd774eb ;  /* 0x3fd774eb00037802 */ /* 0x000fd60000000f00 */
[----:B------:R-:W-:-:S04]  /*1e50*/  @P0 FFMA.FTZ R0, R3, 0.93318945169448852539, -R0 ;  /* 0x3f6ee58103000823 */ /* 0x000fc80000010800 */
[----:B------:R-:W-:-:S07]  /*1e60*/  @!P0 FFMA.FTZ R0, R3, 0.93318945169448852539, R0 ;  /* 0x3f6ee58103008823 */ /* 0x000fce0000010000 */
.L_x_10843:
[----:B------:R-:W-:Y:S05]  /*1e70*/  BSYNC B0 ;  /* 0x0000000000007941 */ /* 0x000fea0003800000 */
.L_x_10841:
        /* <DEDUP_REMOVED lines=13> */
.L_x_10838:
        /* <DEDUP_REMOVED lines=11> */
[----:B-----5:R-:W-:Y:S05]  /*2000*/  CALL.REL.NOINC `($__internal_13_$__cuda_sm3x_div_rn_ftz_f32_slowpath) ;  /* 0x0000026800387944 */ /* 0x020fea0003c00000 */
.L_x_10846:
[----:B------:R-:W-:Y:S05]  /*2010*/  BSYNC B4 ;  /* 0x0000000000047941 */ /* 0x000fea0003800000 */
.L_x_10845:
        /* <DEDUP_REMOVED lines=18> */
.L_x_10848:
[----:B------:R-:W-:Y:S02]  /*2140*/  ISETP.GE.AND P0, PT, R8, RZ, PT ;  /* 0x000000ff0800720c */ /* 0x000fe40003f06270 */
[----:B------:R-:W-:-:S11]  /*2150*/  MOV R3, 0x3fd774eb ;  /* 0x3fd774eb00037802 */ /* 0x000fd60000000f00 */
[----:B------:R-:W-:-:S04]  /*2160*/  @P0 FFMA.FTZ R0, R3, 0.93318945169448852539, -R0 ;  /* 0x3f6ee58103000823 */ /* 0x000fc80000010800 */
[----:B------:R-:W-:-:S07]  /*2170*/  @!P0 FFMA.FTZ R0, R3, 0.93318945169448852539, R0 ;  /* 0x3f6ee58103008823 */ /* 0x000fce0000010000 */
.L_x_10849:
[----:B------:R-:W-:Y:S05]  /*2180*/  BSYNC B0 ;  /* 0x0000000000007941 */ /* 0x000fea0003800000 */
.L_x_10847:
        /* <DEDUP_REMOVED lines=27> */
.L_x_10837:
        /* <DEDUP_REMOVED lines=32> */
[----:B-----5:R-:W-:Y:S05]  /*2540*/  CALL.REL.NOINC `($__internal_13_$__cuda_sm3x_div_rn_ftz_f32_slowpath) ;  /* 0x0000026000e87944 */ /* 0x020fea0003c00000 */
.L_x_10851:
[----:B------:R-:W-:Y:S05]  /*2550*/  BSYNC B4 ;  /* 0x0000000000047941 */ /* 0x000fea0003800000 */
.L_x_10850:
        /* <DEDUP_REMOVED lines=18> */
.L_x_10853:
[----:B------:R-:W-:Y:S02]  /*2680*/  ISETP.GE.AND P0, PT, R8, RZ, PT ;  /* 0x000000ff0800720c */ /* 0x000fe40003f06270 */
[----:B------:R-:W-:-:S11]  /*2690*/  MOV R3, 0x3fd774eb ;  /* 0x3fd774eb00037802 */ /* 0x000fd60000000f00 */
[----:B------:R-:W-:-:S04]  /*26a0*/  @P0 FFMA.FTZ R0, R3, 0.93318945169448852539, -R0 ;  /* 0x3f6ee58103000823 */ /* 0x000fc80000010800 */
[----:B------:R-:W-:-:S07]  /*26b0*/  @!P0 FFMA.FTZ R0, R3, 0.93318945169448852539, R0 ;  /* 0x3f6ee58103008823 */ /* 0x000fce0000010000 */
.L_x_10854:
[----:B------:R-:W-:Y:S05]  /*26c0*/  BSYNC B0 ;  /* 0x0000000000007941 */ /* 0x000fea0003800000 */
.L_x_10852:
        /* <DEDUP_REMOVED lines=10> */
.L_x_10844:
[----:B------:R-:W-:Y:S05]  /*2770*/  BSYNC B3 ;  /* 0x0000000000037941 */ /* 0x000fea0003800000 */
.L_x_10836:
[----:B------:R-:W-:Y:S01]  /*2780*/  ISETP.NE.AND P0, PT, R13, RZ, PT ;  /* 0x000000ff0d00720c */ /* 0x000fe20003f05270 */
[----:B------:R-:W-:Y:S01]  /*2790*/  FADD.FTZ R13, R15, 0.69314718246459960938 ;  /* 0x3f3172180f0d7421 */ /* 0x000fe20000010000 */
[----:B------:R-:W-:-:S11]  /*27a0*/  FADD.FTZ R12, |R0|, -RZ ;  /* 0x800000ff000c7221 */ /* 0x000fd60000010200 */
[----:B------:R-:W-:Y:S01]  /*27b0*/  @!P0 FADD.FTZ R13, -R13, -RZ ;  /* 0x800000ff0d0d8221 */ /* 0x000fe20000010100 */
[----:B------:R-:W-:Y:S06]  /*27c0*/  BRA `(.L_x_10835) ;  /* 0x00000000003c7947 */ /* 0x000fec0003800000 */
.L_x_10795:
        /* <DEDUP_REMOVED lines=15> */
.L_x_10835:
[----:B------:R-:W-:Y:S05]  /*28c0*/  BSYNC B2 ;  /* 0x0000000000027941 */ /* 0x000fea0003800000 */
.L_x_10794:
        /* <DEDUP_REMOVED lines=108> */
.L_x_10863:
        /* <DEDUP_REMOVED lines=10> */
.L_x_10865:
[----:B------:R-:W-:-:S04]  /*3030*/  FADD.FTZ R4, -R0, R5 ;  /* 0x0000000500047221 */ /* 0x000fc80000010100 */
[----:B------:R-:W-:-:S07]  /*3040*/  FMUL.FTZ R4, R4, 0.5 ;  /* 0x3f00000004047820 */ /* 0x000fce0000410000 */
.L_x_10866:
[----:B------:R-:W-:Y:S05]  /*3050*/  BSYNC B1 ;  /* 0x0000000000017941 */ /* 0x000fea0003800000 */
.L_x_10864:
        /* <DEDUP_REMOVED lines=11> */
.L_x_10868:
[----:B------:R-:W-:-:S04]  /*3110*/  FADD.FTZ R7, R6, -R7 ;  /* 0x8000000706077221 */ /* 0x000fc80000010000 */
[----:B------:R-:W-:-:S07]  /*3120*/  FMUL.FTZ R7, R7, 0.5 ;  /* 0x3f00000007077820 */ /* 0x000fce0000410000 */
.L_x_10869:
[----:B------:R-:W-:Y:S05]  /*3130*/  BSYNC B1 ;  /* 0x0000000000017941 */ /* 0x000fea0003800000 */
.L_x_10867:
        /* <DEDUP_REMOVED lines=35> */
.L_x_10862:
[----:B------:R0:W1:Y:S02]  /*3370*/  MUFU.SQRT R15, R9 ;  /* 0x00000009000f7308 */ /* 0x0000640000002000 */
.L_x_10861:
[----:B------:R-:W-:Y:S05]  /*3380*/  BSYNC B0 ;  /* 0x0000000000007941 */ /* 0x000fea0003800000 */
.L_x_10860:
        /* <DEDUP_REMOVED lines=24> */
.L_x_10876:
[----:B------:R-:W-:-:S04]  /*3510*/  FADD.FTZ R0, -R0, R5 ;  /* 0x0000000500007221 */ /* 0x000fc80000010100 */
[----:B------:R-:W-:-:S07]  /*3520*/  FMUL.FTZ R0, R0, 0.5 ;  /* 0x3f00000000007820 */ /* 0x000fce0000410000 */
.L_x_10877:
[----:B------:R-:W-:Y:S05]  /*3530*/  BSYNC B1 ;  /* 0x0000000000017941 */ /* 0x000fea0003800000 */
.L_x_10875:
        /* <DEDUP_REMOVED lines=10> */
.L_x_10879:
[----:B------:R-:W-:-:S04]  /*35e0*/  FADD.FTZ R3, -R3, R6 ;  /* 0x0000000603037221 */ /* 0x000fc80000010100 */
[----:B------:R-:W-:-:S07]  /*35f0*/  FMUL.FTZ R3, R3, 0.5 ;  /* 0x3f00000003037820 */ /* 0x000fce0000410000 */
.L_x_10880:
[----:B------:R-:W-:Y:S05]  /*3600*/  BSYNC B1 ;  /* 0x0000000000017941 */ /* 0x000fea0003800000 */
.L_x_10878:
[----:B------:R-:W-:Y:S01]  /*3610*/  FADD.FTZ R0, R3, R0 ;  /* 0x0000000003007221 */ /* 0x000fe20000010000 */
[----:B------:R-:W-:Y:S01]  /*3620*/  FADD.FTZ R33, R14, R33 ;  /* 0x000000210e217221 */ /* 0x000fe20000010000 */
[----:B------:R-:W-:-:S03]  /*3630*/  PLOP3.LUT P0, PT, PT, PT, PT, 0x80, 0x0 ;  /* 0x000000000000781c */ /* 0x000fc60003f0f070 */
[----:B------:R-:W-:-:S06]  /*3640*/  FMUL.FTZ R33, R33, R0 ;  /* 0x0000000021217220 */ /* 0x000fcc0000410000 */
[----:B------:R-:W2:Y:S01]  /*3650*/  MUFU.SQRT R33, R33 ;  /* 0x0000002100217308 */ /* 0x000ea20000002000 */
[----:B------:R-:W-:Y:S05]  /*3660*/  BRA `(.L_x_10872) ;  /* 0x0000000000687947 */ /* 0x000fea0003800000 */
.L_x_10874:
        /* <DEDUP_REMOVED lines=15> */
.L_x_10873:
        /* <DEDUP_REMOVED lines=8> */
.L_x_10871:
[----:B------:R-:W-:Y:S01]  /*37e0*/  PLOP3.LUT P0, PT, PT, PT, PT, 0x80, 0x0 ;  /* 0x000000000000781c */ /* 0x000fe20003f0f070 */
[----:B------:R-:W-:Y:S01]  /*37f0*/  FMUL.FTZ R33, R33, 16777216 ;  /* 0x4b80000021217820 */ /* 0x000fe20000410000 */
[----:B------:R-:W-:-:S11]  /*3800*/  FMUL.FTZ R14, R14, 16777216 ;  /* 0x4b8000000e0e7820 */ /* 0x000fd60000410000 */
.L_x_10872:
[----:B------:R-:W-:Y:S05]  /*3810*/  BSYNC B0 ;  /* 0x0000000000007941 */ /* 0x000fea0003800000 */
.L_x_10870:
        /* <DEDUP_REMOVED lines=33> */
.L_x_10883:
        /* <DEDUP_REMOVED lines=28> */
.L_x_10882:
        /* <DEDUP_REMOVED lines=19> */
[----:B-1-3-5:R-:W-:Y:S05]  /*3d20*/  CALL.REL.NOINC `($__internal_13_$__cuda_sm3x_div_rn_ftz_f32_slowpath) ;  /* 0x0000024800f07944 */ /* 0x02afea0003c00000 */
.L_x_10887:
[----:B------:R-:W-:Y:S05]  /*3d30*/  BSYNC B4 ;  /* 0x0000000000047941 */ /* 0x000fea0003800000 */
.L_x_10886:
        /* <DEDUP_REMOVED lines=18> */
.L_x_10889:
[----:B------:R-:W-:Y:S02]  /*3e60*/  ISETP.GE.AND P0, PT, R14, RZ, PT ;  /* 0x000000ff0e00720c */ /* 0x000fe40003f06270 */
[----:B------:R-:W-:-:S11]  /*3e70*/  MOV R3, 0x3fd774eb ;  /* 0x3fd774eb00037802 */ /* 0x000fd60000000f00 */
[----:B------:R-:W-:-:S04]  /*3e80*/  @P0 FFMA.FTZ R0, R3, 0.93318945169448852539, -R0 ;  /* 0x3f6ee58103000823 */ /* 0x000fc80000010800 */
[----:B------:R-:W-:-:S07]  /*3e90*/  @!P0 FFMA.FTZ R0, R3, 0.93318945169448852539, R0 ;  /* 0x3f6ee58103008823 */ /* 0x000fce0000010000 */
.L_x_10890:
[----:B------:R-:W-:Y:S05]  /*3ea0*/  BSYNC B0 ;  /* 0x0000000000007941 */ /* 0x000fea0003800000 */
.L_x_10888:
        /* <DEDUP_REMOVED lines=11> */
.L_x_10885:
        /* <DEDUP_REMOVED lines=17> */
.L_x_10892:
[----:B------:R-:W-:Y:S05]  /*4070*/  BSYNC B4 ;  /* 0x0000000000047941 */ /* 0x000fea0003800000 */
.L_x_10891:
        /* <DEDUP_REMOVED lines=18> */
.L_x_10894:
[----:B------:R-:W-:Y:S02]  /*41a0*/  ISETP.GE.AND P0, PT, R14, RZ, PT ;  /* 0x000000ff0e00720c */ /* 0x000fe40003f06270 */
[----:B------:R-:W-:-:S11]  /*41b0*/  MOV R3, 0x3fd774eb ;  /* 0x3fd774eb00037802 */ /* 0x000fd60000000f00 */
[----:B------:R-:W-:-:S04]  /*41c0*/  @P0 FFMA.FTZ R0, R3, 0.93318945169448852539, -R0 ;  /* 0x3f6ee58103000823 */ /* 0x000fc80000010800 */
[----:B------:R-:W-:-:S07]  /*41d0*/  @!P0 FFMA.FTZ R0, R3, 0.93318945169448852539, R0 ;  /* 0x3f6ee58103008823 */ /* 0x000fce0000010000 */
.L_x_10895:
[----:B------:R-:W-:Y:S05]  /*41e0*/  BSYNC B0 ;  /* 0x0000000000007941 */ /* 0x000fea0003800000 */
.L_x_10893:
        /* <DEDUP_REMOVED lines=10> */
.L_x_10884:
[----:B------:R-:W-:Y:S05]  /*4290*/  BSYNC B3 ;  /* 0x0000000000037941 */ /* 0x000fea0003800000 */
.L_x_10881:
[----:B------:R-:W-:-:S13]  /*42a0*/  ISETP.NE.AND P0, PT, R8, RZ, PT ;  /* 0x000000ff0800720c */ /* 0x000fda0003f05270 */
[----:B-1----:R-:W-:Y:S01]  /*42b0*/  @!P0 FADD.FTZ R15, -R15, -RZ ;  /* 0x800000ff0f0f8221 */ /* 0x002fe20000010100 */
[----:B------:R-:W-:Y:S06]  /*42c0*/  BRA `(.L_x_10896) ;  /* 0x0000000c006c7947 */ /* 0x000fec0003800000 */
.L_x_10859:
[----:B------:R-:W-:Y:S01]  /*42d0*/  FADD.FTZ R10, -R10, 6.1232342629258392722e-17 ;  /* 0x248d31320a0a7421 */ /* 0x000fe20000010100 */
[----:B0-----:R-:W-:-:S03]  /*42e0*/  FADD.FTZ R15, -R11, -RZ ;  /* 0x800000ff0b0f7221 */ /* 0x001fc60000010100 */
[----:B------:R-:W-:Y:S01]  /*42f0*/  FADD.FTZ R14, R10, 1.5707963705062866211 ;  /* 0x3fc90fdb0a0e7421 */ /* 0x000fe20000010000 */
[----:B------:R-:W-:Y:S06]  /*4300*/  BRA `(.L_x_10896) ;  /* 0x0000000c005c7947 */ /* 0x000fec0003800000 */
.L_x_10858:
[----:B0-----:R-:W-:Y:S01]  /*4310*/  FADD.FTZ R15, -R11, -RZ ;  /* 0x800000ff0b0f7221 */ /* 0x001fe20000010100 */
[----:B------:R-:W-:Y:S01]  /*4320*/  MOV R14, RZ ;  /* 0x000000ff000e7202 */ /* 0x000fe20000000f00 */
[----:B------:R-:W-:Y:S06]  /*4330*/  BRA `(.L_x_10896) ;  /* 0x0000000c00507947 */ /* 0x000fec0003800000 */
.L_x_10857:
        /* <DEDUP_REMOVED lines=23> */
[----:B--2-45:R-:W-:Y:S05]  /*44b0*/  CALL.REL.NOINC `($__internal_13_$__cuda_sm3x_div_rn_ftz_f32_slowpath) ;  /* 0x00000244000c7944 */ /* 0x034fea0003c00000 */
.L_x_10901:
[----:B------:R-:W-:Y:S05]  /*44c0*/  BSYNC B4 ;  /* 0x0000000000047941 */ /* 0x000fea0003800000 */
.L_x_10900:
        /* <DEDUP_REMOVED lines=18> */
.L_x_10903:
[----:B------:R-:W-:Y:S02]  /*45f0*/  ISETP.GE.AND P0, PT, R10, RZ, PT ;  /* 0x000000ff0a00720c */ /* 0x000fe40003f06270 */
[----:B------:R-:W-:-:S11]  /*4600*/  MOV R3, 0x3fd774eb ;  /* 0x3fd774eb00037802 */ /* 0x000fd60000000f00 */
[----:B------:R-:W-:-:S04]  /*4610*/  @P0 FFMA.FTZ R0, R3, 0.93318945169448852539, -R0 ;  /* 0x3f6ee58103000823 */ /* 0x000fc80000010800 */
[----:B------:R-:W-:-:S07]  /*4620*/  @!P0 FFMA.FTZ R0, R3, 0.93318945169448852539, R0 ;  /* 0x3f6ee58103008823 */ /* 0x000fce0000010000 */
.L_x_10904:
[----:B------:R-:W-:Y:S05]  /*4630*/  BSYNC B0 ;  /* 0x0000000000007941 */ /* 0x000fea0003800000 */
.L_x_10902:
        /* <DEDUP_REMOVED lines=13> */
.L_x_10899:
        /* <DEDUP_REMOVED lines=11> */
[----:B--2345:R-:W-:Y:S05]  /*47c0*/  CALL.REL.NOINC `($__internal_13_$__cuda_sm3x_div_rn_ftz_f32_slowpath) ;  /* 0x0000024000487944 */ /* 0x03cfea0003c00000 */
.L_x_10907:
[----:B------:R-:W-:Y:S05]  /*47d0*/  BSYNC B4 ;  /* 0x0000000000047941 */ /* 0x000fea0003800000 */
.L_x_10906:
        /* <DEDUP_REMOVED lines=18> */
.L_x_10909:
[----:B------:R-:W-:Y:S02]  /*4900*/  ISETP.GE.AND P0, PT, R10, RZ, PT ;  /* 0x000000ff0a00720c */ /* 0x000fe40003f06270 */
[----:B------:R-:W-:-:S11]  /*4910*/  MOV R3, 0x3fd774eb ;  /* 0x3fd774eb00037802 */ /* 0x000fd60000000f00 */
[----:B------:R-:W-:-:S04]  /*4920*/  @P0 FFMA.FTZ R0, R3, 0.93318945169448852539, -R0 ;  /* 0x3f6ee58103000823 */ /* 0x000fc80000010800 */
[----:B------:R-:W-:-:S07]  /*4930*/  @!P0 FFMA.FTZ R0, R3, 0.93318945169448852539, R0 ;  /* 0x3f6ee58103008823 */ /* 0x000fce0000010000 */
.L_x_10910:
[----:B------:R-:W-:Y:S05]  /*4940*/  BSYNC B0 ;  /* 0x0000000000007941 */ /* 0x000fea0003800000 */
.L_x_10908:
        /* <DEDUP_REMOVED lines=27> */
.L_x_10898:
        /* <DEDUP_REMOVED lines=32> */
[----:B--2-45:R-:W-:Y:S05]  /*4d00*/  CALL.REL.NOINC `($__internal_13_$__cuda_sm3x_div_rn_ftz_f32_slowpath) ;  /* 0x0000023800f87944 */ /* 0x034fea0003c00000 */
.L_x_10912:
[----:B------:R-:W-:Y:S05]  /*4d10*/  BSYNC B4 ;  /* 0x0000000000047941 */ /* 0x000fea0003800000 */
.L_x_10911:
        /* <DEDUP_REMOVED lines=18> */
.L_x_10914:
[----:B------:R-:W-:Y:S02]  /*4e40*/  ISETP.GE.AND P0, PT, R10, RZ, PT ;  /* 0x000000ff0a00720c */ /* 0x000fe40003f06270 */
[----:B------:R-:W-:-:S11]  /*4e50*/  MOV R3, 0x3fd774eb ;  /* 0x3fd774eb00037802 */ /* 0x000fd60000000f00 */
[----:B------:R-:W-:-:S04]  /*4e60*/  @P0 FFMA.FTZ R0, R3, 0.93318945169448852539, -R0 ;  /* 0x3f6ee58103000823 */ /* 0x000fc80000010800 */
[----:B------:R-:W-:-:S07]  /*4e70*/  @!P0 FFMA.FTZ R0, R3, 0.93318945169448852539, R0 ;  /* 0x3f6ee58103008823 */ /* 0x000fce0000010000 */
.L_x_10915:
[----:B------:R-:W-:Y:S05]  /*4e80*/  BSYNC B0 ;  /* 0x0000000000007941 */ /* 0x000fea0003800000 */
.L_x_10913:
        /* <DEDUP_REMOVED lines=10> */
.L_x_10905:
[----:B------:R-:W-:Y:S05]  /*4f30*/  BSYNC B3 ;  /* 0x0000000000037941 */ /* 0x000fea0003800000 */
.L_x_10897:
[----:B------:R-:W-:Y:S01]  /*4f40*/  ISETP.NE.AND P0, PT, R8, RZ, PT ;  /* 0x000000ff0800720c */ /* 0x000fe20003f05270 */
[----:B------:R-:W-:Y:S01]  /*4f50*/  FADD.FTZ R15, R32, 0.69314718246459960938 ;  /* 0x3f317218200f7421 */ /* 0x000fe20000010000 */
[----:B------:R-:W-:-:S11]  /*4f60*/  FADD.FTZ R14, |R0|, -RZ ;  /* 0x800000ff000e7221 */ /* 0x000fd60000010200 */
[----:B------:R-:W-:Y:S01]  /*4f70*/  @!P0 FADD.FTZ R15, -R15, -RZ ;  /* 0x800000ff0f0f8221 */ /* 0x000fe20000010100 */
[----:B------:R-:W-:Y:S06]  /*4f80*/  BRA `(.L_x_10896) ;  /* 0x00000000003c7947 */ /* 0x000fec0003800000 */
.L_x_10856:
        /* <DEDUP_REMOVED lines=15> */
.L_x_10896:
[----:B------:R-:W-:Y:S05]  /*5080*/  BSYNC B2 ;  /* 0x0000000000027941 */ /* 0x000fea0003800000 */
.L_x_10855:
        /* <DEDUP_REMOVED lines=108> */
.L_x_10924:
        /* <DEDUP_REMOVED lines=10> */
.L_x_10926:
[----:B------:R-:W-:-:S04]  /*57f0*/  FADD.FTZ R4, -R0, R5 ;  /* 0x0000000500047221 */ /* 0x000fc80000010100 */
[----:B------:R-:W-:-:S07]  /*5800*/  FMUL.FTZ R4, R4, 0.5 ;  /* 0x3f00000004047820 */ /* 0x000fce0000410000 */
.L_x_10927:
[----:B------:R-:W-:Y:S05]  /*5810*/  BSYNC B1 ;  /* 0x0000000000017941 */ /* 0x000fea0003800000 */
.L_x_10925:
        /* <DEDUP_REMOVED lines=11> */
.L_x_10929:
[----:B------:R-:W-:-:S04]  /*58d0*/  FADD.FTZ R7, R6, -R7 ;  /* 0x8000000706077221 */ /* 0x000fc80000010000 */
[----:B------:R-:W-:-:S07]  /*58e0*/  FMUL.FTZ R7, R7, 0.5 ;  /* 0x3f00000007077820 */ /* 0x000fce0000410000 */
.L_x_10930:
[----:B------:R-:W-:Y:S05]  /*58f0*/  BSYNC B1 ;  /* 0x0000000000017941 */ /* 0x000fea0003800000 */
.L_x_10928:
        /* <DEDUP_REMOVED lines=35> */
.L_x_10923:
[----:B------:R0:W1:Y:S02]  /*5b30*/  MUFU.SQRT R10, R11 ;  /* 0x0000000b000a7308 */ /* 0x0000640000002000 */
.L_x_10922:
[----:B------:R-:W-:Y:S05]  /*5b40*/  BSYNC B0 ;  /* 0x0000000000007941 */ /* 0x000fea0003800000 */
.L_x_10921:
        /* <DEDUP_REMOVED lines=24> */
.L_x_10937:
[----:B------:R-:W-:-:S04]  /*5cd0*/  FADD.FTZ R0, -R0, R5 ;  /* 0x0000000500007221 */ /* 0x000fc80000010100 */
[----:B------:R-:W-:-:S07]  /*5ce0*/  FMUL.FTZ R0, R0, 0.5 ;  /* 0x3f00000000007820 */ /* 0x000fce0000410000 */
.L_x_10938:
[----:B------:R-:W-:Y:S05]  /*5cf0*/  BSYNC B1 ;  /* 0x0000000000017941 */ /* 0x000fea0003800000 */
.L_x_10936:
        /* <DEDUP_REMOVED lines=10> */
.L_x_10940:
[----:B------:R-:W-:-:S04]  /*5da0*/  FADD.FTZ R3, -R3, R6 ;  /* 0x0000000603037221 */ /* 0x000fc80000010100 */
[----:B------:R-:W-:-:S07]  /*5db0*/  FMUL.FTZ R3, R3, 0.5 ;  /* 0x3f00000003037820 */ /* 0x000fce0000410000 */
.L_x_10941:
[----:B------:R-:W-:Y:S05]  /*5dc0*/  BSYNC B1 ;  /* 0x0000000000017941 */ /* 0x000fea0003800000 */
.L_x_10939:
[----:B------:R-:W-:Y:S01]  /*5dd0*/  FADD.FTZ R0, R3, R0 ;  /* 0x0000000003007221 */ /* 0x000fe20000010000 */
[----:B------:R-:W-:Y:S01]  /*5de0*/  FADD.FTZ R33, R8, R33 ;  /* 0x0000002108217221 */ /* 0x000fe20000010000 */
[----:B------:R-:W-:-:S03]  /*5df0*/  PLOP3.LUT P0, PT, PT, PT, PT, 0x80, 0x0 ;  /* 0x000000000000781c */ /* 0x000fc60003f0f070 */
[----:B------:R-:W-:-:S06]  /*5e00*/  FMUL.FTZ R33, R33, R0 ;  /* 0x0000000021217220 */ /* 0x000fcc0000410000 */
[----:B------:R-:W4:Y:S01]  /*5e10*/  MUFU.SQRT R33, R33 ;  /* 0x0000002100217308 */ /* 0x000f220000002000 */
[----:B------:R-:W-:Y:S05]  /*5e20*/  BRA `(.L_x_10933) ;  /* 0x0000000000687947 */ /* 0x000fea0003800000 */
.L_x_10935:
        /* <DEDUP_REMOVED lines=15> */
.L_x_10934:
        /* <DEDUP_REMOVED lines=8> */
.L_x_10932:
[----:B------:R-:W-:Y:S01]  /*5fa0*/  PLOP3.LUT P0, PT, PT, PT, PT, 0x80, 0x0 ;  /* 0x000000000000781c */ /* 0x000fe20003f0f070 */
[----:B------:R-:W-:Y:S01]  /*5fb0*/  FMUL.FTZ R33, R33, 16777216 ;  /* 0x4b80000021217820 */ /* 0x000fe20000410000 */
[----:B------:R-:W-:-:S11]  /*5fc0*/  FMUL.FTZ R8, R8, 16777216 ;  /* 0x4b80000008087820 */ /* 0x000fd60000410000 */
.L_x_10933:
[----:B------:R-:W-:Y:S05]  /*5fd0*/  BSYNC B0 ;  /* 0x0000000000007941 */ /* 0x000fea0003800000 */
.L_x_10931:
        /* <DEDUP_REMOVED lines=33> */
.L_x_10944:
        /* <DEDUP_REMOVED lines=28> */
.L_x_10943:
        /* <DEDUP_REMOVED lines=19> */
[----:B-12---:R-:W-:Y:S05]  /*64e0*/  CALL.REL.NOINC `($__internal_13_$__cuda_sm3x_div_rn_ftz_f32_slowpath) ;  /* 0x0000022400007944 */ /* 0x006fea0003c00000 */
.L_x_10948:
[----:B------:R-:W-:Y:S05]  /*64f0*/  BSYNC B4 ;  /* 0x0000000000047941 */ /* 0x000fea0003800000 */
.L_x_10947:
        /* <DEDUP_REMOVED lines=18> */
.L_x_10950:
[----:B------:R-:W-:Y:S02]  /*6620*/  ISETP.GE.AND P0, PT, R8, RZ, PT ;  /* 0x000000ff0800720c */ /* 0x000fe40003f06270 */
[----:B------:R-:W-:-:S11]  /*6630*/  MOV R3, 0x3fd774eb ;  /* 0x3fd774eb00037802 */ /* 0x000fd60000000f00 */
[----:B------:R-:W-:-:S04]  /*6640*/  @P0 FFMA.FTZ R0, R3, 0.93318945169448852539, -R0 ;  /* 0x3f6ee58103000823 */ /* 0x000fc80000010800 */
[----:B------:R-:W-:-:S07]  /*6650*/  @!P0 FFMA.FTZ R0, R3, 0.93318945169448852539, R0 ;  /* 0x3f6ee58103008823 */ /* 0x000fce0000010000 */
.L_x_10951:
[----:B------:R-:W-:Y:S05]  /*6660*/  BSYNC B0 ;  /* 0x0000000000007941 */ /* 0x000fea0003800000 */
.L_x_10949:
        /* <DEDUP_REMOVED lines=11> */
.L_x_10946:
        /* <DEDUP_REMOVED lines=17> */
.L_x_10953:
[----:B------:R-:W-:Y:S05]  /*6830*/  BSYNC B4 ;  /* 0x0000000000047941 */ /* 0x000fea0003800000 */
.L_x_10952:
        /* <DEDUP_REMOVED lines=18> */
.L_x_10955:
[----:B------:R-:W-:Y:S02]  /*6960*/  ISETP.GE.AND P0, PT, R8, RZ, PT ;  /* 0x000000ff0800720c */ /* 0x000fe40003f06270 */
[----:B------:R-:W-:-:S11]  /*6970*/  MOV R3, 0x3fd774eb ;  /* 0x3fd774eb00037802 */ /* 0x000fd60000000f00 */
[----:B------:R-:W-:-:S04]  /*6980*/  @P0 FFMA.FTZ R0, R3, 0.93318945169448852539, -R0 ;  /* 0x3f6ee58103000823 */ /* 0x000fc80000010800 */
[----:B------:R-:W-:-:S07]  /*6990*/  @!P0 FFMA.FTZ R0, R3, 0.93318945169448852539, R0 ;  /* 0x3f6ee58103008823 */ /* 0x000fce0000010000 */
.L_x_10956:
[----:B------:R-:W-:Y:S05]  /*69a0*/  BSYNC B0 ;  /* 0x0000000000007941 */ /* 0x000fea0003800000 */
.L_x_10954:
        /* <DEDUP_REMOVED lines=10> */
.L_x_10945:
[----:B------:R-:W-:Y:S05]  /*6a50*/  BSYNC B3 ;  /* 0x0000000000037941 */ /* 0x000fea0003800000 */
.L_x_10942:
[----:B------:R-:W-:-:S13]  /*6a60*/  ISETP.NE.AND P0, PT, R9, RZ, PT ;  /* 0x000000ff0900720c */ /* 0x000fda0003f05270 */
[----:B-1----:R-:W-:-:S05]  /*6a70*/  @!P0 FADD.FTZ R10, -R10, -RZ ;  /* 0x800000ff0a0a8221 */ /* 0x002fca0000010100 */
[----:B------:R-:W-:Y:S01]  /*6a80*/  MOV R9, R10 ;  /* 0x0000000a00097202 */ /* 0x000fe20000000f00 */
[----:B------:R-:W-:Y:S06]  /*6a90*/  BRA `(.L_x_10957) ;  /* 0x0000000c006c7947 */ /* 0x000fec0003800000 */
.L_x_10920:
[----:B------:R-:W-:Y:S01]  /*6aa0*/  FADD.FTZ R8, -R24, 6.1232342629258392722e-17 ;  /* 0x248d313218087421 */ /* 0x000fe20000010100 */
[----:B------:R-:W-:-:S03]  /*6ab0*/  FADD.FTZ R9, -R25, -RZ ;  /* 0x800000ff19097221 */ /* 0x000fc60000010100 */
[----:B------:R-:W-:Y:S01]  /*6ac0*/  FADD.FTZ R8, R8, 1.5707963705062866211 ;  /* 0x3fc90fdb08087421 */ /* 0x000fe20000010000 */
[----:B------:R-:W-:Y:S06]  /*6ad0*/  BRA `(.L_x_10957) ;  /* 0x0000000c005c7947 */ /* 0x000fec0003800000 */
.L_x_10919:
[----:B------:R-:W-:Y:S01]  /*6ae0*/  HFMA2.MMA R8, -RZ, RZ, 0, 0 ;  /* 0x00000000ff087435 */ /* 0x000fe200000001ff */
[----:B------:R-:W-:Y:S01]  /*6af0*/  FADD.FTZ R9, -R25, -RZ ;  /* 0x800000ff19097221 */ /* 0x000fe20000010100 */
[----:B------:R-:W-:Y:S09]  /*6b00*/  BRA `(.L_x_10957) ;  /* 0x0000000c00507947 */ /* 0x000ff20003800000 */
.L_x_10918:
        /* <DEDUP_REMOVED lines=23> */
[----:B--2-4-:R-:W-:Y:S05]  /*6c80*/  CALL.REL.NOINC `($__internal_13_$__cuda_sm3x_div_rn_ftz_f32_slowpath) ;  /* 0x0000021c00187944 */ /* 0x014fea0003c00000 */
.L_x_10962:
[----:B------:R-:W-:Y:S05]  /*6c90*/  BSYNC B4 ;  /* 0x0000000000047941 */ /* 0x000fea0003800000 */
.L_x_10961:
        /* <DEDUP_REMOVED lines=18> */
.L_x_10964:
[----:B------:R-:W-:Y:S02]  /*6dc0*/  ISETP.GE.AND P0, PT, R24, RZ, PT ;  /* 0x000000ff1800720c */ /* 0x000fe40003f06270 */
[----:B------:R-:W-:-:S11]  /*6dd0*/  MOV R3, 0x3fd774eb ;  /* 0x3fd774eb00037802 */ /* 0x000fd60000000f00 */
[----:B------:R-:W-:-:S04]  /*6de0*/  @P0 FFMA.FTZ R0, R3, 0.93318945169448852539, -R0 ;  /* 0x3f6ee58103000823 */ /* 0x000fc80000010800 */
[----:B------:R-:W-:-:S07]  /*6df0*/  @!P0 FFMA.FTZ R0, R3, 0.93318945169448852539, R0 ;  /* 0x3f6ee58103008823 */ /* 0x000fce0000010000 */
.L_x_10965:
[----:B------:R-:W-:Y:S05]  /*6e00*/  BSYNC B0 ;  /* 0x0000000000007941 */ /* 0x000fea0003800000 */
.L_x_10963:
        /* <DEDUP_REMOVED lines=13> */
.L_x_10960:
        /* <DEDUP_REMOVED lines=11> */
[----:B--234-:R-:W-:Y:S05]  /*6f90*/  CALL.REL.NOINC `($__internal_13_$__cuda_sm3x_div_rn_ftz_f32_slowpath) ;  /* 0x0000021800547944 */ /* 0x01cfea0003c00000 */
.L_x_10968:
[----:B------:R-:W-:Y:S05]  /*6fa0*/  BSYNC B4 ;  /* 0x0000000000047941 */ /* 0x000fea0003800000 */
.L_x_10967:
        /* <DEDUP_REMOVED lines=18> */
.L_x_10970:
[----:B------:R-:W-:Y:S02]  /*70d0*/  ISETP.GE.AND P0, PT, R24, RZ, PT ;  /* 0x000000ff1800720c */ /* 0x000fe40003f06270 */
[----:B------:R-:W-:-:S11]  /*70e0*/  MOV R3, 0x3fd774eb ;  /* 0x3fd774eb00037802 */ /* 0x000fd60000000f00 */
[----:B------:R-:W-:-:S04]  /*70f0*/  @P0 FFMA.FTZ R0, R3, 0.93318945169448852539, -R0 ;  /* 0x3f6ee58103000823 */ /* 0x000fc80000010800 */
[----:B------:R-:W-:-:S07]  /*7100*/  @!P0 FFMA.FTZ R0, R3, 0.93318945169448852539, R0 ;  /* 0x3f6ee58103008823 */ /* 0x000fce0000010000 */
.L_x_10971:
[----:B------:R-:W-:Y:S05]  /*7110*/  BSYNC B0 ;  /* 0x0000000000007941 */ /* 0x000fea0003800000 */
.L_x_10969:
        /* <DEDUP_REMOVED lines=27> */
.L_x_10959:
        /* <DEDUP_REMOVED lines=32> */
[----:B--2-4-:R-:W-:Y:S05]  /*74d0*/  CALL.REL.NOINC `($__internal_13_$__cuda_sm3x_div_rn_ftz_f32_slowpath) ;  /* 0x0000021400047944 */ /* 0x014fea0003c00000 */
.L_x_10973:
[----:B------:R-:W-:Y:S05]  /*74e0*/  BSYNC B4 ;  /* 0x0000000000047941 */ /* 0x000fea0003800000 */
.L_x_10972:
        /* <DEDUP_REMOVED lines=18> */
.L_x_10975:
[----:B------:R-:W-:Y:S02]  /*7610*/  ISETP.GE.AND P0, PT, R24, RZ, PT ;  /* 0x000000ff1800720c */ /* 0x000fe40003f06270 */
[----:B------:R-:W-:-:S11]  /*7620*/  MOV R3, 0x3fd774eb ;  /* 0x3fd774eb00037802 */ /* 0x000fd60000000f00 */
[----:B------:R-:W-:-:S04]  /*7630*/  @P0 FFMA.FTZ R0, R3, 0.93318945169448852539, -R0 ;  /* 0x3f6ee58103000823 */ /* 0x000fc80000010800 */
[----:B------:R-:W-:-:S07]  /*7640*/  @!P0 FFMA.FTZ R0, R3, 0.93318945169448852539, R0 ;  /* 0x3f6ee58103008823 */ /* 0x000fce0000010000 */
.L_x_10976:
[----:B------:R-:W-:Y:S05]  /*7650*/  BSYNC B0 ;  /* 0x0000000000007941 */ /* 0x000fea0003800000 */
.L_x_10974:
        /* <DEDUP_REMOVED lines=10> */
.L_x_10966:
[----:B------:R-:W-:Y:S05]  /*7700*/  BSYNC B3 ;  /* 0x0000000000037941 */ /* 0x000fea0003800000 */
.L_x_10958:
[----:B------:R-:W-:Y:S01]  /*7710*/  ISETP.NE.AND P0, PT, R9, RZ, PT ;  /* 0x000000ff0900720c */ /* 0x000fe20003f05270 */
[----:B------:R-:W-:Y:S01]  /*7720*/  FADD.FTZ R9, R11, 0.69314718246459960938 ;  /* 0x3f3172180b097421 */ /* 0x000fe20000010000 */
[----:B------:R-:W-:-:S11]  /*7730*/  FADD.FTZ R8, |R0|, -RZ ;  /* 0x800000ff00087221 */ /* 0x000fd60000010200 */
[----:B------:R-:W-:Y:S01]  /*7740*/  @!P0 FADD.FTZ R9, -R9, -RZ ;  /* 0x800000ff09098221 */ /* 0x000fe20000010100 */
[----:B------:R-:W-:Y:S06]  /*7750*/  BRA `(.L_x_10957) ;  /* 0x00000000003c7947 */ /* 0x000fec0003800000 */
.L_x_10917:
        /* <DEDUP_REMOVED lines=15> */
.L_x_10957:
[----:B------:R-:W-:Y:S05]  /*7850*/  BSYNC B2 ;  /* 0x0000000000027941 */ /* 0x000fea0003800000 */
.L_x_10916:
        /* <DEDUP_REMOVED lines=108> */
.L_x_10985:
        /* <DEDUP_REMOVED lines=10> */
.L_x_10987:
[----:B------:R-:W-:-:S04]  /*7fc0*/  FADD.FTZ R4, -R0, R5 ;  /* 0x0000000500047221 */ /* 0x000fc80000010100 */
[----:B------:R-:W-:-:S07]  /*7fd0*/  FMUL.FTZ R4, R4, 0.5 ;  /* 0x3f00000004047820 */ /* 0x000fce0000410000 */
.L_x_10988:
[----:B------:R-:W-:Y:S05]  /*7fe0*/  BSYNC B1 ;  /* 0x0000000000017941 */ /* 0x000fea0003800000 */
.L_x_10986:
        /* <DEDUP_REMOVED lines=11> */
.L_x_10990:
[----:B------:R-:W-:-:S04]  /*80a0*/  FADD.FTZ R7, R6, -R7 ;  /* 0x8000000706077221 */ /* 0x000fc80000010000 */
[----:B------:R-:W-:-:S07]  /*80b0*/  FMUL.FTZ R7, R7, 0.5 ;  /* 0x3f00000007077820 */ /* 0x000fce0000410000 */
.L_x_10991:
[----:B------:R-:W-:Y:S05]  /*80c0*/  BSYNC B1 ;  /* 0x0000000000017941 */ /* 0x000fea0003800000 */
.L_x_10989:
        /* <DEDUP_REMOVED lines=35> */
.L_x_10984:
[----:B------:R0:W1:Y:S02]  /*8300*/  MUFU.SQRT R24, R25 ;  /* 0x0000001900187308 */ /* 0x0000640000002000 */
.L_x_10983:
[----:B------:R-:W-:Y:S05]  /*8310*/  BSYNC B0 ;  /* 0x0000000000007941 */ /* 0x000fea0003800000 */
.L_x_10982:
        /* <DEDUP_REMOVED lines=24> */
.L_x_10998:
[----:B------:R-:W-:-:S04]  /*84a0*/  FADD.FTZ R0, -R0, R5 ;  /* 0x0000000500007221 */ /* 0x000fc80000010100 */
[----:B------:R-:W-:-:S07]  /*84b0*/  FMUL.FTZ R0, R0, 0.5 ;  /* 0x3f00000000007820 */ /* 0x000fce0000410000 */
.L_x_10999:
[----:B------:R-:W-:Y:S05]  /*84c0*/  BSYNC B1 ;  /* 0x0000000000017941 */ /* 0x000fea0003800000 */
.L_x_10997:
        /* <DEDUP_REMOVED lines=10> */
.L_x_11001:
[----:B------:R-:W-:-:S04]  /*8570*/  FADD.FTZ R3, -R3, R6 ;  /* 0x0000000603037221 */ /* 0x000fc80000010100 */
[----:B------:R-:W-:-:S07]  /*8580*/  FMUL.FTZ R3, R3, 0.5 ;  /* 0x3f00000003037820 */ /* 0x000fce0000410000 */
.L_x_11002:
[----:B------:R-:W-:Y:S05]  /*8590*/  BSYNC B1 ;  /* 0x0000000000017941 */ /* 0x000fea0003800000 */
.L_x_11000:
[----:B------:R-:W-:Y:S01]  /*85a0*/  FADD.FTZ R0, R3, R0 ;  /* 0x0000000003007221 */ /* 0x000fe20000010000 */
[----:B------:R-:W-:Y:S01]  /*85b0*/  FADD.FTZ R33, R10, R33 ;  /* 0x000000210a217221 */ /* 0x000fe20000010000 */
[----:B------:R-:W-:-:S03]  /*85c0*/  PLOP3.LUT P0, PT, PT, PT, PT, 0x80, 0x0 ;  /* 0x000000000000781c */ /* 0x000fc60003f0f070 */
[----:B------:R-:W-:-:S06]  /*85d0*/  FMUL.FTZ R33, R33, R0 ;  /* 0x0000000021217220 */ /* 0x000fcc0000410000 */
[----:B------:R-:W2:Y:S01]  /*85e0*/  MUFU.SQRT R33, R33 ;  /* 0x0000002100217308 */ /* 0x000ea20000002000 */
[----:B------:R-:W-:Y:S05]  /*85f0*/  BRA `(.L_x_10994) ;  /* 0x0000000000687947 */ /* 0x000fea0003800000 */
.L_x_10996:
        /* <DEDUP_REMOVED lines=15> */
.L_x_10995:
        /* <DEDUP_REMOVED lines=8> */
.L_x_10993:
[----:B------:R-:W-:Y:S01]  /*8770*/  PLOP3.LUT P0, PT, PT, PT, PT, 0x80, 0x0 ;  /* 0x000000000000781c */ /* 0x000fe20003f0f070 */
[----:B------:R-:W-:Y:S01]  /*8780*/  FMUL.FTZ R33, R33, 16777216 ;  /* 0x4b80000021217820 */ /* 0x000fe20000410000 */
[----:B------:R-:W-:-:S11]  /*8790*/  FMUL.FTZ R10, R10, 16777216 ;  /* 0x4b8000000a0a7820 */ /* 0x000fd60000410000 */
.L_x_10994:
[----:B------:R-:W-:Y:S05]  /*87a0*/  BSYNC B0 ;  /* 0x0000000000007941 */ /* 0x000fea0003800000 */
.L_x_10992:
        /* <DEDUP_REMOVED lines=33> */
.L_x_11005:
        /* <DEDUP_REMOVED lines=28> */
.L_x_11004:
        /* <DEDUP_REMOVED lines=19> */
[----:B-1-3--:R-:W-:Y:S05]  /*8cb0*/  CALL.REL.NOINC `($__internal_13_$__cuda_sm3x_div_rn_ftz_f32_slowpath) ;  /* 0x000001fc000c7944 */ /* 0x00afea0003c00000 */
.L_x_11009:
[----:B------:R-:W-:Y:S05]  /*8cc0*/  BSYNC B4 ;  /* 0x0000000000047941 */ /* 0x000fea0003800000 */
.L_x_11008:
        /* <DEDUP_REMOVED lines=18> */
.L_x_11011:
[----:B------:R-:W-:Y:S02]  /*8df0*/  ISETP.GE.AND P0, PT, R10, RZ, PT ;  /* 0x000000ff0a00720c */ /* 0x000fe40003f06270 */
[----:B------:R-:W-:-:S11]  /*8e00*/  MOV R3, 0x3fd774eb ;  /* 0x3fd774eb00037802 */ /* 0x000fd60000000f00 */
[----:B------:R-:W-:-:S04]  /*8e10*/  @P0 FFMA.FTZ R0, R3, 0.93318945169448852539, -R0 ;  /* 0x3f6ee58103000823 */ /* 0x000fc80000010800 */
[----:B------:R-:W-:-:S07]  /*8e20*/  @!P0 FFMA.FTZ R0, R3, 0.93318945169448852539, R0 ;  /* 0x3f6ee58103008823 */ /* 0x000fce0000010000 */
.L_x_11012:
[----:B------:R-:W-:Y:S05]  /*8e30*/  BSYNC B0 ;  /* 0x0000000000007941 */ /* 0x000fea0003800000 */
.L_x_11010:
        /* <DEDUP_REMOVED lines=11> */
.L_x_11007:
        /* <DEDUP_REMOVED lines=17> */
.L_x_11014:
[----:B------:R-:W-:Y:S05]  /*9000*/  BSYNC B4 ;  /* 0x0000000000047941 */ /* 0x000fea0003800000 */
.L_x_11013:
        /* <DEDUP_REMOVED lines=18> */
.L_x_11016:
[----:B------:R-:W-:Y:S02]  /*9130*/  ISETP.GE.AND P0, PT, R10, RZ, PT ;  /* 0x000000ff0a00720c */ /* 0x000fe40003f06270 */
[----:B------:R-:W-:-:S11]  /*9140*/  MOV R3, 0x3fd774eb ;  /* 0x3fd774eb00037802 */ /* 0x000fd60000000f00 */
[----:B------:R-:W-:-:S04]  /*9150*/  @P0 FFMA.FTZ R0, R3, 0.93318945169448852539, -R0 ;  /* 0x3f6ee58103000823 */ /* 0x000fc80000010800 */
[----:B------:R-:W-:-:S07]  /*9160*/  @!P0 FFMA.FTZ R0, R3, 0.93318945169448852539, R0 ;  /* 0x3f6ee58103008823 */ /* 0x000fce0000010000 */
.L_x_11017:
[----:B------:R-:W-:Y:S05]  /*9170*/  BSYNC B0 ;  /* 0x0000000000007941 */ /* 0x000fea0003800000 */
.L_x_11015:
        /* <DEDUP_REMOVED lines=10> */
.L_x_11006:
[----:B------:R-:W-:Y:S05]  /*9220*/  BSYNC B3 ;  /* 0x0000000000037941 */ /* 0x000fea0003800000 */
.L_x_11003:
[----:B------:R-:W-:-:S13]  /*9230*/  ISETP.NE.AND P0, PT, R11, RZ, PT ;  /* 0x000000ff0b00720c */ /* 0x000fda0003f05270 */
[----:B-1----:R-:W-:-:S05]  /*9240*/  @!P0 FADD.FTZ R24, -R24, -RZ ;  /* 0x800000ff18188221 */ /* 0x002fca0000010100 */
[----:B------:R-:W-:Y:S01]  /*9250*/  MOV R11, R24 ;  /* 0x00000018000b7202 */ /* 0x000fe20000000f00 */
[----:B------:R-:W-:Y:S06]  /*9260*/  BRA `(.L_x_11018) ;  /* 0x0000000c006c7947 */ /* 0x000fec0003800000 */
.L_x_10981:
[----:B------:R-:W-:Y:S01]  /*9270*/  FADD.FTZ R10, -R26, 6.1232342629258392722e-17 ;  /* 0x248d31321a0a7421 */ /* 0x000fe20000010100 */
[----:B------:R-:W-:-:S03]  /*9280*/  FADD.FTZ R11, -R27, -RZ ;  /* 0x800000ff1b0b7221 */ /* 0x000fc60000010100 */
[----:B------:R-:W-:Y:S01]  /*9290*/  FADD.FTZ R10, R10, 1.5707963705062866211 ;  /* 0x3fc90fdb0a0a7421 */ /* 0x000fe20000010000 */
[----:B------:R-:W-:Y:S06]  /*92a0*/  BRA `(.L_x_11018) ;  /* 0x0000000c005c7947 */ /* 0x000fec0003800000 */
.L_x_10980:
[----:B------:R-:W-:Y:S01]  /*92b0*/  HFMA2.MMA R10, -RZ, RZ, 0, 0 ;  /* 0x00000000ff0a7435 */ /* 0x000fe200000001ff */
[----:B------:R-:W-:Y:S01]  /*92c0*/  FADD.FTZ R11, -R27, -RZ ;  /* 0x800000ff1b0b7221 */ /* 0x000fe20000010100 */
[----:B------:R-:W-:Y:S09]  /*92d0*/  BRA `(.L_x_11018) ;  /* 0x0000000c00507947 */ /* 0x000ff20003800000 */
.L_x_10979:
        /* <DEDUP_REMOVED lines=23> */
[----:B----4-:R-:W-:Y:S05]  /*9450*/  CALL.REL.NOINC `($__internal_13_$__cuda_sm3x_div_rn_ftz_f32_slowpath) ;  /* 0x000001f400247944 */ /* 0x010fea0003c00000 */
.L_x_11023:
[----:B------:R-:W-:Y:S05]  /*9460*/  BSYNC B4 ;  /* 0x0000000000047941 */ /* 0x000fea0003800000 */
.L_x_11022:
        /* <DEDUP_REMOVED lines=18> */
.L_x_11025:
[----:B------:R-:W-:Y:S02]  /*9590*/  ISETP.GE.AND P0, PT, R26, RZ, PT ;  /* 0x000000ff1a00720c */ /* 0x000fe40003f06270 */
[----:B------:R-:W-:-:S11]  /*95a0*/  MOV R3, 0x3fd774eb ;  /* 0x3fd774eb00037802 */ /* 0x000fd60000000f00 */
[----:B------:R-:W-:-:S04]  /*95b0*/  @P0 FFMA.FTZ R0, R3, 0.93318945169448852539, -R0 ;  /* 0x3f6ee58103000823 */ /* 0x000fc80000010800 */
[----:B------:R-:W-:-:S07]  /*95c0*/  @!P0 FFMA.FTZ R0, R3, 0.93318945169448852539, R0 ;  /* 0x3f6ee58103008823 */ /* 0x000fce0000010000 */
.L_x_11026:
[----:B------:R-:W-:Y:S05]  /*95d0*/  BSYNC B0 ;  /* 0x0000000000007941 */ /* 0x000fea0003800000 */
.L_x_11024:
        /* <DEDUP_REMOVED lines=13> */
.L_x_11021:
        /* <DEDUP_REMOVED lines=12> */
.L_x_11029:
[----:B------:R-:W-:Y:S05]  /*9770*/  BSYNC B4 ;  /* 0x0000000000047941 */ /* 0x000fea0003800000 */
.L_x_11028:
        /* <DEDUP_REMOVED lines=18> */
.L_x_11031:
[----:B------:R-:W-:Y:S02]  /*98a0*/  ISETP.GE.AND P0, PT, R26, RZ, PT ;  /* 0x000000ff1a00720c */ /* 0x000fe40003f06270 */
[----:B------:R-:W-:-:S11]  /*98b0*/  MOV R3, 0x3fd774eb ;  /* 0x3fd774eb00037802 */ /* 0x000fd60000000f00 */
[----:B------:R-:W-:-:S04]  /*98c0*/  @P0 FFMA.FTZ R0, R3, 0.93318945169448852539, -R0 ;  /* 0x3f6ee58103000823 */ /* 0x000fc80000010800 */
[----:B------:R-:W-:-:S07]  /*98d0*/  @!P0 FFMA.FTZ R0, R3, 0.93318945169448852539, R0 ;  /* 0x3f6ee58103008823 */ /* 0x000fce0000010000 */
.L_x_11032:
[----:B------:R-:W-:Y:S05]  /*98e0*/  BSYNC B0 ;  /* 0x0000000000007941 */ /* 0x000fea0003800000 */
.L_x_11030:
        /* <DEDUP_REMOVED lines=27> */
.L_x_11020:
        /* <DEDUP_REMOVED lines=32> */
[----:B----4-:R-:W-:Y:S05]  /*9ca0*/  CALL.REL.NOINC `($__internal_13_$__cuda_sm3x_div_rn_ftz_f32_slowpath) ;  /* 0x000001ec00107944 */ /* 0x010fea0003c00000 */
.L_x_11034:
[----:B------:R-:W-:Y:S05]  /*9cb0*/  BSYNC B4 ;  /* 0x0000000000047941 */ /* 0x000fea0003800000 */
.L_x_11033:
        /* <DEDUP_REMOVED lines=18> */
.L_x_11036:
[----:B------:R-:W-:Y:S02]  /*9de0*/  ISETP.GE.AND P0, PT, R26, RZ, PT ;  /* 0x000000ff1a00720c */ /* 0x000fe40003f06270 */
[----:B------:R-:W-:-:S11]  /*9df0*/  MOV R3, 0x3fd774eb ;  /* 0x3fd774eb00037802 */ /* 0x000fd60000000f00 */
[----:B------:R-:W-:-:S04]  /*9e00*/  @P0 FFMA.FTZ R0, R3, 0.93318945169448852539, -R0 ;  /* 0x3f6ee58103000823 */ /* 0x000fc80000010800 */
[----:B------:R-:W-:-:S07]  /*9e10*/  @!P0 FFMA.FTZ R0, R3, 0.93318945169448852539, R0 ;  /* 0x3f6ee58103008823 */ /* 0x000fce0000010000 */
.L_x_11037:
[----:B------:R-:W-:Y:S05]  /*9e20*/  BSYNC B0 ;  /* 0x0000000000007941 */ /* 0x000fea0003800000 */
.L_x_11035:
        /* <DEDUP_REMOVED lines=10> */
.L_x_11027:
[----:B------:R-:W-:Y:S05]  /*9ed0*/  BSYNC B3 ;  /* 0x0000000000037941 */ /* 0x000fea0003800000 */
.L_x_11019:
[----:B------:R-:W-:Y:S01]  /*9ee0*/  ISETP.NE.AND P0, PT, R11, RZ, PT ;  /* 0x000000ff0b00720c */ /* 0x000fe20003f05270 */
[----:B------:R-:W-:Y:S01]  /*9ef0*/  FADD.FTZ R11, R25, 0.69314718246459960938 ;  /* 0x3f317218190b7421 */ /* 0x000fe20000010000 */
[----:B------:R-:W-:-:S11]  /*9f00*/  FADD.FTZ R10, |R0|, -RZ ;  /* 0x800000ff000a7221 */ /* 0x000fd60000010200 */
[----:B------:R-:W-:Y:S01]  /*9f10*/  @!P0 FADD.FTZ R11, -R11, -RZ ;  /* 0x800000ff0b0b8221 */ /* 0x000fe20000010100 */
[----:B------:R-:W-:Y:S06]  /*9f20*/  BRA `(.L_x_11018) ;  /* 0x00000000003c7947 */ /* 0x000fec0003800000 */
.L_x_10978:
        /* <DEDUP_REMOVED lines=15> */
.L_x_11018:
[----:B------:R-:W-:Y:S05]  /*a020*/  BSYNC B2 ;  /* 0x0000000000027941 */ /* 0x000fea0003800000 */
.L_x_10977:
        /* <DEDUP_REMOVED lines=108> */
.L_x_11046:
        /* <DEDUP_REMOVED lines=10> */
.L_x_11048:
[----:B------:R-:W-:-:S04]  /*a790*/  FADD.FTZ R4, -R0, R5 ;  /* 0x0000000500047221 */ /* 0x000fc80000010100 */
[----:B------:R-:W-:-:S07]  /*a7a0*/  FMUL.FTZ R4, R4, 0.5 ;  /* 0x3f00000004047820 */ /* 0x000fce0000410000 */
.L_x_11049:
[----:B------:R-:W-:Y:S05]  /*a7b0*/  BSYNC B1 ;  /* 0x0000000000017941 */ /* 0x000fea0003800000 */
.L_x_11047:
        /* <DEDUP_REMOVED lines=11> */
.L_x_11051:
[----:B------:R-:W-:-:S04]  /*a870*/  FADD.FTZ R7, R6, -R7 ;  /* 0x8000000706077221 */ /* 0x000fc80000010000 */
[----:B------:R-:W-:-:S07]  /*a880*/  FMUL.FTZ R7, R7, 0.5 ;  /* 0x3f00000007077820 */ /* 0x000fce0000410000 */
.L_x_11052:
[----:B------:R-:W-:Y:S05]  /*a890*/  BSYNC B1 ;  /* 0x0000000000017941 */ /* 0x000fea0003800000 */
.L_x_11050:
        /* <DEDUP_REMOVED lines=35> */
.L_x_11045:
[----:B------:R0:W1:Y:S02]  /*aad0*/  MUFU.SQRT R26, R27 ;  /* 0x0000001b001a7308 */ /* 0x0000640000002000 */
.L_x_11044:
[----:B------:R-:W-:Y:S05]  /*aae0*/  BSYNC B0 ;  /* 0x0000000000007941 */ /* 0x000fea0003800000 */
.L_x_11043:
        /* <DEDUP_REMOVED lines=24> */
.L_x_11059:
[----:B------:R-:W-:-:S04]  /*ac70*/  FADD.FTZ R0, -R0, R5 ;  /* 0x0000000500007221 */ /* 0x000fc80000010100 */
[----:B------:R-:W-:-:S07]  /*ac80*/  FMUL.FTZ R0, R0, 0.5 ;  /* 0x3f00000000007820 */ /* 0x000fce0000410000 */
.L_x_11060:
[----:B------:R-:W-:Y:S05]  /*ac90*/  BSYNC B1 ;  /* 0x0000000000017941 */ /* 0x000fea0003800000 */
.L_x_11058:
        /* <DEDUP_REMOVED lines=10> */
.L_x_11062:
[----:B------:R-:W-:-:S04]  /*ad40*/  FADD.FTZ R3, -R3, R6 ;  /* 0x0000000603037221 */ /* 0x000fc80000010100 */
[----:B------:R-:W-:-:S07]  /*ad50*/  FMUL.FTZ R3, R3, 0.5 ;  /* 0x3f00000003037820 */ /* 0x000fce0000410000 */
.L_x_11063:
[----:B------:R-:W-:Y:S05]  /*ad60*/  BSYNC B1 ;  /* 0x0000000000017941 */ /* 0x000fea0003800000 */
.L_x_11061:
[----:B------:R-:W-:Y:S01]  /*ad70*/  FADD.FTZ R0, R3, R0 ;  /* 0x0000000003007221 */ /* 0x000fe20000010000 */
[----:B------:R-:W-:Y:S01]  /*ad80*/  FADD.FTZ R33, R24, R33 ;  /* 0x0000002118217221 */ /* 0x000fe20000010000 */
[----:B------:R-:W-:-:S03]  /*ad90*/  PLOP3.LUT P0, PT, PT, PT, PT, 0x80, 0x0 ;  /* 0x000000000000781c */ /* 0x000fc60003f0f070 */
[----:B------:R-:W-:-:S06]  /*ada0*/  FMUL.FTZ R33, R33, R0 ;  /* 0x0000000021217220 */ /* 0x000fcc0000410000 */
[----:B------:R-:W2:Y:S01]  /*adb0*/  MUFU.SQRT R33, R33 ;  /* 0x0000002100217308 */ /* 0x000ea20000002000 */
[----:B------:R-:W-:Y:S05]  /*adc0*/  BRA `(.L_x_11055) ;  /* 0x0000000000687947 */ /* 0x000fea0003800000 */
.L_x_11057:
        /* <DEDUP_REMOVED lines=15> */
.L_x_11056:
        /* <DEDUP_REMOVED lines=8> */
.L_x_11054:
[----:B------:R-:W-:Y:S01]  /*af40*/  PLOP3.LUT P0, PT, PT, PT, PT, 0x80, 0x0 ;  /* 0x000000000000781c */ /* 0x000fe20003f0f070 */
[----:B------:R-:W-:Y:S01]  /*af50*/  FMUL.FTZ R33, R33, 16777216 ;  /* 0x4b80000021217820 */ /* 0x000fe20000410000 */
[----:B------:R-:W-:-:S11]  /*af60*/  FMUL.FTZ R24, R24, 16777216 ;  /* 0x4b80000018187820 */ /* 0x000fd60000410000 */
.L_x_11055:
[----:B------:R-:W-:Y:S05]  /*af70*/  BSYNC B0 ;  /* 0x0000000000007941 */ /* 0x000fea0003800000 */
.L_x_11053:
        /* <DEDUP_REMOVED lines=33> */
.L_x_11066:
        /* <DEDUP_REMOVED lines=28> */
.L_x_11065:
        /* <DEDUP_REMOVED lines=19> */
[----:B01-3--:R-:W-:Y:S05]  /*b480*/  CALL.REL.NOINC `($__internal_13_$__cuda_sm3x_div_rn_ftz_f32_slowpath) ;  /* 0x000001d400187944 */ /* 0x00bfea0003c00000 */
.L_x_11070:
[----:B------:R-:W-:Y:S05]  /*b490*/  BSYNC B4 ;  /* 0x0000000000047941 */ /* 0x000fea0003800000 */
.L_x_11069:
        /* <DEDUP_REMOVED lines=18> */
.L_x_11072:
[----:B------:R-:W-:Y:S02]  /*b5c0*/  ISETP.GE.AND P0, PT, R24, RZ, PT ;  /* 0x000000ff1800720c */ /* 0x000fe40003f06270 */
[----:B------:R-:W-:-:S11]  /*b5d0*/  MOV R3, 0x3fd774eb ;  /* 0x3fd774eb00037802 */ /* 0x000fd60000000f00 */
[----:B------:R-:W-:-:S04]  /*b5e0*/  @P0 FFMA.FTZ R0, R3, 0.93318945169448852539, -R0 ;  /* 0x3f6ee58103000823 */ /* 0x000fc80000010800 */
[----:B------:R-:W-:-:S07]  /*b5f0*/  @!P0 FFMA.FTZ R0, R3, 0.93318945169448852539, R0 ;  /* 0x3f6ee58103008823 */ /* 0x000fce0000010000 */
.L_x_11073:
[----:B------:R-:W-:Y:S05]  /*b600*/  BSYNC B0 ;  /* 0x0000000000007941 */ /* 0x000fea0003800000 */
.L_x_11071:
        /* <DEDUP_REMOVED lines=11> */
.L_x_11068:
        /* <DEDUP_REMOVED lines=17> */
.L_x_11075:
[----:B------:R-:W-:Y:S05]  /*b7d0*/  BSYNC B4 ;  /* 0x0000000000047941 */ /* 0x000fea0003800000 */
.L_x_11074:
        /* <DEDUP_REMOVED lines=18> */
.L_x_11077:
[----:B------:R-:W-:Y:S02]  /*b900*/  ISETP.GE.AND P0, PT, R24, RZ, PT ;  /* 0x000000ff1800720c */ /* 0x000fe40003f06270 */
[----:B------:R-:W-:-:S11]  /*b910*/  MOV R3, 0x3fd774eb ;  /* 0x3fd774eb00037802 */ /* 0x000fd60000000f00 */
[----:B------:R-:W-:-:S04]  /*b920*/  @P0 FFMA.FTZ R0, R3, 0.93318945169448852539, -R0 ;  /* 0x3f6ee58103000823 */ /* 0x000fc80000010800 */
[----:B------:R-:W-:-:S07]  /*b930*/  @!P0 FFMA.FTZ R0, R3, 0.93318945169448852539, R0 ;  /* 0x3f6ee58103008823 */ /* 0x000fce0000010000 */
.L_x_11078:
[----:B------:R-:W-:Y:S05]  /*b940*/  BSYNC B0 ;  /* 0x0000000000007941 */ /* 0x000fea0003800000 */
.L_x_11076:
        /* <DEDUP_REMOVED lines=10> */
.L_x_11067:
[----:B------:R-:W-:Y:S05]  /*b9f0*/  BSYNC B3 ;  /* 0x0000000000037941 */ /* 0x000fea0003800000 */
.L_x_11064:
[----:B------:R-:W-:-:S13]  /*ba00*/  ISETP.NE.AND P0, PT, R25, RZ, PT ;  /* 0x000000ff1900720c */ /* 0x000fda0003f05270 */
[----:B-1----:R-:W-:-:S05]  /*ba10*/  @!P0 FADD.FTZ R26, -R26, -RZ ;  /* 0x800000ff1a1a8221 */ /* 0x002fca0000010100 */
[----:B------:R-:W-:Y:S01]  /*ba20*/  MOV R25, R26 ;  /* 0x0000001a00197202 */ /* 0x000fe20000000f00 */
[----:B------:R-:W-:Y:S06]  /*ba30*/  BRA `(.L_x_11079) ;  /* 0x0000000c006c7947 */ /* 0x000fec0003800000 */
.L_x_11042:
[----:B------:R-:W-:Y:S01]  /*ba40*/  FADD.FTZ R20, -R20, 6.1232342629258392722e-17 ;  /* 0x248d313214147421 */ /* 0x000fe20000010100 */
[----:B------:R-:W-:-:S03]  /*ba50*/  FADD.FTZ R25, -R21, -RZ ;  /* 0x800000ff15197221 */ /* 0x000fc60000010100 */
[----:B------:R-:W-:Y:S01]  /*ba60*/  FADD.FTZ R24, R20, 1.5707963705062866211 ;  /* 0x3fc90fdb14187421 */ /* 0x000fe20000010000 */
[----:B------:R-:W-:Y:S06]  /*ba70*/  BRA `(.L_x_11079) ;  /* 0x0000000c005c7947 */ /* 0x000fec0003800000 */
.L_x_11041:
[----:B------:R-:W-:Y:S01]  /*ba80*/  HFMA2.MMA R24, -RZ, RZ, 0, 0 ;  /* 0x00000000ff187435 */ /* 0x000fe200000001ff */
[----:B------:R-:W-:Y:S01]  /*ba90*/  FADD.FTZ R25, -R21, -RZ ;  /* 0x800000ff15197221 */ /* 0x000fe20000010100 */
[----:B------:R-:W-:Y:S09]  /*baa0*/  BRA `(.L_x_11079) ;  /* 0x0000000c00507947 */ /* 0x000ff20003800000 */
.L_x_11040:
        /* <DEDUP_REMOVED lines=24> */
.L_x_11084:
[----:B------:R-:W-:Y:S05]  /*bc30*/  BSYNC B4 ;  /* 0x0000000000047941 */ /* 0x000fea0003800000 */
.L_x_11083:
        /* <DEDUP_REMOVED lines=18> */
.L_x_11086:
[----:B------:R-:W-:Y:S02]  /*bd60*/  ISETP.GE.AND P0, PT, R20, RZ, PT ;  /* 0x000000ff1400720c */ /* 0x000fe40003f06270 */
[----:B------:R-:W-:-:S11]  /*bd70*/  MOV R3, 0x3fd774eb ;  /* 0x3fd774eb00037802 */ /* 0x000fd60000000f00 */
[----:B------:R-:W-:-:S04]  /*bd80*/  @P0 FFMA.FTZ R0, R3, 0.93318945169448852539, -R0 ;  /* 0x3f6ee58103000823 */ /* 0x000fc80000010800 */
[----:B------:R-:W-:-:S07]  /*bd90*/  @!P0 FFMA.FTZ R0, R3, 0.93318945169448852539, R0 ;  /* 0x3f6ee58103008823 */ /* 0x000fce0000010000 */
.L_x_11087:
[----:B------:R-:W-:Y:S05]  /*bda0*/  BSYNC B0 ;  /* 0x0000000000007941 */ /* 0x000fea0003800000 */
.L_x_11085:
        /* <DEDUP_REMOVED lines=13> */
.L_x_11082:
        /* <DEDUP_REMOVED lines=12> */
.L_x_11090:
[----:B------:R-:W-:Y:S05]  /*bf40*/  BSYNC B4 ;  /* 0x0000000000047941 */ /* 0x000fea0003800000 */
.L_x_11089:
        /* <DEDUP_REMOVED lines=18> */
.L_x_11092:
[----:B------:R-:W-:Y:S02]  /*c070*/  ISETP.GE.AND P0, PT, R20, RZ, PT ;  /* 0x000000ff1400720c */ /* 0x000fe40003f06270 */
[----:B------:R-:W-:-:S11]  /*c080*/  MOV R3, 0x3fd774eb ;  /* 0x3fd774eb00037802 */ /* 0x000fd60000000f00 */
[----:B------:R-:W-:-:S04]  /*c090*/  @P0 FFMA.FTZ R0, R3, 0.93318945169448852539, -R0 ;  /* 0x3f6ee58103000823 */ /* 0x000fc80000010800 */
[----:B------:R-:W-:-:S07]  /*c0a0*/  @!P0 FFMA.FTZ R0, R3, 0.93318945169448852539, R0 ;  /* 0x3f6ee58103008823 */ /* 0x000fce0000010000 */
.L_x_11093:
[----:B------:R-:W-:Y:S05]  /*c0b0*/  BSYNC B0 ;  /* 0x0000000000007941 */ /* 0x000fea0003800000 */
.L_x_11091:
        /* <DEDUP_REMOVED lines=27> */
.L_x_11081:
        /* <DEDUP_REMOVED lines=33> */
.L_x_11095:
[----:B------:R-:W-:Y:S05]  /*c480*/  BSYNC B4 ;  /* 0x0000000000047941 */ /* 0x000fea0003800000 */
.L_x_11094:
        /* <DEDUP_REMOVED lines=18> */
.L_x_11097:
[----:B------:R-:W-:Y:S02]  /*c5b0*/  ISETP.GE.AND P0, PT, R20, RZ, PT ;  /* 0x000000ff1400720c */ /* 0x000fe40003f06270 */
[----:B------:R-:W-:-:S11]  /*c5c0*/  MOV R3, 0x3fd774eb ;  /* 0x3fd774eb00037802 */ /* 0x000fd60000000f00 */
[----:B------:R-:W-:-:S04]  /*c5d0*/  @P0 FFMA.FTZ R0, R3, 0.93318945169448852539, -R0 ;  /* 0x3f6ee58103000823 */ /* 0x000fc80000010800 */
[----:B------:R-:W-:-:S07]  /*c5e0*/  @!P0 FFMA.FTZ R0, R3, 0.93318945169448852539, R0 ;  /* 0x3f6ee58103008823 */ /* 0x000fce0000010000 */
.L_x_11098:
[----:B------:R-:W-:Y:S05]  /*c5f0*/  BSYNC B0 ;  /* 0x0000000000007941 */ /* 0x000fea0003800000 */
.L_x_11096:
        /* <DEDUP_REMOVED lines=10> */
.L_x_11088:
[----:B------:R-:W-:Y:S05]  /*c6a0*/  BSYNC B3 ;  /* 0x0000000000037941 */ /* 0x000fea0003800000 */
.L_x_11080:
[----:B------:R-:W-:Y:S01]  /*c6b0*/  ISETP.NE.AND P0, PT, R25, RZ, PT ;  /* 0x000000ff1900720c */ /* 0x000fe20003f05270 */
[----:B------:R-:W-:Y:S01]  /*c6c0*/  FADD.FTZ R25, R27, 0.69314718246459960938 ;  /* 0x3f3172181b197421 */ /* 0x000fe20000010000 */
[----:B------:R-:W-:-:S11]  /*c6d0*/  FADD.FTZ R24, |R0|, -RZ ;  /* 0x800000ff00187221 */ /* 0x000fd60000010200 */
[----:B------:R-:W-:Y:S01]  /*c6e0*/  @!P0 FADD.FTZ R25, -R25, -RZ ;  /* 0x800000ff19198221 */ /* 0x000fe20000010100 */
[----:B------:R-:W-:Y:S06]  /*c6f0*/  BRA `(.L_x_11079) ;  /* 0x00000000003c7947 */ /* 0x000fec0003800000 */
.L_x_11039:
        /* <DEDUP_REMOVED lines=15> */
.L_x_11079:
[----:B------:R-:W-:Y:S05]  /*c7f0*/  BSYNC B2 ;  /* 0x0000000000027941 */ /* 0x000fea0003800000 */
.L_x_11038:
        /* <DEDUP_REMOVED lines=108> */
.L_x_11107:
        /* <DEDUP_REMOVED lines=10> */
.L_x_11109:
[----:B------:R-:W-:-:S04]  /*cf60*/  FADD.FTZ R4, -R0, R5 ;  /* 0x0000000500047221 */ /* 0x000fc80000010100 */
[----:B------:R-:W-:-:S07]  /*cf70*/  FMUL.FTZ R4, R4, 0.5 ;  /* 0x3f00000004047820 */ /* 0x000fce0000410000 */
.L_x_11110:
[----:B------:R-:W-:Y:S05]  /*cf80*/  BSYNC B1 ;  /* 0x0000000000017941 */ /* 0x000fea0003800000 */
.L_x_11108:
        /* <DEDUP_REMOVED lines=11> */
.L_x_11112:
[----:B------:R-:W-:-:S04]  /*d040*/  FADD.FTZ R7, R6, -R7 ;  /* 0x8000000706077221 */ /* 0x000fc80000010000 */
[----:B------:R-:W-:-:S07]  /*d050*/  FMUL.FTZ R7, R7, 0.5 ;  /* 0x3f00000007077820 */ /* 0x000fce0000410000 */
.L_x_11113:
[----:B------:R-:W-:Y:S05]  /*d060*/  BSYNC B1 ;  /* 0x0000000000017941 */ /* 0x000fea0003800000 */
.L_x_11111:
        /* <DEDUP_REMOVED lines=35> */
.L_x_11106:
[----:B------:R0:W1:Y:S02]  /*d2a0*/  MUFU.SQRT R27, R21 ;  /* 0x00000015001b7308 */ /* 0x0000640000002000 */
.L_x_11105:
[----:B------:R-:W-:Y:S05]  /*d2b0*/  BSYNC B0 ;  /* 0x0000000000007941 */ /* 0x000fea0003800000 */
.L_x_11104:
        /* <DEDUP_REMOVED lines=24> */
.L_x_11120:
[----:B------:R-:W-:-:S04]  /*d440*/  FADD.FTZ R0, -R0, R5 ;  /* 0x0000000500007221 */ /* 0x000fc80000010100 */
[----:B------:R-:W-:-:S07]  /*d450*/  FMUL.FTZ R0, R0, 0.5 ;  /* 0x3f00000000007820 */ /* 0x000fce0000410000 */
.L_x_11121:
[----:B------:R-:W-:Y:S05]  /*d460*/  BSYNC B1 ;  /* 0x0000000000017941 */ /* 0x000fea0003800000 */
.L_x_11119:
        /* <DEDUP_REMOVED lines=10> */
.L_x_11123:
[----:B------:R-:W-:-:S04]  /*d510*/  FADD.FTZ R3, -R3, R6 ;  /* 0x0000000603037221 */ /* 0x000fc80000010100 */
[----:B------:R-:W-:-:S07]  /*d520*/  FMUL.FTZ R3, R3, 0.5 ;  /* 0x3f00000003037820 */ /* 0x000fce0000410000 */
.L_x_11124:
[----:B------:R-:W-:Y:S05]  /*d530*/  BSYNC B1 ;  /* 0x0000000000017941 */ /* 0x000fea0003800000 */
.L_x_11122:
[----:B------:R-:W-:Y:S01]  /*d540*/  FADD.FTZ R0, R3, R0 ;  /* 0x0000000003007221 */ /* 0x000fe20000010000 */
[----:B------:R-:W-:Y:S01]  /*d550*/  FADD.FTZ R33, R26, R33 ;  /* 0x000000211a217221 */ /* 0x000fe20000010000 */
[----:B------:R-:W-:-:S03]  /*d560*/  PLOP3.LUT P0, PT, PT, PT, PT, 0x80, 0x0 ;  /* 0x000000000000781c */ /* 0x000fc60003f0f070 */
[----:B------:R-:W-:-:S06]  /*d570*/  FMUL.FTZ R33, R33, R0 ;  /* 0x0000000021217220 */ /* 0x000fcc0000410000 */
[----:B------:R-:W2:Y:S01]  /*d580*/  MUFU.SQRT R33, R33 ;  /* 0x0000002100217308 */ /* 0x000ea20000002000 */
[----:B------:R-:W-:Y:S05]  /*d590*/  BRA `(.L_x_11116) ;  /* 0x0000000000687947 */ /* 0x000fea0003800000 */
.L_x_11118:
        /* <DEDUP_REMOVED lines=15> */
.L_x_11117:
        /* <DEDUP_REMOVED lines=8> */
.L_x_11115:
[----:B------:R-:W-:Y:S01]  /*d710*/  PLOP3.LUT P0, PT, PT, PT, PT, 0x80, 0x0 ;  /* 0x000000000000781c */ /* 0x000fe20003f0f070 */
[----:B------:R-:W-:Y:S01]  /*d720*/  FMUL.FTZ R33, R33, 16777216 ;  /* 0x4b80000021217820 */ /* 0x000fe20000410000 */
[----:B------:R-:W-:-:S11]  /*d730*/  FMUL.FTZ R26, R26, 16777216 ;  /* 0x4b8000001a1a7820 */ /* 0x000fd60000410000 */
.L_x_11116:
[----:B------:R-:W-:Y:S05]  /*d740*/  BSYNC B0 ;  /* 0x0000000000007941 */ /* 0x000fea0003800000 */
.L_x_11114:
        /* <DEDUP_REMOVED lines=33> */
.L_x_11127:
        /* <DEDUP_REMOVED lines=28> */
.L_x_11126:
        /* <DEDUP_REMOVED lines=20> */
.L_x_11131:
[----:B------:R-:W-:Y:S05]  /*dc60*/  BSYNC B4 ;  /* 0x0000000000047941 */ /* 0x000fea0003800000 */
.L_x_11130:
        /* <DEDUP_REMOVED lines=18> */
.L_x_11133:
[----:B------:R-:W-:Y:S02]  /*dd90*/  ISETP.GE.AND P0, PT, R26, RZ, PT ;  /* 0x000000ff1a00720c */ /* 0x000fe40003f06270 */
[----:B------:R-:W-:-:S11]  /*dda0*/  MOV R3, 0x3fd774eb ;  /* 0x3fd774eb00037802 */ /* 0x000fd60000000f00 */
[----:B------:R-:W-:-:S04]  /*ddb0*/  @P0 FFMA.FTZ R0, R3, 0.93318945169448852539, -R0 ;  /* 0x3f6ee58103000823 */ /* 0x000fc80000010800 */
[----:B------:R-:W-:-:S07]  /*ddc0*/  @!P0 FFMA.FTZ R0, R3, 0.93318945169448852539, R0 ;  /* 0x3f6ee58103008823 */ /* 0x000fce0000010000 */
.L_x_11134:
[----:B------:R-:W-:Y:S05]  /*ddd0*/  BSYNC B0 ;  /* 0x0000000000007941 */ /* 0x000fea0003800000 */
.L_x_11132:
        /* <DEDUP_REMOVED lines=11> */
.L_x_11129:
        /* <DEDUP_REMOVED lines=17> */
.L_x_11136:
[----:B------:R-:W-:Y:S05]  /*dfa0*/  BSYNC B4 ;  /* 0x0000000000047941 */ /* 0x000fea0003800000 */
.L_x_11135:
        /* <DEDUP_REMOVED lines=18> */
.L_x_11138:
[----:B------:R-:W-:Y:S02]  /*e0d0*/  ISETP.GE.AND P0, PT, R26, RZ, PT ;  /* 0x000000ff1a00720c */ /* 0x000fe40003f06270 */
[----:B------:R-:W-:-:S11]  /*e0e0*/  MOV R3, 0x3fd774eb ;  /* 0x3fd774eb00037802 */ /* 0x000fd60000000f00 */
[----:B------:R-:W-:-:S04]  /*e0f0*/  @P0 FFMA.FTZ R0, R3, 0.93318945169448852539, -R0 ;  /* 0x3f6ee58103000823 */ /* 0x000fc80000010800 */
[----:B------:R-:W-:-:S07]  /*e100*/  @!P0 FFMA.FTZ R0, R3, 0.93318945169448852539, R0 ;  /* 0x3f6ee58103008823 */ /* 0x000fce0000010000 */
.L_x_11139:
[----:B------:R-:W-:Y:S05]  /*e110*/  BSYNC B0 ;  /* 0x0000000000007941 */ /* 0x000fea0003800000 */
.L_x_11137:
        /* <DEDUP_REMOVED lines=10> */
.L_x_11128:
[----:B------:R-:W-:Y:S05]  /*e1c0*/  BSYNC B3 ;  /* 0x0000000000037941 */ /* 0x000fea0003800000 */
.L_x_11125:
[----:B------:R-:W-:-:S13]  /*e1d0*/  ISETP.NE.AND P0, PT, R20, RZ, PT ;  /* 0x000000ff1400720c */ /* 0x000fda0003f05270 */
[----:B-1----:R-:W-:Y:S01]  /*e1e0*/  @!P0 FADD.FTZ R27, -R27, -RZ ;  /* 0x800000ff1b1b8221 */ /* 0x002fe20000010100 */
[----:B------:R-:W-:Y:S06]  /*e1f0*/  BRA `(.L_x_11140) ;  /* 0x0000000c006c7947 */ /* 0x000fec0003800000 */
.L_x_11103:
[----:B------:R-:W-:Y:S01]  /*e200*/  FADD.FTZ R22, -R22, 6.1232342629258392722e-17 ;  /* 0x248d313216167421 */ /* 0x000fe20000010100 */
[----:B0-----:R-:W-:-:S03]  /*e210*/  FADD.FTZ R27, -R23, -RZ ;  /* 0x800000ff171b7221 */ /* 0x001fc60000010100 */
[----:B------:R-:W-:Y:S01]  /*e220*/  FADD.FTZ R26, R22, 1.5707963705062866211 ;  /* 0x3fc90fdb161a7421 */ /* 0x000fe20000010000 */
[----:B------:R-:W-:Y:S06]  /*e230*/  BRA `(.L_x_11140) ;  /* 0x0000000c005c7947 */ /* 0x000fec0003800000 */
.L_x_11102:
[----:B0-----:R-:W-:Y:S01]  /*e240*/  FADD.FTZ R27, -R23, -RZ ;  /* 0x800000ff171b7221 */ /* 0x001fe20000010100 */
[----:B------:R-:W-:Y:S01]  /*e250*/  MOV R26, RZ ;  /* 0x000000ff001a7202 */ /* 0x000fe20000000f00 */
[----:B------:R-:W-:Y:S06]  /*e260*/  BRA `(.L_x_11140) ;  /* 0x0000000c00507947 */ /* 0x000fec0003800000 */
.L_x_11101:
        /* <DEDUP_REMOVED lines=23> */
[----:B----4-:R-:W-:Y:S05]  /*e3e0*/  CALL.REL.NOINC `($__internal_13_$__cuda_sm3x_div_rn_ftz_f32_slowpath) ;  /* 0x000001a400407944 */ /* 0x010fea0003c00000 */
.L_x_11145:
[----:B------:R-:W-:Y:S05]  /*e3f0*/  BSYNC B4 ;  /* 0x0000000000047941 */ /* 0x000fea0003800000 */
.L_x_11144:
        /* <DEDUP_REMOVED lines=18> */
.L_x_11147:
[----:B------:R-:W-:Y:S02]  /*e520*/  ISETP.GE.AND P0, PT, R22, RZ, PT ;  /* 0x000000ff1600720c */ /* 0x000fe40003f06270 */
[----:B------:R-:W-:-:S11]  /*e530*/  MOV R3, 0x3fd774eb ;  /* 0x3fd774eb00037802 */ /* 0x000fd60000000f00 */
[----:B------:R-:W-:-:S04]  /*e540*/  @P0 FFMA.FTZ R0, R3, 0.93318945169448852539, -R0 ;  /* 0x3f6ee58103000823 */ /* 0x000fc80000010800 */
[----:B------:R-:W-:-:S07]  /*e550*/  @!P0 FFMA.FTZ R0, R3, 0.93318945169448852539, R0 ;  /* 0x3f6ee58103008823 */ /* 0x000fce0000010000 */
.L_x_11148:
[----:B------:R-:W-:Y:S05]  /*e560*/  BSYNC B0 ;  /* 0x0000000000007941 */ /* 0x000fea0003800000 */
.L_x_11146:
        /* <DEDUP_REMOVED lines=13> */
.L_x_11143:
        /* <DEDUP_REMOVED lines=12> */
.L_x_11151:
[----:B------:R-:W-:Y:S05]  /*e700*/  BSYNC B4 ;  /* 0x0000000000047941 */ /* 0x000fea0003800000 */
.L_x_11150:
        /* <DEDUP_REMOVED lines=18> */
.L_x_11153:
[----:B------:R-:W-:Y:S02]  /*e830*/  ISETP.GE.AND P0, PT, R22, RZ, PT ;  /* 0x000000ff1600720c */ /* 0x000fe40003f06270 */
[----:B------:R-:W-:-:S11]  /*e840*/  MOV R3, 0x3fd774eb ;  /* 0x3fd774eb00037802 */ /* 0x000fd60000000f00 */
[----:B------:R-:W-:-:S04]  /*e850*/  @P0 FFMA.FTZ R0, R3, 0.93318945169448852539, -R0 ;  /* 0x3f6ee58103000823 */ /* 0x000fc80000010800 */
[----:B------:R-:W-:-:S07]  /*e860*/  @!P0 FFMA.FTZ R0, R3, 0.93318945169448852539, R0 ;  /* 0x3f6ee58103008823 */ /* 0x000fce0000010000 */
.L_x_11154:
[----:B------:R-:W-:Y:S05]  /*e870*/  BSYNC B0 ;  /* 0x0000000000007941 */ /* 0x000fea0003800000 */
.L_x_11152:
        /* <DEDUP_REMOVED lines=27> */
.L_x_11142:
        /* <DEDUP_REMOVED lines=32> */
[----:B----4-:R-:W-:Y:S05]  /*ec30*/  CALL.REL.NOINC `($__internal_13_$__cuda_sm3x_div_rn_ftz_f32_slowpath) ;  /* 0x0000019c002c7944 */ /* 0x010fea0003c00000 */
.L_x_11156:
[----:B------:R-:W-:Y:S05]  /*ec40*/  BSYNC B4 ;  /* 0x0000000000047941 */ /* 0x000fea0003800000 */
.L_x_11155:
        /* <DEDUP_REMOVED lines=18> */
.L_x_11158:
[----:B------:R-:W-:Y:S02]  /*ed70*/  ISETP.GE.AND P0, PT, R22, RZ, PT ;  /* 0x000000ff1600720c */ /* 0x000fe40003f06270 */
[----:B------:R-:W-:-:S11]  /*ed80*/  MOV R3, 0x3fd774eb ;  /* 0x3fd774eb00037802 */ /* 0x000fd60000000f00 */
[----:B------:R-:W-:-:S04]  /*ed90*/  @P0 FFMA.FTZ R0, R3, 0.93318945169448852539, -R0 ;  /* 0x3f6ee58103000823 */ /* 0x000fc80000010800 */
[----:B------:R-:W-:-:S07]  /*eda0*/  @!P0 FFMA.FTZ R0, R3, 0.93318945169448852539, R0 ;  /* 0x3f6ee58103008823 */ /* 0x000fce0000010000 */
.L_x_11159:
[----:B------:R-:W-:Y:S05]  /*edb0*/  BSYNC B0 ;  /* 0x0000000000007941 */ /* 0x000fea0003800000 */
.L_x_11157:
        /* <DEDUP_REMOVED lines=10> */
.L_x_11149:
[----:B------:R-:W-:Y:S05]  /*ee60*/  BSYNC B3 ;  /* 0x0000000000037941 */ /* 0x000fea0003800000 */
.L_x_11141:
[----:B------:R-:W-:Y:S01]  /*ee70*/  ISETP.NE.AND P0, PT, R20, RZ, PT ;  /* 0x000000ff1400720c */ /* 0x000fe20003f05270 */
[----:B------:R-:W-:Y:S01]  /*ee80*/  FADD.FTZ R27, R32, 0.69314718246459960938 ;  /* 0x3f317218201b7421 */ /* 0x000fe20000010000 */
[----:B------:R-:W-:-:S11]  /*ee90*/  FADD.FTZ R26, |R0|, -RZ ;  /* 0x800000ff001a7221 */ /* 0x000fd60000010200 */
[----:B------:R-:W-:Y:S01]  /*eea0*/  @!P0 FADD.FTZ R27, -R27, -RZ ;  /* 0x800000ff1b1b8221 */ /* 0x000fe20000010100 */
[----:B------:R-:W-:Y:S06]  /*eeb0*/  BRA `(.L_x_11140) ;  /* 0x00000000003c7947 */ /* 0x000fec0003800000 */
.L_x_11100:
        /* <DEDUP_REMOVED lines=15> */
.L_x_11140:
[----:B------:R-:W-:Y:S05]  /*efb0*/  BSYNC B2 ;  /* 0x0000000000027941 */ /* 0x000fea0003800000 */
.L_x_11099:
        /* <DEDUP_REMOVED lines=108> */
.L_x_11168:
        /* <DEDUP_REMOVED lines=10> */
.L_x_11170:
[----:B------:R-:W-:-:S04]  /*f720*/  FADD.FTZ R4, -R0, R5 ;  /* 0x0000000500047221 */ /* 0x000fc80000010100 */
[----:B------:R-:W-:-:S07]  /*f730*/  FMUL.FTZ R4, R4, 0.5 ;  /* 0x3f00000004047820 */ /* 0x000fce0000410000 */
.L_x_11171:
[----:B------:R-:W-:Y:S05]  /*f740*/  BSYNC B1 ;  /* 0x0000000000017941 */ /* 0x000fea0003800000 */
.L_x_11169:
        /* <DEDUP_REMOVED lines=11> */
.L_x_11173:
[----:B------:R-:W-:-:S04]  /*f800*/  FADD.FTZ R7, R6, -R7 ;  /* 0x8000000706077221 */ /* 0x000fc80000010000 */
[----:B------:R-:W-:-:S07]  /*f810*/  FMUL.FTZ R7, R7, 0.5 ;  /* 0x3f00000007077820 */ /* 0x000fce0000410000 */
.L_x_11174:
[----:B------:R-:W-:Y:S05]  /*f820*/  BSYNC B1 ;  /* 0x0000000000017941 */ /* 0x000fea0003800000 */
.L_x_11172:
        /* <DEDUP_REMOVED lines=35> */
.L_x_11167:
[----:B------:R0:W1:Y:S02]  /*fa60*/  MUFU.SQRT R22, R23 ;  /* 0x0000001700167308 */ /* 0x0000640000002000 */
.L_x_11166:
[----:B------:R-:W-:Y:S05]  /*fa70*/  BSYNC B0 ;  /* 0x0000000000007941 */ /* 0x000fea0003800000 */
.L_x_11165:
        /* <DEDUP_REMOVED lines=24> */
.L_x_11181:
[----:B------:R-:W-:-:S04]  /*fc00*/  FADD.FTZ R0, -R0, R5 ;  /* 0x0000000500007221 */ /* 0x000fc80000010100 */
[----:B------:R-:W-:-:S07]  /*fc10*/  FMUL.FTZ R0, R0, 0.5 ;  /* 0x3f00000000007820 */ /* 0x000fce0000410000 */
.L_x_11182:
[----:B------:R-:W-:Y:S05]  /*fc20*/  BSYNC B1 ;  /* 0x0000000000017941 */ /* 0x000fea0003800000 */
.L_x_11180:
        /* <DEDUP_REMOVED lines=10> */
.L_x_11184:
[----:B------:R-:W-:-:S04]  /*fcd0*/  FADD.FTZ R3, -R3, R6 ;  /* 0x0000000603037221 */ /* 0x000fc80000010100 */
[----:B------:R-:W-:-:S07]  /*fce0*/  FMUL.FTZ R3, R3, 0.5 ;  /* 0x3f00000003037820 */ /* 0x000fce0000410000 */
.L_x_11185:
[----:B------:R-:W-:Y:S05]  /*fcf0*/  BSYNC B1 ;  /* 0x0000000000017941 */ /* 0x000fea0003800000 */
.L_x_11183:
[----:B------:R-:W-:Y:S01]  /*fd00*/  FADD.FTZ R0, R3, R0 ;  /* 0x0000000003007221 */ /* 0x000fe20000010000 */
[----:B------:R-:W-:Y:S01]  /*fd10*/  FADD.FTZ R33, R20, R33 ;  /* 0x0000002114217221 */ /* 0x000fe20000010000 */
[----:B------:R-:W-:-:S03]  /*fd20*/  PLOP3.LUT P0, PT, PT, PT, PT, 0x80, 0x0 ;  /* 0x000000000000781c */ /* 0x000fc60003f0f070 */
[----:B------:R-:W-:-:S06]  /*fd30*/  FMUL.FTZ R33, R33, R0 ;  /* 0x0000000021217220 */ /* 0x000fcc0000410000 */
[----:B------:R-:W2:Y:S01]  /*fd40*/  MUFU.SQRT R33, R33 ;  /* 0x0000002100217308 */ /* 0x000ea20000002000 */
[----:B------:R-:W-:Y:S05]  /*fd50*/  BRA `(.L_x_11177) ;  /* 0x0000000000687947 */ /* 0x000fea0003800000 */
.L_x_11179:
        /* <DEDUP_REMOVED lines=15> */
.L_x_11178:
        /* <DEDUP_REMOVED lines=8> */
.L_x_11176:
[----:B------:R-:W-:Y:S01]  /*fed0*/  PLOP3.LUT P0, PT, PT, PT, PT, 0x80, 0x0 ;  /* 0x000000000000781c */ /* 0x000fe20003f0f070 */
[----:B------:R-:W-:Y:S01]  /*fee0*/  FMUL.FTZ R33, R33, 16777216 ;  /* 0x4b80000021217820 */ /* 0x000fe20000410000 */
[----:B------:R-:W-:-:S11]  /*fef0*/  FMUL.FTZ R20, R20, 16777216 ;  /* 0x4b80000014147820 */ /* 0x000fd60000410000 */
.L_x_11177:
[----:B------:R-:W-:Y:S05]  /*ff00*/  BSYNC B0 ;  /* 0x0000000000007941 */ /* 0x000fea0003800000 */
.L_x_11175:
        /* <DEDUP_REMOVED lines=33> */
.L_x_11188:
        /* <DEDUP_REMOVED lines=28> */
.L_x_11187:
        /* <DEDUP_REMOVED lines=20> */
.L_x_11192:
[----:B------:R-:W-:Y:S05]  /*10420*/  BSYNC B4 ;  /* 0x0000000000047941 */ /* 0x000fea0003800000 */
.L_x_11191:
        /* <DEDUP_REMOVED lines=18> */
.L_x_11194:
[----:B------:R-:W-:Y:S02]  /*10550*/  ISETP.GE.AND P0, PT, R20, RZ, PT ;  /* 0x000000ff1400720c */ /* 0x000fe40003f06270 */
[----:B------:R-:W-:-:S11]  /*10560*/  MOV R3, 0x3fd774eb ;  /* 0x3fd774eb00037802 */ /* 0x000fd60000000f00 */
[----:B------:R-:W-:-:S04]  /*10570*/  @P0 FFMA.FTZ R0, R3, 0.93318945169448852539, -R0 ;  /* 0x3f6ee58103000823 */ /* 0x000fc80000010800 */
[----:B------:R-:W-:-:S07]  /*10580*/  @!P0 FFMA.FTZ R0, R3, 0.93318945169448852539, R0 ;  /* 0x3f6ee58103008823 */ /* 0x000fce0000010000 */
.L_x_11195:
[----:B------:R-:W-:Y:S05]  /*10590*/  BSYNC B0 ;  /* 0x0000000000007941 */ /* 0x000fea0003800000 */
.L_x_11193:
        /* <DEDUP_REMOVED lines=11> */
.L_x_11190:
        /* <DEDUP_REMOVED lines=17> */
.L_x_11197:
[----:B------:R-:W-:Y:S05]  /*10760*/  BSYNC B4 ;  /* 0x0000000000047941 */ /* 0x000fea0003800000 */
.L_x_11196:
        /* <DEDUP_REMOVED lines=18> */
.L_x_11199:
[----:B------:R-:W-:Y:S02]  /*10890*/  ISETP.GE.AND P0, PT, R20, RZ, PT ;  /* 0x000000ff1400720c */ /* 0x000fe40003f06270 */
[----:B------:R-:W-:-:S11]  /*108a0*/  MOV R3, 0x3fd774eb ;  /* 0x3fd774eb00037802 */ /* 0x000fd60000000f00 */
[----:B------:R-:W-:-:S04]  /*108b0*/  @P0 FFMA.FTZ R0, R3, 0.93318945169448852539, -R0 ;  /* 0x3f6ee58103000823 */ /* 0x000fc80000010800 */
[----:B------:R-:W-:-:S07]  /*108c0*/  @!P0 FFMA.FTZ R0, R3, 0.93318945169448852539, R0 ;  /* 0x3f6ee58103008823 */ /* 0x000fce0000010000 */
.L_x_11200:
[----:B------:R-:W-:Y:S05]  /*108d0*/  BSYNC B0 ;  /* 0x0000000000007941 */ /* 0x000fea0003800000 */
.L_x_11198:
        /* <DEDUP_REMOVED lines=10> */
.L_x_11189:
[----:B------:R-:W-:Y:S05]  /*10980*/  BSYNC B3 ;  /* 0x0000000000037941 */ /* 0x000fea0003800000 */
.L_x_11186:
[----:B------:R-:W-:-:S13]  /*10990*/  ISETP.NE.AND P0, PT, R21, RZ, PT ;  /* 0x000000ff1500720c */ /* 0x000fda0003f05270 */
[----:B-1----:R-:W-:-:S05]  /*109a0*/  @!P0 FADD.FTZ R22, -R22, -RZ ;  /* 0x800000ff16168221 */ /* 0x002fca0000010100 */
[----:B------:R-:W-:Y:S01]  /*109b0*/  MOV R21, R22 ;  /* 0x0000001600157202 */ /* 0x000fe20000000f00 */
[----:B------:R-:W-:Y:S06]  /*109c0*/  BRA `(.L_x_11201) ;  /* 0x0000000c006c7947 */ /* 0x000fec0003800000 */
.L_x_11164:
[----:B------:R-:W-:Y:S01]  /*109d0*/  FADD.FTZ R16, -R16, 6.1232342629258392722e-17 ;  /* 0x248d313210107421 */ /* 0x000fe20000010100 */
[----:B------:R-:W-:-:S03]  /*109e0*/  FADD.FTZ R21, -R17, -RZ ;  /* 0x800000ff11157221 */ /* 0x000fc60000010100 */
[----:B------:R-:W-:Y:S01]  /*109f0*/  FADD.FTZ R20, R16, 1.5707963705062866211 ;  /* 0x3fc90fdb10147421 */ /* 0x000fe20000010000 */
[----:B------:R-:W-:Y:S06]  /*10a00*/  BRA `(.L_x_11201) ;  /* 0x0000000c005c7947 */ /* 0x000fec0003800000 */
.L_x_11163:
[----:B------:R-:W-:Y:S01]  /*10a10*/  HFMA2.MMA R20, -RZ, RZ, 0, 0 ;  /* 0x00000000ff147435 */ /* 0x000fe200000001ff */
[----:B------:R-:W-:Y:S01]  /*10a20*/  FADD.FTZ R21, -R17, -RZ ;  /* 0x800000ff11157221 */ /* 0x000fe20000010100 */
[----:B------:R-:W-:Y:S09]  /*10a30*/  BRA `(.L_x_11201) ;  /* 0x0000000c00507947 */ /* 0x000ff20003800000 */
.L_x_11162:
        /* <DEDUP_REMOVED lines=24> */
.L_x_11206:
[----:B------:R-:W-:Y:S05]  /*10bc0*/  BSYNC B4 ;  /* 0x0000000000047941 */ /* 0x000fea0003800000 */
.L_x_11205:
        /* <DEDUP_REMOVED lines=18> */
.L_x_11208:
[----:B------:R-:W-:Y:S02]  /*10cf0*/  ISETP.GE.AND P0, PT, R16, RZ, PT ;  /* 0x000000ff1000720c */ /* 0x000fe40003f06270 */
[----:B------:R-:W-:-:S11]  /*10d00*/  MOV R3, 0x3fd774eb ;  /* 0x3fd774eb00037802 */ /* 0x000fd60000000f00 */
[----:B------:R-:W-:-:S04]  /*10d10*/  @P0 FFMA.FTZ R0, R3, 0.93318945169448852539, -R0 ;  /* 0x3f6ee58103000823 */ /* 0x000fc80000010800 */
[----:B------:R-:W-:-:S07]  /*10d20*/  @!P0 FFMA.FTZ R0, R3, 0.93318945169448852539, R0 ;  /* 0x3f6ee58103008823 */ /* 0x000fce0000010000 */
.L_x_11209:
[----:B------:R-:W-:Y:S05]  /*10d30*/  BSYNC B0 ;  /* 0x0000000000007941 */ /* 0x000fea0003800000 */
.L_x_11207:
        /* <DEDUP_REMOVED lines=13> */
.L_x_11204:
        /* <DEDUP_REMOVED lines=12> */
.L_x_11212:
[----:B------:R-:W-:Y:S05]  /*10ed0*/  BSYNC B4 ;  /* 0x0000000000047941 */ /* 0x000fea0003800000 */
.L_x_11211:
        /* <DEDUP_REMOVED lines=18> */
.L_x_11214:
[----:B------:R-:W-:Y:S02]  /*11000*/  ISETP.GE.AND P0, PT, R16, RZ, PT ;  /* 0x000000ff1000720c */ /* 0x000fe40003f06270 */
[----:B------:R-:W-:-:S11]  /*11010*/  MOV R3, 0x3fd774eb ;  /* 0x3fd774eb00037802 */ /* 0x000fd60000000f00 */
[----:B------:R-:W-:-:S04]  /*11020*/  @P0 FFMA.FTZ R0, R3, 0.93318945169448852539, -R0 ;  /* 0x3f6ee58103000823 */ /* 0x000fc80000010800 */
[----:B------:R-:W-:-:S07]  /*11030*/  @!P0 FFMA.FTZ R0, R3, 0.93318945169448852539, R0 ;  /* 0x3f6ee58103008823 */ /* 0x000fce0000010000 */
.L_x_11215:
[----:B------:R-:W-:Y:S05]  /*11040*/  BSYNC B0 ;  /* 0x0000000000007941 */ /* 0x000fea0003800000 */
.L_x_11213:
        /* <DEDUP_REMOVED lines=27> */
.L_x_11203:
        /* <DEDUP_REMOVED lines=33> */
.L_x_11217:
[----:B------:R-:W-:Y:S05]  /*11410*/  BSYNC B4 ;  /* 0x0000000000047941 */ /* 0x000fea0003800000 */
.L_x_11216:
        /* <DEDUP_REMOVED lines=18> */
.L_x_11219:
[----:B------:R-:W-:Y:S02]  /*11540*/  ISETP.GE.AND P0, PT, R16, RZ, PT ;  /* 0x000000ff1000720c */ /* 0x000fe40003f06270 */
[----:B------:R-:W-:-:S11]  /*11550*/  MOV R3, 0x3fd774eb ;  /* 0x3fd774eb00037802 */ /* 0x000fd60000000f00 */
[----:B------:R-:W-:-:S04]  /*11560*/  @P0 FFMA.FTZ R0, R3, 0.93318945169448852539, -R0 ;  /* 0x3f6ee58103000823 */ /* 0x000fc80000010800 */
[----:B------:R-:W-:-:S07]  /*11570*/  @!P0 FFMA.FTZ R0, R3, 0.93318945169448852539, R0 ;  /* 0x3f6ee58103008823 */ /* 0x000fce0000010000 */
.L_x_11220:
[----:B------:R-:W-:Y:S05]  /*11580*/  BSYNC B0 ;  /* 0x0000000000007941 */ /* 0x000fea0003800000 */
.L_x_11218:
        /* <DEDUP_REMOVED lines=10> */
.L_x_11210:
[----:B------:R-:W-:Y:S05]  /*11630*/  BSYNC B3 ;  /* 0x0000000000037941 */ /* 0x000fea0003800000 */
.L_x_11202:
[----:B------:R-:W-:Y:S01]  /*11640*/  ISETP.NE.AND P0, PT, R21, RZ, PT ;  /* 0x000000ff1500720c */ /* 0x000fe20003f05270 */
[----:B------:R-:W-:Y:S01]  /*11650*/  FADD.FTZ R21, R23, 0.69314718246459960938 ;  /* 0x3f31721817157421 */ /* 0x000fe20000010000 */
[----:B------:R-:W-:-:S11]  /*11660*/  FADD.FTZ R20, |R0|, -RZ ;  /* 0x800000ff00147221 */ /* 0x000fd60000010200 */
[----:B------:R-:W-:Y:S01]  /*11670*/  @!P0 FADD.FTZ R21, -R21, -RZ ;  /* 0x800000ff15158221 */ /* 0x000fe20000010100 */
[----:B------:R-:W-:Y:S06]  /*11680*/  BRA `(.L_x_11201) ;  /* 0x00000000003c7947 */ /* 0x000fec0003800000 */
.L_x_11161:
        /* <DEDUP_REMOVED lines=15> */
.L_x_11201:
[----:B------:R-:W-:Y:S05]  /*11780*/  BSYNC B2 ;  /* 0x0000000000027941 */ /* 0x000fea0003800000 */
.L_x_11160:
        /* <DEDUP_REMOVED lines=108> */
.L_x_11229:
        /* <DEDUP_REMOVED lines=10> */
.L_x_11231:
[----:B------:R-:W-:-:S04]  /*11ef0*/  FADD.FTZ R4, -R0, R5 ;  /* 0x0000000500047221 */ /* 0x000fc80000010100 */
[----:B------:R-:W-:-:S07]  /*11f00*/  FMUL.FTZ R4, R4, 0.5 ;  /* 0x3f00000004047820 */ /* 0x000fce0000410000 */
.L_x_11232:
[----:B------:R-:W-:Y:S05]  /*11f10*/  BSYNC B1 ;  /* 0x0000000000017941 */ /* 0x000fea0003800000 */
.L_x_11230:
        /* <DEDUP_REMOVED lines=11> */
.L_x_11234:
[----:B------:R-:W-:-:S04]  /*11fd0*/  FADD.FTZ R7, R6, -R7 ;  /* 0x8000000706077221 */ /* 0x000fc80000010000 */
[----:B------:R-:W-:-:S07]  /*11fe0*/  FMUL.FTZ R7, R7, 0.5 ;  /* 0x3f00000007077820 */ /* 0x000fce0000410000 */
.L_x_11235:
[----:B------:R-:W-:Y:S05]  /*11ff0*/  BSYNC B1 ;  /* 0x0000000000017941 */ /* 0x000fea0003800000 */
.L_x_11233:
        /* <DEDUP_REMOVED lines=35> */
.L_x_11228:
[----:B------:R0:W1:Y:S02]  /*12230*/  MUFU.SQRT R23, R17 ;  /* 0x0000001100177308 */ /* 0x0000640000002000 */
.L_x_11227:
[----:B------:R-:W-:Y:S05]  /*12240*/  BSYNC B0 ;  /* 0x0000000000007941 */ /* 0x000fea0003800000 */
.L_x_11226:
        /* <DEDUP_REMOVED lines=24> */
.L_x_11242:
[----:B------:R-:W-:-:S04]  /*123d0*/  FADD.FTZ R0, -R0, R5 ;  /* 0x0000000500007221 */ /* 0x000fc80000010100 */
[----:B------:R-:W-:-:S07]  /*123e0*/  FMUL.FTZ R0, R0, 0.5 ;  /* 0x3f00000000007820 */ /* 0x000fce0000410000 */
.L_x_11243:
[----:B------:R-:W-:Y:S05]  /*123f0*/  BSYNC B1 ;  /* 0x0000000000017941 */ /* 0x000fea0003800000 */
.L_x_11241:
        /* <DEDUP_REMOVED lines=10> */
.L_x_11245:
[----:B------:R-:W-:-:S04]  /*124a0*/  FADD.FTZ R3, -R3, R6 ;  /* 0x0000000603037221 */ /* 0x000fc80000010100 */
[----:B------:R-:W-:-:S07]  /*124b0*/  FMUL.FTZ R3, R3, 0.5 ;  /* 0x3f00000003037820 */ /* 0x000fce0000410000 */
.L_x_11246:
[----:B------:R-:W-:Y:S05]  /*124c0*/  BSYNC B1 ;  /* 0x0000000000017941 */ /* 0x000fea0003800000 */
.L_x_11244:
[----:B------:R-:W-:Y:S01]  /*124d0*/  FADD.FTZ R0, R3, R0 ;  /* 0x0000000003007221 */ /* 0x000fe20000010000 */
[----:B------:R-:W-:Y:S01]  /*124e0*/  FADD.FTZ R33, R22, R33 ;  /* 0x0000002116217221 */ /* 0x000fe20000010000 */
[----:B------:R-:W-:-:S03]  /*124f0*/  PLOP3.LUT P0, PT, PT, PT, PT, 0x80, 0x0 ;  /* 0x000000000000781c */ /* 0x000fc60003f0f070 */
[----:B------:R-:W-:-:S06]  /*12500*/  FMUL.FTZ R33, R33, R0 ;  /* 0x0000000021217220 */ /* 0x000fcc0000410000 */
[----:B------:R-:W4:Y:S01]  /*12510*/  MUFU.SQRT R33, R33 ;  /* 0x0000002100217308 */ /* 0x000f220000002000 */
[----:B------:R-:W-:Y:S05]  /*12520*/  BRA `(.L_x_11238) ;  /* 0x0000000000687947 */ /* 0x000fea0003800000 */
.L_x_11240:
        /* <DEDUP_REMOVED lines=15> */
.L_x_11239:
        /* <DEDUP_REMOVED lines=8> */
.L_x_11237:
[----:B------:R-:W-:Y:S01]  /*126a0*/  PLOP3.LUT P0, PT, PT, PT, PT, 0x80, 0x0 ;  /* 0x000000000000781c */ /* 0x000fe20003f0f070 */
[----:B------:R-:W-:Y:S01]  /*126b0*/  FMUL.FTZ R33, R33, 16777216 ;  /* 0x4b80000021217820 */ /* 0x000fe20000410000 */
[----:B------:R-:W-:-:S11]  /*126c0*/  FMUL.FTZ R22, R22, 16777216 ;  /* 0x4b80000016167820 */ /* 0x000fd60000410000 */
.L_x_11238:
[----:B------:R-:W-:Y:S05]  /*126d0*/  BSYNC B0 ;  /* 0x0000000000007941 */ /* 0x000fea0003800000 */
.L_x_11236:
        /* <DEDUP_REMOVED lines=33> */
.L_x_11249:
        /* <DEDUP_REMOVED lines=28> */
.L_x_11248:
        /* <DEDUP_REMOVED lines=20> */
.L_x_11253:
[----:B------:R-:W-:Y:S05]  /*12bf0*/  BSYNC B4 ;  /* 0x0000000000047941 */ /* 0x000fea0003800000 */
.L_x_11252:
        /* <DEDUP_REMOVED lines=18> */
.L_x_11255:
[----:B------:R-:W-:Y:S02]  /*12d20*/  ISETP.GE.AND P0, PT, R22, RZ, PT ;  /* 0x000000ff1600720c */ /* 0x000fe40003f06270 */
[----:B------:R-:W-:-:S11]  /*12d30*/  MOV R3, 0x3fd774eb ;  /* 0x3fd774eb00037802 */ /* 0x000fd60000000f00 */
[----:B------:R-:W-:-:S04]  /*12d40*/  @P0 FFMA.FTZ R0, R3, 0.93318945169448852539, -R0 ;  /* 0x3f6ee58103000823 */ /* 0x000fc80000010800 */
[----:B------:R-:W-:-:S07]  /*12d50*/  @!P0 FFMA.FTZ R0, R3, 0.93318945169448852539, R0 ;  /* 0x3f6ee58103008823 */ /* 0x000fce0000010000 */
.L_x_11256:
[----:B------:R-:W-:Y:S05]  /*12d60*/  BSYNC B0 ;  /* 0x0000000000007941 */ /* 0x000fea0003800000 */
.L_x_11254:
        /* <DEDUP_REMOVED lines=11> */
.L_x_11251:
        /* <DEDUP_REMOVED lines=17> */
.L_x_11258:
[----:B------:R-:W-:Y:S05]  /*12f30*/  BSYNC B4 ;  /* 0x0000000000047941 */ /* 0x000fea0003800000 */
.L_x_11257:
        /* <DEDUP_REMOVED lines=18> */
.L_x_11260:
[----:B------:R-:W-:Y:S02]  /*13060*/  ISETP.GE.AND P0, PT, R22, RZ, PT ;  /* 0x000000ff1600720c */ /* 0x000fe40003f06270 */
[----:B------:R-:W-:-:S11]  /*13070*/  MOV R3, 0x3fd774eb ;  /* 0x3fd774eb00037802 */ /* 0x000fd60000000f00 */
[----:B------:R-:W-:-:S04]  /*13080*/  @P0 FFMA.FTZ R0, R3, 0.93318945169448852539, -R0 ;  /* 0x3f6ee58103000823 */ /* 0x000fc80000010800 */
[----:B------:R-:W-:-:S07]  /*13090*/  @!P0 FFMA.FTZ R0, R3, 0.93318945169448852539, R0 ;  /* 0x3f6ee58103008823 */ /* 0x000fce0000010000 */
.L_x_11261:
[----:B------:R-:W-:Y:S05]  /*130a0*/  BSYNC B0 ;  /* 0x0000000000007941 */ /* 0x000fea0003800000 */
.L_x_11259:
        /* <DEDUP_REMOVED lines=10> */
.L_x_11250:
[----:B------:R-:W-:Y:S05]  /*13150*/  BSYNC B3 ;  /* 0x0000000000037941 */ /* 0x000fea0003800000 */
.L_x_11247:
[----:B------:R-:W-:-:S13]  /*13160*/  ISETP.NE.AND P0, PT, R16, RZ, PT ;  /* 0x000000ff1000720c */ /* 0x000fda0003f05270 */
[----:B-1----:R-:W-:Y:S01]  /*13170*/  @!P0 FADD.FTZ R23, -R23, -RZ ;  /* 0x800000ff17178221 */ /* 0x002fe20000010100 */
[----:B------:R-:W-:Y:S06]  /*13180*/  BRA `(.L_x_11262) ;  /* 0x0000000c006c7947 */ /* 0x000fec0003800000 */
.L_x_11225:
[----:B------:R-:W-:Y:S01]  /*13190*/  FADD.FTZ R18, -R18, 6.1232342629258392722e-17 ;  /* 0x248d313212127421 */ /* 0x000fe20000010100 */
[----:B0-----:R-:W-:-:S03]  /*131a0*/  FADD.FTZ R23, -R19, -RZ ;  /* 0x800000ff13177221 */ /* 0x001fc60000010100 */
[----:B------:R-:W-:Y:S01]  /*131b0*/  FADD.FTZ R22, R18, 1.5707963705062866211 ;  /* 0x3fc90fdb12167421 */ /* 0x000fe20000010000 */
[----:B------:R-:W-:Y:S06]  /*131c0*/  BRA `(.L_x_11262) ;  /* 0x0000000c005c7947 */ /* 0x000fec0003800000 */
.L_x_11224:
[----:B0-----:R-:W-:Y:S01]  /*131d0*/  FADD.FTZ R23, -R19, -RZ ;  /* 0x800000ff13177221 */ /* 0x001fe20000010100 */
[----:B------:R-:W-:Y:S01]  /*131e0*/  MOV R22, RZ ;  /* 0x000000ff00167202 */ /* 0x000fe20000000f00 */
[----:B------:R-:W-:Y:S06]  /*131f0*/  BRA `(.L_x_11262) ;  /* 0x0000000c00507947 */ /* 0x000fec0003800000 */
.L_x_11223:
        /* <DEDUP_REMOVED lines=24> */
.L_x_11267:
[----:B------:R-:W-:Y:S05]  /*13380*/  BSYNC B4 ;  /* 0x0000000000047941 */ /* 0x000fea0003800000 */
.L_x_11266:
        /* <DEDUP_REMOVED lines=18> */
.L_x_11269:
[----:B------:R-:W-:Y:S02]  /*134b0*/  ISETP.GE.AND P0, PT, R18, RZ, PT ;  /* 0x000000ff1200720c */ /* 0x000fe40003f06270 */
[----:B------:R-:W-:-:S11]  /*134c0*/  MOV R3, 0x3fd774eb ;  /* 0x3fd774eb00037802 */ /* 0x000fd60000000f00 */
[----:B------:R-:W-:-:S04]  /*134d0*/  @P0 FFMA.FTZ R0, R3, 0.93318945169448852539, -R0 ;  /* 0x3f6ee58103000823 */ /* 0x000fc80000010800 */
[----:B------:R-:W-:-:S07]  /*134e0*/  @!P0 FFMA.FTZ R0, R3, 0.93318945169448852539, R0 ;  /* 0x3f6ee58103008823 */ /* 0x000fce0000010000 */
.L_x_11270:
[----:B------:R-:W-:Y:S05]  /*134f0*/  BSYNC B0 ;  /* 0x0000000000007941 */ /* 0x000fea0003800000 */
.L_x_11268:
        /* <DEDUP_REMOVED lines=13> */
.L_x_11265:
        /* <DEDUP_REMOVED lines=12> */
.L_x_11273:
[----:B------:R-:W-:Y:S05]  /*13690*/  BSYNC B4 ;  /* 0x0000000000047941 */ /* 0x000fea0003800000 */
.L_x_11272:
        /* <DEDUP_REMOVED lines=18> */
.L_x_11275:
[----:B------:R-:W-:Y:S02]  /*137c0*/  ISETP.GE.AND P0, PT, R18, RZ, PT ;  /* 0x000000ff1200720c */ /* 0x000fe40003f06270 */
[----:B------:R-:W-:-:S11]  /*137d0*/  MOV R3, 0x3fd774eb ;  /* 0x3fd774eb00037802 */ /* 0x000fd60000000f00 */
[----:B------:R-:W-:-:S04]  /*137e0*/  @P0 FFMA.FTZ R0, R3, 0.93318945169448852539, -R0 ;  /* 0x3f6ee58103000823 */ /* 0x000fc80000010800 */
[----:B------:R-:W-:-:S07]  /*137f0*/  @!P0 FFMA.FTZ R0, R3, 0.93318945169448852539, R0 ;  /* 0x3f6ee58103008823 */ /* 0x000fce0000010000 */
.L_x_11276:
[----:B------:R-:W-:Y:S05]  /*13800*/  BSYNC B0 ;  /* 0x0000000000007941 */ /* 0x000fea0003800000 */
.L_x_11274:
        /* <DEDUP_REMOVED lines=27> */
.L_x_11264:
        /* <DEDUP_REMOVED lines=33> */
.L_x_11278:
[----:B------:R-:W-:Y:S05]  /*13bd0*/  BSYNC B4 ;  /* 0x0000000000047941 */ /* 0x000fea0003800000 */
.L_x_11277:
        /* <DEDUP_REMOVED lines=18> */
.L_x_11280:
[----:B------:R-:W-:Y:S02]  /*13d00*/  ISETP.GE.AND P0, PT, R18, RZ, PT ;  /* 0x000000ff1200720c */ /* 0x000fe40003f06270 */
[----:B------:R-:W-:-:S11]  /*13d10*/  MOV R3, 0x3fd774eb ;  /* 0x3fd774eb00037802 */ /* 0x000fd60000000f00 */
[----:B------:R-:W-:-:S04]  /*13d20*/  @P0 FFMA.FTZ R0, R3, 0.93318945169448852539, -R0 ;  /* 0x3f6ee58103000823 */ /* 0x000fc80000010800 */
[----:B------:R-:W-:-:S07]  /*13d30*/  @!P0 FFMA.FTZ R0, R3, 0.93318945169448852539, R0 ;  /* 0x3f6ee58103008823 */ /* 0x000fce0000010000 */
.L_x_11281:
[----:B------:R-:W-:Y:S05]  /*13d40*/  BSYNC B0 ;  /* 0x0000000000007941 */ /* 0x000fea0003800000 */
.L_x_11279:
        /* <DEDUP_REMOVED lines=10> */
.L_x_11271:
[----:B------:R-:W-:Y:S05]  /*13df0*/  BSYNC B3 ;  /* 0x0000000000037941 */ /* 0x000fea0003800000 */
.L_x_11263:
[----:B------:R-:W-:Y:S01]  /*13e00*/  ISETP.NE.AND P0, PT, R16, RZ, PT ;  /* 0x000000ff1000720c */ /* 0x000fe20003f05270 */
[----:B------:R-:W-:Y:S01]  /*13e10*/  FADD.FTZ R23, R32, 0.69314718246459960938 ;  /* 0x3f31721820177421 */ /* 0x000fe20000010000 */
[----:B------:R-:W-:-:S11]  /*13e20*/  FADD.FTZ R22, |R0|, -RZ ;  /* 0x800000ff00167221 */ /* 0x000fd60000010200 */
[----:B------:R-:W-:Y:S01]  /*13e30*/  @!P0 FADD.FTZ R23, -R23, -RZ ;  /* 0x800000ff17178221 */ /* 0x000fe20000010100 */
[----:B------:R-:W-:Y:S06]  /*13e40*/  BRA `(.L_x_11262) ;  /* 0x00000000003c7947 */ /* 0x000fec0003800000 */
.L_x_11222:
        /* <DEDUP_REMOVED lines=15> */
.L_x_11262:
[----:B------:R-:W-:Y:S05]  /*13f40*/  BSYNC B2 ;  /* 0x0000000000027941 */ /* 0x000fea0003800000 */
.L_x_11221:
        /* <DEDUP_REMOVED lines=8> */
.L_x_10793:
        /* <DEDUP_REMOVED lines=165> */
.L_x_11291:
        /* <DEDUP_REMOVED lines=10> */
.L_x_11293:
[----:B------:R-:W-:-:S04]  /*14ac0*/  FADD.FTZ R6, -R0, R5 ;  /* 0x0000000500067221 */ /* 0x000fc80000010100 */
[----:B------:R-:W-:-:S07]  /*14ad0*/  FMUL.FTZ R6, R6, 0.5 ;  /* 0x3f00000006067820 */ /* 0x000fce0000410000 */
.L_x_11294:
[----:B------:R-:W-:Y:S05]  /*14ae0*/  BSYNC B1 ;  /* 0x0000000000017941 */ /* 0x000fea0003800000 */
.L_x_11292:
        /* <DEDUP_REMOVED lines=11> */
.L_x_11296:
[----:B------:R-:W-:-:S04]  /*14ba0*/  FADD.FTZ R13, R4, -R13 ;  /* 0x8000000d040d7221 */ /* 0x000fc80000010000 */
[----:B------:R-:W-:-:S07]  /*14bb0*/  FMUL.FTZ R13, R13, 0.5 ;  /* 0x3f0000000d0d7820 */ /* 0x000fce0000410000 */
.L_x_11297:
[----:B------:R-:W-:Y:S05]  /*14bc0*/  BSYNC B1 ;  /* 0x0000000000017941 */ /* 0x000fea0003800000 */
.L_x_11295:
        /* <DEDUP_REMOVED lines=35> */
.L_x_11290:
[----:B------:R0:W1:Y:S02]  /*14e00*/  MUFU.SQRT R13, R29 ;  /* 0x0000001d000d7308 */ /* 0x0000640000002000 */
.L_x_11289:
[----:B------:R-:W-:Y:S05]  /*14e10*/  BSYNC B0 ;  /* 0x0000000000007941 */ /* 0x000fea0003800000 */
.L_x_11288:
        /* <DEDUP_REMOVED lines=24> */
.L_x_11304:
[----:B------:R-:W-:-:S04]  /*14fa0*/  FADD.FTZ R0, -R0, R5 ;  /* 0x0000000500007221 */ /* 0x000fc80000010100 */
[----:B------:R-:W-:-:S07]  /*14fb0*/  FMUL.FTZ R0, R0, 0.5 ;  /* 0x3f00000000007820 */ /* 0x000fce0000410000 */
.L_x_11305:
[----:B------:R-:W-:Y:S05]  /*14fc0*/  BSYNC B1 ;  /* 0x0000000000017941 */ /* 0x000fea0003800000 */
.L_x_11303:
        /* <DEDUP_REMOVED lines=10> */
.L_x_11307:
[----:B------:R-:W-:-:S04]  /*15070*/  FADD.FTZ R3, -R3, R4 ;  /* 0x0000000403037221 */ /* 0x000fc80000010100 */
[----:B------:R-:W-:-:S07]  /*15080*/  FMUL.FTZ R3, R3, 0.5 ;  /* 0x3f00000003037820 */ /* 0x000fce0000410000 */
.L_x_11308:
[----:B------:R-:W-:Y:S05]  /*15090*/  BSYNC B1 ;  /* 0x0000000000017941 */ /* 0x000fea0003800000 */
.L_x_11306:
[----:B------:R-:W-:Y:S01]  /*150a0*/  FADD.FTZ R0, R3, R0 ;  /* 0x0000000003007221 */ /* 0x000fe20000010000 */
[----:B------:R-:W-:Y:S01]  /*150b0*/  FADD.FTZ R7, R7, |R14| ;  /* 0x4000000e07077221 */ /* 0x000fe20000010000 */
[----:B------:R-:W-:-:S03]  /*150c0*/  PLOP3.LUT P0, PT, PT, PT, PT, 0x80, 0x0 ;  /* 0x000000000000781c */ /* 0x000fc60003f0f070 */
[----:B------:R-:W-:-:S04]  /*150d0*/  FMUL.FTZ R0, R7, R0 ;  /* 0x0000000007007220 */ /* 0x000fc80000410000 */
[----:B------:R4:W2:Y:S01]  /*150e0*/  MUFU.SQRT R26, R0 ;  /* 0x00000000001a7308 */ /* 0x0008a20000002000 */
[----:B------:R-:W-:Y:S05]  /*150f0*/  BRA `(.L_x_11300) ;  /* 0x0000000000687947 */ /* 0x000fea0003800000 */
.L_x_11302:
        /* <DEDUP_REMOVED lines=15> */
.L_x_11301:
        /* <DEDUP_REMOVED lines=8> */
.L_x_11299:
[----:B------:R-:W-:Y:S01]  /*15270*/  PLOP3.LUT P0, PT, PT, PT, PT, 0x80, 0x0 ;  /* 0x000000000000781c */ /* 0x000fe20003f0f070 */
[----:B------:R-:W-:Y:S01]  /*15280*/  FMUL.FTZ R26, R7, 16777216 ;  /* 0x4b800000071a7820 */ /* 0x000fe20000410000 */
[----:B------:R-:W-:-:S11]  /*15290*/  FMUL.FTZ R12, |R14|, 16777216 ;  /* 0x4b8000000e0c7820 */ /* 0x000fd60000410200 */
.L_x_11300:
[----:B------:R-:W-:Y:S05]  /*152a0*/  BSYNC B0 ;  /* 0x0000000000007941 */ /* 0x000fea0003800000 */
.L_x_11298:
        /* <DEDUP_REMOVED lines=33> */
.L_x_11311:
        /* <DEDUP_REMOVED lines=28> */
.L_x_11310:
        /* <DEDUP_REMOVED lines=19> */
[----:B-1----:R-:W-:Y:S05]  /*157b0*/  CALL.REL.NOINC `($__internal_13_$__cuda_sm3x_div_rn_ftz_f32_slowpath) ;  /* 0x00000130004c7944 */ /* 0x002fea0003c00000 */
.L_x_11315:
[----:B------:R-:W-:Y:S05]  /*157c0*/  BSYNC B4 ;  /* 0x0000000000047941 */ /* 0x000fea0003800000 */
.L_x_11314:
        /* <DEDUP_REMOVED lines=19> */
.L_x_11317:
[----:B------:R-:W-:Y:S01]  /*15900*/  FADD.FTZ R3, -R12, -RZ ;  /* 0x800000ff0c037221 */ /* 0x000fe20000010100 */
[----:B------:R-:W-:-:S04]  /*15910*/  MOV R5, 0x3fd774eb ;  /* 0x3fd774eb00057802 */ /* 0x000fc80000000f00 */
[----:B------:R-:W-:-:S13]  /*15920*/  ISETP.GE.AND P0, PT, R3, RZ, PT ;  /* 0x000000ff0300720c */ /* 0x000fda0003f06270 */
[----:B------:R-:W-:-:S04]  /*15930*/  @P0 FFMA.FTZ R0, R5, 0.93318945169448852539, -R0 ;  /* 0x3f6ee58105000823 */ /* 0x000fc80000010800 */
[----:B------:R-:W-:-:S07]  /*15940*/  @!P0 FFMA.FTZ R0, R5, 0.93318945169448852539, R0 ;  /* 0x3f6ee58105008823 */ /* 0x000fce0000010000 */
.L_x_11318:
[----:B------:R-:W-:Y:S05]  /*15950*/  BSYNC B0 ;  /* 0x0000000000007941 */ /* 0x000fea0003800000 */
.L_x_11316:
        /* <DEDUP_REMOVED lines=14> */
.L_x_11313:
        /* <DEDUP_REMOVED lines=17> */
.L_x_11320:
[----:B------:R-:W-:Y:S05]  /*15b50*/  BSYNC B4 ;  /* 0x0000000000047941 */ /* 0x000fea0003800000 */
.L_x_11319:
        /* <DEDUP_REMOVED lines=18> */
.L_x_11322:
[----:B------:R-:W-:Y:S02]  /*15c80*/  ISETP.GE.AND P0, PT, R12, RZ, PT ;  /* 0x000000ff0c00720c */ /* 0x000fe40003f06270 */
[----:B------:R-:W-:-:S11]  /*15c90*/  MOV R3, 0x3fd774eb ;  /* 0x3fd774eb00037802 */ /* 0x000fd60000000f00 */
[----:B------:R-:W-:-:S04]  /*15ca0*/  @P0 FFMA.FTZ R0, R3, 0.93318945169448852539, -R0 ;  /* 0x3f6ee58103000823 */ /* 0x000fc80000010800 */
[----:B------:R-:W-:-:S07]  /*15cb0*/  @!P0 FFMA.FTZ R0, R3, 0.93318945169448852539, R0 ;  /* 0x3f6ee58103008823 */ /* 0x000fce0000010000 */
.L_x_11323:
[----:B------:R-:W-:Y:S05]  /*15cc0*/  BSYNC B0 ;  /* 0x0000000000007941 */ /* 0x000fea0003800000 */
.L_x_11321:
        /* <DEDUP_REMOVED lines=13> */
.L_x_11312:
[----:B------:R-:W-:Y:S05]  /*15da0*/  BSYNC B3 ;  /* 0x0000000000037941 */ /* 0x000fea0003800000 */
.L_x_11309:
[----:B------:R-:W-:-:S04]  /*15db0*/  SHF.R.U32.HI R15, RZ, 0x1f, R15 ;  /* 0x0000001fff0f7819 */ /* 0x000fc8000001160f */
[----:B------:R-:W-:-:S13]  /*15dc0*/  ISETP.NE.AND P0, PT, R15, RZ, PT ;  /* 0x000000ff0f00720c */ /* 0x000fda0003f05270 */
[----:B-1----:R-:W-:Y:S01]  /*15dd0*/  @!P0 FADD.FTZ R13, -R13, -RZ ;  /* 0x800000ff0d0d8221 */ /* 0x002fe20000010100 */
[----:B------:R-:W-:Y:S06]  /*15de0*/  BRA `(.L_x_11283) ;  /* 0x0000000c00747947 */ /* 0x000fec0003800000 */
.L_x_11287:
[----:B------:R-:W-:Y:S01]  /*15df0*/  FADD.FTZ R12, -R14, 6.1232342629258392722e-17 ;  /* 0x248d31320e0c7421 */ /* 0x000fe20000010100 */
[----:B------:R-:W-:-:S03]  /*15e00*/  FADD.FTZ R13, -R15, -RZ ;  /* 0x800000ff0f0d7221 */ /* 0x000fc60000010100 */
[----:B------:R-:W-:Y:S01]  /*15e10*/  FADD.FTZ R12, R12, 1.5707963705062866211 ;  /* 0x3fc90fdb0c0c7421 */ /* 0x000fe20000010000 */
[----:B------:R-:W-:Y:S06]  /*15e20*/  BRA `(.L_x_11283) ;  /* 0x0000000c00647947 */ /* 0x000fec0003800000 */
.L_x_11286:
[----:B------:R-:W-:Y:S01]  /*15e30*/  FADD.FTZ R13, -R15, -RZ ;  /* 0x800000ff0f0d7221 */ /* 0x000fe20000010100 */
[----:B------:R-:W-:Y:S01]  /*15e40*/  MOV R12, RZ ;  /* 0x000000ff000c7202 */ /* 0x000fe20000000f00 */
[----:B------:R-:W-:Y:S06]  /*15e50*/  BRA `(.L_x_11283) ;  /* 0x0000000c00587947 */ /* 0x000fec0003800000 */
.L_x_11285:
        /* <DEDUP_REMOVED lines=23> */
[----:B------:R-:W-:Y:S05]  /*15fd0*/  CALL.REL.NOINC `($__internal_13_$__cuda_sm3x_div_rn_ftz_f32_slowpath) ;  /* 0x0000012800447944 */ /* 0x000fea0003c00000 */
.L_x_11328:
[----:B------:R-:W-:Y:S05]  /*15fe0*/  BSYNC B4 ;  /* 0x0000000000047941 */ /* 0x000fea0003800000 */
.L_x_11327:
        /* <DEDUP_REMOVED lines=18> */
.L_x_11330:
[----:B------:R-:W-:Y:S02]  /*16110*/  ISETP.GE.AND P0, PT, R14, RZ, PT ;  /* 0x000000ff0e00720c */ /* 0x000fe40003f06270 */
[----:B------:R-:W-:-:S11]  /*16120*/  MOV R3, 0x3fd774eb ;  /* 0x3fd774eb00037802 */ /* 0x000fd60000000f00 */
[----:B------:R-:W-:-:S04]  /*16130*/  @P0 FFMA.FTZ R0, R3, 0.93318945169448852539, -R0 ;  /* 0x3f6ee58103000823 */ /* 0x000fc80000010800 */
[----:B------:R-:W-:-:S07]  /*16140*/  @!P0 FFMA.FTZ R0, R3, 0.93318945169448852539, R0 ;  /* 0x3f6ee58103008823 */ /* 0x000fce0000010000 */
.L_x_11331:
[----:B------:R-:W-:Y:S05]  /*16150*/  BSYNC B0 ;  /* 0x0000000000007941 */ /* 0x000fea0003800000 */
.L_x_11329:
        /* <DEDUP_REMOVED lines=13> */
.L_x_11326:
        /* <DEDUP_REMOVED lines=12> */
.L_x_11334:
[----:B------:R-:W-:Y:S05]  /*162f0*/  BSYNC B4 ;  /* 0x0000000000047941 */ /* 0x000fea0003800000 */
.L_x_11333:
        /* <DEDUP_REMOVED lines=18> */
.L_x_11336:
[----:B------:R-:W-:Y:S02]  /*16420*/  ISETP.GE.AND P0, PT, R14, RZ, PT ;  /* 0x000000ff0e00720c */ /* 0x000fe40003f06270 */
[----:B------:R-:W-:-:S11]  /*16430*/  MOV R3, 0x3fd774eb ;  /* 0x3fd774eb00037802 */ /* 0x000fd60000000f00 */
[----:B------:R-:W-:-:S04]  /*16440*/  @P0 FFMA.FTZ R0, R3, 0.93318945169448852539, -R0 ;  /* 0x3f6ee58103000823 */ /* 0x000fc80000010800 */
[----:B------:R-:W-:-:S07]  /*16450*/  @!P0 FFMA.FTZ R0, R3, 0.93318945169448852539, R0 ;  /* 0x3f6ee58103008823 */ /* 0x000fce0000010000 */
.L_x_11337:
[----:B------:R-:W-:Y:S05]  /*16460*/  BSYNC B0 ;  /* 0x0000000000007941 */ /* 0x000fea0003800000 */
.L_x_11335:
        /* <DEDUP_REMOVED lines=28> */
.L_x_11325:
        /* <DEDUP_REMOVED lines=32> */
[----:B------:R-:W-:Y:S05]  /*16830*/  CALL.REL.NOINC `($__internal_13_$__cuda_sm3x_div_rn_ftz_f32_slowpath) ;  /* 0x00000120002c7944 */ /* 0x000fea0003c00000 */
.L_x_11339:
[----:B------:R-:W-:Y:S05]  /*16840*/  BSYNC B4 ;  /* 0x0000000000047941 */ /* 0x000fea0003800000 */
.L_x_11338:
        /* <DEDUP_REMOVED lines=18> */
.L_x_11341:
[----:B------:R-:W-:Y:S02]  /*16970*/  ISETP.GE.AND P0, PT, R14, RZ, PT ;  /* 0x000000ff0e00720c */ /* 0x000fe40003f06270 */
[----:B------:R-:W-:-:S11]  /*16980*/  MOV R3, 0x3fd774eb ;  /* 0x3fd774eb00037802 */ /* 0x000fd60000000f00 */
[----:B------:R-:W-:-:S04]  /*16990*/  @P0 FFMA.FTZ R0, R3, 0.93318945169448852539, -R0 ;  /* 0x3f6ee58103000823 */ /* 0x000fc80000010800 */
[----:B------:R-:W-:-:S07]  /*169a0*/  @!P0 FFMA.FTZ R0, R3, 0.93318945169448852539, R0 ;  /* 0x3f6ee58103008823 */ /* 0x000fce0000010000 */
.L_x_11342:
[----:B------:R-:W-:Y:S05]  /*169b0*/  BSYNC B0 ;  /* 0x0000000000007941 */ /* 0x000fea0003800000 */
.L_x_11340:
        /* <DEDUP_REMOVED lines=10> */
.L_x_11332:
[----:B------:R-:W-:Y:S05]  /*16a60*/  BSYNC B3 ;  /* 0x0000000000037941 */ /* 0x000fea0003800000 */
.L_x_11324:
[----:B------:R-:W-:Y:S01]  /*16a70*/  SHF.R.U32.HI R15, RZ, 0x1f, R15 ;  /* 0x0000001fff0f7819 */ /* 0x000fe2000001160f */
[----:B------:R-:W-:Y:S01]  /*16a80*/  FADD.FTZ R13, R26, 0.69314718246459960938 ;  /* 0x3f3172181a0d7421 */ /* 0x000fe20000010000 */
[----:B------:R-:W-:Y:S02]  /*16a90*/  FADD.FTZ R12, |R0|, -RZ ;  /* 0x800000ff000c7221 */ /* 0x000fe40000010200 */
[----:B------:R-:W-:-:S13]  /*16aa0*/  ISETP.NE.AND P0, PT, R15, RZ, PT ;  /* 0x000000ff0f00720c */ /* 0x000fda0003f05270 */
[----:B------:R-:W-:Y:S01]  /*16ab0*/  @!P0 FADD.FTZ R13, -R13, -RZ ;  /* 0x800000ff0d0d8221 */ /* 0x000fe20000010100 */
[----:B------:R-:W-:Y:S06]  /*16ac0*/  BRA `(.L_x_11283) ;  /* 0x00000000003c7947 */ /* 0x000fec0003800000 */
.L_x_11284:
        /* <DEDUP_REMOVED lines=15> */
.L_x_11283:
[----:B------:R-:W-:Y:S05]  /*16bc0*/  BSYNC B2 ;  /* 0x0000000000027941 */ /* 0x000fea0003800000 */
.L_x_11282:
        /* <DEDUP_REMOVED lines=112> */
.L_x_11352:
        /* <DEDUP_REMOVED lines=10> */
.L_x_11354:
[----:B------:R-:W-:-:S04]  /*17370*/  FADD.FTZ R4, -R0, R5 ;  /* 0x0000000500047221 */ /* 0x000fc80000010100 */
[----:B------:R-:W-:-:S07]  /*17380*/  FMUL.FTZ R4, R4, 0.5 ;  /* 0x3f00000004047820 */ /* 0x000fce0000410000 */
.L_x_11355:
[----:B------:R-:W-:Y:S05]  /*17390*/  BSYNC B1 ;  /* 0x0000000000017941 */ /* 0x000fea0003800000 */
.L_x_11353:
        /* <DEDUP_REMOVED lines=11> */
.L_x_11357:
[----:B------:R-:W-:-:S04]  /*17450*/  FADD.FTZ R15, R6, -R15 ;  /* 0x8000000f060f7221 */ /* 0x000fc80000010000 */
[----:B------:R-:W-:-:S07]  /*17460*/  FMUL.FTZ R15, R15, 0.5 ;  /* 0x3f0000000f0f7820 */ /* 0x000fce0000410000 */
.L_x_11358:
[----:B------:R-:W-:Y:S05]  /*17470*/  BSYNC B1 ;  /* 0x0000000000017941 */ /* 0x000fea0003800000 */
.L_x_11356:
        /* <DEDUP_REMOVED lines=35> */
.L_x_11351:
[----:B------:R0:W1:Y:S02]  /*176b0*/  MUFU.SQRT R15, R14 ;  /* 0x0000000e000f7308 */ /* 0x0000640000002000 */
.L_x_11350:
[----:B------:R-:W-:Y:S05]  /*176c0*/  BSYNC B0 ;  /* 0x0000000000007941 */ /* 0x000fea0003800000 */
.L_x_11349:
        /* <DEDUP_REMOVED lines=24> */
.L_x_11365:
[----:B------:R-:W-:-:S04]  /*17850*/  FADD.FTZ R0, -R0, R5 ;  /* 0x0000000500007221 */ /* 0x000fc80000010100 */
[----:B------:R-:W-:-:S07]  /*17860*/  FMUL.FTZ R0, R0, 0.5 ;  /* 0x3f00000000007820 */ /* 0x000fce0000410000 */
.L_x_11366:
[----:B------:R-:W-:Y:S05]  /*17870*/  BSYNC B1 ;  /* 0x0000000000017941 */ /* 0x000fea0003800000 */
.L_x_11364:
        /* <DEDUP_REMOVED lines=10> */
.L_x_11368:
[----:B------:R-:W-:-:S04]  /*17920*/  FADD.FTZ R3, -R3, R6 ;  /* 0x0000000603037221 */ /* 0x000fc80000010100 */
[----:B------:R-:W-:-:S07]  /*17930*/  FMUL.FTZ R3, R3, 0.5 ;  /* 0x3f00000003037820 */ /* 0x000fce0000410000 */
.L_x_11369:
[----:B------:R-:W-:Y:S05]  /*17940*/  BSYNC B1 ;  /* 0x0000000000017941 */ /* 0x000fea0003800000 */
.L_x_11367:
[----:B------:R-:W-:Y:S01]  /*17950*/  FADD.FTZ R0, R3, R0 ;  /* 0x0000000003007221 */ /* 0x000fe20000010000 */
[----:B------:R-:W-:Y:S01]  /*17960*/  FADD.FTZ R7, R7, |R16| ;  /* 0x4000001007077221 */ /* 0x000fe20000010000 */
[----:B------:R-:W-:-:S03]  /*17970*/  PLOP3.LUT P0, PT, PT, PT, PT, 0x80, 0x0 ;  /* 0x000000000000781c */ /* 0x000fc60003f0f070 */
[----:B------:R-:W-:-:S04]  /*17980*/  FMUL.FTZ R0, R7, R0 ;  /* 0x0000000007007220 */ /* 0x000fc80000410000 */
[----:B------:R2:W3:Y:S01]  /*17990*/  MUFU.SQRT R26, R0 ;  /* 0x00000000001a7308 */ /* 0x0004e20000002000 */
[----:B------:R-:W-:Y:S05]  /*179a0*/  BRA `(.L_x_11361) ;  /* 0x0000000000687947 */ /* 0x000fea0003800000 */
.L_x_11363:
        /* <DEDUP_REMOVED lines=15> */
.L_x_11362:
        /* <DEDUP_REMOVED lines=8> */
.L_x_11360:
[----:B------:R-:W-:Y:S01]  /*17b20*/  PLOP3.LUT P0, PT, PT, PT, PT, 0x80, 0x0 ;  /* 0x000000000000781c */ /* 0x000fe20003f0f070 */
[----:B------:R-:W-:Y:S01]  /*17b30*/  FMUL.FTZ R26, R7, 16777216 ;  /* 0x4b800000071a7820 */ /* 0x000fe20000410000 */
[----:B------:R-:W-:-:S11]  /*17b40*/  FMUL.FTZ R27, |R16|, 16777216 ;  /* 0x4b800000101b7820 */ /* 0x000fd60000410200 */
.L_x_11361:
[----:B------:R-:W-:Y:S05]  /*17b50*/  BSYNC B0 ;  /* 0x0000000000007941 */ /* 0x000fea0003800000 */
.L_x_11359:
        /* <DEDUP_REMOVED lines=33> */
.L_x_11372:
        /* <DEDUP_REMOVED lines=28> */
.L_x_11371:
        /* <DEDUP_REMOVED lines=19> */
[----:B-1--4-:R-:W-:Y:S05]  /*18060*/  CALL.REL.NOINC `($__internal_13_$__cuda_sm3x_div_rn_ftz_f32_slowpath) ;  /* 0x0000010800207944 */ /* 0x012fea0003c00000 */
.L_x_11376:
[----:B------:R-:W-:Y:S05]  /*18070*/  BSYNC B4 ;  /* 0x0000000000047941 */ /* 0x000fea0003800000 */
.L_x_11375:
        /* <DEDUP_REMOVED lines=19> */
.L_x_11378:
[----:B------:R-:W-:Y:S01]  /*181b0*/  FADD.FTZ R27, -R27, -RZ ;  /* 0x800000ff1b1b7221 */ /* 0x000fe20000010100 */
[----:B------:R-:W-:-:S04]  /*181c0*/  MOV R3, 0x3fd774eb ;  /* 0x3fd774eb00037802 */ /* 0x000fc80000000f00 */
[----:B------:R-:W-:-:S13]  /*181d0*/  ISETP.GE.AND P0, PT, R27, RZ, PT ;  /* 0x000000ff1b00720c */ /* 0x000fda0003f06270 */
[----:B------:R-:W-:-:S04]  /*181e0*/  @P0 FFMA.FTZ R0, R3, 0.93318945169448852539, -R0 ;  /* 0x3f6ee58103000823 */ /* 0x000fc80000010800 */
[----:B------:R-:W-:-:S07]  /*181f0*/  @!P0 FFMA.FTZ R0, R3, 0.93318945169448852539, R0 ;  /* 0x3f6ee58103008823 */ /* 0x000fce0000010000 */
.L_x_11379:
[----:B------:R-:W-:Y:S05]  /*18200*/  BSYNC B0 ;  /* 0x0000000000007941 */ /* 0x000fea0003800000 */
.L_x_11377:
        /* <DEDUP_REMOVED lines=14> */
.L_x_11374:
        /* <DEDUP_REMOVED lines=17> */
.L_x_11381:
[----:B------:R-:W-:Y:S05]  /*18400*/  BSYNC B4 ;  /* 0x0000000000047941 */ /* 0x000fea0003800000 */
.L_x_11380:
        /* <DEDUP_REMOVED lines=18> */
.L_x_11383:
[----:B------:R-:W-:Y:S02]  /*18530*/  ISETP.GE.AND P0, PT, R27, RZ, PT ;  /* 0x000000ff1b00720c */ /* 0x000fe40003f06270 */
[----:B------:R-:W-:-:S11]  /*18540*/  MOV R3, 0x3fd774eb ;  /* 0x3fd774eb00037802 */ /* 0x000fd60000000f00 */
[----:B------:R-:W-:-:S04]  /*18550*/  @P0 FFMA.FTZ R0, R3, 0.93318945169448852539, -R0 ;  /* 0x3f6ee58103000823 */ /* 0x000fc80000010800 */
[----:B------:R-:W-:-:S07]  /*18560*/  @!P0 FFMA.FTZ R0, R3, 0.93318945169448852539, R0 ;  /* 0x3f6ee58103008823 */ /* 0x000fce0000010000 */
.L_x_11384:
[----:B------:R-:W-:Y:S05]  /*18570*/  BSYNC B0 ;  /* 0x0000000000007941 */ /* 0x000fea0003800000 */
.L_x_11382:
        /* <DEDUP_REMOVED lines=13> */
.L_x_11373:
[----:B------:R-:W-:Y:S05]  /*18650*/  BSYNC B3 ;  /* 0x0000000000037941 */ /* 0x000fea0003800000 */
.L_x_11370:
[----:B------:R-:W-:-:S04]  /*18660*/  SHF.R.U32.HI R17, RZ, 0x1f, R17 ;  /* 0x0000001fff117819 */ /* 0x000fc80000011611 */
[----:B------:R-:W-:-:S13]  /*18670*/  ISETP.NE.AND P0, PT, R17, RZ, PT ;  /* 0x000000ff1100720c */ /* 0x000fda0003f05270 */
[----:B-1----:R-:W-:Y:S01]  /*18680*/  @!P0 FADD.FTZ R15, -R15, -RZ ;  /* 0x800000ff0f0f8221 */ /* 0x002fe20000010100 */
[----:B------:R-:W-:Y:S06]  /*18690*/  BRA `(.L_x_11344) ;  /* 0x0000000c00707947 */ /* 0x000fec0003800000 */
.L_x_11348:
[----:B------:R-:W-:Y:S01]  /*186a0*/  FADD.FTZ R14, -R16, 6.1232342629258392722e-17 ;  /* 0x248d3132100e7421 */ /* 0x000fe20000010100 */
[----:B------:R-:W-:-:S03]  /*186b0*/  FADD.FTZ R15, -R17, -RZ ;  /* 0x800000ff110f7221 */ /* 0x000fc60000010100 */
[----:B------:R-:W-:Y:S01]  /*186c0*/  FADD.FTZ R14, R14, 1.5707963705062866211 ;  /* 0x3fc90fdb0e0e7421 */ /* 0x000fe20000010000 */
[----:B------:R-:W-:Y:S06]  /*186d0*/  BRA `(.L_x_11344) ;  /* 0x0000000c00607947 */ /* 0x000fec0003800000 */
.L_x_11347:
[----:B------:R-:W-:Y:S01]  /*186e0*/  FADD.FTZ R15, -R17, -RZ ;  /* 0x800000ff110f7221 */ /* 0x000fe20000010100 */
[----:B------:R-:W-:Y:S01]  /*186f0*/  MOV R14, RZ ;  /* 0x000000ff000e7202 */ /* 0x000fe20000000f00 */
[----:B------:R-:W-:Y:S06]  /*18700*/  BRA `(.L_x_11344) ;  /* 0x0000000c00547947 */ /* 0x000fec0003800000 */
.L_x_11346:
        /* <DEDUP_REMOVED lines=23> */
[----:B---3--:R-:W-:Y:S05]  /*18880*/  CALL.REL.NOINC `($__internal_13_$__cuda_sm3x_div_rn_ftz_f32_slowpath) ;  /* 0x0000010000187944 */ /* 0x008fea0003c00000 */
.L_x_11389:
[----:B------:R-:W-:Y:S05]  /*18890*/  BSYNC B4 ;  /* 0x0000000000047941 */ /* 0x000fea0003800000 */
.L_x_11388:
        /* <DEDUP_REMOVED lines=18> */
.L_x_11391:
[----:B------:R-:W-:Y:S02]  /*189c0*/  ISETP.GE.AND P0, PT, R16, RZ, PT ;  /* 0x000000ff1000720c */ /* 0x000fe40003f06270 */
[----:B------:R-:W-:-:S11]  /*189d0*/  MOV R3, 0x3fd774eb ;  /* 0x3fd774eb00037802 */ /* 0x000fd60000000f00 */
[----:B------:R-:W-:-:S04]  /*189e0*/  @P0 FFMA.FTZ R0, R3, 0.93318945169448852539, -R0 ;  /* 0x3f6ee58103000823 */ /* 0x000fc80000010800 */
[----:B------:R-:W-:-:S07]  /*189f0*/  @!P0 FFMA.FTZ R0, R3, 0.93318945169448852539, R0 ;  /* 0x3f6ee58103008823 */ /* 0x000fce0000010000 */
.L_x_11392:
[----:B------:R-:W-:Y:S05]  /*18a00*/  BSYNC B0 ;  /* 0x0000000000007941 */ /* 0x000fea0003800000 */
.L_x_11390:
        /* <DEDUP_REMOVED lines=13> */
.L_x_11387:
        /* <DEDUP_REMOVED lines=12> */
.L_x_11395:
[----:B------:R-:W-:Y:S05]  /*18ba0*/  BSYNC B4 ;  /* 0x0000000000047941 */ /* 0x000fea0003800000 */
.L_x_11394:
        /* <DEDUP_REMOVED lines=18> */
.L_x_11397:
[----:B------:R-:W-:Y:S02]  /*18cd0*/  ISETP.GE.AND P0, PT, R16, RZ, PT ;  /* 0x000000ff1000720c */ /* 0x000fe40003f06270 */
[----:B------:R-:W-:-:S11]  /*18ce0*/  MOV R3, 0x3fd774eb ;  /* 0x3fd774eb00037802 */ /* 0x000fd60000000f00 */
[----:B------:R-:W-:-:S04]  /*18cf0*/  @P0 FFMA.FTZ R0, R3, 0.93318945169448852539, -R0 ;  /* 0x3f6ee58103000823 */ /* 0x000fc80000010800 */
[----:B------:R-:W-:-:S07]  /*18d00*/  @!P0 FFMA.FTZ R0, R3, 0.93318945169448852539, R0 ;  /* 0x3f6ee58103008823 */ /* 0x000fce0000010000 */
.L_x_11398:
[----:B------:R-:W-:Y:S05]  /*18d10*/  BSYNC B0 ;  /* 0x0000000000007941 */ /* 0x000fea0003800000 */
.L_x_11396:
        /* <DEDUP_REMOVED lines=27> */
.L_x_11386:
        /* <DEDUP_REMOVED lines=32> */
[----:B------:R-:W-:Y:S05]  /*190d0*/  CALL.REL.NOINC `($__internal_13_$__cuda_sm3x_div_rn_ftz_f32_slowpath) ;  /* 0x000000f800047944 */ /* 0x000fea0003c00000 */
.L_x_11400:
[----:B------:R-:W-:Y:S05]  /*190e0*/  BSYNC B4 ;  /* 0x0000000000047941 */ /* 0x000fea0003800000 */
.L_x_11399:
        /* <DEDUP_REMOVED lines=18> */
.L_x_11402:
[----:B------:R-:W-:Y:S02]  /*19210*/  ISETP.GE.AND P0, PT, R16, RZ, PT ;  /* 0x000000ff1000720c */ /* 0x000fe40003f06270 */
[----:B------:R-:W-:-:S11]  /*19220*/  MOV R3, 0x3fd774eb ;  /* 0x3fd774eb00037802 */ /* 0x000fd60000000f00 */
[----:B------:R-:W-:-:S04]  /*19230*/  @P0 FFMA.FTZ R0, R3, 0.93318945169448852539, -R0 ;  /* 0x3f6ee58103000823 */ /* 0x000fc80000010800 */
[----:B------:R-:W-:-:S07]  /*19240*/  @!P0 FFMA.FTZ R0, R3, 0.93318945169448852539, R0 ;  /* 0x3f6ee58103008823 */ /* 0x000fce0000010000 */
.L_x_11403:
[----:B------:R-:W-:Y:S05]  /*19250*/  BSYNC B0 ;  /* 0x0000000000007941 */ /* 0x000fea0003800000 */
.L_x_11401:
        /* <DEDUP_REMOVED lines=10> */
.L_x_11393:
[----:B------:R-:W-:Y:S05]  /*19300*/  BSYNC B3 ;  /* 0x0000000000037941 */ /* 0x000fea0003800000 */
.L_x_11385:
[----:B------:R-:W-:Y:S01]  /*19310*/  SHF.R.U32.HI R17, RZ, 0x1f, R17 ;  /* 0x0000001fff117819 */ /* 0x000fe20000011611 */
[----:B------:R-:W-:Y:S01]  /*19320*/  FADD.FTZ R15, R26, 0.69314718246459960938 ;  /* 0x3f3172181a0f7421 */ /* 0x000fe20000010000 */
[----:B------:R-:W-:Y:S02]  /*19330*/  FADD.FTZ R14, |R0|, -RZ ;  /* 0x800000ff000e7221 */ /* 0x000fe40000010200 */
[----:B------:R-:W-:-:S13]  /*19340*/  ISETP.NE.AND P0, PT, R17, RZ, PT ;  /* 0x000000ff1100720c */ /* 0x000fda0003f05270 */
[----:B------:R-:W-:Y:S01]  /*19350*/  @!P0 FADD.FTZ R15, -R15, -RZ ;  /* 0x800000ff0f0f8221 */ /* 0x000fe20000010100 */
[----:B------:R-:W-:Y:S06]  /*19360*/  BRA `(.L_x_11344) ;  /* 0x00000000003c7947 */ /* 0x000fec0003800000 */
.L_x_11345:
        /* <DEDUP_REMOVED lines=15> */
.L_x_11344:
[----:B------:R-:W-:Y:S05]  /*19460*/  BSYNC B2 ;  /* 0x0000000000027941 */ /* 0x000fea0003800000 */
.L_x_11343:
        /* <DEDUP_REMOVED lines=113> */
.L_x_11413:
        /* <DEDUP_REMOVED lines=10> */
.L_x_11415:
[----:B------:R-:W-:-:S04]  /*19c20*/  FADD.FTZ R4, -R0, R5 ;  /* 0x0000000500047221 */ /* 0x000fc80000010100 */
[----:B------:R-:W-:-:S07]  /*19c30*/  FMUL.FTZ R4, R4, 0.5 ;  /* 0x3f00000004047820 */ /* 0x000fce0000410000 */
.L_x_11416:
[----:B------:R-:W-:Y:S05]  /*19c40*/  BSYNC B1 ;  /* 0x0000000000017941 */ /* 0x000fea0003800000 */
.L_x_11414:
        /* <DEDUP_REMOVED lines=11> */
.L_x_11418:
[----:B------:R-:W-:-:S04]  /*19d00*/  FADD.FTZ R17, R6, -R17 ;  /* 0x8000001106117221 */ /* 0x000fc80000010000 */
[----:B------:R-:W-:-:S07]  /*19d10*/  FMUL.FTZ R17, R17, 0.5 ;  /* 0x3f00000011117820 */ /* 0x000fce0000410000 */
.L_x_11419:
[----:B------:R-:W-:Y:S05]  /*19d20*/  BSYNC B1 ;  /* 0x0000000000017941 */ /* 0x000fea0003800000 */
.L_x_11417:
        /* <DEDUP_REMOVED lines=35> */
.L_x_11412:
[----:B------:R0:W1:Y:S02]  /*19f60*/  MUFU.SQRT R17, R16 ;  /* 0x0000001000117308 */ /* 0x0000640000002000 */
.L_x_11411:
[----:B------:R-:W-:Y:S05]  /*19f70*/  BSYNC B0 ;  /* 0x0000000000007941 */ /* 0x000fea0003800000 */
.L_x_11410:
        /* <DEDUP_REMOVED lines=24> */
.L_x_11426:
[----:B------:R-:W-:-:S04]  /*1a100*/  FADD.FTZ R0, -R0, R5 ;  /* 0x0000000500007221 */ /* 0x000fc80000010100 */
[----:B------:R-:W-:-:S07]  /*1a110*/  FMUL.FTZ R0, R0, 0.5 ;  /* 0x3f00000000007820 */ /* 0x000fce0000410000 */
.L_x_11427:
[----:B------:R-:W-:Y:S05]  /*1a120*/  BSYNC B1 ;  /* 0x0000000000017941 */ /* 0x000fea0003800000 */
.L_x_11425:
        /* <DEDUP_REMOVED lines=10> */
.L_x_11429:
[----:B------:R-:W-:-:S04]  /*1a1d0*/  FADD.FTZ R3, -R3, R6 ;  /* 0x0000000603037221 */ /* 0x000fc80000010100 */
[----:B------:R-:W-:-:S07]  /*1a1e0*/  FMUL.FTZ R3, R3, 0.5 ;  /* 0x3f00000003037820 */ /* 0x000fce0000410000 */
.L_x_11430:
[----:B------:R-:W-:Y:S05]  /*1a1f0*/  BSYNC B1 ;  /* 0x0000000000017941 */ /* 0x000fea0003800000 */
.L_x_11428:
[----:B------:R-:W-:Y:S01]  /*1a200*/  FADD.FTZ R0, R3, R0 ;  /* 0x0000000003007221 */ /* 0x000fe20000010000 */
[----:B------:R-:W-:Y:S01]  /*1a210*/  FADD.FTZ R7, R7, |R18| ;  /* 0x4000001207077221 */ /* 0x000fe20000010000 */
[----:B------:R-:W-:-:S03]  /*1a220*/  PLOP3.LUT P0, PT, PT, PT, PT, 0x80, 0x0 ;  /* 0x000000000000781c */ /* 0x000fc60003f0f070 */
[----:B------:R-:W-:-:S04]  /*1a230*/  FMUL.FTZ R0, R7, R0 ;  /* 0x0000000007007220 */ /* 0x000fc80000410000 */
[----:B------:R4:W0:Y:S01]  /*1a240*/  MUFU.SQRT R26, R0 ;  /* 0x00000000001a7308 */ /* 0x0008220000002000 */
[----:B------:R-:W-:Y:S05]  /*1a250*/  BRA `(.L_x_11422) ;  /* 0x0000000000687947 */ /* 0x000fea0003800000 */
.L_x_11424:
        /* <DEDUP_REMOVED lines=15> */
.L_x_11423:
        /* <DEDUP_REMOVED lines=8> */
.L_x_11421:
[----:B------:R-:W-:Y:S01]  /*1a3d0*/  PLOP3.LUT P0, PT, PT, PT, PT, 0x80, 0x0 ;  /* 0x000000000000781c */ /* 0x000fe20003f0f070 */
[----:B------:R-:W-:Y:S01]  /*1a3e0*/  FMUL.FTZ R26, R7, 16777216 ;  /* 0x4b800000071a7820 */ /* 0x000fe20000410000 */
[----:B------:R-:W-:-:S11]  /*1a3f0*/  FMUL.FTZ R27, |R18|, 16777216 ;  /* 0x4b800000121b7820 */ /* 0x000fd60000410200 */
.L_x_11422:
[----:B------:R-:W-:Y:S05]  /*1a400*/  BSYNC B0 ;  /* 0x0000000000007941 */ /* 0x000fea0003800000 */
.L_x_11420:
        /* <DEDUP_REMOVED lines=33> */
.L_x_11433:
        /* <DEDUP_REMOVED lines=28> */
.L_x_11432:
        /* <DEDUP_REMOVED lines=20> */
.L_x_11437:
[----:B------:R-:W-:Y:S05]  /*1a920*/  BSYNC B4 ;  /* 0x0000000000047941 */ /* 0x000fea0003800000 */
.L_x_11436:
        /* <DEDUP_REMOVED lines=18> */
.L_x_11439:
[----:B------:R-:W-:Y:S02]  /*1aa50*/  ISETP.GE.AND P0, PT, R27, RZ, PT ;  /* 0x000000ff1b00720c */ /* 0x000fe40003f06270 */
[----:B------:R-:W-:-:S11]  /*1aa60*/  MOV R3, 0x3fd774eb ;  /* 0x3fd774eb00037802 */ /* 0x000fd60000000f00 */
[----:B------:R-:W-:-:S04]  /*1aa70*/  @P0 FFMA.FTZ R0, R3, 0.93318945169448852539, -R0 ;  /* 0x3f6ee58103000823 */ /* 0x000fc80000010800 */
[----:B------:R-:W-:-:S07]  /*1aa80*/  @!P0 FFMA.FTZ R0, R3, 0.93318945169448852539, R0 ;  /* 0x3f6ee58103008823 */ /* 0x000fce0000010000 */
.L_x_11440:
[----:B------:R-:W-:Y:S05]  /*1aa90*/  BSYNC B0 ;  /* 0x0000000000007941 */ /* 0x000fea0003800000 */
.L_x_11438:
        /* <DEDUP_REMOVED lines=11> */
.L_x_11435:
        /* <DEDUP_REMOVED lines=16> */
[----:B-12---:R-:W-:Y:S05]  /*1ac50*/  CALL.REL.NOINC `($__internal_13_$__cuda_sm3x_div_rn_ftz_f32_slowpath) ;  /* 0x000000dc00247944 */ /* 0x006fea0003c00000 */
.L_x_11442:
[----:B------:R-:W-:Y:S05]  /*1ac60*/  BSYNC B4 ;  /* 0x0000000000047941 */ /* 0x000fea0003800000 */
.L_x_11441:
        /* <DEDUP_REMOVED lines=18> */
.L_x_11444:
[----:B------:R-:W-:Y:S02]  /*1ad90*/  ISETP.GE.AND P0, PT, R27, RZ, PT ;  /* 0x000000ff1b00720c */ /* 0x000fe40003f06270 */
[----:B------:R-:W-:-:S11]  /*1ada0*/  MOV R3, 0x3fd774eb ;  /* 0x3fd774eb00037802 */ /* 0x000fd60000000f00 */
[----:B------:R-:W-:-:S04]  /*1adb0*/  @P0 FFMA.FTZ R0, R3, 0.93318945169448852539, -R0 ;  /* 0x3f6ee58103000823 */ /* 0x000fc80000010800 */
[----:B------:R-:W-:-:S07]  /*1adc0*/  @!P0 FFMA.FTZ R0, R3, 0.93318945169448852539, R0 ;  /* 0x3f6ee58103008823 */ /* 0x000fce0000010000 */
.L_x_11445:
[----:B------:R-:W-:Y:S05]  /*1add0*/  BSYNC B0 ;  /* 0x0000000000007941 */ /* 0x000fea0003800000 */
.L_x_11443:
        /* <DEDUP_REMOVED lines=10> */
.L_x_11434:
[----:B------:R-:W-:Y:S05]  /*1ae80*/  BSYNC B3 ;  /* 0x0000000000037941 */ /* 0x000fea0003800000 */
.L_x_11431:
[----:B------:R-:W-:-:S04]  /*1ae90*/  SHF.R.U32.HI R19, RZ, 0x1f, R19 ;  /* 0x0000001fff137819 */ /* 0x000fc80000011613 */
[----:B------:R-:W-:-:S13]  /*1aea0*/  ISETP.NE.AND P0, PT, R19, RZ, PT ;  /* 0x000000ff1300720c */ /* 0x000fda0003f05270 */
[----:B-1----:R-:W-:Y:S01]  /*1aeb0*/  @!P0 FADD.FTZ R17, -R17, -RZ ;  /* 0x800000ff11118221 */ /* 0x002fe20000010100 */
[----:B------:R-:W-:Y:S06]  /*1aec0*/  BRA `(.L_x_11405) ;  /* 0x0000000c006c7947 */ /* 0x000fec0003800000 */
.L_x_11409:
[----:B------:R-:W-:Y:S01]  /*1aed0*/  FADD.FTZ R16, -R18, 6.1232342629258392722e-17 ;  /* 0x248d313212107421 */ /* 0x000fe20000010100 */
[----:B------:R-:W-:-:S03]  /*1aee0*/  FADD.FTZ R17, -R19, -RZ ;  /* 0x800000ff13117221 */ /* 0x000fc60000010100 */
[----:B------:R-:W-:Y:S01]  /*1aef0*/  FADD.FTZ R16, R16, 1.5707963705062866211 ;  /* 0x3fc90fdb10107421 */ /* 0x000fe20000010000 */
[----:B------:R-:W-:Y:S06]  /*1af00*/  BRA `(.L_x_11405) ;  /* 0x0000000c005c7947 */ /* 0x000fec0003800000 */
.L_x_11408:
[----:B------:R-:W-:Y:S01]  /*1af10*/  FADD.FTZ R17, -R19, -RZ ;  /* 0x800000ff13117221 */ /* 0x000fe20000010100 */
[----:B------:R-:W-:Y:S01]  /*1af20*/  MOV R16, RZ ;  /* 0x000000ff00107202 */ /* 0x000fe20000000f00 */
[----:B------:R-:W-:Y:S06]  /*1af30*/  BRA `(.L_x_11405) ;  /* 0x0000000c00507947 */ /* 0x000fec0003800000 */
.L_x_11407:
        /* <DEDUP_REMOVED lines=23> */
[----:B------:R-:W-:Y:S05]  /*1b0b0*/  CALL.REL.NOINC `($__internal_13_$__cuda_sm3x_div_rn_ftz_f32_slowpath) ;  /* 0x000000d8000c7944 */ /* 0x000fea0003c00000 */
.L_x_11450:
[----:B------:R-:W-:Y:S05]  /*1b0c0*/  BSYNC B4 ;  /* 0x0000000000047941 */ /* 0x000fea0003800000 */
.L_x_11449:
        /* <DEDUP_REMOVED lines=18> */
.L_x_11452:
[----:B------:R-:W-:Y:S02]  /*1b1f0*/  ISETP.GE.AND P0, PT, R18, RZ, PT ;  /* 0x000000ff1200720c */ /* 0x000fe40003f06270 */
[----:B------:R-:W-:-:S11]  /*1b200*/  MOV R3, 0x3fd774eb ;  /* 0x3fd774eb00037802 */ /* 0x000fd60000000f00 */
[----:B------:R-:W-:-:S04]  /*1b210*/  @P0 FFMA.FTZ R0, R3, 0.93318945169448852539, -R0 ;  /* 0x3f6ee58103000823 */ /* 0x000fc80000010800 */
[----:B------:R-:W-:-:S07]  /*1b220*/  @!P0 FFMA.FTZ R0, R3, 0.93318945169448852539, R0 ;  /* 0x3f6ee58103008823 */ /* 0x000fce0000010000 */
.L_x_11453:
[----:B------:R-:W-:Y:S05]  /*1b230*/  BSYNC B0 ;  /* 0x0000000000007941 */ /* 0x000fea0003800000 */
.L_x_11451:
        /* <DEDUP_REMOVED lines=13> */
.L_x_11448:
        /* <DEDUP_REMOVED lines=11> */
[----:B----4-:R-:W-:Y:S05]  /*1b3c0*/  CALL.REL.NOINC `($__internal_13_$__cuda_sm3x_div_rn_ftz_f32_slowpath) ;  /* 0x000000d400487944 */ /* 0x010fea0003c00000 */
.L_x_11456:
[----:B------:R-:W-:Y:S05]  /*1b3d0*/  BSYNC B4 ;  /* 0x0000000000047941 */ /* 0x000fea0003800000 */
.L_x_11455:
        /* <DEDUP_REMOVED lines=18> */
.L_x_11458:
[----:B------:R-:W-:Y:S02]  /*1b500*/  ISETP.GE.AND P0, PT, R18, RZ, PT ;  /* 0x000000ff1200720c */ /* 0x000fe40003f06270 */
[----:B------:R-:W-:-:S11]  /*1b510*/  MOV R3, 0x3fd774eb ;  /* 0x3fd774eb00037802 */ /* 0x000fd60000000f00 */
[----:B------:R-:W-:-:S04]  /*1b520*/  @P0 FFMA.FTZ R0, R3, 0.93318945169448852539, -R0 ;  /* 0x3f6ee58103000823 */ /* 0x000fc80000010800 */
[----:B------:R-:W-:-:S07]  /*1b530*/  @!P0 FFMA.FTZ R0, R3, 0.93318945169448852539, R0 ;  /* 0x3f6ee58103008823 */ /* 0x000fce0000010000 */
.L_x_11459:
[----:B------:R-:W-:Y:S05]  /*1b540*/  BSYNC B0 ;  /* 0x0000000000007941 */ /* 0x000fea0003800000 */
.L_x_11457:
        /* <DEDUP_REMOVED lines=27> */
.L_x_11447:
        /* <DEDUP_REMOVED lines=32> */
[----:B------:R-:W-:Y:S05]  /*1b900*/  CALL.REL.NOINC `($__internal_13_$__cuda_sm3x_div_rn_ftz_f32_slowpath) ;  /* 0x000000cc00f87944 */ /* 0x000fea0003c00000 */
.L_x_11461:
[----:B------:R-:W-:Y:S05]  /*1b910*/  BSYNC B4 ;  /* 0x0000000000047941 */ /* 0x000fea0003800000 */
.L_x_11460:
        /* <DEDUP_REMOVED lines=18> */
.L_x_11463:
[----:B------:R-:W-:Y:S02]  /*1ba40*/  ISETP.GE.AND P0, PT, R18, RZ, PT ;  /* 0x000000ff1200720c */ /* 0x000fe40003f06270 */
[----:B------:R-:W-:-:S11]  /*1ba50*/  MOV R3, 0x3fd774eb ;  /* 0x3fd774eb00037802 */ /* 0x000fd60000000f00 */
[----:B------:R-:W-:-:S04]  /*1ba60*/  @P0 FFMA.FTZ R0, R3, 0.93318945169448852539, -R0 ;  /* 0x3f6ee58103000823 */ /* 0x000fc80000010800 */
[----:B------:R-:W-:-:S07]  /*1ba70*/  @!P0 FFMA.FTZ R0, R3, 0.93318945169448852539, R0 ;  /* 0x3f6ee58103008823 */ /* 0x000fce0000010000 */
.L_x_11464:
[----:B------:R-:W-:Y:S05]  /*1ba80*/  BSYNC B0 ;  /* 0x0000000000007941 */ /* 0x000fea0003800000 */
.L_x_11462:
        /* <DEDUP_REMOVED lines=10> */
.L_x_11454:
[----:B------:R-:W-:Y:S05]  /*1bb30*/  BSYNC B3 ;  /* 0x0000000000037941 */ /* 0x000fea0003800000 */
.L_x_11446:
[----:B------:R-:W-:Y:S01]  /*1bb40*/  ISETP.NE.AND P0, PT, R17, RZ, PT ;  /* 0x000000ff1100720c */ /* 0x000fe20003f05270 */
[----:B------:R-:W-:Y:S01]  /*1bb50*/  FADD.FTZ R17, R27, 0.69314718246459960938 ;  /* 0x3f3172181b117421 */ /* 0x000fe20000010000 */
[----:B------:R-:W-:-:S11]  /*1bb60*/  FADD.FTZ R16, |R0|, -RZ ;  /* 0x800000ff00107221 */ /* 0x000fd60000010200 */
[----:B------:R-:W-:Y:S01]  /*1bb70*/  @!P0 FADD.FTZ R17, -R17, -RZ ;  /* 0x800000ff11118221 */ /* 0x000fe20000010100 */
[----:B------:R-:W-:Y:S06]  /*1bb80*/  BRA `(.L_x_11405) ;  /* 0x00000000003c7947 */ /* 0x000fec0003800000 */
.L_x_11406:
        /* <DEDUP_REMOVED lines=15> */
.L_x_11405:
[----:B------:R-:W-:Y:S05]  /*1bc80*/  BSYNC B2 ;  /* 0x0000000000027941 */ /* 0x000fea0003800000 */
.L_x_11404:
        /* <DEDUP_REMOVED lines=113> */
.L_x_11474:
        /* <DEDUP_REMOVED lines=10> */
.L_x_11476:
[----:B------:R-:W-:-:S04]  /*1c440*/  FADD.FTZ R4, -R0, R5 ;  /* 0x0000000500047221 */ /* 0x000fc80000010100 */
[----:B------:R-:W-:-:S07]  /*1c450*/  FMUL.FTZ R4, R4, 0.5 ;  /* 0x3f00000004047820 */ /* 0x000fce0000410000 */
.L_x_11477:
[----:B------:R-:W-:Y:S05]  /*1c460*/  BSYNC B1 ;  /* 0x0000000000017941 */ /* 0x000fea0003800000 */
.L_x_11475:
        /* <DEDUP_REMOVED lines=11> */
.L_x_11479:
[----:B------:R-:W-:-:S04]  /*1c520*/  FADD.FTZ R19, R6, -R19 ;  /* 0x8000001306137221 */ /* 0x000fc80000010000 */
[----:B------:R-:W-:-:S07]  /*1c530*/  FMUL.FTZ R19, R19, 0.5 ;  /* 0x3f00000013137820 */ /* 0x000fce0000410000 */
.L_x_11480:
[----:B------:R-:W-:Y:S05]  /*1c540*/  BSYNC B1 ;  /* 0x0000000000017941 */ /* 0x000fea0003800000 */
.L_x_11478:
        /* <DEDUP_REMOVED lines=35> */
.L_x_11473:
[----:B------:R0:W1:Y:S02]  /*1c780*/  MUFU.SQRT R19, R18 ;  /* 0x0000001200137308 */ /* 0x0000640000002000 */
.L_x_11472:
[----:B------:R-:W-:Y:S05]  /*1c790*/  BSYNC B0 ;  /* 0x0000000000007941 */ /* 0x000fea0003800000 */
.L_x_11471:
        /* <DEDUP_REMOVED lines=24> */
.L_x_11487:
[----:B------:R-:W-:-:S04]  /*1c920*/  FADD.FTZ R0, -R0, R5 ;  /* 0x0000000500007221 */ /* 0x000fc80000010100 */
[----:B------:R-:W-:-:S07]  /*1c930*/  FMUL.FTZ R0, R0, 0.5 ;  /* 0x3f00000000007820 */ /* 0x000fce0000410000 */
.L_x_11488:
[----:B------:R-:W-:Y:S05]  /*1c940*/  BSYNC B1 ;  /* 0x0000000000017941 */ /* 0x000fea0003800000 */
.L_x_11486:
        /* <DEDUP_REMOVED lines=10> */
.L_x_11490:
[----:B------:R-:W-:-:S04]  /*1c9f0*/  FADD.FTZ R3, -R3, R6 ;  /* 0x0000000603037221 */ /* 0x000fc80000010100 */
[----:B------:R-:W-:-:S07]  /*1ca00*/  FMUL.FTZ R3, R3, 0.5 ;  /* 0x3f00000003037820 */ /* 0x000fce0000410000 */
.L_x_11491:
[----:B------:R-:W-:Y:S05]  /*1ca10*/  BSYNC B1 ;  /* 0x0000000000017941 */ /* 0x000fea0003800000 */
.L_x_11489:
[----:B------:R-:W-:Y:S01]  /*1ca20*/  FADD.FTZ R0, R3, R0 ;  /* 0x0000000003007221 */ /* 0x000fe20000010000 */
[----:B------:R-:W-:Y:S01]  /*1ca30*/  FADD.FTZ R7, R7, |R20| ;  /* 0x4000001407077221 */ /* 0x000fe20000010000 */
[----:B------:R-:W-:-:S03]  /*1ca40*/  PLOP3.LUT P0, PT, PT, PT, PT, 0x80, 0x0 ;  /* 0x000000000000781c */ /* 0x000fc60003f0f070 */
[----:B------:R-:W-:-:S04]  /*1ca50*/  FMUL.FTZ R0, R7, R0 ;  /* 0x0000000007007220 */ /* 0x000fc80000410000 */
[----:B------:R4:W0:Y:S01]  /*1ca60*/  MUFU.SQRT R26, R0 ;  /* 0x00000000001a7308 */ /* 0x0008220000002000 */
[----:B------:R-:W-:Y:S05]  /*1ca70*/  BRA `(.L_x_11483) ;  /* 0x0000000000687947 */ /* 0x000fea0003800000 */
.L_x_11485:
        /* <DEDUP_REMOVED lines=15> */
.L_x_11484:
        /* <DEDUP_REMOVED lines=8> */
.L_x_11482:
[----:B------:R-:W-:Y:S01]  /*1cbf0*/  PLOP3.LUT P0, PT, PT, PT, PT, 0x80, 0x0 ;  /* 0x000000000000781c */ /* 0x000fe20003f0f070 */
[----:B------:R-:W-:Y:S01]  /*1cc00*/  FMUL.FTZ R26, R7, 16777216 ;  /* 0x4b800000071a7820 */ /* 0x000fe20000410000 */
[----:B------:R-:W-:-:S11]  /*1cc10*/  FMUL.FTZ R27, |R20|, 16777216 ;  /* 0x4b800000141b7820 */ /* 0x000fd60000410200 */
.L_x_11483:
[----:B------:R-:W-:Y:S05]  /*1cc20*/  BSYNC B0 ;  /* 0x0000000000007941 */ /* 0x000fea0003800000 */
.L_x_11481:
        /* <DEDUP_REMOVED lines=33> */
.L_x_11494:
        /* <DEDUP_REMOVED lines=28> */
.L_x_11493:
        /* <DEDUP_REMOVED lines=20> */
.L_x_11498:
[----:B------:R-:W-:Y:S05]  /*1d140*/  BSYNC B4 ;  /* 0x0000000000047941 */ /* 0x000fea0003800000 */
.L_x_11497:
        /* <DEDUP_REMOVED lines=18> */
.L_x_11500:
[----:B------:R-:W-:Y:S02]  /*1d270*/  ISETP.GE.AND P0, PT, R27, RZ, PT ;  /* 0x000000ff1b00720c */ /* 0x000fe40003f06270 */
[----:B------:R-:W-:-:S11]  /*1d280*/  MOV R3, 0x3fd774eb ;  /* 0x3fd774eb00037802 */ /* 0x000fd60000000f00 */
[----:B------:R-:W-:-:S04]  /*1d290*/  @P0 FFMA.FTZ R0, R3, 0.93318945169448852539, -R0 ;  /* 0x3f6ee58103000823 */ /* 0x000fc80000010800 */
[----:B------:R-:W-:-:S07]  /*1d2a0*/  @!P0 FFMA.FTZ R0, R3, 0.93318945169448852539, R0 ;  /* 0x3f6ee58103008823 */ /* 0x000fce0000010000 */
.L_x_11501:
[----:B------:R-:W-:Y:S05]  /*1d2b0*/  BSYNC B0 ;  /* 0x0000000000007941 */ /* 0x000fea0003800000 */
.L_x_11499:
        /* <DEDUP_REMOVED lines=11> */
.L_x_11496:
        /* <DEDUP_REMOVED lines=17> */
.L_x_11503:
[----:B------:R-:W-:Y:S05]  /*1d480*/  BSYNC B4 ;  /* 0x0000000000047941 */ /* 0x000fea0003800000 */
.L_x_11502:
        /* <DEDUP_REMOVED lines=18> */
.L_x_11505:
[----:B------:R-:W-:Y:S02]  /*1d5b0*/  ISETP.GE.AND P0, PT, R27, RZ, PT ;  /* 0x000000ff1b00720c */ /* 0x000fe40003f06270 */
[----:B------:R-:W-:-:S11]  /*1d5c0*/  MOV R3, 0x3fd774eb ;  /* 0x3fd774eb00037802 */ /* 0x000fd60000000f00 */
[----:B------:R-:W-:-:S04]  /*1d5d0*/  @P0 FFMA.FTZ R0, R3, 0.93318945169448852539, -R0 ;  /* 0x3f6ee58103000823 */ /* 0x000fc80000010800 */
[----:B------:R-:W-:-:S07]  /*1d5e0*/  @!P0 FFMA.FTZ R0, R3, 0.93318945169448852539, R0 ;  /* 0x3f6ee58103008823 */ /* 0x000fce0000010000 */
.L_x_11506:
[----:B------:R-:W-:Y:S05]  /*1d5f0*/  BSYNC B0 ;  /* 0x0000000000007941 */ /* 0x000fea0003800000 */
.L_x_11504:
        /* <DEDUP_REMOVED lines=10> */
.L_x_11495:
[----:B------:R-:W-:Y:S05]  /*1d6a0*/  BSYNC B3 ;  /* 0x0000000000037941 */ /* 0x000fea0003800000 */
.L_x_11492:
[----:B------:R-:W-:-:S04]  /*1d6b0*/  SHF.R.U32.HI R21, RZ, 0x1f, R21 ;  /* 0x0000001fff157819 */ /* 0x000fc80000011615 */
[----:B------:R-:W-:-:S13]  /*1d6c0*/  ISETP.NE.AND P0, PT, R21, RZ, PT ;  /* 0x000000ff1500720c */ /* 0x000fda0003f05270 */
[----:B-1----:R-:W-:Y:S01]  /*1d6d0*/  @!P0 FADD.FTZ R19, -R19, -RZ ;  /* 0x800000ff13138221 */ /* 0x002fe20000010100 */
[----:B------:R-:W-:Y:S06]  /*1d6e0*/  BRA `(.L_x_11466) ;  /* 0x0000000c006c7947 */ /* 0x000fec0003800000 */
.L_x_11470:
[----:B------:R-:W-:Y:S01]  /*1d6f0*/  FADD.FTZ R18, -R20, 6.1232342629258392722e-17 ;  /* 0x248d313214127421 */ /* 0x000fe20000010100 */
[----:B------:R-:W-:-:S03]  /*1d700*/  FADD.FTZ R19, -R21, -RZ ;  /* 0x800000ff15137221 */ /* 0x000fc60000010100 */
[----:B------:R-:W-:Y:S01]  /*1d710*/  FADD.FTZ R18, R18, 1.5707963705062866211 ;  /* 0x3fc90fdb12127421 */ /* 0x000fe20000010000 */
[----:B------:R-:W-:Y:S06]  /*1d720*/  BRA `(.L_x_11466) ;  /* 0x0000000c005c7947 */ /* 0x000fec0003800000 */
.L_x_11469:
[----:B------:R-:W-:Y:S01]  /*1d730*/  FADD.FTZ R19, -R21, -RZ ;  /* 0x800000ff15137221 */ /* 0x000fe20000010100 */
[----:B------:R-:W-:Y:S01]  /*1d740*/  MOV R18, RZ ;  /* 0x000000ff00127202 */ /* 0x000fe20000000f00 */
[----:B------:R-:W-:Y:S06]  /*1d750*/  BRA `(.L_x_11466) ;  /* 0x0000000c00507947 */ /* 0x000fec0003800000 */
.L_x_11468:
        /* <DEDUP_REMOVED lines=23> */
[----:B------:R-:W-:Y:S05]  /*1d8d0*/  CALL.REL.NOINC `($__internal_13_$__cuda_sm3x_div_rn_ftz_f32_slowpath) ;  /* 0x000000b000047944 */ /* 0x000fea0003c00000 */
.L_x_11511:
[----:B------:R-:W-:Y:S05]  /*1d8e0*/  BSYNC B4 ;  /* 0x0000000000047941 */ /* 0x000fea0003800000 */
.L_x_11510:
        /* <DEDUP_REMOVED lines=18> */
.L_x_11513:
[----:B------:R-:W-:Y:S02]  /*1da10*/  ISETP.GE.AND P0, PT, R20, RZ, PT ;  /* 0x000000ff1400720c */ /* 0x000fe40003f06270 */
[----:B------:R-:W-:-:S11]  /*1da20*/  MOV R3, 0x3fd774eb ;  /* 0x3fd774eb00037802 */ /* 0x000fd60000000f00 */
[----:B------:R-:W-:-:S04]  /*1da30*/  @P0 FFMA.FTZ R0, R3, 0.93318945169448852539, -R0 ;  /* 0x3f6ee58103000823 */ /* 0x000fc80000010800 */
[----:B------:R-:W-:-:S07]  /*1da40*/  @!P0 FFMA.FTZ R0, R3, 0.93318945169448852539, R0 ;  /* 0x3f6ee58103008823 */ /* 0x000fce0000010000 */
.L_x_11514:
[----:B------:R-:W-:Y:S05]  /*1da50*/  BSYNC B0 ;  /* 0x0000000000007941 */ /* 0x000fea0003800000 */
.L_x_11512:
        /* <DEDUP_REMOVED lines=13> */
.L_x_11509:
        /* <DEDUP_REMOVED lines=11> */
[----:B--2-4-:R-:W-:Y:S05]  /*1dbe0*/  CALL.REL.NOINC `($__internal_13_$__cuda_sm3x_div_rn_ftz_f32_slowpath) ;  /* 0x000000ac00407944 */ /* 0x014fea0003c00000 */
.L_x_11517:
[----:B------:R-:W-:Y:S05]  /*1dbf0*/  BSYNC B4 ;  /* 0x0000000000047941 */ /* 0x000fea0003800000 */
.L_x_11516:
        /* <DEDUP_REMOVED lines=18> */
.L_x_11519:
[----:B------:R-:W-:Y:S02]  /*1dd20*/  ISETP.GE.AND P0, PT, R20, RZ, PT ;  /* 0x000000ff1400720c */ /* 0x000fe40003f06270 */
[----:B------:R-:W-:-:S11]  /*1dd30*/  MOV R3, 0x3fd774eb ;  /* 0x3fd774eb00037802 */ /* 0x000fd60000000f00 */
[----:B------:R-:W-:-:S04]  /*1dd40*/  @P0 FFMA.FTZ R0, R3, 0.93318945169448852539, -R0 ;  /* 0x3f6ee58103000823 */ /* 0x000fc80000010800 */
[----:B------:R-:W-:-:S07]  /*1dd50*/  @!P0 FFMA.FTZ R0, R3, 0.93318945169448852539, R0 ;  /* 0x3f6ee58103008823 */ /* 0x000fce0000010000 */
.L_x_11520:
[----:B------:R-:W-:Y:S05]  /*1dd60*/  BSYNC B0 ;  /* 0x0000000000007941 */ /* 0x000fea0003800000 */
.L_x_11518:
        /* <DEDUP_REMOVED lines=27> */
.L_x_11508:
        /* <DEDUP_REMOVED lines=33> */
.L_x_11522:
[----:B------:R-:W-:Y:S05]  /*1e130*/  BSYNC B4 ;  /* 0x0000000000047941 */ /* 0x000fea0003800000 */
.L_x_11521:
        /* <DEDUP_REMOVED lines=18> */
.L_x_11524:
[----:B------:R-:W-:Y:S02]  /*1e260*/  ISETP.GE.AND P0, PT, R20, RZ, PT ;  /* 0x000000ff1400720c */ /* 0x000fe40003f06270 */
[----:B------:R-:W-:-:S11]  /*1e270*/  MOV R3, 0x3fd774eb ;  /* 0x3fd774eb00037802 */ /* 0x000fd60000000f00 */
[----:B------:R-:W-:-:S04]  /*1e280*/  @P0 FFMA.FTZ R0, R3, 0.93318945169448852539, -R0 ;  /* 0x3f6ee58103000823 */ /* 0x000fc80000010800 */
[----:B------:R-:W-:-:S07]  /*1e290*/  @!P0 FFMA.FTZ R0, R3, 0.93318945169448852539, R0 ;  /* 0x3f6ee58103008823 */ /* 0x000fce0000010000 */
.L_x_11525:
[----:B------:R-:W-:Y:S05]  /*1e2a0*/  BSYNC B0 ;  /* 0x0000000000007941 */ /* 0x000fea0003800000 */
.L_x_11523:
        /* <DEDUP_REMOVED lines=10> */
.L_x_11515:
[----:B------:R-:W-:Y:S05]  /*1e350*/  BSYNC B3 ;  /* 0x0000000000037941 */ /* 0x000fea0003800000 */
.L_x_11507:
[----:B------:R-:W-:Y:S01]  /*1e360*/  ISETP.NE.AND P0, PT, R19, RZ, PT ;  /* 0x000000ff1300720c */ /* 0x000fe20003f05270 */
[----:B------:R-:W-:Y:S01]  /*1e370*/  FADD.FTZ R19, R27, 0.69314718246459960938 ;  /* 0x3f3172181b137421 */ /* 0x000fe20000010000 */
[----:B------:R-:W-:-:S11]  /*1e380*/  FADD.FTZ R18, |R0|, -RZ ;  /* 0x800000ff00127221 */ /* 0x000fd60000010200 */
[----:B------:R-:W-:Y:S01]  /*1e390*/  @!P0 FADD.FTZ R19, -R19, -RZ ;  /* 0x800000ff13138221 */ /* 0x000fe20000010100 */
[----:B------:R-:W-:Y:S06]  /*1e3a0*/  BRA `(.L_x_11466) ;  /* 0x00000000003c7947 */ /* 0x000fec0003800000 */
.L_x_11467:
        /* <DEDUP_REMOVED lines=15> */
.L_x_11466:
[----:B------:R-:W-:Y:S05]  /*1e4a0*/  BSYNC B2 ;  /* 0x0000000000027941 */ /* 0x000fea0003800000 */
.L_x_11465:
        /* <DEDUP_REMOVED lines=113> */
.L_x_11535:
        /* <DEDUP_REMOVED lines=10> */
.L_x_11537:
[----:B------:R-:W-:-:S04]  /*1ec60*/  FADD.FTZ R4, -R0, R5 ;  /* 0x0000000500047221 */ /* 0x000fc80000010100 */
[----:B------:R-:W-:-:S07]  /*1ec70*/  FMUL.FTZ R4, R4, 0.5 ;  /* 0x3f00000004047820 */ /* 0x000fce0000410000 */
.L_x_11538:
[----:B------:R-:W-:Y:S05]  /*1ec80*/  BSYNC B1 ;  /* 0x0000000000017941 */ /* 0x000fea0003800000 */
.L_x_11536:
        /* <DEDUP_REMOVED lines=11> */
.L_x_11540:
[----:B------:R-:W-:-:S04]  /*1ed40*/  FADD.FTZ R7, R6, -R7 ;  /* 0x8000000706077221 */ /* 0x000fc80000010000 */
[----:B------:R-:W-:-:S07]  /*1ed50*/  FMUL.FTZ R7, R7, 0.5 ;  /* 0x3f00000007077820 */ /* 0x000fce0000410000 */
.L_x_11541:
[----:B------:R-:W-:Y:S05]  /*1ed60*/  BSYNC B1 ;  /* 0x0000000000017941 */ /* 0x000fea0003800000 */
.L_x_11539:
        /* <DEDUP_REMOVED lines=35> */
.L_x_11534:
[----:B------:R0:W1:Y:S02]  /*1efa0*/  MUFU.SQRT R26, R20 ;  /* 0x00000014001a7308 */ /* 0x0000640000002000 */
.L_x_11533:
[----:B------:R-:W-:Y:S05]  /*1efb0*/  BSYNC B0 ;  /* 0x0000000000007941 */ /* 0x000fea0003800000 */
.L_x_11532:
        /* <DEDUP_REMOVED lines=24> */
.L_x_11548:
[----:B------:R-:W-:-:S04]  /*1f140*/  FADD.FTZ R0, -R0, R5 ;  /* 0x0000000500007221 */ /* 0x000fc80000010100 */
[----:B------:R-:W-:-:S07]  /*1f150*/  FMUL.FTZ R0, R0, 0.5 ;  /* 0x3f00000000007820 */ /* 0x000fce0000410000 */
.L_x_11549:
[----:B------:R-:W-:Y:S05]  /*1f160*/  BSYNC B1 ;  /* 0x0000000000017941 */ /* 0x000fea0003800000 */
.L_x_11547:
        /* <DEDUP_REMOVED lines=10> */
.L_x_11551:
[----:B------:R-:W-:-:S04]  /*1f210*/  FADD.FTZ R3, -R3, R6 ;  /* 0x0000000603037221 */ /* 0x000fc80000010100 */
[----:B------:R-:W-:-:S07]  /*1f220*/  FMUL.FTZ R3, R3, 0.5 ;  /* 0x3f00000003037820 */ /* 0x000fce0000410000 */
.L_x_11552:
[----:B------:R-:W-:Y:S05]  /*1f230*/  BSYNC B1 ;  /* 0x0000000000017941 */ /* 0x000fea0003800000 */
.L_x_11550:
[----:B------:R-:W-:Y:S01]  /*1f240*/  FADD.FTZ R0, R3, R0 ;  /* 0x0000000003007221 */ /* 0x000fe20000010000 */
[----:B------:R-:W-:Y:S01]  /*1f250*/  FADD.FTZ R27, R32, R27 ;  /* 0x0000001b201b7221 */ /* 0x000fe20000010000 */
[----:B------:R-:W-:-:S03]  /*1f260*/  PLOP3.LUT P0, PT, PT, PT, PT, 0x80, 0x0 ;  /* 0x000000000000781c */ /* 0x000fc60003f0f070 */
[----:B------:R-:W-:-:S06]  /*1f270*/  FMUL.FTZ R27, R27, R0 ;  /* 0x000000001b1b7220 */ /* 0x000fcc0000410000 */
[----:B------:R-:W2:Y:S01]  /*1f280*/  MUFU.SQRT R27, R27 ;  /* 0x0000001b001b7308 */ /* 0x000ea20000002000 */
[----:B------:R-:W-:Y:S05]  /*1f290*/  BRA `(.L_x_11544) ;  /* 0x0000000000687947 */ /* 0x000fea0003800000 */
.L_x_11546:
        /* <DEDUP_REMOVED lines=15> */
.L_x_11545:
        /* <DEDUP_REMOVED lines=8> */
.L_x_11543:
[----:B------:R-:W-:Y:S01]  /*1f410*/  PLOP3.LUT P0, PT, PT, PT, PT, 0x80, 0x0 ;  /* 0x000000000000781c */ /* 0x000fe20003f0f070 */
[----:B------:R-:W-:Y:S01]  /*1f420*/  FMUL.FTZ R27, R27, 16777216 ;  /* 0x4b8000001b1b7820 */ /* 0x000fe20000410000 */
[----:B------:R-:W-:-:S11]  /*1f430*/  FMUL.FTZ R32, R32, 16777216 ;  /* 0x4b80000020207820 */ /* 0x000fd60000410000 */
.L_x_11544:
[----:B------:R-:W-:Y:S05]  /*1f440*/  BSYNC B0 ;  /* 0x0000000000007941 */ /* 0x000fea0003800000 */
.L_x_11542:
        /* <DEDUP_REMOVED lines=33> */
.L_x_11555:
        /* <DEDUP_REMOVED lines=28> */
.L_x_11554:
        /* <DEDUP_REMOVED lines=20> */
.L_x_11559:
[----:B------:R-:W-:Y:S05]  /*1f960*/  BSYNC B4 ;  /* 0x0000000000047941 */ /* 0x000fea0003800000 */
.L_x_11558:
        /* <DEDUP_REMOVED lines=18> */
.L_x_11561:
[----:B------:R-:W-:Y:S02]  /*1fa90*/  ISETP.GE.AND P0, PT, R32, RZ, PT ;  /* 0x000000ff2000720c */ /* 0x000fe40003f06270 */
[----:B------:R-:W-:-:S11]  /*1faa0*/  MOV R3, 0x3fd774eb ;  /* 0x3fd774eb00037802 */ /* 0x000fd60000000f00 */
[----:B------:R-:W-:-:S04]  /*1fab0*/  @P0 FFMA.FTZ R0, R3, 0.93318945169448852539, -R0 ;  /* 0x3f6ee58103000823 */ /* 0x000fc80000010800 */
[----:B------:R-:W-:-:S07]  /*1fac0*/  @!P0 FFMA.FTZ R0, R3, 0.93318945169448852539, R0 ;  /* 0x3f6ee58103008823 */ /* 0x000fce0000010000 */
.L_x_11562:
[----:B------:R-:W-:Y:S05]  /*1fad0*/  BSYNC B0 ;  /* 0x0000000000007941 */ /* 0x000fea0003800000 */
.L_x_11560:
        /* <DEDUP_REMOVED lines=11> */
.L_x_11557:
        /* <DEDUP_REMOVED lines=17> */
.L_x_11564:
[----:B------:R-:W-:Y:S05]  /*1fca0*/  BSYNC B4 ;  /* 0x0000000000047941 */ /* 0x000fea0003800000 */
.L_x_11563:
        /* <DEDUP_REMOVED lines=18> */
.L_x_11566:
[----:B------:R-:W-:Y:S02]  /*1fdd0*/  ISETP.GE.AND P0, PT, R32, RZ, PT ;  /* 0x000000ff2000720c */ /* 0x000fe40003f06270 */
[----:B------:R-:W-:-:S11]  /*1fde0*/  MOV R3, 0x3fd774eb ;  /* 0x3fd774eb00037802 */ /* 0x000fd60000000f00 */
[----:B------:R-:W-:-:S04]  /*1fdf0*/  @P0 FFMA.FTZ R0, R3, 0.93318945169448852539, -R0 ;  /* 0x3f6ee58103000823 */ /* 0x000fc80000010800 */
[----:B------:R-:W-:-:S07]  /*1fe00*/  @!P0 FFMA.FTZ R0, R3, 0.93318945169448852539, R0 ;  /* 0x3f6ee58103008823 */ /* 0x000fce0000010000 */
.L_x_11567:
[----:B------:R-:W-:Y:S05]  /*1fe10*/  BSYNC B0 ;  /* 0x0000000000007941 */ /* 0x000fea0003800000 */
.L_x_11565:
        /* <DEDUP_REMOVED lines=10> */
.L_x_11556:
[----:B------:R-:W-:Y:S05]  /*1fec0*/  BSYNC B3 ;  /* 0x0000000000037941 */ /* 0x000fea0003800000 */
.L_x_11553:
[----:B------:R-:W-:-:S13]  /*1fed0*/  ISETP.NE.AND P0, PT, R21, RZ, PT ;  /* 0x000000ff1500720c */ /* 0x000fda0003f05270 */
[----:B-1----:R-:W-:-:S05]  /*1fee0*/  @!P0 FADD.FTZ R26, -R26, -RZ ;  /* 0x800000ff1a1a8221 */ /* 0x002fca0000010100 */
[----:B------:R-:W-:Y:S01]  /*1fef0*/  MOV R21, R26 ;  /* 0x0000001a00157202 */ /* 0x000fe20000000f00 */
[----:B------:R-:W-:Y:S06]  /*1ff00*/  BRA `(.L_x_11527) ;  /* 0x0000000c006c7947 */ /* 0x000fec0003800000 */
.L_x_11531:
[----:B------:R-:W-:Y:S01]  /*1ff10*/  FADD.FTZ R20, -R22, 6.1232342629258392722e-17 ;  /* 0x248d313216147421 */ /* 0x000fe20000010100 */
[----:B------:R-:W-:-:S03]  /*1ff20*/  FADD.FTZ R21, -R23, -RZ ;  /* 0x800000ff17157221 */ /* 0x000fc60000010100 */
[----:B------:R-:W-:Y:S01]  /*1ff30*/  FADD.FTZ R20, R20, 1.5707963705062866211 ;  /* 0x3fc90fdb14147421 */ /* 0x000fe20000010000 */
[----:B------:R-:W-:Y:S06]  /*1ff40*/  BRA `(.L_x_11527) ;  /* 0x0000000c005c7947 */ /* 0x000fec0003800000 */
.L_x_11530:
[----:B------:R-:W-:Y:S01]  /*1ff50*/  HFMA2.MMA R20, -RZ, RZ, 0, 0 ;  /* 0x00000000ff147435 */ /* 0x000fe200000001ff */
[----:B------:R-:W-:Y:S01]  /*1ff60*/  FADD.FTZ R21, -R23, -RZ ;  /* 0x800000ff17157221 */ /* 0x000fe20000010100 */
[----:B------:R-:W-:Y:S09]  /*1ff70*/  BRA `(.L_x_11527) ;  /* 0x0000000c00507947 */ /* 0x000ff20003800000 */
.L_x_11529:
        /* <DEDUP_REMOVED lines=24> */
.L_x_11572:
[----:B------:R-:W-:Y:S05]  /*20100*/  BSYNC B4 ;  /* 0x0000000000047941 */ /* 0x000fea0003800000 */
.L_x_11571:
        /* <DEDUP_REMOVED lines=18> */
.L_x_11574:
[----:B------:R-:W-:Y:S02]  /*20230*/  ISETP.GE.AND P0, PT, R22, RZ, PT ;  /* 0x000000ff1600720c */ /* 0x000fe40003f06270 */
[----:B------:R-:W-:-:S11]  /*20240*/  MOV R3, 0x3fd774eb ;  /* 0x3fd774eb00037802 */ /* 0x000fd60000000f00 */
[----:B------:R-:W-:-:S04]  /*20250*/  @P0 FFMA.FTZ R0, R3, 0.93318945169448852539, -R0 ;  /* 0x3f6ee58103000823 */ /* 0x000fc80000010800 */
[----:B------:R-:W-:-:S07]  /*20260*/  @!P0 FFMA.FTZ R0, R3, 0.93318945169448852539, R0 ;  /* 0x3f6ee58103008823 */ /* 0x000fce0000010000 */
.L_x_11575:
[----:B------:R-:W-:Y:S05]  /*20270*/  BSYNC B0 ;  /* 0x0000000000007941 */ /* 0x000fea0003800000 */
.L_x_11573:
        /* <DEDUP_REMOVED lines=13> */
.L_x_11570:
        /* <DEDUP_REMOVED lines=12> */
.L_x_11578:
[----:B------:R-:W-:Y:S05]  /*20410*/  BSYNC B4 ;  /* 0x0000000000047941 */ /* 0x000fea0003800000 */
.L_x_11577:
        /* <DEDUP_REMOVED lines=18> */
.L_x_11580:
[----:B------:R-:W-:Y:S02]  /*20540*/  ISETP.GE.AND P0, PT, R22, RZ, PT ;  /* 0x000000ff1600720c */ /* 0x000fe40003f06270 */
[----:B------:R-:W-:-:S11]  /*20550*/  MOV R3, 0x3fd774eb ;  /* 0x3fd774eb00037802 */ /* 0x000fd60000000f00 */
[----:B------:R-:W-:-:S04]  /*20560*/  @P0 FFMA.FTZ R0, R3, 0.93318945169448852539, -R0 ;  /* 0x3f6ee58103000823 */ /* 0x000fc80000010800 */
[----:B------:R-:W-:-:S07]  /*20570*/  @!P0 FFMA.FTZ R0, R3, 0.93318945169448852539, R0 ;  /* 0x3f6ee58103008823 */ /* 0x000fce0000010000 */
.L_x_11581:
[----:B------:R-:W-:Y:S05]  /*20580*/  BSYNC B0 ;  /* 0x0000000000007941 */ /* 0x000fea0003800000 */
.L_x_11579:
        /* <DEDUP_REMOVED lines=27> */
.L_x_11569:
        /* <DEDUP_REMOVED lines=33> */
.L_x_11583:
[----:B------:R-:W-:Y:S05]  /*20950*/  BSYNC B4 ;  /* 0x0000000000047941 */ /* 0x000fea0003800000 */
.L_x_11582:
        /* <DEDUP_REMOVED lines=18> */
.L_x_11585:
[----:B------:R-:W-:Y:S02]  /*20a80*/  ISETP.GE.AND P0, PT, R22, RZ, PT ;  /* 0x000000ff1600720c */ /* 0x000fe40003f06270 */
[----:B------:R-:W-:-:S11]  /*20a90*/  MOV R3, 0x3fd774eb ;  /* 0x3fd774eb00037802 */ /* 0x000fd60000000f00 */
[----:B------:R-:W-:-:S04]  /*20aa0*/  @P0 FFMA.FTZ R0, R3, 0.93318945169448852539, -R0 ;  /* 0x3f6ee58103000823 */ /* 0x000fc80000010800 */
[----:B------:R-:W-:-:S07]  /*20ab0*/  @!P0 FFMA.FTZ R0, R3, 0.93318945169448852539, R0 ;  /* 0x3f6ee58103008823 */ /* 0x000fce0000010000 */
.L_x_11586:
[----:B------:R-:W-:Y:S05]  /*20ac0*/  BSYNC B0 ;  /* 0x0000000000007941 */ /* 0x000fea0003800000 */
.L_x_11584:
        /* <DEDUP_REMOVED lines=10> */
.L_x_11576:
[----:B------:R-:W-:Y:S05]  /*20b70*/  BSYNC B3 ;  /* 0x0000000000037941 */ /* 0x000fea0003800000 */
.L_x_11568:
[----:B------:R-:W-:Y:S01]  /*20b80*/  ISETP.NE.AND P0, PT, R21, RZ, PT ;  /* 0x000000ff1500720c */ /* 0x000fe20003f05270 */
[----:B------:R-:W-:Y:S01]  /*20b90*/  FADD.FTZ R21, R27, 0.69314718246459960938 ;  /* 0x3f3172181b157421 */ /* 0x000fe20000010000 */
[----:B------:R-:W-:-:S11]  /*20ba0*/  FADD.FTZ R20, |R0|, -RZ ;  /* 0x800000ff00147221 */ /* 0x000fd60000010200 */
[----:B------:R-:W-:Y:S01]  /*20bb0*/  @!P0 FADD.FTZ R21, -R21, -RZ ;  /* 0x800000ff15158221 */ /* 0x000fe20000010100 */
[----:B------:R-:W-:Y:S06]  /*20bc0*/  BRA `(.L_x_11527) ;  /* 0x00000000003c7947 */ /* 0x000fec0003800000 */
.L_x_11528:
        /* <DEDUP_REMOVED lines=15> */
.L_x_11527:
[----:B------:R-:W-:Y:S05]  /*20cc0*/  BSYNC B2 ;  /* 0x0000000000027941 */ /* 0x000fea0003800000 */
.L_x_11526:
        /* <DEDUP_REMOVED lines=113> */
.L_x_11596:
        /* <DEDUP_REMOVED lines=10> */
.L_x_11598:
[----:B------:R-:W-:-:S04]  /*21480*/  FADD.FTZ R4, -R0, R5 ;  /* 0x0000000500047221 */ /* 0x000fc80000010100 */
[----:B------:R-:W-:-:S07]  /*21490*/  FMUL.FTZ R4, R4, 0.5 ;  /* 0x3f00000004047820 */ /* 0x000fce0000410000 */
.L_x_11599:
[----:B------:R-:W-:Y:S05]  /*214a0*/  BSYNC B1 ;  /* 0x0000000000017941 */ /* 0x000fea0003800000 */
.L_x_11597:
        /* <DEDUP_REMOVED lines=11> */
.L_x_11601:
[----:B------:R-:W-:-:S04]  /*21560*/  FADD.FTZ R7, R6, -R7 ;  /* 0x8000000706077221 */ /* 0x000fc80000010000 */
[----:B------:R-:W-:-:S07]  /*21570*/  FMUL.FTZ R7, R7, 0.5 ;  /* 0x3f00000007077820 */ /* 0x000fce0000410000 */
.L_x_11602:
[----:B------:R-:W-:Y:S05]  /*21580*/  BSYNC B1 ;  /* 0x0000000000017941 */ /* 0x000fea0003800000 */
.L_x_11600:
        /* <DEDUP_REMOVED lines=35> */
.L_x_11595:
[----:B------:R0:W1:Y:S02]  /*217c0*/  MUFU.SQRT R26, R22 ;  /* 0x00000016001a7308 */ /* 0x0000640000002000 */
.L_x_11594:
[----:B------:R-:W-:Y:S05]  /*217d0*/  BSYNC B0 ;  /* 0x0000000000007941 */ /* 0x000fea0003800000 */
.L_x_11593:
        /* <DEDUP_REMOVED lines=24> */
.L_x_11609:
[----:B------:R-:W-:-:S04]  /*21960*/  FADD.FTZ R0, -R0, R5 ;  /* 0x0000000500007221 */ /* 0x000fc80000010100 */
[----:B------:R-:W-:-:S07]  /*21970*/  FMUL.FTZ R0, R0, 0.5 ;  /* 0x3f00000000007820 */ /* 0x000fce0000410000 */
.L_x_11610:
[----:B------:R-:W-:Y:S05]  /*21980*/  BSYNC B1 ;  /* 0x0000000000017941 */ /* 0x000fea0003800000 */
.L_x_11608:
        /* <DEDUP_REMOVED lines=10> */
.L_x_11612:
[----:B------:R-:W-:-:S04]  /*21a30*/  FADD.FTZ R3, -R3, R6 ;  /* 0x0000000603037221 */ /* 0x000fc80000010100 */
[----:B------:R-:W-:-:S07]  /*21a40*/  FMUL.FTZ R3, R3, 0.5 ;  /* 0x3f00000003037820 */ /* 0x000fce0000410000 */
.L_x_11613:
[----:B------:R-:W-:Y:S05]  /*21a50*/  BSYNC B1 ;  /* 0x0000000000017941 */ /* 0x000fea0003800000 */
.L_x_11611:
[----:B------:R-:W-:Y:S01]  /*21a60*/  FADD.FTZ R0, R3, R0 ;  /* 0x0000000003007221 */ /* 0x000fe20000010000 */
[----:B------:R-:W-:Y:S01]  /*21a70*/  FADD.FTZ R27, R32, R27 ;  /* 0x0000001b201b7221 */ /* 0x000fe20000010000 */
[----:B------:R-:W-:-:S03]  /*21a80*/  PLOP3.LUT P0, PT, PT, PT, PT, 0x80, 0x0 ;  /* 0x000000000000781c */ /* 0x000fc60003f0f070 */
[----:B------:R-:W-:-:S06]  /*21a90*/  FMUL.FTZ R27, R27, R0 ;  /* 0x000000001b1b7220 */ /* 0x000fcc0000410000 */
[----:B------:R-:W2:Y:S01]  /*21aa0*/  MUFU.SQRT R27, R27 ;  /* 0x0000001b001b7308 */ /* 0x000ea20000002000 */
[----:B------:R-:W-:Y:S05]  /*21ab0*/  BRA `(.L_x_11605) ;  /* 0x0000000000687947 */ /* 0x000fea0003800000 */
.L_x_11607:
        /* <DEDUP_REMOVED lines=15> */
.L_x_11606:
        /* <DEDUP_REMOVED lines=8> */
.L_x_11604:
[----:B------:R-:W-:Y:S01]  /*21c30*/  PLOP3.LUT P0, PT, PT, PT, PT, 0x80, 0x0 ;  /* 0x000000000000781c */ /* 0x000fe20003f0f070 */
[----:B------:R-:W-:Y:S01]  /*21c40*/  FMUL.FTZ R27, R27, 16777216 ;  /* 0x4b8000001b1b7820 */ /* 0x000fe20000410000 */
[----:B------:R-:W-:-:S11]  /*21c50*/  FMUL.FTZ R32, R32, 16777216 ;  /* 0x4b80000020207820 */ /* 0x000fd60000410000 */
.L_x_11605:
[----:B------:R-:W-:Y:S05]  /*21c60*/  BSYNC B0 ;  /* 0x0000000000007941 */ /* 0x000fea0003800000 */
.L_x_11603:
        /* <DEDUP_REMOVED lines=33> */
.L_x_11616:
        /* <DEDUP_REMOVED lines=28> */
.L_x_11615:
        /* <DEDUP_REMOVED lines=20> */
.L_x_11620:
[----:B------:R-:W-:Y:S05]  /*22180*/  BSYNC B4 ;  /* 0x0000000000047941 */ /* 0x000fea0003800000 */
.L_x_11619:
        /* <DEDUP_REMOVED lines=18> */
.L_x_11622:
[----:B------:R-:W-:Y:S02]  /*222b0*/  ISETP.GE.AND P0, PT, R32, RZ, PT ;  /* 0x000000ff2000720c */ /* 0x000fe40003f06270 */
[----:B------:R-:W-:-:S11]  /*222c0*/  MOV R3, 0x3fd774eb ;  /* 0x3fd774eb00037802 */ /* 0x000fd60000000f00 */
[----:B------:R-:W-:-:S04]  /*222d0*/  @P0 FFMA.FTZ R0, R3, 0.93318945169448852539, -R0 ;  /* 0x3f6ee58103000823 */ /* 0x000fc80000010800 */
[----:B------:R-:W-:-:S07]  /*222e0*/  @!P0 FFMA.FTZ R0, R3, 0.93318945169448852539, R0 ;  /* 0x3f6ee58103008823 */ /* 0x000fce0000010000 */
.L_x_11623:
[----:B------:R-:W-:Y:S05]  /*222f0*/  BSYNC B0 ;  /* 0x0000000000007941 */ /* 0x000fea0003800000 */
.L_x_11621:
        /* <DEDUP_REMOVED lines=11> */
.L_x_11618:
        /* <DEDUP_REMOVED lines=17> */
.L_x_11625:
[----:B------:R-:W-:Y:S05]  /*224c0*/  BSYNC B4 ;  /* 0x0000000000047941 */ /* 0x000fea0003800000 */
.L_x_11624:
        /* <DEDUP_REMOVED lines=18> */
.L_x_11627:
[----:B------:R-:W-:Y:S02]  /*225f0*/  ISETP.GE.AND P0, PT, R32, RZ, PT ;  /* 0x000000ff2000720c */ /* 0x000fe40003f06270 */
[----:B------:R-:W-:-:S11]  /*22600*/  MOV R3, 0x3fd774eb ;  /* 0x3fd774eb00037802 */ /* 0x000fd60000000f00 */
[----:B------:R-:W-:-:S04]  /*22610*/  @P0 FFMA.FTZ R0, R3, 0.93318945169448852539, -R0 ;  /* 0x3f6ee58103000823 */ /* 0x000fc80000010800 */
[----:B------:R-:W-:-:S07]  /*22620*/  @!P0 FFMA.FTZ R0, R3, 0.93318945169448852539, R0 ;  /* 0x3f6ee58103008823 */ /* 0x000fce0000010000 */
.L_x_11628:
[----:B------:R-:W-:Y:S05]  /*22630*/  BSYNC B0 ;  /* 0x0000000000007941 */ /* 0x000fea0003800000 */
.L_x_11626:
        /* <DEDUP_REMOVED lines=10> */
.L_x_11617:
[----:B------:R-:W-:Y:S05]  /*226e0*/  BSYNC B3 ;  /* 0x0000000000037941 */ /* 0x000fea0003800000 */
.L_x_11614:
[----:B------:R-:W-:-:S13]  /*226f0*/  ISETP.NE.AND P0, PT, R23, RZ, PT ;  /* 0x000000ff1700720c */ /* 0x000fda0003f05270 */
[----:B-1----:R-:W-:-:S05]  /*22700*/  @!P0 FADD.FTZ R26, -R26, -RZ ;  /* 0x800000ff1a1a8221 */ /* 0x002fca0000010100 */
[----:B------:R-:W-:Y:S01]  /*22710*/  MOV R23, R26 ;  /* 0x0000001a00177202 */ /* 0x000fe20000000f00 */
[----:B------:R-:W-:Y:S06]  /*22720*/  BRA `(.L_x_11588) ;  /* 0x0000000c006c7947 */ /* 0x000fec0003800000 */
.L_x_11592:
[----:B------:R-:W-:Y:S01]  /*22730*/  FADD.FTZ R22, -R24, 6.1232342629258392722e-17 ;  /* 0x248d313218167421 */ /* 0x000fe20000010100 */
[----:B------:R-:W-:-:S03]  /*22740*/  FADD.FTZ R23, -R25, -RZ ;  /* 0x800000ff19177221 */ /* 0x000fc60000010100 */
[----:B------:R-:W-:Y:S01]  /*22750*/  FADD.FTZ R22, R22, 1.5707963705062866211 ;  /* 0x3fc90fdb16167421 */ /* 0x000fe20000010000 */
[----:B------:R-:W-:Y:S06]  /*22760*/  BRA `(.L_x_11588) ;  /* 0x0000000c005c7947 */ /* 0x000fec0003800000 */
.L_x_11591:
[----:B------:R-:W-:Y:S01]  /*22770*/  HFMA2.MMA R22, -RZ, RZ, 0, 0 ;  /* 0x00000000ff167435 */ /* 0x000fe200000001ff */
[----:B------:R-:W-:Y:S01]  /*22780*/  FADD.FTZ R23, -R25, -RZ ;  /* 0x800000ff19177221 */ /* 0x000fe20000010100 */
[----:B------:R-:W-:Y:S09]  /*22790*/  BRA `(.L_x_11588) ;  /* 0x0000000c00507947 */ /* 0x000ff20003800000 */
.L_x_11590:
        /* <DEDUP_REMOVED lines=24> */
.L_x_11633:
[----:B------:R-:W-:Y:S05]  /*22920*/  BSYNC B4 ;  /* 0x0000000000047941 */ /* 0x000fea0003800000 */
.L_x_11632:
        /* <DEDUP_REMOVED lines=18> */
.L_x_11635:
[----:B------:R-:W-:Y:S02]  /*22a50*/  ISETP.GE.AND P0, PT, R24, RZ, PT ;  /* 0x000000ff1800720c */ /* 0x000fe40003f06270 */
[----:B------:R-:W-:-:S11]  /*22a60*/  MOV R3, 0x3fd774eb ;  /* 0x3fd774eb00037802 */ /* 0x000fd60000000f00 */
[----:B------:R-:W-:-:S04]  /*22a70*/  @P0 FFMA.FTZ R0, R3, 0.93318945169448852539, -R0 ;  /* 0x3f6ee58103000823 */ /* 0x000fc80000010800 */
[----:B------:R-:W-:-:S07]  /*22a80*/  @!P0 FFMA.FTZ R0, R3, 0.93318945169448852539, R0 ;  /* 0x3f6ee58103008823 */ /* 0x000fce0000010000 */
.L_x_11636:
[----:B------:R-:W-:Y:S05]  /*22a90*/  BSYNC B0 ;  /* 0x0000000000007941 */ /* 0x000fea0003800000 */
.L_x_11634:
        /* <DEDUP_REMOVED lines=13> */
.L_x_11631:
        /* <DEDUP_REMOVED lines=12> */
.L_x_11639:
[----:B------:R-:W-:Y:S05]  /*22c30*/  BSYNC B4 ;  /* 0x0000000000047941 */ /* 0x000fea0003800000 */
.L_x_11638:
        /* <DEDUP_REMOVED lines=18> */
.L_x_11641:
[----:B------:R-:W-:Y:S02]  /*22d60*/  ISETP.GE.AND P0, PT, R24, RZ, PT ;  /* 0x000000ff1800720c */ /* 0x000fe40003f06270 */
[----:B------:R-:W-:-:S11]  /*22d70*/  MOV R3, 0x3fd774eb ;  /* 0x3fd774eb00037802 */ /* 0x000fd60000000f00 */
[----:B------:R-:W-:-:S04]  /*22d80*/  @P0 FFMA.FTZ R0, R3, 0.93318945169448852539, -R0 ;  /* 0x3f6ee58103000823 */ /* 0x000fc80000010800 */
[----:B------:R-:W-:-:S07]  /*22d90*/  @!P0 FFMA.FTZ R0, R3, 0.93318945169448852539, R0 ;  /* 0x3f6ee58103008823 */ /* 0x000fce0000010000 */
.L_x_11642:
[----:B------:R-:W-:Y:S05]  /*22da0*/  BSYNC B0 ;  /* 0x0000000000007941 */ /* 0x000fea0003800000 */
.L_x_11640:
        /* <DEDUP_REMOVED lines=27> */
.L_x_11630:
        /* <DEDUP_REMOVED lines=33> */
.L_x_11644:
[----:B------:R-:W-:Y:S05]  /*23170*/  BSYNC B4 ;  /* 0x0000000000047941 */ /* 0x000fea0003800000 */
.L_x_11643:
        /* <DEDUP_REMOVED lines=18> */
.L_x_11646:
[----:B------:R-:W-:Y:S02]  /*232a0*/  ISETP.GE.AND P0, PT, R24, RZ, PT ;  /* 0x000000ff1800720c */ /* 0x000fe40003f06270 */
[----:B------:R-:W-:-:S11]  /*232b0*/  MOV R3, 0x3fd774eb ;  /* 0x3fd774eb00037802 */ /* 0x000fd60000000f00 */
[----:B------:R-:W-:-:S04]  /*232c0*/  @P0 FFMA.FTZ R0, R3, 0.93318945169448852539, -R0 ;  /* 0x3f6ee58103000823 */ /* 0x000fc80000010800 */
[----:B------:R-:W-:-:S07]  /*232d0*/  @!P0 FFMA.FTZ R0, R3, 0.93318945169448852539, R0 ;  /* 0x3f6ee58103008823 */ /* 0x000fce0000010000 */
.L_x_11647:
[----:B------:R-:W-:Y:S05]  /*232e0*/  BSYNC B0 ;  /* 0x0000000000007941 */ /* 0x000fea0003800000 */
.L_x_11645:
        /* <DEDUP_REMOVED lines=10> */
.L_x_11637:
[----:B------:R-:W-:Y:S05]  /*23390*/  BSYNC B3 ;  /* 0x0000000000037941 */ /* 0x000fea0003800000 */
.L_x_11629:
[----:B------:R-:W-:Y:S01]  /*233a0*/  ISETP.NE.AND P0, PT, R23, RZ, PT ;  /* 0x000000ff1700720c */ /* 0x000fe20003f05270 */
[----:B------:R-:W-:Y:S01]  /*233b0*/  FADD.FTZ R23, R27, 0.69314718246459960938 ;  /* 0x3f3172181b177421 */ /* 0x000fe20000010000 */
[----:B------:R-:W-:-:S11]  /*233c0*/  FADD.FTZ R22, |R0|, -RZ ;  /* 0x800000ff00167221 */ /* 0x000fd60000010200 */
[----:B------:R-:W-:Y:S01]  /*233d0*/  @!P0 FADD.FTZ R23, -R23, -RZ ;  /* 0x800000ff17178221 */ /* 0x000fe20000010100 */
[----:B------:R-:W-:Y:S06]  /*233e0*/  BRA `(.L_x_11588) ;  /* 0x00000000003c7947 */ /* 0x000fec0003800000 */
.L_x_11589:
        /* <DEDUP_REMOVED lines=15> */
.L_x_11588:
[----:B------:R-:W-:Y:S05]  /*234e0*/  BSYNC B2 ;  /* 0x0000000000027941 */ /* 0x000fea0003800000 */
.L_x_11587:
        /* <DEDUP_REMOVED lines=114> */
.L_x_11657:
        /* <DEDUP_REMOVED lines=10> */
.L_x_11659:
[----:B------:R-:W-:-:S04]  /*23cb0*/  FADD.FTZ R4, -R0, R5 ;  /* 0x0000000500047221 */ /* 0x000fc80000010100 */
[----:B------:R-:W-:-:S07]  /*23cc0*/  FMUL.FTZ R4, R4, 0.5 ;  /* 0x3f00000004047820 */ /* 0x000fce0000410000 */
.L_x_11660:
[----:B------:R-:W-:Y:S05]  /*23cd0*/  BSYNC B1 ;  /* 0x0000000000017941 */ /* 0x000fea0003800000 */
.L_x_11658:
        /* <DEDUP_REMOVED lines=11> */
.L_x_11662:
[----:B------:R-:W-:-:S04]  /*23d90*/  FADD.FTZ R7, R6, -R7 ;  /* 0x8000000706077221 */ /* 0x000fc80000010000 */
[----:B------:R-:W-:-:S07]  /*23da0*/  FMUL.FTZ R7, R7, 0.5 ;  /* 0x3f00000007077820 */ /* 0x000fce0000410000 */
.L_x_11663:
[----:B------:R-:W-:Y:S05]  /*23db0*/  BSYNC B1 ;  /* 0x0000000000017941 */ /* 0x000fea0003800000 */
.L_x_11661:
        /* <DEDUP_REMOVED lines=35> */
.L_x_11656:
[----:B------:R0:W1:Y:S02]  /*23ff0*/  MUFU.SQRT R27, R26 ;  /* 0x0000001a001b7308 */ /* 0x0000640000002000 */
.L_x_11655:
[----:B------:R-:W-:Y:S05]  /*24000*/  BSYNC B0 ;  /* 0x0000000000007941 */ /* 0x000fea0003800000 */
.L_x_11654:
        /* <DEDUP_REMOVED lines=24> */
.L_x_11670:
[----:B------:R-:W-:-:S04]  /*24190*/  FADD.FTZ R0, -R0, R5 ;  /* 0x0000000500007221 */ /* 0x000fc80000010100 */
[----:B------:R-:W-:-:S07]  /*241a0*/  FMUL.FTZ R0, R0, 0.5 ;  /* 0x3f00000000007820 */ /* 0x000fce0000410000 */
.L_x_11671:
[----:B------:R-:W-:Y:S05]  /*241b0*/  BSYNC B1 ;  /* 0x0000000000017941 */ /* 0x000fea0003800000 */
.L_x_11669:
        /* <DEDUP_REMOVED lines=10> */
.L_x_11673:
[----:B------:R-:W-:-:S04]  /*24260*/  FADD.FTZ R3, -R3, R6 ;  /* 0x0000000603037221 */ /* 0x000fc80000010100 */
[----:B------:R-:W-:-:S07]  /*24270*/  FMUL.FTZ R3, R3, 0.5 ;  /* 0x3f00000003037820 */ /* 0x000fce0000410000 */
.L_x_11674:
[----:B------:R-:W-:Y:S05]  /*24280*/  BSYNC B1 ;  /* 0x0000000000017941 */ /* 0x000fea0003800000 */
.L_x_11672:
[----:B------:R-:W-:Y:S01]  /*24290*/  FADD.FTZ R0, R3, R0 ;  /* 0x0000000003007221 */ /* 0x000fe20000010000 */
[----:B------:R-:W-:Y:S01]  /*242a0*/  FADD.FTZ R33, R32, R33 ;  /* 0x0000002120217221 */ /* 0x000fe20000010000 */
[----:B------:R-:W-:-:S03]  /*242b0*/  PLOP3.LUT P0, PT, PT, PT, PT, 0x80, 0x0 ;  /* 0x000000000000781c */ /* 0x000fc60003f0f070 */
[----:B------:R-:W-:-:S06]  /*242c0*/  FMUL.FTZ R33, R33, R0 ;  /* 0x0000000021217220 */ /* 0x000fcc0000410000 */
[----:B------:R-:W2:Y:S01]  /*242d0*/  MUFU.SQRT R33, R33 ;  /* 0x0000002100217308 */ /* 0x000ea20000002000 */
[----:B------:R-:W-:Y:S05]  /*242e0*/  BRA `(.L_x_11666) ;  /* 0x0000000000687947 */ /* 0x000fea0003800000 */
.L_x_11668:
        /* <DEDUP_REMOVED lines=15> */
.L_x_11667:
        /* <DEDUP_REMOVED lines=8> */
.L_x_11665:
[----:B------:R-:W-:Y:S01]  /*24460*/  PLOP3.LUT P0, PT, PT, PT, PT, 0x80, 0x0 ;  /* 0x000000000000781c */ /* 0x000fe20003f0f070 */
[----:B------:R-:W-:Y:S01]  /*24470*/  FMUL.FTZ R33, R33, 16777216 ;  /* 0x4b80000021217820 */ /* 0x000fe20000410000 */
[----:B------:R-:W-:-:S11]  /*24480*/  FMUL.FTZ R32, R32, 16777216 ;  /* 0x4b80000020207820 */ /* 0x000fd60000410000 */
.L_x_11666:
[----:B------:R-:W-:Y:S05]  /*24490*/  BSYNC B0 ;  /* 0x0000000000007941 */ /* 0x000fea0003800000 */
.L_x_11664:
        /* <DEDUP_REMOVED lines=33> */
.L_x_11677:
        /* <DEDUP_REMOVED lines=28> */
.L_x_11676:
        /* <DEDUP_REMOVED lines=20> */
.L_x_11681:
[----:B------:R-:W-:Y:S05]  /*249b0*/  BSYNC B4 ;  /* 0x0000000000047941 */ /* 0x000fea0003800000 */
.L_x_11680:
        /* <DEDUP_REMOVED lines=18> */
.L_x_11683:
[----:B------:R-:W-:Y:S02]  /*24ae0*/  ISETP.GE.AND P0, PT, R32, RZ, PT ;  /* 0x000000ff2000720c */ /* 0x000fe40003f06270 */
[----:B------:R-:W-:-:S11]  /*24af0*/  MOV R3, 0x3fd774eb ;  /* 0x3fd774eb00037802 */ /* 0x000fd60000000f00 */
[----:B------:R-:W-:-:S04]  /*24b00*/  @P0 FFMA.FTZ R0, R3, 0.93318945169448852539, -R0 ;  /* 0x3f6ee58103000823 */ /* 0x000fc80000010800 */
[----:B------:R-:W-:-:S07]  /*24b10*/  @!P0 FFMA.FTZ R0, R3, 0.93318945169448852539, R0 ;  /* 0x3f6ee58103008823 */ /* 0x000fce0000010000 */
.L_x_11684:
[----:B------:R-:W-:Y:S05]  /*24b20*/  BSYNC B0 ;  /* 0x0000000000007941 */ /* 0x000fea0003800000 */
.L_x_11682:
        /* <DEDUP_REMOVED lines=11> */
.L_x_11679:
        /* <DEDUP_REMOVED lines=17> */
.L_x_11686:
[----:B------:R-:W-:Y:S05]  /*24cf0*/  BSYNC B4 ;  /* 0x0000000000047941 */ /* 0x000fea0003800000 */
.L_x_11685:
        /* <DEDUP_REMOVED lines=18> */
.L_x_11688:
[----:B------:R-:W-:Y:S02]  /*24e20*/  ISETP.GE.AND P0, PT, R32, RZ, PT ;  /* 0x000000ff2000720c */ /* 0x000fe40003f06270 */
[----:B------:R-:W-:-:S11]  /*24e30*/  MOV R3, 0x3fd774eb ;  /* 0x3fd774eb00037802 */ /* 0x000fd60000000f00 */
[----:B------:R-:W-:-:S04]  /*24e40*/  @P0 FFMA.FTZ R0, R3, 0.93318945169448852539, -R0 ;  /* 0x3f6ee58103000823 */ /* 0x000fc80000010800 */
[----:B------:R-:W-:-:S07]  /*24e50*/  @!P0 FFMA.FTZ R0, R3, 0.93318945169448852539, R0 ;  /* 0x3f6ee58103008823 */ /* 0x000fce0000010000 */
.L_x_11689:
[----:B------:R-:W-:Y:S05]  /*24e60*/  BSYNC B0 ;  /* 0x0000000000007941 */ /* 0x000fea0003800000 */
.L_x_11687:
        /* <DEDUP_REMOVED lines=10> */
.L_x_11678:
[----:B------:R-:W-:Y:S05]  /*24f10*/  BSYNC B3 ;  /* 0x0000000000037941 */ /* 0x000fea0003800000 */
.L_x_11675:
[----:B------:R-:W-:-:S13]  /*24f20*/  ISETP.NE.AND P0, PT, R24, RZ, PT ;  /* 0x000000ff1800720c */ /* 0x000fda0003f05270 */
[----:B-1----:R-:W-:Y:S01]  /*24f30*/  @!P0 FADD.FTZ R27, -R27, -RZ ;  /* 0x800000ff1b1b8221 */ /* 0x002fe20000010100 */
[----:B------:R-:W-:Y:S06]  /*24f40*/  BRA `(.L_x_11649) ;  /* 0x0000000c006c7947 */ /* 0x000fec0003800000 */
.L_x_11653:
[----:B------:R-:W-:Y:S01]  /*24f50*/  FADD.FTZ R8, -R8, 6.1232342629258392722e-17 ;  /* 0x248d313208087421 */ /* 0x000fe20000010100 */
[----:B------:R-:W-:-:S03]  /*24f60*/  FADD.FTZ R27, -R9, -RZ ;  /* 0x800000ff091b7221 */ /* 0x000fc60000010100 */
[----:B------:R-:W-:Y:S01]  /*24f70*/  FADD.FTZ R26, R8, 1.5707963705062866211 ;  /* 0x3fc90fdb081a7421 */ /* 0x000fe20000010000 */
[----:B------:R-:W-:Y:S06]  /*24f80*/  BRA `(.L_x_11649) ;  /* 0x0000000c005c7947 */ /* 0x000fec0003800000 */
.L_x_11652:
[----:B------:R-:W-:Y:S01]  /*24f90*/  FADD.FTZ R27, -R9, -RZ ;  /* 0x800000ff091b7221 */ /* 0x000fe20000010100 */
[----:B------:R-:W-:Y:S01]  /*24fa0*/  MOV R26, RZ ;  /* 0x000000ff001a7202 */ /* 0x000fe20000000f00 */
[----:B------:R-:W-:Y:S06]  /*24fb0*/  BRA `(.L_x_11649) ;  /* 0x0000000c00507947 */ /* 0x000fec0003800000 */
.L_x_11651:
        /* <DEDUP_REMOVED lines=24> */
.L_x_11694:
[----:B------:R-:W-:Y:S05]  /*25140*/  BSYNC B4 ;  /* 0x0000000000047941 */ /* 0x000fea0003800000 */
.L_x_11693:
        /* <DEDUP_REMOVED lines=18> */
.L_x_11696:
[----:B------:R-:W-:Y:S02]  /*25270*/  ISETP.GE.AND P0, PT, R8, RZ, PT ;  /* 0x000000ff0800720c */ /* 0x000fe40003f06270 */
[----:B------:R-:W-:-:S11]  /*25280*/  MOV R3, 0x3fd774eb ;  /* 0x3fd774eb00037802 */ /* 0x000fd60000000f00 */
[----:B------:R-:W-:-:S04]  /*25290*/  @P0 FFMA.FTZ R0, R3, 0.93318945169448852539, -R0 ;  /* 0x3f6ee58103000823 */ /* 0x000fc80000010800 */
[----:B------:R-:W-:-:S07]  /*252a0*/  @!P0 FFMA.FTZ R0, R3, 0.93318945169448852539, R0 ;  /* 0x3f6ee58103008823 */ /* 0x000fce0000010000 */
.L_x_11697:
[----:B------:R-:W-:Y:S05]  /*252b0*/  BSYNC B0 ;  /* 0x0000000000007941 */ /* 0x000fea0003800000 */
.L_x_11695:
        /* <DEDUP_REMOVED lines=13> */
.L_x_11692:
        /* <DEDUP_REMOVED lines=12> */
.L_x_11700:
[----:B------:R-:W-:Y:S05]  /*25450*/  BSYNC B4 ;  /* 0x0000000000047941 */ /* 0x000fea0003800000 */
.L_x_11699:
        /* <DEDUP_REMOVED lines=18> */
.L_x_11702:
[----:B------:R-:W-:Y:S02]  /*25580*/  ISETP.GE.AND P0, PT, R8, RZ, PT ;  /* 0x000000ff0800720c */ /* 0x000fe40003f06270 */
[----:B------:R-:W-:-:S11]  /*25590*/  MOV R3, 0x3fd774eb ;  /* 0x3fd774eb00037802 */ /* 0x000fd60000000f00 */
[----:B------:R-:W-:-:S04]  /*255a0*/  @P0 FFMA.FTZ R0, R3, 0.93318945169448852539, -R0 ;  /* 0x3f6ee58103000823 */ /* 0x000fc80000010800 */
[----:B------:R-:W-:-:S07]  /*255b0*/  @!P0 FFMA.FTZ R0, R3, 0.93318945169448852539, R0 ;  /* 0x3f6ee58103008823 */ /* 0x000fce0000010000 */
.L_x_11703:
[----:B------:R-:W-:Y:S05]  /*255c0*/  BSYNC B0 ;  /* 0x0000000000007941 */ /* 0x000fea0003800000 */
.L_x_11701:
        /* <DEDUP_REMOVED lines=27> */
.L_x_11691:
        /* <DEDUP_REMOVED lines=33> */
.L_x_11705:
[----:B------:R-:W-:Y:S05]  /*25990*/  BSYNC B4 ;  /* 0x0000000000047941 */ /* 0x000fea0003800000 */
.L_x_11704:
        /* <DEDUP_REMOVED lines=18> */
.L_x_11707:
[----:B------:R-:W-:Y:S02]  /*25ac0*/  ISETP.GE.AND P0, PT, R8, RZ, PT ;  /* 0x000000ff0800720c */ /* 0x000fe40003f06270 */
[----:B------:R-:W-:-:S11]  /*25ad0*/  MOV R3, 0x3fd774eb ;  /* 0x3fd774eb00037802 */ /* 0x000fd60000000f00 */
[----:B------:R-:W-:-:S04]  /*25ae0*/  @P0 FFMA.FTZ R0, R3, 0.93318945169448852539, -R0 ;  /* 0x3f6ee58103000823 */ /* 0x000fc80000010800 */
[----:B------:R-:W-:-:S07]  /*25af0*/  @!P0 FFMA.FTZ R0, R3, 0.93318945169448852539, R0 ;  /* 0x3f6ee58103008823 */ /* 0x000fce0000010000 */
.L_x_11708:
[----:B------:R-:W-:Y:S05]  /*25b00*/  BSYNC B0 ;  /* 0x0000000000007941 */ /* 0x000fea0003800000 */
.L_x_11706:
        /* <DEDUP_REMOVED lines=10> */
.L_x_11698:
[----:B------:R-:W-:Y:S05]  /*25bb0*/  BSYNC B3 ;  /* 0x0000000000037941 */ /* 0x000fea0003800000 */
.L_x_11690:
[----:B------:R-:W-:Y:S01]  /*25bc0*/  ISETP.NE.AND P0, PT, R24, RZ, PT ;  /* 0x000000ff1800720c */ /* 0x000fe20003f05270 */
[----:B------:R-:W-:Y:S01]  /*25bd0*/  FADD.FTZ R27, R33, 0.69314718246459960938 ;  /* 0x3f317218211b7421 */ /* 0x000fe20000010000 */
[----:B------:R-:W-:-:S11]  /*25be0*/  FADD.FTZ R26, |R0|, -RZ ;  /* 0x800000ff001a7221 */ /* 0x000fd60000010200 */
[----:B------:R-:W-:Y:S01]  /*25bf0*/  @!P0 FADD.FTZ R27, -R27, -RZ ;  /* 0x800000ff1b1b8221 */ /* 0x000fe20000010100 */
[----:B------:R-:W-:Y:S06]  /*25c00*/  BRA `(.L_x_11649) ;  /* 0x00000000003c7947 */ /* 0x000fec0003800000 */
.L_x_11650:
        /* <DEDUP_REMOVED lines=15> */
.L_x_11649:
[----:B------:R-:W-:Y:S05]  /*25d00*/  BSYNC B2 ;  /* 0x0000000000027941 */ /* 0x000fea0003800000 */
.L_x_11648:
        /* <DEDUP_REMOVED lines=113> */
.L_x_11718:
        /* <DEDUP_REMOVED lines=10> */
.L_x_11720:
[----:B------:R-:W-:-:S04]  /*264c0*/  FADD.FTZ R4, -R0, R5 ;  /* 0x0000000500047221 */ /* 0x000fc80000010100 */
[----:B------:R-:W-:-:S07]  /*264d0*/  FMUL.FTZ R4, R4, 0.5 ;  /* 0x3f00000004047820 */ /* 0x000fce0000410000 */
.L_x_11721:
[----:B------:R-:W-:Y:S05]  /*264e0*/  BSYNC B1 ;  /* 0x0000000000017941 */ /* 0x000fea0003800000 */
.L_x_11719:
        /* <DEDUP_REMOVED lines=11> */
.L_x_11723:
[----:B------:R-:W-:-:S04]  /*265a0*/  FADD.FTZ R7, R6, -R7 ;  /* 0x8000000706077221 */ /* 0x000fc80000010000 */
[----:B------:R-:W-:-:S07]  /*265b0*/  FMUL.FTZ R7, R7, 0.5 ;  /* 0x3f00000007077820 */ /* 0x000fce0000410000 */
.L_x_11724:
[----:B------:R-:W-:Y:S05]  /*265c0*/  BSYNC B1 ;  /* 0x0000000000017941 */ /* 0x000fea0003800000 */
.L_x_11722:
        /* <DEDUP_REMOVED lines=35> */
.L_x_11717:
[----:B------:R0:W1:Y:S02]  /*26800*/  MUFU.SQRT R25, R9 ;  /* 0x0000000900197308 */ /* 0x0000640000002000 */
.L_x_11716:
[----:B------:R-:W-:Y:S05]  /*26810*/  BSYNC B0 ;  /* 0x0000000000007941 */ /* 0x000fea0003800000 */
.L_x_11715:
        /* <DEDUP_REMOVED lines=24> */
.L_x_11731:
[----:B------:R-:W-:-:S04]  /*269a0*/  FADD.FTZ R0, -R0, R5 ;  /* 0x0000000500007221 */ /* 0x000fc80000010100 */
[----:B------:R-:W-:-:S07]  /*269b0*/  FMUL.FTZ R0, R0, 0.5 ;  /* 0x3f00000000007820 */ /* 0x000fce0000410000 */
.L_x_11732:
[----:B------:R-:W-:Y:S05]  /*269c0*/  BSYNC B1 ;  /* 0x0000000000017941 */ /* 0x000fea0003800000 */
.L_x_11730:
        /* <DEDUP_REMOVED lines=10> */
.L_x_11734:
[----:B------:R-:W-:-:S04]  /*26a70*/  FADD.FTZ R3, -R3, R6 ;  /* 0x0000000603037221 */ /* 0x000fc80000010100 */
[----:B------:R-:W-:-:S07]  /*26a80*/  FMUL.FTZ R3, R3, 0.5 ;  /* 0x3f00000003037820 */ /* 0x000fce0000410000 */
.L_x_11735:
[----:B------:R-:W-:Y:S05]  /*26a90*/  BSYNC B1 ;  /* 0x0000000000017941 */ /* 0x000fea0003800000 */
.L_x_11733:
[----:B------:R-:W-:Y:S01]  /*26aa0*/  FADD.FTZ R0, R3, R0 ;  /* 0x0000000003007221 */ /* 0x000fe20000010000 */
[----:B------:R-:W-:Y:S01]  /*26ab0*/  FADD.FTZ R33, R24, R33 ;  /* 0x0000002118217221 */ /* 0x000fe20000010000 */
[----:B------:R-:W-:-:S03]  /*26ac0*/  PLOP3.LUT P0, PT, PT, PT, PT, 0x80, 0x0 ;  /* 0x000000000000781c */ /* 0x000fc60003f0f070 */
[----:B------:R-:W-:-:S06]  /*26ad0*/  FMUL.FTZ R33, R33, R0 ;  /* 0x0000000021217220 */ /* 0x000fcc0000410000 */
[----:B------:R-:W2:Y:S01]  /*26ae0*/  MUFU.SQRT R33, R33 ;  /* 0x0000002100217308 */ /* 0x000ea20000002000 */
[----:B------:R-:W-:Y:S05]  /*26af0*/  BRA `(.L_x_11727) ;  /* 0x0000000000687947 */ /* 0x000fea0003800000 */
.L_x_11729:
        /* <DEDUP_REMOVED lines=15> */
.L_x_11728:
        /* <DEDUP_REMOVED lines=8> */
.L_x_11726:
[----:B------:R-:W-:Y:S01]  /*26c70*/  PLOP3.LUT P0, PT, PT, PT, PT, 0x80, 0x0 ;  /* 0x000000000000781c */ /* 0x000fe20003f0f070 */
[----:B------:R-:W-:Y:S01]  /*26c80*/  FMUL.FTZ R33, R33, 16777216 ;  /* 0x4b80000021217820 */ /* 0x000fe20000410000 */
[----:B------:R-:W-:-:S11]  /*26c90*/  FMUL.FTZ R24, R24, 16777216 ;  /* 0x4b80000018187820 */ /* 0x000fd60000410000 */
.L_x_11727:
[----:B------:R-:W-:Y:S05]  /*26ca0*/  BSYNC B0 ;  /* 0x0000000000007941 */ /* 0x000fea0003800000 */
.L_x_11725:
        /* <DEDUP_REMOVED lines=33> */
.L_x_11738:
        /* <DEDUP_REMOVED lines=28> */
.L_x_11737:
        /* <DEDUP_REMOVED lines=20> */
.L_x_11742:
[----:B------:R-:W-:Y:S05]  /*271c0*/  BSYNC B4 ;  /* 0x0000000000047941 */ /* 0x000fea0003800000 */
.L_x_11741:
        /* <DEDUP_REMOVED lines=18> */
.L_x_11744:
[----:B------:R-:W-:Y:S02]  /*272f0*/  ISETP.GE.AND P0, PT, R24, RZ, PT ;  /* 0x000000ff1800720c */ /* 0x000fe40003f06270 */
[----:B------:R-:W-:-:S11]  /*27300*/  MOV R3, 0x3fd774eb ;  /* 0x3fd774eb00037802 */ /* 0x000fd60000000f00 */
[----:B------:R-:W-:-:S04]  /*27310*/  @P0 FFMA.FTZ R0, R3, 0.93318945169448852539, -R0 ;  /* 0x3f6ee58103000823 */ /* 0x000fc80000010800 */
[----:B------:R-:W-:-:S07]  /*27320*/  @!P0 FFMA.FTZ R0, R3, 0.93318945169448852539, R0 ;  /* 0x3f6ee58103008823 */ /* 0x000fce0000010000 */
.L_x_11745:
[----:B------:R-:W-:Y:S05]  /*27330*/  BSYNC B0 ;  /* 0x0000000000007941 */ /* 0x000fea0003800000 */
.L_x_11743:
        /* <DEDUP_REMOVED lines=11> */
.L_x_11740:
        /* <DEDUP_REMOVED lines=17> */
.L_x_11747:
[----:B------:R-:W-:Y:S05]  /*27500*/  BSYNC B4 ;  /* 0x0000000000047941 */ /* 0x000fea0003800000 */
.L_x_11746:
        /* <DEDUP_REMOVED lines=18> */
.L_x_11749:
[----:B------:R-:W-:Y:S02]  /*27630*/  ISETP.GE.AND P0, PT, R24, RZ, PT ;  /* 0x000000ff1800720c */ /* 0x000fe40003f06270 */
[----:B------:R-:W-:-:S11]  /*27640*/  MOV R3, 0x3fd774eb ;  /* 0x3fd774eb00037802 */ /* 0x000fd60000000f00 */
[----:B------:R-:W-:-:S04]  /*27650*/  @P0 FFMA.FTZ R0, R3, 0.93318945169448852539, -R0 ;  /* 0x3f6ee58103000823 */ /* 0x000fc80000010800 */
[----:B------:R-:W-:-:S07]  /*27660*/  @!P0 FFMA.FTZ R0, R3, 0.93318945169448852539, R0 ;  /* 0x3f6ee58103008823 */ /* 0x000fce0000010000 */
.L_x_11750:
[----:B------:R-:W-:Y:S05]  /*27670*/  BSYNC B0 ;  /* 0x0000000000007941 */ /* 0x000fea0003800000 */
.L_x_11748:
        /* <DEDUP_REMOVED lines=10> */
.L_x_11739:
[----:B------:R-:W-:Y:S05]  /*27720*/  BSYNC B3 ;  /* 0x0000000000037941 */ /* 0x000fea0003800000 */
.L_x_11736:
[----:B------:R-:W-:-:S13]  /*27730*/  ISETP.NE.AND P0, PT, R8, RZ, PT ;  /* 0x000000ff0800720c */ /* 0x000fda0003f05270 */
[----:B-1----:R-:W-:Y:S01]  /*27740*/  @!P0 FADD.FTZ R25, -R25, -RZ ;  /* 0x800000ff19198221 */ /* 0x002fe20000010100 */
[----:B------:R-:W-:Y:S06]  /*27750*/  BRA `(.L_x_11710) ;  /* 0x0000000c006c7947 */ /* 0x000fec0003800000 */
.L_x_11714:
[----:B------:R-:W-:Y:S01]  /*27760*/  FADD.FTZ R10, -R10, 6.1232342629258392722e-17 ;  /* 0x248d31320a0a7421 */ /* 0x000fe20000010100 */
[----:B------:R-:W-:-:S03]  /*27770*/  FADD.FTZ R25, -R11, -RZ ;  /* 0x800000ff0b197221 */ /* 0x000fc60000010100 */
[----:B------:R-:W-:Y:S01]  /*27780*/  FADD.FTZ R24, R10, 1.5707963705062866211 ;  /* 0x3fc90fdb0a187421 */ /* 0x000fe20000010000 */
[----:B------:R-:W-:Y:S06]  /*27790*/  BRA `(.L_x_11710) ;  /* 0x0000000c005c7947 */ /* 0x000fec0003800000 */
.L_x_11713:
[----:B------:R-:W-:Y:S01]  /*277a0*/  FADD.FTZ R25, -R11, -RZ ;  /* 0x800000ff0b197221 */ /* 0x000fe20000010100 */
[----:B------:R-:W-:Y:S01]  /*277b0*/  MOV R24, RZ ;  /* 0x000000ff00187202 */ /* 0x000fe20000000f00 */
[----:B------:R-:W-:Y:S06]  /*277c0*/  BRA `(.L_x_11710) ;  /* 0x0000000c00507947 */ /* 0x000fec0003800000 */
.L_x_11712:
        /* <DEDUP_REMOVED lines=23> */
[----:B--2-4-:R-:W-:Y:S05]  /*27940*/  CALL.REL.NOINC `($__internal_13_$__cuda_sm3x_div_rn_ftz_f32_slowpath) ;  /* 0x0000000c00e87944 */ /* 0x014fea0003c00000 */
.L_x_11755:
[----:B------:R-:W-:Y:S05]  /*27950*/  BSYNC B4 ;  /* 0x0000000000047941 */ /* 0x000fea0003800000 */
.L_x_11754:
        /* <DEDUP_REMOVED lines=18> */
.L_x_11757:
[----:B------:R-:W-:Y:S02]  /*27a80*/  ISETP.GE.AND P0, PT, R10, RZ, PT ;  /* 0x000000ff0a00720c */ /* 0x000fe40003f06270 */
[----:B------:R-:W-:-:S11]  /*27a90*/  MOV R3, 0x3fd774eb ;  /* 0x3fd774eb00037802 */ /* 0x000fd60000000f00 */
[----:B------:R-:W-:-:S04]  /*27aa0*/  @P0 FFMA.FTZ R0, R3, 0.93318945169448852539, -R0 ;  /* 0x3f6ee58103000823 */ /* 0x000fc80000010800 */
[----:B------:R-:W-:-:S07]  /*27ab0*/  @!P0 FFMA.FTZ R0, R3, 0.93318945169448852539, R0 ;  /* 0x3f6ee58103008823 */ /* 0x000fce0000010000 */
.L_x_11758:
[----:B------:R-:W-:Y:S05]  /*27ac0*/  BSYNC B0 ;  /* 0x0000000000007941 */ /* 0x000fea0003800000 */
.L_x_11756:
        /* <DEDUP_REMOVED lines=13> */
.L_x_11753:
        /* <DEDUP_REMOVED lines=12> */
.L_x_11761:
[----:B------:R-:W-:Y:S05]  /*27c60*/  BSYNC B4 ;  /* 0x0000000000047941 */ /* 0x000fea0003800000 */
.L_x_11760:
        /* <DEDUP_REMOVED lines=18> */
.L_x_11763:
[----:B------:R-:W-:Y:S02]  /*27d90*/  ISETP.GE.AND P0, PT, R10, RZ, PT ;  /* 0x000000ff0a00720c */ /* 0x000fe40003f06270 */
[----:B------:R-:W-:-:S11]  /*27da0*/  MOV R3, 0x3fd774eb ;  /* 0x3fd774eb00037802 */ /* 0x000fd60000000f00 */
[----:B------:R-:W-:-:S04]  /*27db0*/  @P0 FFMA.FTZ R0, R3, 0.93318945169448852539, -R0 ;  /* 0x3f6ee58103000823 */ /* 0x000fc80000010800 */
[----:B------:R-:W-:-:S07]  /*27dc0*/  @!P0 FFMA.FTZ R0, R3, 0.93318945169448852539, R0 ;  /* 0x3f6ee58103008823 */ /* 0x000fce0000010000 */
.L_x_11764:
[----:B------:R-:W-:Y:S05]  /*27dd0*/  BSYNC B0 ;  /* 0x0000000000007941 */ /* 0x000fea0003800000 */
.L_x_11762:
        /* <DEDUP_REMOVED lines=27> */
.L_x_11752:
        /* <DEDUP_REMOVED lines=32> */
[----:B--2-4-:R-:W-:Y:S05]  /*28190*/  CALL.REL.NOINC `($__internal_13_$__cuda_sm3x_div_rn_ftz_f32_slowpath) ;  /* 0x0000000400d47944 */ /* 0x014fea0003c00000 */
.L_x_11766:
[----:B------:R-:W-:Y:S05]  /*281a0*/  BSYNC B4 ;  /* 0x0000000000047941 */ /* 0x000fea0003800000 */
.L_x_11765:
        /* <DEDUP_REMOVED lines=18> */
.L_x_11768:
[----:B------:R-:W-:Y:S02]  /*282d0*/  ISETP.GE.AND P0, PT, R10, RZ, PT ;  /* 0x000000ff0a00720c */ /* 0x000fe40003f06270 */
[----:B------:R-:W-:-:S11]  /*282e0*/  MOV R3, 0x3fd774eb ;  /* 0x3fd774eb00037802 */ /* 0x000fd60000000f00 */
[----:B------:R-:W-:-:S04]  /*282f0*/  @P0 FFMA.FTZ R0, R3, 0.93318945169448852539, -R0 ;  /* 0x3f6ee58103000823 */ /* 0x000fc80000010800 */
[----:B------:R-:W-:-:S07]  /*28300*/  @!P0 FFMA.FTZ R0, R3, 0.93318945169448852539, R0 ;  /* 0x3f6ee58103008823 */ /* 0x000fce0000010000 */
.L_x_11769:
[----:B------:R-:W-:Y:S05]  /*28310*/  BSYNC B0 ;  /* 0x0000000000007941 */ /* 0x000fea0003800000 */
.L_x_11767:
        /* <DEDUP_REMOVED lines=10> */
.L_x_11759:
[----:B------:R-:W-:Y:S05]  /*283c0*/  BSYNC B3 ;  /* 0x0000000000037941 */ /* 0x000fea0003800000 */
.L_x_11751:
[----:B------:R-:W-:Y:S01]  /*283d0*/  ISETP.NE.AND P0, PT, R8, RZ, PT ;  /* 0x000000ff0800720c */ /* 0x000fe20003f05270 */
[----:B------:R-:W-:Y:S01]  /*283e0*/  FADD.FTZ R25, R32, 0.69314718246459960938 ;  /* 0x3f31721820197421 */ /* 0x000fe20000010000 */
[----:B------:R-:W-:-:S11]  /*283f0*/  FADD.FTZ R24, |R0|, -RZ ;  /* 0x800000ff00187221 */ /* 0x000fd60000010200 */
[----:B------:R-:W-:Y:S01]  /*28400*/  @!P0 FADD.FTZ R25, -R25, -RZ ;  /* 0x800000ff19198221 */ /* 0x000fe20000010100 */
[----:B------:R-:W-:Y:S06]  /*28410*/  BRA `(.L_x_11710) ;  /* 0x00000000003c7947 */ /* 0x000fec0003800000 */
.L_x_11711:
        /* <DEDUP_REMOVED lines=15> */
.L_x_11710:
[----:B------:R-:W-:Y:S05]  /*28510*/  BSYNC B2 ;  /* 0x0000000000027941 */ /* 0x000fea0003800000 */
.L_x_11709:
        /* <DEDUP_REMOVED lines=23> */
.L_x_11772:
[----:B------:R-:W-:-:S13]  /*28690*/  ISETP.GE.AND P0, PT, R0, R31, PT ;  /* 0x0000001f0000720c */ /* 0x000fda0003f06270 */
[----:B------:R-:W-:Y:S05]  /*286a0*/  @P0 BRA `(.L_x_11774) ;  /* 0x0000000000300947 */ /* 0x000fea0003800000 */
[----:B-1----:R-:W1:Y:S01]  /*286b0*/  LDC.64 R4, c[0x0][0x218] ;  /* 0x00008600ff047b82 */ /* 0x002e620000000a00 */
[----:B------:R-:W-:Y:S02]  /*286c0*/  IADD3 R3, R2, R0, RZ ;  /* 0x0000000002037210 */ /* 0x000fe40007ffe0ff */
[----:B------:R-:W-:-:S03]  /*286d0*/  IADD3 R0, R0, 0x80, RZ ;  /* 0x0000008000007810 */ /* 0x000fc60007ffe0ff */
[----:B-1----:R-:W-:-:S05]  /*286e0*/  IMAD.WIDE.U32 R4, R3, 0x8, R4 ;  /* 0x0000000803047825 */ /* 0x002fca00078e0004 */
[----:B------:R3:W-:Y:S02]  /*286f0*/  STG.E.64 desc[UR4][R4.64], R18 ;  /* 0x0000001204007986 */ /* 0x0007e4000c101b04 */
.L_x_11773:
[----:B------:R-:W-:-:S13]  /*28700*/  ISETP.GE.AND P0, PT, R0, R31, PT ;  /* 0x0000001f0000720c */ /* 0x000fda0003f06270 */
[----:B------:R-:W-:Y:S05]  /*28710*/  @P0 BRA `(.L_x_11775) ;  /* 0x0000000000340947 */ /* 0x000fea0003800000 */
[----:B-1-3--:R-:W1:Y:S01]  /*28720*/  LDC.64 R4, c[0x0][0x218] ;  /* 0x00008600ff047b82 */ /* 0x00ae620000000a00 */
[----:B------:R-:W-:Y:S02]  /*28730*/  IADD3 R3, R2, R0, RZ ;  /* 0x0000000002037210 */ /* 0x000fe40007ffe0ff */
[----:B------:R-:W-:-:S03]  /*28740*/  IADD3 R0, R0, 0x80, RZ ;  /* 0x0000008000007810 */ /* 0x000fc60007ffe0ff */
[----:B-1----:R-:W-:-:S05]  /*28750*/  IMAD.WIDE.U32 R4, R3, 0x8, R4 ;  /* 0x0000000803047825 */ /* 0x002fca00078e0004 */
[----:B------:R3:W-:Y:S02]  /*28760*/  STG.E.64 desc[UR4][R4.64], R20 ;  /* 0x0000001404007986 */ /* 0x0007e4000c101b04 */
.L_x_11774:
        /* <DEDUP_REMOVED lines=8> */
.L_x_11775:
[----:B------:R-:W-:Y:S05]  /*287f0*/  BSYNC B1 ;  /* 0x0000000000017941 */ /* 0x000fea0003800000 */
.L_x_11771:
[----:B------:R-:W-:-:S13]  /*28800*/  ISETP.GE.AND P0, PT, R0, R31, PT ;  /* 0x0000001f0000720c */ /* 0x000fda0003f06270 */
[----:B-1-3--:R-:W1:Y:S01]  /*28810*/  @!P0 LDC.64 R4, c[0x0][0x218] ;  /* 0x00008600ff048b82 */ /* 0x00ae620000000a00 */
[----:B------:R-:W-:Y:S02]  /*28820*/  @!P0 IADD3 R3, R2, R0, RZ ;  /* 0x0000000002038210 */ /* 0x000fe40007ffe0ff */
[----:B------:R-:W-:-:S03]  /*28830*/  @!P0 IADD3 R0, R0, 0x80, RZ ;  /* 0x0000008000008810 */ /* 0x000fc60007ffe0ff */
[----:B-1----:R-:W-:-:S05]  /*28840*/  @!P0 IMAD.WIDE.U32 R4, R3, 0x8, R4 ;  /* 0x0000000803048825 */ /* 0x002fca00078e0004 */
[----:B------:R1:W-:Y:S02]  /*28850*/  @!P0 STG.E.64 desc[UR4][R4.64], R26 ;  /* 0x0000001a04008986 */ /* 0x0003e4000c101b04 */
.L_x_11776:
[----:B------:R-:W-:Y:S05]  /*28860*/  BSYNC B0 ;  /* 0x0000000000007941 */ /* 0x000fea0003800000 */
.L_x_11770:
        /* <DEDUP_REMOVED lines=8> */
        .weak           $__internal_13_$__cuda_sm3x_div_rn_ftz_f32_slowpath
        .type           $__internal_13_$__cuda_sm3x_div_rn_ftz_f32_slowpath,@function
        .size           $__internal_13_$__cuda_sm3x_div_rn_ftz_f32_slowpath,(.L_x_20080 - $__internal_13_$__cuda_sm3x_div_rn_ftz_f32_slowpath)
$__internal_13_$__cuda_sm3x_div_rn_ftz_f32_slowpath:
        /* <DEDUP_REMOVED lines=32> */
.L_x_11779:
[----:B------:R-:W-:Y:S05]  /*28af0*/  BSYNC B1 ;  /* 0x0000000000017941 */ /* 0x000fea0003800000 */
.L_x_11778:
        /* <DEDUP_REMOVED lines=27> */
.L_x_11785:
[----:B------:R-:W-:-:S07]  /*28cb0*/  LEA R0, R3, R0, 0x17 ;  /* 0x0000000003007211 */ /* 0x000fce00078eb8ff */
.L_x_11786:
[----:B------:R-:W-:Y:S05]  /*28cc0*/  BSYNC B1 ;  /* 0x0000000000017941 */ /* 0x000fea0003800000 */
.L_x_11784:
[----:B------:R-:W-:Y:S05]  /*28cd0*/  BRA `(.L_x_11787) ;  /* 0x0000000000207947 */ /* 0x000fea0003800000 */
.L_x_11783:
[----:B------:R-:W-:-:S04]  /*28ce0*/  LOP3.LUT R29, R0, 0x80000000, R29, 0x48, !PT ;  /* 0x80000000001d7812 */ /* 0x000fc800078e481d */
[----:B------:R-:W-:Y:S01]  /*28cf0*/  LOP3.LUT R0, R29, 0x7f800000, RZ, 0xfc, !PT ;  /* 0x7f8000001d007812 */ /* 0x000fe200078efcff */
[----:B------:R-:W-:Y:S06]  /*28d00*/  BRA `(.L_x_11787) ;  /* 0x0000000000147947 */ /* 0x000fec0003800000 */
.L_x_11782:
[----:B------:R-:W-:Y:S01]  /*28d10*/  LOP3.LUT R0, R0, 0x80000000, R29, 0x48, !PT ;  /* 0x8000000000007812 */ /* 0x000fe200078e481d */
[----:B------:R-:W-:Y:S06]  /*28d20*/  BRA `(.L_x_11787) ;  /* 0x00000000000c7947 */ /* 0x000fec0003800000 */
.L_x_11781:
[----:B------:R-:W0:Y:S01]  /*28d30*/  MUFU.RSQ R0, -QNAN ;  /* 0xffc0000000007908 */ /* 0x000e220000001400 */
[----:B------:R-:W-:Y:S05]  /*28d40*/  BRA `(.L_x_11787) ;  /* 0x0000000000047947 */ /* 0x000fea0003800000 */
.L_x_11780:
[----:B------:R-:W-:-:S07]  /*28d50*/  FADD.FTZ R0, R29, R0 ;  /* 0x000000001d007221 */ /* 0x000fce0000010000 */
.L_x_11787:
[----:B------:R-:W-:Y:S05]  /*28d60*/  BSYNC B0 ;  /* 0x0000000000007941 */ /* 0x000fea0003800000 */
.L_x_11777:
[----:B------:R-:W-:Y:S01]  /*28d70*/  HFMA2.MMA R7, -RZ, RZ, 0, 0 ;  /* 0x00000000ff077435 */ /* 0x000fe200000001ff */
[----:B------:R-:W-:-:S05]  /*28d80*/  MOV R6, R4 ;  /* 0x0000000400067202 */ /* 0x000fca0000000f00 */
[----:B0-----:R-:W-:Y:S05]  /*28d90*/  RET.REL.NODEC R6 `(_ZN2at6native29vectorized_elementwise_kernelILi8EZZZNS0_16acos_kernel_cudaERNS_18TensorIteratorBaseEENKUlvE_clEvENKUlvE0_clEvEUlN3c107complexIfEEE_St5arrayIPcLm2EEEEviT0_T1_) ;  /* 0xfffffd7006987950 */ /* 0x001fea0003c3ffff */
.L_x_11788:
        /* <DEDUP_REMOVED lines=14> */
.L_x_20080:


//--------------------- .text._ZN2at6native18elementwise_kernelILi128ELi4EZNS0_15gpu_kernel_implIZZZNS0_16acos_kernel_cudaERNS_18TensorIteratorBaseEENKUlvE_clEvENKUlvE_clEvEUlN3c107complexIdEEE_EEvS4_RKT_EUliE_EEviT1_ --------------------------
	.section	.text._ZN2at6native18elementwise_kernelILi128ELi4EZNS0_15gpu_kernel_implIZZZNS0_16acos_kernel_cudaERNS_18TensorIteratorBaseEENKUlvE_clEvENKUlvE_clEvEUlN3c107complexIdEEE_EEvS4_RKT_EUliE_EEviT1_,"ax",@progbits
	.align	128
        .global         _ZN2at6native18elementwise_kernelILi128ELi4EZNS0_15gpu_kernel_implIZZZNS0_16acos_kernel_cudaERNS_18TensorIteratorBaseEENKUlvE_clEvENKUlvE_clEvEUlN3c107complexIdEEE_EEvS4_RKT_EUliE_EEviT1_
        .type           _ZN2at6native18elementwise_kernelILi128ELi4EZNS0_15gpu_kernel_implIZZZNS0_16acos_kernel_cudaERNS_18TensorIteratorBaseEENKUlvE_clEvENKUlvE_clEvEUlN3c107complexIdEEE_EEvS4_RKT_EUliE_EEviT1_,@function
        .size           _ZN2at6native18elementwise_kernelILi128ELi4EZNS0_15gpu_kernel_implIZZZNS0_16acos_kernel_cudaERNS_18TensorIteratorBaseEENKUlvE_clEvENKUlvE_clEvEUlN3c107complexIdEEE_EEvS4_RKT_EUliE_EEviT1_,(.L_x_20082 - _ZN2at6native18elementwise_kernelILi128ELi4EZNS0_15gpu_kernel_implIZZZNS0_16acos_kernel_cudaERNS_18TensorIteratorBaseEENKUlvE_clEvENKUlvE_clEvEUlN3c107complexIdEEE_EEvS4_RKT_EUliE_EEviT1_)
        .other          _ZN2at6native18elementwise_kernelILi128ELi4EZNS0_15gpu_kernel_implIZZZNS0_16acos_kernel_cudaERNS_18TensorIteratorBaseEENKUlvE_clEvENKUlvE_clEvEUlN3c107complexIdEEE_EEvS4_RKT_EUliE_EEviT1_,@"STO_CUDA_ENTRY STV_DEFAULT"
_ZN2at6native18elementwise_kernelILi128ELi4EZNS0_15gpu_kernel_implIZZZNS0_16acos_kernel_cudaERNS_18TensorIteratorBaseEENKUlvE_clEvENKUlvE_clEvEUlN3c107complexIdEEE_EEvS4_RKT_EUliE_EEviT1_:
.text._ZN2at6native18elementwise_kernelILi128ELi4EZNS0_15gpu_kernel_implIZZZNS0_16acos_kernel_cudaERNS_18TensorIteratorBaseEENKUlvE_clEvENKUlvE_clEvEUlN3c107complexIdEEE_EEvS4_RKT_EUliE_EEviT1_:
[----:B------:R-:W0:Y:S01]  /*0000*/  LDC R1, c[0x0][0x28] ;  /* 0x00000a00ff017b82 */ /* 0x000e220000000800 */
[----:B------:R-:W1:Y:S01]  /*0010*/  S2R R42, SR_CTAID.X ;  /* 0x00000000002a7919 */ /* 0x000e620000002500 */
[----:B------:R-:W-:Y:S01]  /*0020*/  ULDC UR4, c[0x0][0x210] ;  /* 0x0000840000047ab9 */ /* 0x000fe20000000800 */
[----:B------:R-:W-:Y:S01]  /*0030*/  ULDC.64 UR36, c[0x0][0x208] ;  /* 0x0000820000247ab9 */ /* 0x000fe20000000a00 */
[----:B------:R-:W-:Y:S01]  /*0040*/  BSSY B6, `(.L_x_11789) ;  /* 0x0000c62000067945 */ /* 0x000fe20003800000 */
[----:B------:R-:W1:Y:S01]  /*0050*/  S2R R3, SR_TID.X ;  /* 0x0000000000037919 */ /* 0x000e620000002100 */
[----:B0-----:R-:W-:Y:S02]  /*0060*/  VIADD R1, R1, 0xfffffff0 ;  /* 0xfffffff001017836 */ /* 0x001fe40000000000 */
[----:B-1----:R-:W-:-:S05]  /*0070*/  IMAD R42, R42, 0x200, R3 ;  /* 0x000002002a2a7824 */ /* 0x002fca00078e0203 */
[----:B------:R-:W-:-:S13]  /*0080*/  ISETP.GE.AND P0, PT, R42, UR4, PT ;  /* 0x000000042a007c0c */ /* 0x000fda000bf06270 */
[----:B------:R-:W-:Y:S05]  /*0090*/  @P0 BRA `(.L_x_11790) ;  /* 0x000000c400700947 */ /* 0x000fea0003800000 */
        /* <DEDUP_REMOVED lines=304> */
.L_x_11791:
[----:B------:R-:W0:Y:S01]  /*13a0*/  LDC.U8 R5, c[0x0][0x422] ;  /* 0x00010880ff057b82 */ /* 0x000e220000000000 */
[----:B------:R-:W-:Y:S02]  /*13b0*/  ULDC.64 UR4, c[0x0][0x418] ;  /* 0x0001060000047ab9 */ /* 0x000fe40000000a00 */
[----:B------:R-:W-:-:S05]  /*13c0*/  IADD3 R2, P1, R0, UR4, RZ ;  /* 0x0000000400027c10 */ /* 0x000fca000ff3e0ff */
        /* <DEDUP_REMOVED lines=13> */
[----:B------:R-:W-:Y:S01]  /*14a0*/  CS2R R18, SRZ ;  /* 0x0000000000127805 */ /* 0x000fe2000001ff00 */
[----:B--2---:R0:W1:Y:S01]  /*14b0*/  I2F.F64.S16 R16, R2 ;  /* 0x0000000200107312 */ /* 0x0040620000101c00 */
[----:B------:R-:W-:Y:S05]  /*14c0*/  BRA `(.L_x_11797) ;  /* 0x0000000c00d87947 */ /* 0x000fea0003800000 */
.L_x_11795:
[----:B------:R-:W2:Y:S01]  /*14d0*/  LDG.E.U8 R2, desc[UR36][R2.64] ;  /* 0x0000002402027981 */ /* 0x000ea2000c1e1100 */
[----:B------:R-:W-:Y:S01]  /*14e0*/  CS2R R18, SRZ ;  /* 0x0000000000127805 */ /* 0x000fe2000001ff00 */
[----:B--2---:R0:W1:Y:S01]  /*14f0*/  I2F.F64.U16 R16, R2 ;  /* 0x0000000200107312 */ /* 0x0040620000101800 */
[----:B------:R-:W-:Y:S05]  /*1500*/  BRA `(.L_x_11797) ;  /* 0x0000000c00c87947 */ /* 0x000fea0003800000 */
.L_x_11794:
[----:B------:R-:W-:-:S13]  /*1510*/  ISETP.NE.AND P0, PT, R4, 0x2, PT ;  /* 0x000000020400780c */ /* 0x000fda0003f05270 */
[----:B------:R-:W-:Y:S05]  /*1520*/  @!P0 BRA `(.L_x_11798) ;  /* 0x0000000000308947 */ /* 0x000fea0003800000 */
[----:B------:R-:W-:-:S13]  /*1530*/  ISETP.NE.AND P0, PT, R4, 0x3, PT ;  /* 0x000000030400780c */ /* 0x000fda0003f05270 */
[----:B------:R-:W-:Y:S05]  /*1540*/  @!P0 BRA `(.L_x_11799) ;  /* 0x0000000000188947 */ /* 0x000fea0003800000 */
[----:B------:R-:W-:-:S13]  /*1550*/  ISETP.NE.AND P0, PT, R4, 0x4, PT ;  /* 0x000000040400780c */ /* 0x000fda0003f05270 */
[----:B------:R-:W-:Y:S05]  /*1560*/  @P0 BRA `(.L_x_11796) ;  /* 0x0000000c00480947 */ /* 0x000fea0003800000 */
[----:B------:R-:W2:Y:S01]  /*1570*/  LDG.E.64 R16, desc[UR36][R2.64] ;  /* 0x0000002402107981 */ /* 0x000ea2000c1e1b00 */
[----:B------:R-:W-:Y:S01]  /*1580*/  CS2R R18, SRZ ;  /* 0x0000000000127805 */ /* 0x000fe2000001ff00 */
[----:B--2---:R-:W0:Y:S01]  /*1590*/  I2F.F64.S64 R16, R16 ;  /* 0x0000001000107312 */ /* 0x004e220000301c00 */
[----:B------:R-:W-:Y:S05]  /*15a0*/  BRA `(.L_x_11797) ;  /* 0x0000000c00a07947 */ /* 0x000fea0003800000 */
.L_x_11799:
[----:B------:R-:W2:Y:S01]  /*15b0*/  LDG.E R2, desc[UR36][R2.64] ;  /* 0x0000002402027981 */ /* 0x000ea2000c1e1900 */
[----:B------:R-:W-:Y:S01]  /*15c0*/  CS2R R18, SRZ ;  /* 0x0000000000127805 */ /* 0x000fe2000001ff00 */
[----:B--2---:R0:W1:Y:S01]  /*15d0*/  I2F.F64 R16, R2 ;  /* 0x0000000200107312 */ /* 0x0040620000201c00 */
[----:B------:R-:W-:Y:S05]  /*15e0*/  BRA `(.L_x_11797) ;  /* 0x0000000c00907947 */ /* 0x000fea0003800000 */
.L_x_11798:
[----:B------:R-:W2:Y:S01]  /*15f0*/  LDG.E.U16 R2, desc[UR36][R2.64] ;  /* 0x0000002402027981 */ /* 0x000ea2000c1e1500 */
[----:B------:R-:W-:Y:S01]  /*1600*/  CS2R R18, SRZ ;  /* 0x0000000000127805 */ /* 0x000fe2000001ff00 */
[----:B--2---:R0:W1:Y:S01]  /*1610*/  I2F.F64.S16 R16, R2 ;  /* 0x0000000200107312 */ /* 0x0040620000101c00 */
[----:B------:R-:W-:Y:S05]  /*1620*/  BRA `(.L_x_11797) ;  /* 0x0000000c00807947 */ /* 0x000fea0003800000 */
.L_x_11793:
[----:B------:R-:W-:-:S13]  /*1630*/  ISETP.GT.AND P0, PT, R4, 0x6, PT ;  /* 0x000000060400780c */ /* 0x000fda0003f04270 */
[----:B------:R-:W-:Y:S05]  /*1640*/  @P0 BRA `(.L_x_11800) ;  /* 0x00000000003c0947 */ /* 0x000fea0003800000 */
[----:B------:R-:W-:-:S13]  /*1650*/  ISETP.NE.AND P0, PT, R4, 0x5, PT ;  /* 0x000000050400780c */ /* 0x000fda0003f05270 */
[----:B------:R-:W-:Y:S05]  /*1660*/  @!P0 BRA `(.L_x_11801) ;  /* 0x00000000001c8947 */ /* 0x000fea0003800000 */
[----:B------:R-:W-:-:S13]  /*1670*/  ISETP.NE.AND P0, PT, R4, 0x6, PT ;  /* 0x000000060400780c */ /* 0x000fda0003f05270 */
[----:B------:R-:W-:Y:S05]  /*1680*/  @P0 BRA `(.L_x_11796) ;  /* 0x0000000c00000947 */ /* 0x000fea0003800000 */
[----:B------:R-:W2:Y:S01]  /*1690*/  LDG.E R16, desc[UR36][R2.64] ;  /* 0x0000002402107981 */ /* 0x000ea2000c1e1900 */
[----:B------:R-:W-:Y:S01]  /*16a0*/  CS2R R18, SRZ ;  /* 0x0000000000127805 */ /* 0x000fe2000001ff00 */
[----:B--2---:R-:W-:-:S06]  /*16b0*/  FMUL.FTZ R16, R16, 1 ;  /* 0x3f80000010107820 */ /* 0x004fcc0000410000 */
[----:B------:R-:W0:Y:S01]  /*16c0*/  F2F.F64.F32 R16, R16 ;  /* 0x0000001000107310 */ /* 0x000e220000201800 */
[----:B------:R-:W-:Y:S05]  /*16d0*/  BRA `(.L_x_11797) ;  /* 0x0000000c00547947 */ /* 0x000fea0003800000 */
.L_x_11801:
[----:B------:R-:W2:Y:S01]  /*16e0*/  LDG.E.U16 R0, desc[UR36][R2.64] ;  /* 0x0000002402007981 */ /* 0x000ea2000c1e1500 */
[----:B------:R-:W-:Y:S01]  /*16f0*/  CS2R R18, SRZ ;  /* 0x0000000000127805 */ /* 0x000fe2000001ff00 */
[----:B--2---:R-:W-:-:S05]  /*1700*/  HADD2.F32 R0, -RZ, R0.H0_H0 ;  /* 0x20000000ff007230 */ /* 0x004fca0000004100 */
[----:B------:R-:W-:-:S04]  /*1710*/  FMUL.FTZ R0, R0, 1 ;  /* 0x3f80000000007820 */ /* 0x000fc80000410000 */
[----:B------:R0:W1:Y:S01]  /*1720*/  F2F.F64.F32 R16, R0 ;  /* 0x0000000000107310 */ /* 0x0000620000201800 */
[----:B------:R-:W-:Y:S05]  /*1730*/  BRA `(.L_x_11797) ;  /* 0x0000000c003c7947 */ /* 0x000fea0003800000 */
.L_x_11800:
[----:B------:R-:W-:-:S13]  /*1740*/  ISETP.NE.AND P0, PT, R4, 0x7, PT ;  /* 0x000000070400780c */ /* 0x000fda0003f05270 */
[----:B------:R-:W-:Y:S05]  /*1750*/  @!P0 BRA `(.L_x_11802) ;  /* 0x0000000000488947 */ /* 0x000fea0003800000 */
[----:B------:R-:W-:-:S13]  /*1760*/  ISETP.NE.AND P0, PT, R4, 0x8, PT ;  /* 0x000000080400780c */ /* 0x000fda0003f05270 */
[----:B------:R-:W-:Y:S05]  /*1770*/  @!P0 BRA `(.L_x_11803) ;  /* 0x0000000000208947 */ /* 0x000fea0003800000 */
[----:B------:R-:W-:-:S13]  /*1780*/  ISETP.NE.AND P0, PT, R4, 0x9, PT ;  /* 0x000000090400780c */ /* 0x000fda0003f05270 */
[----:B------:R-:W-:Y:S05]  /*1790*/  @P0 BRA `(.L_x_11796) ;  /* 0x0000000800bc0947 */ /* 0x000fea0003800000 */
[----:B------:R-:W2:Y:S02]  /*17a0*/  LDG.E.64 R2, desc[UR36][R2.64] ;  /* 0x0000002402027981 */ /* 0x000ea4000c1e1b00 */
[----:B--2---:R-:W-:Y:S01]  /*17b0*/  FMUL.FTZ R18, R3, 1 ;  /* 0x3f80000003127820 */ /* 0x004fe20000410000 */
[----:B------:R-:W-:-:S05]  /*17c0*/  FMUL.FTZ R16, R2, 1 ;  /* 0x3f80000002107820 */ /* 0x000fca0000410000 */
[----:B------:R-:W0:Y:S08]  /*17d0*/  F2F.F64.F32 R18, R18 ;  /* 0x0000001200127310 */ /* 0x000e300000201800 */
[----:B------:R-:W1:Y:S01]  /*17e0*/  F2F.F64.F32 R16, R16 ;  /* 0x0000001000107310 */ /* 0x000e620000201800 */
[----:B------:R-:W-:Y:S05]  /*17f0*/  BRA `(.L_x_11797) ;  /* 0x0000000c000c7947 */ /* 0x000fea0003800000 */
.L_x_11803:
[----:B------:R-:W2:Y:S02]  /*1800*/  LDG.E R0, desc[UR36][R2.64] ;  /* 0x0000002402007981 */ /* 0x000ea4000c1e1900 */
[--C-:B--2---:R-:W-:Y:S02]  /*1810*/  HADD2.F32 R4, -RZ, R0.reuse.H1_H1 ;  /* 0x30000000ff047230 */ /* 0x104fe40000004100 */
[----:B------:R-:W-:-:S03]  /*1820*/  HADD2.F32 R0, -RZ, R0.H0_H0 ;  /* 0x20000000ff007230 */ /* 0x000fc60000004100 */
[----:B------:R-:W-:Y:S02]  /*1830*/  FMUL.FTZ R4, R4, 1 ;  /* 0x3f80000004047820 */ /* 0x000fe40000410000 */
[----:B------:R-:W-:Y:S02]  /*1840*/  FMUL.FTZ R0, R0, 1 ;  /* 0x3f80000000007820 */ /* 0x000fe40000410000 */
[----:B------:R0:W1:Y:S08]  /*1850*/  F2F.F64.F32 R18, R4 ;  /* 0x0000000400127310 */ /* 0x0000700000201800 */
[----:B------:R0:W2:Y:S01]  /*1860*/  F2F.F64.F32 R16, R0 ;  /* 0x0000000000107310 */ /* 0x0000a20000201800 */
[----:B------:R-:W-:Y:S05]  /*1870*/  BRA `(.L_x_11797) ;  /* 0x0000000800ec7947 */ /* 0x000fea0003800000 */
.L_x_11802:
[----:B------:R0:W5:Y:S01]  /*1880*/  LDG.E.64 R16, desc[UR36][R2.64] ;  /* 0x0000002402107981 */ /* 0x000162000c1e1b00 */
[----:B------:R-:W-:Y:S01]  /*1890*/  CS2R R18, SRZ ;  /* 0x0000000000127805 */ /* 0x000fe2000001ff00 */
[----:B------:R-:W-:Y:S06]  /*18a0*/  BRA `(.L_x_11797) ;  /* 0x0000000800e07947 */ /* 0x000fec0003800000 */
.L_x_11792:
        /* <DEDUP_REMOVED lines=9> */
[----:B------:R-:W-:Y:S01]  /*1940*/  CS2R R18, SRZ ;  /* 0x0000000000127805 */ /* 0x000fe2000001ff00 */
[----:B------:R-:W-:Y:S01]  /*1950*/  IMAD.MOV.U32 R16, RZ, RZ, RZ ;  /* 0x000000ffff107224 */ /* 0x000fe200078e00ff */
[----:B--2---:R-:W-:-:S04]  /*1960*/  ISETP.NE.AND P0, PT, R2, RZ, PT ;  /* 0x000000ff0200720c */ /* 0x004fc80003f05270 */
[----:B------:R-:W-:Y:S01]  /*1970*/  FSEL R17, RZ, 1.875, !P0 ;  /* 0x3ff00000ff117808 */ /* 0x000fe20004000000 */
[----:B------:R-:W-:Y:S08]  /*1980*/  BRA `(.L_x_11797) ;  /* 0x0000000800a87947 */ /* 0x000ff00003800000 */
.L_x_11806:
[----:B------:R0:W5:Y:S01]  /*1990*/  LDG.E.128 R16, desc[UR36][R2.64] ;  /* 0x0000002402107981 */ /* 0x000162000c1e1d00 */
[----:B------:R-:W-:Y:S05]  /*19a0*/  BRA `(.L_x_11797) ;  /* 0x0000000800a07947 */ /* 0x000fea0003800000 */
.L_x_11805:
        /* <DEDUP_REMOVED lines=8> */
[----:B------:R-:W-:Y:S01]  /*1a30*/  CS2R R18, SRZ ;  /* 0x0000000000127805 */ /* 0x000fe2000001ff00 */
        /* <DEDUP_REMOVED lines=20> */
.L_x_11808:
[----:B------:R-:W2:Y:S01]  /*1b80*/  LDG.E.U8 R2, desc[UR36][R2.64] ;  /* 0x0000002402027981 */ /* 0x000ea2000c1e1100 */
[----:B------:R-:W-:Y:S01]  /*1b90*/  CS2R R18, SRZ ;  /* 0x0000000000127805 */ /* 0x000fe2000001ff00 */
        /* <DEDUP_REMOVED lines=14> */
.L_x_11807:
[----:B------:R-:W2:Y:S01]  /*1c80*/  LDG.E.U16 R0, desc[UR36][R2.64] ;  /* 0x0000002402007981 */ /* 0x000ea2000c1e1500 */
[----:B------:R-:W-:Y:S01]  /*1c90*/  CS2R R18, SRZ ;  /* 0x0000000000127805 */ /* 0x000fe2000001ff00 */
[----:B--2---:R-:W-:-:S04]  /*1ca0*/  IMAD.U32 R0, R0, 0x10000, RZ ;  /* 0x0001000000007824 */ /* 0x004fc800078e00ff */
[----:B------:R-:W-:-:S04]  /*1cb0*/  FMUL.FTZ R0, R0, 1 ;  /* 0x3f80000000007820 */ /* 0x000fc80000410000 */
[----:B------:R0:W1:Y:S01]  /*1cc0*/  F2F.F64.F32 R16, R0 ;  /* 0x0000000000107310 */ /* 0x0000620000201800 */
[----:B------:R-:W-:Y:S05]  /*1cd0*/  BRA `(.L_x_11797) ;  /* 0x0000000400d47947 */ /* 0x000fea0003800000 */
.L_x_11804:
        /* <DEDUP_REMOVED lines=9> */
[----:B------:R-:W-:Y:S01]  /*1d70*/  CS2R R18, SRZ ;  /* 0x0000000000127805 */ /* 0x000fe2000001ff00 */
[----:B--2---:R0:W1:Y:S01]  /*1d80*/  I2F.F64.U16 R16, R2 ;  /* 0x0000000200107312 */ /* 0x0040620000101800 */
[----:B------:R-:W-:Y:S05]  /*1d90*/  BRA `(.L_x_11797) ;  /* 0x0000000400a47947 */ /* 0x000fea0003800000 */
.L_x_11811:
        /* <DEDUP_REMOVED lines=21> */
.L_x_11815:
[----:B------:R-:W-:Y:S05]  /*1ef0*/  BSYNC B1 ;  /* 0x0000000000017941 */ /* 0x000fea0003800000 */
.L_x_11814:
[----:B------:R-:W-:Y:S01]  /*1f00*/  LEA R3, R0, 0x3b800000, 0x17 ;  /* 0x3b80000000037811 */ /* 0x000fe200078eb8ff */
[----:B------:R-:W-:-:S05]  /*1f10*/  IMAD.SHL.U32 R0, R2, 0x100000, RZ ;  /* 0x0010000002007824 */ /* 0x000fca00078e00ff */
[----:B------:R-:W-:-:S07]  /*1f20*/  LOP3.LUT R0, R3, R0, R4, 0xfe, !PT ;  /* 0x0000000003007212 */ /* 0x000fce00078efe04 */
.L_x_11813:
[----:B------:R-:W-:Y:S05]  /*1f30*/  BSYNC B0 ;  /* 0x0000000000007941 */ /* 0x000fea0003800000 */
.L_x_11812:
[----:B------:R-:W-:Y:S01]  /*1f40*/  FMUL.FTZ R0, R0, 1 ;  /* 0x3f80000000007820 */ /* 0x000fe20000410000 */
[----:B------:R-:W-:-:S03]  /*1f50*/  CS2R R18, SRZ ;  /* 0x0000000000127805 */ /* 0x000fc6000001ff00 */
[----:B------:R2:W3:Y:S01]  /*1f60*/  F2F.F64.F32 R16, R0 ;  /* 0x0000000000107310 */ /* 0x0004e20000201800 */
[----:B------:R-:W-:Y:S05]  /*1f70*/  BRA `(.L_x_11797) ;  /* 0x00000004002c7947 */ /* 0x000fea0003800000 */
.L_x_11810:
        /* <DEDUP_REMOVED lines=21> */
.L_x_11819:
[----:B------:R-:W-:Y:S05]  /*20d0*/  BSYNC B1 ;  /* 0x0000000000017941 */ /* 0x000fea0003800000 */
.L_x_11818:
[----:B------:R-:W-:Y:S01]  /*20e0*/  LEA R3, R0, 0x37800000, 0x17 ;  /* 0x3780000000037811 */ /* 0x000fe200078eb8ff */
[----:B------:R-:W-:-:S05]  /*20f0*/  IMAD.SHL.U32 R0, R2, 0x200000, RZ ;  /* 0x0020000002007824 */ /* 0x000fca00078e00ff */
[----:B------:R-:W-:-:S07]  /*2100*/  LOP3.LUT R0, R3, R0, R4, 0xfe, !PT ;  /* 0x0000000003007212 */ /* 0x000fce00078efe04 */
.L_x_11817:
[----:B------:R-:W-:Y:S05]  /*2110*/  BSYNC B0 ;  /* 0x0000000000007941 */ /* 0x000fea0003800000 */
.L_x_11816:
[----:B------:R-:W-:Y:S01]  /*2120*/  FMUL.FTZ R0, R0, 1 ;  /* 0x3f80000000007820 */ /* 0x000fe20000410000 */
[----:B------:R-:W-:-:S03]  /*2130*/  CS2R R18, SRZ ;  /* 0x0000000000127805 */ /* 0x000fc6000001ff00 */
[----:B------:R4:W0:Y:S01]  /*2140*/  F2F.F64.F32 R16, R0 ;  /* 0x0000000000107310 */ /* 0x0008220000201800 */
[----:B------:R-:W-:Y:S05]  /*2150*/  BRA `(.L_x_11797) ;  /* 0x0000000000b47947 */ /* 0x000fea0003800000 */
.L_x_11809:
        /* <DEDUP_REMOVED lines=14> */
.L_x_11823:
[----:B------:R-:W-:Y:S05]  /*2240*/  BSYNC B0 ;  /* 0x0000000000007941 */ /* 0x000fea0003800000 */
.L_x_11822:
[----:B------:R-:W-:Y:S01]  /*2250*/  FMUL.FTZ R0, R0, 1 ;  /* 0x3f80000000007820 */ /* 0x000fe20000410000 */
[----:B------:R-:W-:-:S03]  /*2260*/  CS2R R18, SRZ ;  /* 0x0000000000127805 */ /* 0x000fc6000001ff00 */
[----:B------:R0:W1:Y:S01]  /*2270*/  F2F.F64.F32 R16, R0 ;  /* 0x0000000000107310 */ /* 0x0000620000201800 */
[----:B------:R-:W-:Y:S05]  /*2280*/  BRA `(.L_x_11797) ;  /* 0x0000000000687947 */ /* 0x000fea0003800000 */
.L_x_11796:
        /* <DEDUP_REMOVED lines=16> */
.L_x_11824:
[----:B------:R-:W-:Y:S02]  /*2390*/  CS2R R16, SRZ ;  /* 0x0000000000107805 */ /* 0x000fe4000001ff00 */
[----:B------:R-:W-:Y:S01]  /*23a0*/  CS2R R18, SRZ ;  /* 0x0000000000127805 */ /* 0x000fe2000001ff00 */
[----:B------:R-:W-:Y:S06]  /*23b0*/  BRA `(.L_x_11797) ;  /* 0x00000000001c7947 */ /* 0x000fec0003800000 */
.L_x_11821:
[----:B------:R-:W2:Y:S01]  /*23c0*/  LDG.E.64 R16, desc[UR36][R2.64] ;  /* 0x0000002402107981 */ /* 0x000ea2000c1e1b00 */
[----:B------:R-:W-:Y:S01]  /*23d0*/  CS2R R18, SRZ ;  /* 0x0000000000127805 */ /* 0x000fe2000001ff00 */
[----:B--2---:R-:W0:Y:S01]  /*23e0*/  I2F.F64.U64 R16, R16 ;  /* 0x0000001000107312 */ /* 0x004e220000301800 */
[----:B------:R-:W-:Y:S05]  /*23f0*/  BRA `(.L_x_11797) ;  /* 0x00000000000c7947 */ /* 0x000fea0003800000 */
.L_x_11820:
[----:B------:R-:W2:Y:S01]  /*2400*/  LDG.E R2, desc[UR36][R2.64] ;  /* 0x0000002402027981 */ /* 0x000ea2000c1e1900 */
[----:B------:R-:W-:Y:S01]  /*2410*/  CS2R R18, SRZ ;  /* 0x0000000000127805 */ /* 0x000fe2000001ff00 */
[----:B--2---:R0:W1:Y:S06]  /*2420*/  I2F.F64.U32 R16, R2 ;  /* 0x0000000200107312 */ /* 0x00406c0000201800 */
.L_x_11797:
[----:B------:R-:W-:Y:S01]  /*2430*/  HFMA2.MMA R8, -RZ, RZ, 0.22119140625, 257.75 ;  /* 0x33145c07ff087435 */ /* 0x000fe200000001ff */
[----:B------:R-:W-:Y:S01]  /*2440*/  IMAD.MOV.U32 R9, RZ, RZ, 0x3c91a626 ;  /* 0x3c91a626ff097424 */ /* 0x000fe200078e00ff */
[----:B01---5:R-:W-:Y:S01]  /*2450*/  DSETP.GTU.AND P0, PT, |R18|, +INF , PT ;  /* 0x7ff000001200742a */ /* 0x023fe20003f0c200 */
[----:B------:R-:W-:Y:S01]  /*2460*/  ULDC.64 UR4, c[0x0][0x410] ;  /* 0x0001040000047ab9 */ /* 0x000fe20000000a00 */
[----:B------:R-:W-:Y:S01]  /*2470*/  BSSY B1, `(.L_x_11825) ;  /* 0x0000905000017945 */ /* 0x000fe20003800000 */
[----:B------:R-:W-:Y:S01]  /*2480*/  IADD3 R2, P1, R22, UR4, RZ ;  /* 0x0000000416027c10 */ /* 0x000fe2000ff3e0ff */
[----:B--23--:R-:W-:Y:S01]  /*2490*/  DADD R4, -RZ, |R16| ;  /* 0x00000000ff047229 */ /* 0x00cfe20000000510 */
[----:B------:R0:W-:Y:S01]  /*24a0*/  STL.64 [R1+0x8], R8 ;  /* 0x0000080801007387 */ /* 0x0001e20000100a00 */
[----:B------:R-:W-:Y:S02]  /*24b0*/  DSETP.GTU.OR P0, PT, |R16|, +INF , P0 ;  /* 0x7ff000001000742a */ /* 0x000fe4000070c600 */
[----:B------:R-:W-:Y:S01]  /*24c0*/  IMAD.X R3, RZ, RZ, UR5, P1 ;  /* 0x00000005ff037e24 */ /* 0x000fe200088e06ff */
[----:B------:R-:W-:-:S11]  /*24d0*/  DADD R6, -RZ, |R18| ;  /* 0x00000000ff067229 */ /* 0x000fd60000000512 */
[----:B0-----:R-:W-:Y:S05]  /*24e0*/  @P0 BRA `(.L_x_11826) ;  /* 0x0000008c00a00947 */ /* 0x001fea0003800000 */
[----:B------:R-:W-:Y:S01]  /*24f0*/  DSETP.GT.AND P0, PT, R6, 4.50359962737049600000e+15, PT ;  /* 0x433000000600742a */ /* 0x000fe20003f04000 */
[----:B------:R-:W-:-:S05]  /*2500*/  SHF.R.U32.HI R32, RZ, 0x1f, R19 ;  /* 0x0000001fff207819 */ /* 0x000fca0000011613 */
[----:B------:R-:W-:-:S14]  /*2510*/  DSETP.GT.OR P0, PT, R4, 4.50359962737049600000e+15, P0 ;  /* 0x433000000400742a */ /* 0x000fdc0000704400 */
[----:B------:R-:W-:Y:S05]  /*2520*/  @P0 BRA `(.L_x_11827) ;  /* 0x0000005c00dc0947 */ /* 0x000fea0003800000 */
[----:B------:R-:W-:Y:S02]  /*2530*/  DSETP.NEU.AND P0, PT, R18, RZ, PT ;  /* 0x000000ff1200722a */ /* 0x000fe40003f0d000 */
[----:B------:R-:W-:-:S14]  /*2540*/  DSETP.EQ.AND P1, PT, R16, 1, PT ;  /* 0x3ff000001000742a */ /* 0x000fdc0003f22000 */
[----:B------:R-:W-:Y:S05]  /*2550*/  @!P0 BRA P1, `(.L_x_11828) ;  /* 0x0000005c00c48947 */ /* 0x000fea0000800000 */
[----:B------:R-:W-:Y:S01]  /*2560*/  IMAD.MOV.U32 R9, RZ, RZ, 0xd800000 ;  /* 0x0d800000ff097424 */ /* 0x000fe200078e00ff */
[----:B------:R-:W-:Y:S01]  /*2570*/  UMOV UR4, 0x1409212f ;  /* 0x1409212f00047882 */ /* 0x000fe20000000000 */
[----:B------:R-:W-:Y:S01]  /*2580*/  IMAD.MOV.U32 R8, RZ, RZ, 0xd800000 ;  /* 0x0d800000ff087424 */ /* 0x000fe200078e00ff */
[----:B------:R-:W-:Y:S01]  /*2590*/  UMOV UR5, 0x3e43988e ;  /* 0x3e43988e00057882 */ /* 0x000fe20000000000 */
[----:B------:R-:W-:Y:S01]  /*25a0*/  FADD.FTZ R9, R9, 1 ;  /* 0x3f80000009097421 */ /* 0x000fe20000010000 */
[----:B------:R-:W-:Y:S02]  /*25b0*/  DSETP.GEU.AND P0, PT, R6, UR4, PT ;  /* 0x0000000406007e2a */ /* 0x000fe4000bf0e000 */
[----:B------:R-:W-:Y:S02]  /*25c0*/  DSETP.LT.AND P1, PT, R4, UR4, PT ;  /* 0x0000000404007e2a */ /* 0x000fe4000bf21000 */
[----:B------:R0:W-:-:S12]  /*25d0*/  STL.64 [R1], R8 ;  /* 0x0000000801007387 */ /* 0x0001d80000100a00 */
[----:B0-----:R-:W-:Y:S05]  /*25e0*/  @!P0 BRA P1, `(.L_x_11829) ;  /* 0x0000005c00848947 */ /* 0x001fea0000800000 */
[C---:B------:R-:W-:Y:S01]  /*25f0*/  DADD R20, R4.reuse, 1 ;  /* 0x3ff0000004147429 */ /* 0x040fe20000000000 */
[----:B------:R-:W-:Y:S01]  /*2600*/  IMAD.MOV.U32 R12, RZ, RZ, RZ ;  /* 0x000000ffff0c7224 */ /* 0x000fe200078e00ff */
[----:B------:R-:W-:Y:S01]  /*2610*/  DADD R22, R4, -1 ;  /* 0xbff0000004167429 */ /* 0x000fe20000000000 */
[----:B------:R-:W-:Y:S01]  /*2620*/  UMOV UR4, 0xffffffff ;  /* 0xffffffff00047882 */ /* 0x000fe20000000000 */
[----:B------:R-:W-:Y:S01]  /*2630*/  DADD R24, -RZ, |R6| ;  /* 0x00000000ff187229 */ /* 0x000fe20000000506 */
[----:B------:R-:W-:Y:S01]  /*2640*/  UMOV UR5, 0x7fefffff ;  /* 0x7fefffff00057882 */ /* 0x000fe20000000000 */
[----:B------:R-:W-:Y:S01]  /*2650*/  UMOV UR7, UR4 ;  /* 0x0000000400077c82 */ /* 0x000fe20008000000 */
[----:B------:R-:W-:Y:S01]  /*2660*/  UMOV UR6, UR5 ;  /* 0x0000000500067c82 */ /* 0x000fe20008000000 */
[----:B------:R-:W-:Y:S01]  /*2670*/  DADD R8, -RZ, |R20| ;  /* 0x00000000ff087229 */ /* 0x000fe20000000514 */
[----:B------:R-:W-:Y:S01]  /*2680*/  IMAD.MOV.U32 R28, RZ, RZ, RZ ;  /* 0x000000ffff1c7224 */ /* 0x000fe200078e00ff */
[----:B------:R-:W-:Y:S01]  /*2690*/  DADD R26, -RZ, |R22| ;  /* 0x00000000ff1a7229 */ /* 0x000fe20000000516 */
[----:B------:R-:W-:Y:S01]  /*26a0*/  IMAD.MOV.U32 R46, RZ, RZ, 0x0 ;  /* 0x00000000ff2e7424 */ /* 0x000fe200078e00ff */
[----:B------:R-:W-:Y:S01]  /*26b0*/  BSSY B2, `(.L_x_11830) ;  /* 0x00002af000027945 */ /* 0x000fe20003800000 */
[----:B------:R-:W-:-:S05]  /*26c0*/  IMAD.MOV.U32 R47, RZ, RZ, 0x3fd80000 ;  /* 0x3fd80000ff2f7424 */ /* 0x000fca00078e00ff */
[CC--:B------:R-:W-:Y:S02]  /*26d0*/  ISETP.GT.U32.AND P1, PT, R8.reuse, R24.reuse, PT ;  /* 0x000000180800720c */ /* 0x0c0fe40003f24070 */
[-C--:B------:R-:W-:Y:S02]  /*26e0*/  ISETP.LT.U32.AND P0, PT, R8, R24.reuse, PT ;  /* 0x000000180800720c */ /* 0x080fe40003f01070 */
[CC--:B------:R-:W-:Y:S02]  /*26f0*/  ISETP.GT.U32.AND.EX P1, PT, R9.reuse, R25.reuse, PT, P1 ;  /* 0x000000190900720c */ /* 0x0c0fe40003f24110 */
[----:B------:R-:W-:Y:S02]  /*2700*/  ISETP.GT.U32.AND P3, PT, R26, R24, PT ;  /* 0x000000181a00720c */ /* 0x000fe40003f64070 */
[CC--:B------:R-:W-:Y:S02]  /*2710*/  ISETP.LT.U32.AND.EX P0, PT, R9.reuse, R25.reuse, PT, P0 ;  /* 0x000000190900720c */ /* 0x0c0fe40003f01100 */
[----:B------:R-:W-:-:S02]  /*2720*/  SEL R37, R9, R25, P1 ;  /* 0x0000001909257207 */ /* 0x000fc40000800000 */
[-C--:B------:R-:W-:Y:S02]  /*2730*/  ISETP.LT.U32.AND P2, PT, R26, R24.reuse, PT ;  /* 0x000000181a00720c */ /* 0x080fe40003f41070 */
[-C--:B------:R-:W-:Y:S02]  /*2740*/  ISETP.GT.U32.AND.EX P3, PT, R27, R25.reuse, PT, P3 ;  /* 0x000000191b00720c */ /* 0x080fe40003f64130 */
[----:B------:R-:W-:Y:S02]  /*2750*/  SEL R34, R8, R24, P0 ;  /* 0x0000001808227207 */ /* 0x000fe40000000000 */
[-C--:B------:R-:W-:Y:S02]  /*2760*/  SEL R35, R9, R25.reuse, P0 ;  /* 0x0000001909237207 */ /* 0x080fe40000000000 */
[----:B----4-:R-:W-:Y:S02]  /*2770*/  LOP3.LUT R0, R37, 0xffc00000, RZ, 0xc0, !PT ;  /* 0xffc0000025007812 */ /* 0x010fe400078ec0ff */
[----:B------:R-:W-:-:S02]  /*2780*/  ISETP.LT.U32.AND.EX P0, PT, R27, R25, PT, P2 ;  /* 0x000000191b00720c */ /* 0x000fc40003f01120 */
[CC--:B------:R-:W-:Y:S02]  /*2790*/  SEL R41, R27.reuse, R25.reuse, P3 ;  /* 0x000000191b297207 */ /* 0x0c0fe40001800000 */
[-C--:B------:R-:W-:Y:S01]  /*27a0*/  SEL R36, R8, R24.reuse, P1 ;  /* 0x0000001808247207 */ /* 0x080fe20000800000 */
[----:B------:R-:W-:Y:S01]  /*27b0*/  IMAD.MOV.U32 R8, RZ, RZ, RZ ;  /* 0x000000ffff087224 */ /* 0x000fe200078e00ff */
[----:B------:R-:W-:Y:S02]  /*27c0*/  IADD3 R9, -R0, 0x7fd00000, RZ ;  /* 0x7fd0000000097810 */ /* 0x000fe40007ffe1ff */
[-C--:B------:R-:W-:Y:S02]  /*27d0*/  SEL R44, R26, R24.reuse, P0 ;  /* 0x000000181a2c7207 */ /* 0x080fe40000000000 */
[----:B------:R-:W-:Y:S02]  /*27e0*/  SEL R45, R27, R25, P0 ;  /* 0x000000191b2d7207 */ /* 0x000fe40000000000 */
[----:B------:R-:W-:Y:S01]  /*27f0*/  LOP3.LUT R42, R41, 0xffc00000, RZ, 0xc0, !PT ;  /* 0xffc00000292a7812 */ /* 0x000fe200078ec0ff */
[----:B------:R-:W-:Y:S01]  /*2800*/  IMAD.MOV.U32 R38, RZ, RZ, R44 ;  /* 0x000000ffff267224 */ /* 0x000fe200078e002c */
[C---:B------:R-:W-:Y:S01]  /*2810*/  DMUL R10, R8.reuse, R34 ;  /* 0x00000022080a7228 */ /* 0x040fe20000000000 */
[----:B------:R-:W-:Y:S01]  /*2820*/  IMAD.MOV.U32 R39, RZ, RZ, R45 ;  /* 0x000000ffff277224 */ /* 0x000fe200078e002d */
[----:B------:R-:W-:Y:S01]  /*2830*/  IADD3 R13, -R42, 0x7fd00000, RZ ;  /* 0x7fd000002a0d7810 */ /* 0x000fe20007ffe1ff */
[----:B------:R-:W-:Y:S01]  /*2840*/  DMUL R8, R8, R36 ;  /* 0x0000002408087228 */ /* 0x000fe20000000000 */
[----:B------:R-:W-:-:S04]  /*2850*/  SEL R40, R26, R24, P3 ;  /* 0x000000181a287207 */ /* 0x000fc80001800000 */
[----:B------:R-:W-:Y:S02]  /*2860*/  DMUL R14, R12, R38 ;  /* 0x000000260c0e7228 */ /* 0x000fe40000000000 */
[----:B------:R-:W-:Y:S02]  /*2870*/  DMUL R10, R10, R10 ;  /* 0x0000000a0a0a7228 */ /* 0x000fe40000000000 */
[----:B------:R-:W-:-:S04]  /*2880*/  DMUL R12, R12, R40 ;  /* 0x000000280c0c7228 */ /* 0x000fc80000000000 */
[----:B------:R-:W-:Y:S02]  /*2890*/  DMUL R14, R14, R14 ;  /* 0x0000000e0e0e7228 */ /* 0x000fe40000000000 */
[----:B------:R-:W-:-:S06]  /*28a0*/  DFMA R10, R8, R8, R10 ;  /* 0x00000008080a722b */ /* 0x000fcc000000000a */
[----:B------:R-:W-:Y:S02]  /*28b0*/  DFMA R24, R12, R12, R14 ;  /* 0x0000000c0c18722b */ /* 0x000fe4000000000e */
[----:B------:R-:W-:Y:S01]  /*28c0*/  DSETP.MIN.AND P0, P1, R10, UR4, PT ;  /* 0x000000040a007e2a */ /* 0x000fe2000b900000 */
[----:B------:R-:W-:Y:S01]  /*28d0*/  IMAD.U32 R12, RZ, RZ, UR6 ;  /* 0x00000006ff0c7e24 */ /* 0x000fe2000f8e00ff */
[----:B------:R-:W-:Y:S01]  /*28e0*/  MOV R8, R11 ;  /* 0x0000000b00087202 */ /* 0x000fe20000000f00 */
[----:B------:R-:W-:-:S03]  /*28f0*/  IMAD.U32 R14, RZ, RZ, UR5 ;  /* 0x00000005ff0e7e24 */ /* 0x000fc6000f8e00ff */
[----:B------:R-:W-:Y:S01]  /*2900*/  DSETP.MIN.AND P2, P3, R24, UR4, PT ;  /* 0x0000000418007e2a */ /* 0x000fe2000bb40000 */
[----:B------:R-:W-:Y:S01]  /*2910*/  FSEL R9, R8, UR6, P0 ;  /* 0x0000000608097c08 */ /* 0x000fe20008000000 */
[----:B------:R-:W-:Y:S01]  /*2920*/  IMAD.MOV.U32 R13, RZ, RZ, R25 ;  /* 0x000000ffff0d7224 */ /* 0x000fe200078e0019 */
[----:B------:R-:W-:Y:S01]  /*2930*/  UMOV UR6, UR4 ;  /* 0x0000000400067c82 */ /* 0x000fe20008000000 */
[----:B------:R-:W-:-:S03]  /*2940*/  IMAD.MOV.U32 R8, RZ, RZ, R10 ;  /* 0x000000ffff087224 */ /* 0x000fc600078e000a */
[----:B------:R-:W-:Y:S02]  /*2950*/  FSEL R27, R13, UR5, P2 ;  /* 0x000000050d1b7c08 */ /* 0x000fe40009000000 */
[----:B------:R-:W-:Y:S01]  /*2960*/  @P1 LOP3.LUT R9, R12, 0x80000, RZ, 0xfc, !PT ;  /* 0x000800000c091812 */ /* 0x000fe200078efcff */
[----:B------:R-:W-:Y:S01]  /*2970*/  IMAD.MOV.U32 R12, RZ, RZ, R24 ;  /* 0x000000ffff0c7224 */ /* 0x000fe200078e0018 */
[----:B------:R-:W-:Y:S01]  /*2980*/  SEL R8, R8, UR6, P0 ;  /* 0x0000000608087c07 */ /* 0x000fe20008000000 */
[----:B------:R-:W-:Y:S01]  /*2990*/  DSETP.NEU.AND P0, PT, R34, RZ, PT ;  /* 0x000000ff2200722a */ /* 0x000fe20003f0d000 */
[----:B------:R-:W0:Y:S01]  /*29a0*/  MUFU.RSQ64H R13, R9 ;  /* 0x00000009000d7308 */ /* 0x000e220000001c00 */
[----:B------:R-:W-:Y:S02]  /*29b0*/  @P3 LOP3.LUT R27, R14, 0x80000, RZ, 0xfc, !PT ;  /* 0x000800000e1b3812 */ /* 0x000fe400078efcff */
[----:B------:R-:W-:Y:S01]  /*29c0*/  SEL R26, R12, UR7, P2 ;  /* 0x000000070c1a7c07 */ /* 0x000fe20009000000 */
[----:B------:R-:W-:Y:S01]  /*29d0*/  IMAD.MOV.U32 R12, RZ, RZ, RZ ;  /* 0x000000ffff0c7224 */ /* 0x000fe200078e00ff */
[----:B------:R-:W-:Y:S01]  /*29e0*/  ISETP.GE.U32.AND P1, PT, R35, 0x7ff00000, PT ;  /* 0x7ff000002300780c */ /* 0x000fe20003f26070 */
[----:B------:R-:W-:Y:S01]  /*29f0*/  DSETP.NEU.AND P2, PT, R38, RZ, PT ;  /* 0x000000ff2600722a */ /* 0x000fe20003f4d000 */
[----:B------:R-:W-:Y:S01]  /*2a00*/  ISETP.GE.U32.AND P3, PT, R45, 0x7ff00000, PT ;  /* 0x7ff000002d00780c */ /* 0x000fe20003f66070 */
[----:B------:R-:W1:Y:S02]  /*2a10*/  MUFU.RSQ64H R29, R27 ;  /* 0x0000001b001d7308 */ /* 0x000e640000001c00 */
[----:B0-----:R-:W-:-:S02]  /*2a20*/  DMUL R14, R12, R12 ;  /* 0x0000000c0c0e7228 */ /* 0x001fc40000000000 */
[----:B-1----:R-:W-:-:S06]  /*2a30*/  DMUL R30, R28, R28 ;  /* 0x0000001c1c1e7228 */ /* 0x002fcc0000000000 */
[----:B------:R-:W-:Y:S02]  /*2a40*/  DFMA R14, R8, -R14, 1 ;  /* 0x3ff00000080e742b */ /* 0x000fe4000000080e */
[----:B------:R-:W-:-:S06]  /*2a50*/  DFMA R30, R26, -R30, 1 ;  /* 0x3ff000001a1e742b */ /* 0x000fcc000000081e */
[----:B------:R-:W-:Y:S02]  /*2a60*/  DMUL R8, R12, R14 ;  /* 0x0000000e0c087228 */ /* 0x000fe40000000000 */
[-C--:B------:R-:W-:Y:S02]  /*2a70*/  DFMA R14, R14, R46.reuse, 0.5 ;  /* 0x3fe000000e0e742b */ /* 0x080fe4000000002e */
[----:B------:R-:W-:Y:S02]  /*2a80*/  DFMA R32, R30, R46, 0.5 ;  /* 0x3fe000001e20742b */ /* 0x000fe4000000002e */
[----:B------:R-:W-:-:S04]  /*2a90*/  DMUL R30, R28, R30 ;  /* 0x0000001e1c1e7228 */ /* 0x000fc80000000000 */
[----:B------:R-:W-:Y:S01]  /*2aa0*/  DFMA R8, R14, R8, R12 ;  /* 0x000000080e08722b */ /* 0x000fe2000000000c */
[----:B------:R-:W-:-:S03]  /*2ab0*/  LOP3.LUT R13, R42, 0x100000, RZ, 0xfc, !PT ;  /* 0x001000002a0d7812 */ /* 0x000fc600078efcff */
[----:B------:R-:W-:-:S04]  /*2ac0*/  DFMA R30, R32, R30, R28 ;  /* 0x0000001e201e722b */ /* 0x000fc8000000001c */
[----:B------:R-:W-:Y:S01]  /*2ad0*/  DMUL R8, R10, R8 ;  /* 0x000000080a087228 */ /* 0x000fe20000000000 */
[----:B------:R-:W-:Y:S01]  /*2ae0*/  LOP3.LUT R11, R0, 0x100000, RZ, 0xfc, !PT ;  /* 0x00100000000b7812 */ /* 0x000fe200078efcff */
[----:B------:R-:W-:Y:S02]  /*2af0*/  IMAD.MOV.U32 R10, RZ, RZ, RZ ;  /* 0x000000ffff0a7224 */ /* 0x000fe400078e00ff */
[----:B------:R-:W-:-:S04]  /*2b00*/  DMUL R30, R24, R30 ;  /* 0x0000001e181e7228 */ /* 0x000fc80000000000 */
[----:B------:R-:W-:-:S04]  /*2b10*/  DMUL R8, R8, R10 ;  /* 0x0000000a08087228 */ /* 0x000fc80000000000 */
[----:B------:R-:W-:-:S06]  /*2b20*/  DMUL R30, R30, R12 ;  /* 0x0000000c1e1e7228 */ /* 0x000fcc0000000000 */
[----:B------:R-:W-:Y:S02]  /*2b30*/  @!P1 FSEL R35, R37, R9, !P0 ;  /* 0x0000000925239208 */ /* 0x000fe40004000000 */
[----:B------:R-:W-:Y:S02]  /*2b40*/  @!P1 FSEL R34, R36, R8, !P0 ;  /* 0x0000000824229208 */ /* 0x000fe40004000000 */
[----:B------:R-:W-:Y:S01]  /*2b50*/  @!P3 FSEL R44, R40, R30, !P2 ;  /* 0x0000001e282cb208 */ /* 0x000fe20005000000 */
[----:B------:R-:W-:Y:S01]  /*2b60*/  IMAD.MOV.U32 R43, RZ, RZ, R35 ;  /* 0x000000ffff2b7224 */ /* 0x000fe200078e0023 */
[----:B------:R-:W-:Y:S02]  /*2b70*/  @!P3 FSEL R45, R41, R31, !P2 ;  /* 0x0000001f292db208 */ /* 0x000fe40005000000 */
[----:B------:R-:W-:-:S06]  /*2b80*/  MOV R42, R34 ;  /* 0x00000022002a7202 */ /* 0x000fcc0000000f00 */
[----:B------:R-:W-:-:S08]  /*2b90*/  DADD R8, R42, R44 ;  /* 0x000000002a087229 */ /* 0x000fd0000000002c */
[----:B------:R-:W-:-:S08]  /*2ba0*/  DMUL R8, R8, 0.5 ;  /* 0x3fe0000008087828 */ /* 0x000fd00000000000 */
[----:B------:R-:W-:-:S06]  /*2bb0*/  DSETP.GEU.AND P0, PT, R8, 1, PT ;  /* 0x3ff000000800742a */ /* 0x000fcc0003f0e000 */
[----:B------:R-:W-:Y:S02]  /*2bc0*/  FSEL R32, R8, RZ, P0 ;  /* 0x000000ff08207208 */ /* 0x000fe40000000000 */
[----:B------:R-:W-:-:S06]  /*2bd0*/  FSEL R33, R9, 1.875, P0 ;  /* 0x3ff0000009217808 */ /* 0x000fcc0000000000 */
[----:B------:R-:W-:-:S14]  /*2be0*/  DSETP.GEU.AND P0, PT, R32, 10, PT ;  /* 0x402400002000742a */ /* 0x000fdc0003f0e000 */
[----:B------:R-:W-:Y:S05]  /*2bf0*/  @!P0 BRA `(.L_x_11831) ;  /* 0x0000000400b08947 */ /* 0x000fea0003800000 */
[----:B------:R-:W-:Y:S01]  /*2c00*/  DFMA R24, R32, R32, -1 ;  /* 0xbff000002018742b */ /* 0x000fe20000000020 */
[----:B------:R-:W-:Y:S05]  /*2c10*/  BSSY B3, `(.L_x_11832) ;  /* 0x0000018000037945 */ /* 0x000fea0003800000 */
[----:B------:R-:W0:Y:S04]  /*2c20*/  MUFU.RSQ64H R27, R25 ;  /* 0x00000019001b7308 */ /* 0x000e280000001c00 */
[----:B------:R-:W-:-:S05]  /*2c30*/  VIADD R26, R25, 0xfcb00000 ;  /* 0xfcb00000191a7836 */ /* 0x000fca0000000000 */
[----:B------:R-:W-:Y:S01]  /*2c40*/  ISETP.GE.U32.AND P0, PT, R26, 0x7ca00000, PT ;  /* 0x7ca000001a00780c */ /* 0x000fe20003f06070 */
[----:B0-----:R-:W-:-:S08]  /*2c50*/  DMUL R8, R26, R26 ;  /* 0x0000001a1a087228 */ /* 0x001fd00000000000 */
[----:B------:R-:W-:-:S08]  /*2c60*/  DFMA R8, R24, -R8, 1 ;  /* 0x3ff000001808742b */ /* 0x000fd00000000808 */
[----:B------:R-:W-:Y:S02]  /*2c70*/  DFMA R10, R8, R46, 0.5 ;  /* 0x3fe00000080a742b */ /* 0x000fe4000000002e */
[----:B------:R-:W-:-:S08]  /*2c80*/  DMUL R8, R26, R8 ;  /* 0x000000081a087228 */ /* 0x000fd00000000000 */
[----:B------:R-:W-:-:S08]  /*2c90*/  DFMA R14, R10, R8, R26 ;  /* 0x000000080a0e722b */ /* 0x000fd0000000001a */
[----:B------:R-:W-:Y:S02]  /*2ca0*/  DMUL R28, R24, R14 ;  /* 0x0000000e181c7228 */ /* 0x000fe40000000000 */
[----:B------:R-:W-:Y:S02]  /*2cb0*/  VIADD R9, R15, 0xfff00000 ;  /* 0xfff000000f097836 */ /* 0x000fe40000000000 */
[----:B------:R-:W-:-:S04]  /*2cc0*/  IMAD.MOV.U32 R8, RZ, RZ, R14 ;  /* 0x000000ffff087224 */ /* 0x000fc800078e000e */
[----:B------:R-:W-:-:S08]  /*2cd0*/  DFMA R30, R28, -R28, R24 ;  /* 0x8000001c1c1e722b */ /* 0x000fd00000000018 */
[----:B------:R-:W-:Y:S01]  /*2ce0*/  DFMA R12, R30, R8, R28 ;  /* 0x000000081e0c722b */ /* 0x000fe2000000001c */
[----:B------:R-:W-:Y:S10]  /*2cf0*/  @!P0 BRA `(.L_x_11833) ;  /* 0x0000000000248947 */ /* 0x000ff40003800000 */
[----:B------:R-:W-:Y:S01]  /*2d00*/  IMAD.MOV.U32 R10, RZ, RZ, R24 ;  /* 0x000000ffff0a7224 */ /* 0x000fe200078e0018 */
[----:B------:R-:W-:Y:S01]  /*2d10*/  MOV R13, R29 ;  /* 0x0000001d000d7202 */ /* 0x000fe20000000f00 */
[----:B------:R-:W-:Y:S01]  /*2d20*/  IMAD.MOV.U32 R11, RZ, RZ, R25 ;  /* 0x000000ffff0b7224 */ /* 0x000fe200078e0019 */
[----:B------:R-:W-:Y:S01]  /*2d30*/  MOV R0, 0x2d90 ;  /* 0x00002d9000007802 */ /* 0x000fe20000000f00 */
[----:B------:R-:W-:Y:S02]  /*2d40*/  IMAD.MOV.U32 R24, RZ, RZ, R30 ;  /* 0x000000ffff187224 */ /* 0x000fe400078e001e */
[----:B------:R-:W-:Y:S02]  /*2d50*/  IMAD.MOV.U32 R15, RZ, RZ, R31 ;  /* 0x000000ffff0f7224 */ /* 0x000fe400078e001f */
[----:B------:R-:W-:Y:S02]  /*2d60*/  IMAD.MOV.U32 R12, RZ, RZ, R28 ;  /* 0x000000ffff0c7224 */ /* 0x000fe400078e001c */
[----:B------:R-:W-:-:S07]  /*2d70*/  IMAD.MOV.U32 R27, RZ, RZ, R9 ;  /* 0x000000ffff1b7224 */ /* 0x000fce00078e0009 */
[----:B------:R-:W-:Y:S05]  /*2d80*/  CALL.REL.NOINC `($__internal_15_$__cuda_sm20_dsqrt_rn_f64_mediumpath_v1) ;  /* 0x000002ec00c07944 */ /* 0x000fea0003c00000 */
.L_x_11833:
[----:B------:R-:W-:Y:S05]  /*2d90*/  BSYNC B3 ;  /* 0x0000000000037941 */ /* 0x000fea0003800000 */
.L_x_11832:
[----:B------:R-:W-:Y:S01]  /*2da0*/  DADD R12, R32, R12 ;  /* 0x00000000200c7229 */ /* 0x000fe2000000000c */
[----:B------:R-:W-:-:S09]  /*2db0*/  IMAD.MOV.U32 R29, RZ, RZ, -0x3ff ;  /* 0xfffffc01ff1d7424 */ /* 0x000fd200078e00ff */
[----:B------:R-:W-:Y:S01]  /*2dc0*/  ISETP.GT.AND P0, PT, R13, 0xfffff, PT ;  /* 0x000fffff0d00780c */ /* 0x000fe20003f04270 */
[----:B------:R-:W-:Y:S02]  /*2dd0*/  IMAD.MOV.U32 R8, RZ, RZ, R12 ;  /* 0x000000ffff087224 */ /* 0x000fe400078e000c */
[--C-:B------:R-:W-:Y:S02]  /*2de0*/  IMAD.MOV.U32 R9, RZ, RZ, R13.reuse ;  /* 0x000000ffff097224 */ /* 0x100fe400078e000d */
[----:B------:R-:W-:-:S08]  /*2df0*/  IMAD.MOV.U32 R0, RZ, RZ, R13 ;  /* 0x000000ffff007224 */ /* 0x000fd000078e000d */
[----:B------:R-:W-:Y:S01]  /*2e00*/  @!P0 DMUL R8, R8, 1.80143985094819840000e+16 ;  /* 0x4350000008088828 */ /* 0x000fe20000000000 */
[----:B------:R-:W-:-:S09]  /*2e10*/  @!P0 IMAD.MOV.U32 R29, RZ, RZ, -0x435 ;  /* 0xfffffbcbff1d8424 */ /* 0x000fd200078e00ff */
[----:B------:R-:W-:Y:S01]  /*2e20*/  @!P0 IMAD.MOV.U32 R0, RZ, RZ, R9 ;  /* 0x000000ffff008224 */ /* 0x000fe200078e0009 */
[----:B------:R-:W-:-:S03]  /*2e30*/  @!P0 MOV R12, R8 ;  /* 0x00000008000c8202 */ /* 0x000fc60000000f00 */
[----:B------:R-:W-:-:S05]  /*2e40*/  VIADD R10, R0, 0xffffffff ;  /* 0xffffffff000a7836 */ /* 0x000fca0000000000 */
[----:B------:R-:W-:-:S13]  /*2e50*/  ISETP.GE.U32.AND P1, PT, R10, 0x7fefffff, PT ;  /* 0x7fefffff0a00780c */ /* 0x000fda0003f26070 */
[----:B------:R-:W-:Y:S01]  /*2e60*/  @P1 IMAD.MOV.U32 R10, RZ, RZ, 0x0 ;  /* 0x00000000ff0a1424 */ /* 0x000fe200078e00ff */
[----:B------:R-:W-:Y:S01]  /*2e70*/  @P1 FSETP.NEU.FTZ.AND P2, PT, R9, RZ, PT ;  /* 0x000000ff0900120b */ /* 0x000fe20003f5d000 */
[----:B------:R-:W-:-:S06]  /*2e80*/  @P1 IMAD.MOV.U32 R11, RZ, RZ, 0x7ff00000 ;  /* 0x7ff00000ff0b1424 */ /* 0x000fcc00078e00ff */
[----:B------:R-:W-:-:S10]  /*2e90*/  @P1 DFMA R10, R8, R10, +INF ;  /* 0x7ff00000080a142b */ /* 0x000fd4000000000a */
[----:B------:R-:W-:Y:S02]  /*2ea0*/  @P1 FSEL R34, R10, RZ, P2 ;  /* 0x000000ff0a221208 */ /* 0x000fe40001000000 */
[----:B------:R-:W-:Y:S01]  /*2eb0*/  @P1 FSEL R35, R11, -QNAN , P2 ;  /* 0xfff000000b231808 */ /* 0x000fe20001000000 */
[----:B------:R-:W-:Y:S06]  /*2ec0*/  @P1 BRA `(.L_x_11834) ;  /* 0x0000002000b41947 */ /* 0x000fec0003800000 */
[----:B------:R-:W-:Y:S01]  /*2ed0*/  LOP3.LUT R8, R0, 0x800fffff, RZ, 0xc0, !PT ;  /* 0x800fffff00087812 */ /* 0x000fe200078ec0ff */
[----:B------:R-:W-:Y:S01]  /*2ee0*/  IMAD.MOV.U32 R26, RZ, RZ, -0x748574fc ;  /* 0x8b7a8b04ff1a7424 */ /* 0x000fe200078e00ff */
[----:B------:R-:W-:Y:S01]  /*2ef0*/  UMOV UR4, 0x3ae80f1e ;  /* 0x3ae80f1e00047882 */ /* 0x000fe20000000000 */
[----:B------:R-:W-:Y:S01]  /*2f00*/  IMAD.MOV.U32 R27, RZ, RZ, 0x3ed0ee25 ;  /* 0x3ed0ee25ff1b7424 */ /* 0x000fe200078e00ff */
[----:B------:R-:W-:Y:S01]  /*2f10*/  LOP3.LUT R9, R8, 0x3ff00000, RZ, 0xfc, !PT ;  /* 0x3ff0000008097812 */ /* 0x000fe200078efcff */
[----:B------:R-:W-:Y:S01]  /*2f20*/  IMAD.MOV.U32 R8, RZ, RZ, R12 ;  /* 0x000000ffff087224 */ /* 0x000fe200078e000c */
[----:B------:R-:W-:Y:S01]  /*2f30*/  UMOV UR5, 0x3eb1380b ;  /* 0x3eb1380b00057882 */ /* 0x000fe20000000000 */
[----:B------:R-:W-:Y:S01]  /*2f40*/  IMAD.MOV.U32 R12, RZ, RZ, RZ ;  /* 0x000000ffff0c7224 */ /* 0x000fe200078e00ff */
[----:B------:R-:W-:Y:S01]  /*2f50*/  ISETP.GE.AND P0, PT, R9, 0x3ff6a09f, PT ;  /* 0x3ff6a09f0900780c */ /* 0x000fe20003f06270 */
[----:B------:R-:W-:Y:S01]  /*2f60*/  UMOV UR6, 0x80000000 ;  /* 0x8000000000067882 */ /* 0x000fe20000000000 */
[----:B------:R-:W-:Y:S01]  /*2f70*/  LEA.HI R29, R0, R29, RZ, 0xc ;  /* 0x0000001d001d7211 */ /* 0x000fe200078f60ff */
[----:B------:R-:W-:-:S10]  /*2f80*/  UMOV UR7, 0x43300000 ;  /* 0x4330000000077882 */ /* 0x000fd40000000000 */
[----:B------:R-:W-:Y:S02]  /*2f90*/  @P0 VIADD R11, R9, 0xfff00000 ;  /* 0xfff00000090b0836 */ /* 0x000fe40000000000 */
[----:B------:R-:W-:Y:S02]  /*2fa0*/  @P0 VIADD R29, R29, 0x1 ;  /* 0x000000011d1d0836 */ /* 0x000fe40000000000 */
[----:B------:R-:W-:-:S03]  /*2fb0*/  @P0 IMAD.MOV.U32 R9, RZ, RZ, R11 ;  /* 0x000000ffff090224 */ /* 0x000fc600078e000b */
[----:B------:R-:W-:Y:S01]  /*2fc0*/  LOP3.LUT R28, R29, 0x80000000, RZ, 0x3c, !PT ;  /* 0x800000001d1c7812 */ /* 0x000fe200078e3cff */
[----:B------:R-:W-:Y:S02]  /*2fd0*/  IMAD.MOV.U32 R29, RZ, RZ, 0x43300000 ;  /* 0x43300000ff1d7424 */ /* 0x000fe400078e00ff */
[C---:B------:R-:W-:Y:S02]  /*2fe0*/  DADD R10, R8.reuse, 1 ;  /* 0x3ff00000080a7429 */ /* 0x040fe40000000000 */
[----:B------:R-:W-:Y:S02]  /*2ff0*/  DADD R8, R8, -1 ;  /* 0xbff0000008087429 */ /* 0x000fe40000000000 */
[----:B------:R-:W-:Y:S01]  /*3000*/  DADD R28, R28, -UR6 ;  /* 0x800000061c1c7e29 */ /* 0x000fe20008000000 */
[----:B------:R-:W-:Y:S01]  /*3010*/  UMOV UR6, 0xfefa39ef ;  /* 0xfefa39ef00067882 */ /* 0x000fe20000000000 */
[----:B------:R-:W0:Y:S01]  /*3020*/  MUFU.RCP64H R13, R11 ;  /* 0x0000000b000d7308 */ /* 0x000e220000001800 */
[----:B------:R-:W-:Y:S01]  /*3030*/  UMOV UR7, 0x3fe62e42 ;  /* 0x3fe62e4200077882 */ /* 0x000fe20000000000 */
[----:B0-----:R-:W-:-:S08]  /*3040*/  DFMA R14, -R10, R12, 1 ;  /* 0x3ff000000a0e742b */ /* 0x001fd0000000010c */
[----:B------:R-:W-:-:S08]  /*3050*/  DFMA R14, R14, R14, R14 ;  /* 0x0000000e0e0e722b */ /* 0x000fd0000000000e */
[----:B------:R-:W-:-:S08]  /*3060*/  DFMA R14, R12, R14, R12 ;  /* 0x0000000e0c0e722b */ /* 0x000fd0000000000c */
[----:B------:R-:W-:-:S08]  /*3070*/  DMUL R12, R14, R8 ;  /* 0x000000080e0c7228 */ /* 0x000fd00000000000 */
[----:B------:R-:W-:-:S08]  /*3080*/  DFMA R12, R14, R8, R12 ;  /* 0x000000080e0c722b */ /* 0x000fd0000000000c */
[----:B------:R-:W-:Y:S02]  /*3090*/  DMUL R24, R12, R12 ;  /* 0x0000000c0c187228 */ /* 0x000fe40000000000 */
[----:B------:R-:W-:-:S06]  /*30a0*/  DFMA R34, R28, UR6, R12 ;  /* 0x000000061c227c2b */ /* 0x000fcc000800000c */
[----:B------:R-:W-:Y:S01]  /*30b0*/  DFMA R10, R24, UR4, R26 ;  /* 0x00000004180a7c2b */ /* 0x000fe2000800001a */
[----:B------:R-:W-:Y:S01]  /*30c0*/  UMOV UR4, 0x9f02676f ;  /* 0x9f02676f00047882 */ /* 0x000fe20000000000 */
[----:B------:R-:W-:Y:S01]  /*30d0*/  UMOV UR5, 0x3ef3b266 ;  /* 0x3ef3b26600057882 */ /* 0x000fe20000000000 */
[----:B------:R-:W-:-:S05]  /*30e0*/  DADD R26, R8, -R12 ;  /* 0x00000000081a7229 */ /* 0x000fca000000080c */
[----:B------:R-:W-:Y:S01]  /*30f0*/  DFMA R10, R24, R10, UR4 ;  /* 0x00000004180a7e2b */ /* 0x000fe2000800000a */
[----:B------:R-:W-:Y:S01]  /*3100*/  UMOV UR4, 0xa9ab0956 ;  /* 0xa9ab095600047882 */ /* 0x000fe20000000000 */
[----:B------:R-:W-:Y:S01]  /*3110*/  UMOV UR5, 0x3f1745cb ;  /* 0x3f1745cb00057882 */ /* 0x000fe20000000000 */
[----:B------:R-:W-:-:S05]  /*3120*/  DADD R26, R26, R26 ;  /* 0x000000001a1a7229 */ /* 0x000fca000000001a */
[----:B------:R-:W-:Y:S01]  /*3130*/  DFMA R10, R24, R10, UR4 ;  /* 0x00000004180a7e2b */ /* 0x000fe2000800000a */
[----:B------:R-:W-:Y:S01]  /*3140*/  UMOV UR4, 0x2d1b5154 ;  /* 0x2d1b515400047882 */ /* 0x000fe20000000000 */
[----:B------:R-:W-:Y:S01]  /*3150*/  UMOV UR5, 0x3f3c71c7 ;  /* 0x3f3c71c700057882 */ /* 0x000fe20000000000 */
[----:B------:R-:W-:Y:S02]  /*3160*/  DFMA R26, R8, -R12, R26 ;  /* 0x8000000c081a722b */ /* 0x000fe4000000001a */
[----:B------:R-:W-:-:S03]  /*3170*/  DFMA R8, -R28, UR6, R34 ;  /* 0x000000061c087c2b */ /* 0x000fc60008000122 */
[----:B------:R-:W-:Y:S01]  /*3180*/  DFMA R10, R24, R10, UR4 ;  /* 0x00000004180a7e2b */ /* 0x000fe2000800000a */
[----:B------:R-:W-:Y:S01]  /*3190*/  UMOV UR4, 0x923be72d ;  /* 0x923be72d00047882 */ /* 0x000fe20000000000 */
[----:B------:R-:W-:Y:S01]  /*31a0*/  UMOV UR5, 0x3f624924 ;  /* 0x3f62492400057882 */ /* 0x000fe20000000000 */
[----:B------:R-:W-:Y:S02]  /*31b0*/  DMUL R26, R14, R26 ;  /* 0x0000001a0e1a7228 */ /* 0x000fe40000000000 */
[----:B------:R-:W-:-:S03]  /*31c0*/  DADD R8, -R12, R8 ;  /* 0x000000000c087229 */ /* 0x000fc60000000108 */
        /* <DEDUP_REMOVED lines=10> */
[----:B------:R-:W-:-:S08]  /*3270*/  DFMA R10, R12, R10, R26 ;  /* 0x0000000a0c0a722b */ /* 0x000fd0000000001a */
[----:B------:R-:W-:-:S08]  /*3280*/  DADD R8, R10, -R8 ;  /* 0x000000000a087229 */ /* 0x000fd00000000808 */
[----:B------:R-:W-:-:S08]  /*3290*/  DFMA R8, R28, UR4, R8 ;  /* 0x000000041c087c2b */ /* 0x000fd00008000008 */
[----:B------:R-:W-:Y:S01]  /*32a0*/  DADD R34, R34, R8 ;  /* 0x0000000022227229 */ /* 0x000fe20000000008 */
[----:B------:R-:W-:Y:S10]  /*32b0*/  BRA `(.L_x_11834) ;  /* 0x0000001c00b87947 */ /* 0x000ff40003800000 */
.L_x_11831:
[----:B------:R-:W-:Y:S02]  /*32c0*/  DSETP.GEU.AND P0, PT, R6, 3.8518598887744717061e-34, PT ;  /* 0x390000000600742a */ /* 0x000fe40003f0e000 */
[----:B------:R-:W-:-:S14]  /*32d0*/  DSETP.EQ.AND P1, PT, R4, 1, PT ;  /* 0x3ff000000400742a */ /* 0x000fdc0003f22000 */
[----:B------:R-:W-:Y:S05]  /*32e0*/  @!P0 BRA P1, `(.L_x_11835) ;  /* 0x0000001c00448947 */ /* 0x000fea0000800000 */
[----:B------:R-:W-:-:S08]  /*32f0*/  DMUL R8, |R22|, 2.2204460492503130808e-16 ;  /* 0x3cb0000016087828 */ /* 0x000fd00000000200 */
[----:B------:R-:W-:-:S14]  /*3300*/  DSETP.GTU.AND P0, PT, R8, R6, PT ;  /* 0x000000060800722a */ /* 0x000fdc0003f0c000 */
[----:B------:R-:W-:Y:S05]  /*3310*/  @P0 BRA `(.L_x_11836) ;  /* 0x0000000c00c80947 */ /* 0x000fea0003800000 */
[----:B------:R-:W-:Y:S01]  /*3320*/  DSETP.GEU.AND P0, PT, R20, RZ, PT ;  /* 0x000000ff1400722a */ /* 0x000fe20003f0e000 */
[----:B------:R-:W-:-:S13]  /*3330*/  BSSY B3, `(.L_x_11837) ;  /* 0x0000022000037945 */ /* 0x000fda0003800000 */
[----:B------:R-:W-:Y:S05]  /*3340*/  @!P0 BRA `(.L_x_11838) ;  /* 0x00000000007c8947 */ /* 0x000fea0003800000 */
[----:B------:R-:W-:Y:S01]  /*3350*/  DSETP.NEU.AND P0, PT, R20, RZ, PT ;  /* 0x000000ff1400722a */ /* 0x000fe20003f0d000 */
[----:B------:R-:W-:Y:S01]  /*3360*/  MOV R8, R6 ;  /* 0x0000000600087202 */ /* 0x000fe20000000f00 */
[----:B------:R-:W-:-:S12]  /*3370*/  IMAD.MOV.U32 R9, RZ, RZ, R7 ;  /* 0x000000ffff097224 */ /* 0x000fd800078e0007 */
[----:B------:R-:W-:Y:S05]  /*3380*/  @!P0 BRA `(.L_x_11839) ;  /* 0x0000000000708947 */ /* 0x000fea0003800000 */
[----:B------:R-:W-:Y:S01]  /*3390*/  DADD R24, R20, R42 ;  /* 0x0000000014187229 */ /* 0x000fe2000000002a */
[----:B------:R-:W-:Y:S01]  /*33a0*/  IMAD.MOV.U32 R8, RZ, RZ, 0x1 ;  /* 0x00000001ff087424 */ /* 0x000fe200078e00ff */
[----:B------:R-:W-:Y:S01]  /*33b0*/  DMUL R14, R6, R6 ;  /* 0x00000006060e7228 */ /* 0x000fe20000000000 */
[----:B------:R-:W-:Y:S03]  /*33c0*/  BSSY B4, `(.L_x_11840) ;  /* 0x0000014000047945 */ /* 0x000fe60003800000 */
[----:B------:R-:W0:Y:S06]  /*33d0*/  MUFU.RCP64H R9, R25 ;  /* 0x0000001900097308 */ /* 0x000e2c0000001800 */
[----:B------:R-:W-:Y:S01]  /*33e0*/  FSETP.GEU.AND P1, PT, |R15|, 6.5827683646048100446e-37, PT ;  /* 0x036000000f00780b */ /* 0x000fe20003f2e200 */
[----:B0-----:R-:W-:-:S08]  /*33f0*/  DFMA R10, -R24, R8, 1 ;  /* 0x3ff00000180a742b */ /* 0x001fd00000000108 */
[----:B------:R-:W-:-:S08]  /*3400*/  DFMA R10, R10, R10, R10 ;  /* 0x0000000a0a0a722b */ /* 0x000fd0000000000a */
[----:B------:R-:W-:-:S08]  /*3410*/  DFMA R10, R8, R10, R8 ;  /* 0x0000000a080a722b */ /* 0x000fd00000000008 */
[----:B------:R-:W-:-:S08]  /*3420*/  DFMA R8, -R24, R10, 1 ;  /* 0x3ff000001808742b */ /* 0x000fd0000000010a */
[----:B------:R-:W-:-:S08]  /*3430*/  DFMA R8, R10, R8, R10 ;  /* 0x000000080a08722b */ /* 0x000fd0000000000a */
[----:B------:R-:W-:-:S08]  /*3440*/  DMUL R10, R14, R8 ;  /* 0x000000080e0a7228 */ /* 0x000fd00000000000 */
[----:B------:R-:W-:-:S08]  /*3450*/  DFMA R12, -R24, R10, R14 ;  /* 0x0000000a180c722b */ /* 0x000fd0000000010e */
[----:B------:R-:W-:-:S10]  /*3460*/  DFMA R10, R8, R12, R10 ;  /* 0x0000000c080a722b */ /* 0x000fd4000000000a */
[----:B------:R-:W-:-:S05]  /*3470*/  FFMA R0, RZ, R25, R11 ;  /* 0x00000019ff007223 */ /* 0x000fca000000000b */
[----:B------:R-:W-:-:S13]  /*3480*/  FSETP.GT.AND P0, PT, |R0|, 1.469367938527859385e-39, PT ;  /* 0x001000000000780b */ /* 0x000fda0003f04200 */
[----:B------:R-:W-:Y:S05]  /*3490*/  @P0 BRA P1, `(.L_x_11841) ;  /* 0x0000000000180947 */ /* 0x000fea0000800000 */
[----:B------:R-:W-:Y:S01]  /*34a0*/  IMAD.MOV.U32 R12, RZ, RZ, R14 ;  /* 0x000000ffff0c7224 */ /* 0x000fe200078e000e */
[----:B------:R-:W-:Y:S01]  /*34b0*/  MOV R0, 0x3500 ;  /* 0x0000350000007802 */ /* 0x000fe20000000f00 */
[----:B------:R-:W-:Y:S02]  /*34c0*/  IMAD.MOV.U32 R13, RZ, RZ, R15 ;  /* 0x000000ffff0d7224 */ /* 0x000fe400078e000f */
[----:B------:R-:W-:Y:S02]  /*34d0*/  IMAD.MOV.U32 R10, RZ, RZ, R24 ;  /* 0x000000ffff0a7224 */ /* 0x000fe400078e0018 */
[----:B------:R-:W-:-:S07]  /*34e0*/  IMAD.MOV.U32 R11, RZ, RZ, R25 ;  /* 0x000000ffff0b7224 */ /* 0x000fce00078e0019 */
[----:B------:R-:W-:Y:S05]  /*34f0*/  CALL.REL.NOINC `($__internal_14_$__cuda_sm20_div_rn_f64_full) ;  /* 0x000002e0004c7944 */ /* 0x000fea0003c00000 */
.L_x_11841:
[----:B------:R-:W-:Y:S05]  /*3500*/  BSYNC B4 ;  /* 0x0000000000047941 */ /* 0x000fea0003800000 */
.L_x_11840:
[----:B------:R-:W-:Y:S02]  /*3510*/  IMAD.MOV.U32 R8, RZ, RZ, R10 ;  /* 0x000000ffff087224 */ /* 0x000fe400078e000a */
[----:B------:R-:W-:Y:S01]  /*3520*/  IMAD.MOV.U32 R9, RZ, RZ, R11 ;  /* 0x000000ffff097224 */ /* 0x000fe200078e000b */
[----:B------:R-:W-:Y:S06]  /*3530*/  BRA `(.L_x_11839) ;  /* 0x0000000000047947 */ /* 0x000fec0003800000 */
.L_x_11838:
[----:B------:R-:W-:-:S11]  /*3540*/  DADD R8, -R20, R42 ;  /* 0x0000000014087229 */ /* 0x000fd6000000012a */
.L_x_11839:
[----:B------:R-:W-:Y:S05]  /*3550*/  BSYNC B3 ;  /* 0x0000000000037941 */ /* 0x000fea0003800000 */
.L_x_11837:
[----:B------:R-:W-:Y:S01]  /*3560*/  DADD R12, -R4, 1 ;  /* 0x3ff00000040c7429 */ /* 0x000fe20000000100 */
[----:B------:R-:W-:Y:S07]  /*3570*/  BSSY B3, `(.L_x_11842) ;  /* 0x0000021000037945 */ /* 0x000fee0003800000 */
[----:B------:R-:W-:-:S14]  /*3580*/  DSETP.GEU.AND P0, PT, R12, RZ, PT ;  /* 0x000000ff0c00722a */ /* 0x000fdc0003f0e000 */
[----:B------:R-:W-:Y:S05]  /*3590*/  @!P0 BRA `(.L_x_11843) ;  /* 0x0000000000748947 */ /* 0x000fea0003800000 */
[----:B------:R-:W-:Y:S01]  /*35a0*/  DSETP.NEU.AND P0, PT, R12, RZ, PT ;  /* 0x000000ff0c00722a */ /* 0x000fe20003f0d000 */
[----:B------:R-:W-:Y:S01]  /*35b0*/  IMAD.MOV.U32 R10, RZ, RZ, R6 ;  /* 0x000000ffff0a7224 */ /* 0x000fe200078e0006 */
[----:B------:R-:W-:-:S12]  /*35c0*/  MOV R11, R7 ;  /* 0x00000007000b7202 */ /* 0x000fd80000000f00 */
        /* <DEDUP_REMOVED lines=24> */
.L_x_11846:
[----:B------:R-:W-:Y:S05]  /*3750*/  BSYNC B4 ;  /* 0x0000000000047941 */ /* 0x000fea0003800000 */
.L_x_11845:
[----:B------:R-:W-:Y:S05]  /*3760*/  BRA `(.L_x_11844) ;  /* 0x0000000000047947 */ /* 0x000fea0003800000 */
.L_x_11843:
[----:B------:R-:W-:-:S11]  /*3770*/  DADD R10, R44, -R12 ;  /* 0x000000002c0a7229 */ /* 0x000fd6000000080c */
.L_x_11844:
[----:B------:R-:W-:Y:S05]  /*3780*/  BSYNC B3 ;  /* 0x0000000000037941 */ /* 0x000fea0003800000 */
.L_x_11842:
[----:B------:R-:W-:Y:S01]  /*3790*/  DMUL R10, R10, 0.5 ;  /* 0x3fe000000a0a7828 */ /* 0x000fe20000000000 */
[----:B------:R-:W-:Y:S01]  /*37a0*/  BSSY B3, `(.L_x_11847) ;  /* 0x000001d000037945 */ /* 0x000fe20003800000 */
[----:B------:R-:W-:-:S06]  /*37b0*/  DADD R12, R32, 1 ;  /* 0x3ff00000200c7429 */ /* 0x000fcc0000000000 */
[----:B------:R-:W-:Y:S01]  /*37c0*/  DFMA R34, R8, 0.5, R10 ;  /* 0x3fe000000822782b */ /* 0x000fe2000000000a */
[----:B------:R-:W-:Y:S02]  /*37d0*/  IMAD.MOV.U32 R10, RZ, RZ, 0x0 ;  /* 0x00000000ff0a7424 */ /* 0x000fe400078e00ff */
[----:B------:R-:W-:-:S05]  /*37e0*/  IMAD.MOV.U32 R11, RZ, RZ, 0x3fd80000 ;  /* 0x3fd80000ff0b7424 */ /* 0x000fca00078e00ff */
[----:B------:R-:W-:-:S06]  /*37f0*/  DMUL R24, R34, R12 ;  /* 0x0000000c22187228 */ /* 0x000fcc0000000000 */
        /* <DEDUP_REMOVED lines=9> */
[----:B------:R-:W-:Y:S01]  /*3890*/  VIADD R9, R15, 0xfff00000 ;  /* 0xfff000000f097836 */ /* 0x000fe20000000000 */
[----:B------:R-:W-:-:S05]  /*38a0*/  MOV R8, R14 ;  /* 0x0000000e00087202 */ /* 0x000fca0000000f00 */
[----:B------:R-:W-:-:S08]  /*38b0*/  DFMA R30, R28, -R28, R24 ;  /* 0x8000001c1c1e722b */ /* 0x000fd00000000018 */
[----:B------:R-:W-:Y:S01]  /*38c0*/  DFMA R12, R30, R8, R28 ;  /* 0x000000081e0c722b */ /* 0x000fe2000000001c */
[----:B------:R-:W-:Y:S10]  /*38d0*/  @!P0 BRA `(.L_x_11848) ;  /* 0x0000000000248947 */ /* 0x000ff40003800000 */
[----:B------:R-:W-:Y:S01]  /*38e0*/  IMAD.MOV.U32 R10, RZ, RZ, R24 ;  /* 0x000000ffff0a7224 */ /* 0x000fe200078e0018 */
[----:B------:R-:W-:Y:S01]  /*38f0*/  MOV R0, 0x3970 ;  /* 0x0000397000007802 */ /* 0x000fe20000000f00 */
[----:B------:R-:W-:Y:S02]  /*3900*/  IMAD.MOV.U32 R11, RZ, RZ, R25 ;  /* 0x000000ffff0b7224 */ /* 0x000fe400078e0019 */
[----:B------:R-:W-:Y:S02]  /*3910*/  IMAD.MOV.U32 R24, RZ, RZ, R30 ;  /* 0x000000ffff187224 */ /* 0x000fe400078e001e */
[----:B------:R-:W-:Y:S02]  /*3920*/  IMAD.MOV.U32 R15, RZ, RZ, R31 ;  /* 0x000000ffff0f7224 */ /* 0x000fe400078e001f */
[----:B------:R-:W-:Y:S02]  /*3930*/  IMAD.MOV.U32 R12, RZ, RZ, R28 ;  /* 0x000000ffff0c7224 */ /* 0x000fe400078e001c */
[----:B------:R-:W-:-:S02]  /*3940*/  IMAD.MOV.U32 R13, RZ, RZ, R29 ;  /* 0x000000ffff0d7224 */ /* 0x000fc400078e001d */
[----:B------:R-:W-:-:S07]  /*3950*/  IMAD.MOV.U32 R27, RZ, RZ, R9 ;  /* 0x000000ffff1b7224 */ /* 0x000fce00078e0009 */
[----:B------:R-:W-:Y:S05]  /*3960*/  CALL.REL.NOINC `($__internal_15_$__cuda_sm20_dsqrt_rn_f64_mediumpath_v1) ;  /* 0x000002e000c87944 */ /* 0x000fea0003c00000 */
.L_x_11848:
[----:B------:R-:W-:Y:S05]  /*3970*/  BSYNC B3 ;  /* 0x0000000000037941 */ /* 0x000fea0003800000 */
.L_x_11847:
[----:B------:R-:W-:-:S10]  /*3980*/  DADD R34, R34, R12 ;  /* 0x0000000022227229 */ /* 0x000fd4000000000c */
[C---:B------:R-:W-:Y:S02]  /*3990*/  FSETP.GEU.FTZ.AND P1, PT, R35.reuse, 1.7916666269302368164, PT ;  /* 0x3fe555552300780b */ /* 0x040fe40003f3e000 */
[----:B------:R-:W-:-:S13]  /*39a0*/  FSETP.GT.FTZ.AND P0, PT, R35, -1.6999999284744262695, PT ;  /* 0xbfd999992300780b */ /* 0x000fda0003f14000 */
[----:B------:R-:W-:Y:S05]  /*39b0*/  @P0 BRA !P1, `(.L_x_11849) ;  /* 0x00000004004c0947 */ /* 0x000fea0004800000 */
[----:B------:R-:W-:Y:S01]  /*39c0*/  DADD R34, R34, 1 ;  /* 0x3ff0000022227429 */ /* 0x000fe20000000000 */
[----:B------:R-:W-:-:S09]  /*39d0*/  IMAD.MOV.U32 R29, RZ, RZ, -0x3ff ;  /* 0xfffffc01ff1d7424 */ /* 0x000fd200078e00ff */
[----:B------:R-:W-:Y:S01]  /*39e0*/  ISETP.GT.AND P0, PT, R35, 0xfffff, PT ;  /* 0x000fffff2300780c */ /* 0x000fe20003f04270 */
[--C-:B------:R-:W-:Y:S01]  /*39f0*/  IMAD.MOV.U32 R8, RZ, RZ, R34.reuse ;  /* 0x000000ffff087224 */ /* 0x100fe200078e0022 */
[----:B------:R-:W-:Y:S01]  /*3a00*/  MOV R0, R35 ;  /* 0x0000002300007202 */ /* 0x000fe20000000f00 */
[----:B------:R-:W-:Y:S02]  /*3a10*/  IMAD.MOV.U32 R9, RZ, RZ, R35 ;  /* 0x000000ffff097224 */ /* 0x000fe400078e0023 */
[----:B------:R-:W-:-:S08]  /*3a20*/  IMAD.MOV.U32 R12, RZ, RZ, R34 ;  /* 0x000000ffff0c7224 */ /* 0x000fd000078e0022 */
[----:B------:R-:W-:Y:S01]  /*3a30*/  @!P0 DMUL R8, R8, 1.80143985094819840000e+16 ;  /* 0x4350000008088828 */ /* 0x000fe20000000000 */
[----:B------:R-:W-:-:S09]  /*3a40*/  @!P0 IMAD.MOV.U32 R29, RZ, RZ, -0x435 ;  /* 0xfffffbcbff1d8424 */ /* 0x000fd200078e00ff */
[----:B------:R-:W-:Y:S02]  /*3a50*/  @!P0 IMAD.MOV.U32 R0, RZ, RZ, R9 ;  /* 0x000000ffff008224 */ /* 0x000fe400078e0009 */
[----:B------:R-:W-:Y:S02]  /*3a60*/  @!P0 IMAD.MOV.U32 R12, RZ, RZ, R8 ;  /* 0x000000ffff0c8224 */ /* 0x000fe400078e0008 */
        /* <DEDUP_REMOVED lines=21> */
[----:B------:R-:W-:Y:S01]  /*3bc0*/  @P0 IADD3 R11, R9, -0x100000, RZ ;  /* 0xfff00000090b0810 */ /* 0x000fe20007ffe0ff */
[----:B------:R-:W-:-:S04]  /*3bd0*/  @P0 VIADD R29, R29, 0x1 ;  /* 0x000000011d1d0836 */ /* 0x000fc80000000000 */
[----:B------:R-:W-:Y:S01]  /*3be0*/  @P0 IMAD.MOV.U32 R9, RZ, RZ, R11 ;  /* 0x000000ffff090224 */ /* 0x000fe200078e000b */
[----:B------:R-:W-:Y:S01]  /*3bf0*/  LOP3.LUT R28, R29, 0x80000000, RZ, 0x3c, !PT ;  /* 0x800000001d1c7812 */ /* 0x000fe200078e3cff */
[----:B------:R-:W-:-:S04]  /*3c00*/  IMAD.MOV.U32 R29, RZ, RZ, 0x43300000 ;  /* 0x43300000ff1d7424 */ /* 0x000fc800078e00ff */
        /* <DEDUP_REMOVED lines=46> */
.L_x_11849:
[----:B------:R-:W-:Y:S01]  /*3ef0*/  DADD R14, R34, 2 ;  /* 0x40000000220e7429 */ /* 0x000fe20000000000 */
[----:B------:R-:W-:Y:S01]  /*3f00*/  IMAD.MOV.U32 R8, RZ, RZ, 0x1 ;  /* 0x00000001ff087424 */ /* 0x000fe200078e00ff */
[----:B------:R-:W-:Y:S01]  /*3f10*/  FSETP.GEU.AND P1, PT, |R35|, 6.5827683646048100446e-37, PT ;  /* 0x036000002300780b */ /* 0x000fe20003f2e200 */
[----:B------:R-:W-:Y:S03]  /*3f20*/  BSSY B3, `(.L_x_11850) ;  /* 0x0000013000037945 */ /* 0x000fe60003800000 */
[----:B------:R-:W0:Y:S02]  /*3f30*/  MUFU.RCP64H R9, R15 ;  /* 0x0000000f00097308 */ /* 0x000e240000001800 */
        /* <DEDUP_REMOVED lines=12> */
[----:B------:R-:W-:Y:S01]  /*4000*/  MOV R12, R34 ;  /* 0x00000022000c7202 */ /* 0x000fe20000000f00 */
[----:B------:R-:W-:Y:S01]  /*4010*/  IMAD.MOV.U32 R11, RZ, RZ, R15 ;  /* 0x000000ffff0b7224 */ /* 0x000fe200078e000f */
[----:B------:R-:W-:Y:S01]  /*4020*/  MOV R0, 0x4050 ;  /* 0x0000405000007802 */ /* 0x000fe20000000f00 */
[----:B------:R-:W-:-:S07]  /*4030*/  IMAD.MOV.U32 R13, RZ, RZ, R35 ;  /* 0x000000ffff0d7224 */ /* 0x000fce00078e0023 */
[----:B------:R-:W-:Y:S05]  /*4040*/  CALL.REL.NOINC `($__internal_14_$__cuda_sm20_div_rn_f64_full) ;  /* 0x000002d400787944 */ /* 0x000fea0003c00000 */
.L_x_11851:
[----:B------:R-:W-:Y:S05]  /*4050*/  BSYNC B3 ;  /* 0x0000000000037941 */ /* 0x000fea0003800000 */
.L_x_11850:
[----:B------:R-:W-:Y:S01]  /*4060*/  DMUL R10, R34, R10 ;  /* 0x0000000a220a7228 */ /* 0x000fe20000000000 */
[----:B------:R-:W-:Y:S01]  /*4070*/  IMAD.MOV.U32 R14, RZ, RZ, -0x314d23bc ;  /* 0xceb2dc44ff0e7424 */ /* 0x000fe200078e00ff */
[----:B------:R-:W-:Y:S01]  /*4080*/  UMOV UR4, 0x2fbe14b5 ;  /* 0x2fbe14b500047882 */ /* 0x000fe20000000000 */
[----:B------:R-:W-:Y:S01]  /*4090*/  IMAD.MOV.U32 R15, RZ, RZ, 0x3ed087ff ;  /* 0x3ed087ffff0f7424 */ /* 0x000fe200078e00ff */
[----:B------:R-:W-:-:S04]  /*40a0*/  UMOV UR5, 0x3eb372fb ;  /* 0x3eb372fb00057882 */ /* 0x000fc80000000000 */
[----:B------:R-:W-:-:S08]  /*40b0*/  DADD R8, R34, -R10 ;  /* 0x0000000022087229 */ /* 0x000fd0000000080a */
[----:B------:R-:W-:-:S08]  /*40c0*/  DMUL R12, R8, R8 ;  /* 0x00000008080c7228 */ /* 0x000fd00000000000 */
[----:B------:R-:W-:Y:S01]  /*40d0*/  DFMA R14, R12, UR4, R14 ;  /* 0x000000040c0e7c2b */ /* 0x000fe2000800000e */
        /* <DEDUP_REMOVED lines=19> */
[----:B------:R-:W-:-:S08]  /*4210*/  DFMA R14, R8, R14, -R10 ;  /* 0x0000000e080e722b */ /* 0x000fd0000000080a */
[----:B------:R-:W-:Y:S01]  /*4220*/  DADD R34, R34, R14 ;  /* 0x0000000022227229 */ /* 0x000fe2000000000e */
[----:B------:R-:W-:Y:S10]  /*4230*/  BRA `(.L_x_11834) ;  /* 0x0000000c00d87947 */ /* 0x000ff40003800000 */
.L_x_11836:
[----:B------:R-:W-:-:S14]  /*4240*/  DSETP.GEU.AND P0, PT, R4, 1, PT ;  /* 0x3ff000000400742a */ /* 0x000fdc0003f0e000 */
[----:B------:R-:W-:Y:S05]  /*4250*/  @!P0 BRA `(.L_x_11852) ;  /* 0x0000000800988947 */ /* 0x000fea0003800000 */
[----:B------:R-:W-:Y:S01]  /*4260*/  DMUL R24, R20, R22 ;  /* 0x0000001614187228 */ /* 0x000fe20000000000 */
        /* <DEDUP_REMOVED lines=24> */
.L_x_11854:
[----:B------:R-:W-:Y:S05]  /*43f0*/  BSYNC B3 ;  /* 0x0000000000037941 */ /* 0x000fea0003800000 */
.L_x_11853:
[----:B------:R-:W-:-:S10]  /*4400*/  DADD R34, R22, R12 ;  /* 0x0000000016227229 */ /* 0x000fd4000000000c */
[C---:B------:R-:W-:Y:S02]  /*4410*/  FSETP.GEU.FTZ.AND P1, PT, R35.reuse, 1.7916666269302368164, PT ;  /* 0x3fe555552300780b */ /* 0x040fe40003f3e000 */
[----:B------:R-:W-:-:S04]  /*4420*/  FSETP.GT.FTZ.AND P0, PT, R35, -1.6999999284744262695, PT ;  /* 0xbfd999992300780b */ /* 0x000fc80003f14000 */
[----:B------:R-:W-:-:S13]  /*4430*/  PLOP3.LUT P0, PT, P1, P0, PT, 0x8, 0x0 ;  /* 0x000000000000781c */ /* 0x000fda0000f00170 */
[----:B------:R-:W-:Y:S05]  /*4440*/  @!P0 BRA `(.L_x_11855) ;  /* 0x0000000000d48947 */ /* 0x000fea0003800000 */
        /* <DEDUP_REMOVED lines=22> */
.L_x_11857:
[----:B------:R-:W-:Y:S05]  /*45b0*/  BSYNC B3 ;  /* 0x0000000000037941 */ /* 0x000fea0003800000 */
.L_x_11856:
[----:B------:R-:W-:Y:S01]  /*45c0*/  DMUL R10, R34, R10 ;  /* 0x0000000a220a7228 */ /* 0x000fe20000000000 */
[----:B------:R-:W-:Y:S01]  /*45d0*/  IMAD.MOV.U32 R14, RZ, RZ, -0x314d23bc ;  /* 0xceb2dc44ff0e7424 */ /* 0x000fe200078e00ff */
[----:B------:R-:W-:Y:S01]  /*45e0*/  MOV R15, 0x3ed087ff ;  /* 0x3ed087ff000f7802 */ /* 0x000fe20000000f00 */
[----:B------:R-:W-:Y:S01]  /*45f0*/  UMOV UR4, 0x2fbe14b5 ;  /* 0x2fbe14b500047882 */ /* 0x000fe20000000000 */
        /* <DEDUP_REMOVED lines=26> */
.L_x_11855:
[----:B------:R-:W-:-:S10]  /*47a0*/  DADD R34, R34, 1 ;  /* 0x3ff0000022227429 */ /* 0x000fd40000000000 */
[----:B------:R-:W-:Y:S01]  /*47b0*/  ISETP.GT.AND P0, PT, R35, 0xfffff, PT ;  /* 0x000fffff2300780c */ /* 0x000fe20003f04270 */
[----:B------:R-:W-:Y:S02]  /*47c0*/  IMAD.MOV.U32 R8, RZ, RZ, R34 ;  /* 0x000000ffff087224 */ /* 0x000fe400078e0022 */
[----:B------:R-:W-:-:S10]  /*47d0*/  IMAD.MOV.U32 R9, RZ, RZ, R35 ;  /* 0x000000ffff097224 */ /* 0x000fd400078e0023 */
[----:B------:R-:W-:-:S10]  /*47e0*/  @!P0 DMUL R8, R8, 1.80143985094819840000e+16 ;  /* 0x4350000008088828 */ /* 0x000fd40000000000 */
[----:B------:R-:W-:Y:S02]  /*47f0*/  @!P0 IMAD.MOV.U32 R35, RZ, RZ, R9 ;  /* 0x000000ffff238224 */ /* 0x000fe400078e0009 */
[----:B------:R-:W-:Y:S02]  /*4800*/  @!P0 IMAD.MOV.U32 R34, RZ, RZ, R8 ;  /* 0x000000ffff228224 */ /* 0x000fe400078e0008 */
[----:B------:R-:W-:-:S05]  /*4810*/  VIADD R0, R35, 0xffffffff ;  /* 0xffffffff23007836 */ /* 0x000fca0000000000 */
[----:B------:R-:W-:Y:S01]  /*4820*/  ISETP.GE.U32.AND P1, PT, R0, 0x7fefffff, PT ;  /* 0x7fefffff0000780c */ /* 0x000fe20003f26070 */
[----:B------:R-:W-:Y:S02]  /*4830*/  IMAD.MOV.U32 R0, RZ, RZ, -0x3ff ;  /* 0xfffffc01ff007424 */ /* 0x000fe400078e00ff */
[----:B------:R-:W-:-:S10]  /*4840*/  @!P0 IMAD.MOV.U32 R0, RZ, RZ, -0x435 ;  /* 0xfffffbcbff008424 */ /* 0x000fd400078e00ff */
[----:B------:R-:W-:Y:S05]  /*4850*/  @P1 BRA `(.L_x_11858) ;  /* 0x0000000000fc1947 */ /* 0x000fea0003800000 */
[----:B------:R-:W-:Y:S01]  /*4860*/  LOP3.LUT R8, R35, 0x800fffff, RZ, 0xc0, !PT ;  /* 0x800fffff23087812 */ /* 0x000fe200078ec0ff */
[----:B------:R-:W-:Y:S01]  /*4870*/  IMAD.MOV.U32 R12, RZ, RZ, RZ ;  /* 0x000000ffff0c7224 */ /* 0x000fe200078e00ff */
[----:B------:R-:W-:Y:S01]  /*4880*/  UMOV UR4, 0x3ae80f1e ;  /* 0x3ae80f1e00047882 */ /* 0x000fe20000000000 */
[----:B------:R-:W-:Y:S01]  /*4890*/  IMAD.MOV.U32 R26, RZ, RZ, -0x748574fc ;  /* 0x8b7a8b04ff1a7424 */ /* 0x000fe200078e00ff */
[----:B------:R-:W-:Y:S01]  /*48a0*/  LOP3.LUT R9, R8, 0x3ff00000, RZ, 0xfc, !PT ;  /* 0x3ff0000008097812 */ /* 0x000fe200078efcff */
[----:B------:R-:W-:Y:S01]  /*48b0*/  IMAD.MOV.U32 R8, RZ, RZ, R34 ;  /* 0x000000ffff087224 */ /* 0x000fe200078e0022 */
[----:B------:R-:W-:Y:S01]  /*48c0*/  UMOV UR5, 0x3eb1380b ;  /* 0x3eb1380b00057882 */ /* 0x000fe20000000000 */
[----:B------:R-:W-:Y:S01]  /*48d0*/  IMAD.MOV.U32 R27, RZ, RZ, 0x3ed0ee25 ;  /* 0x3ed0ee25ff1b7424 */ /* 0x000fe200078e00ff */
[----:B------:R-:W-:Y:S01]  /*48e0*/  ISETP.GE.AND P0, PT, R9, 0x3ff6a09f, PT ;  /* 0x3ff6a09f0900780c */ /* 0x000fe20003f06270 */
[----:B------:R-:W-:Y:S01]  /*48f0*/  IMAD.MOV.U32 R29, RZ, RZ, 0x43300000 ;  /* 0x43300000ff1d7424 */ /* 0x000fe200078e00ff */
[----:B------:R-:W-:Y:S01]  /*4900*/  LEA.HI R0, R35, R0, RZ, 0xc ;  /* 0x0000000023007211 */ /* 0x000fe200078f60ff */
[----:B------:R-:W-:Y:S01]  /*4910*/  UMOV UR6, 0x80000000 ;  /* 0x8000000000067882 */ /* 0x000fe20000000000 */
[----:B------:R-:W-:-:S09]  /*4920*/  UMOV UR7, 0x43300000 ;  /* 0x4330000000077882 */ /* 0x000fd20000000000 */
[----:B------:R-:W-:Y:S02]  /*4930*/  @P0 VIADD R11, R9, 0xfff00000 ;  /* 0xfff00000090b0836 */ /* 0x000fe40000000000 */
[----:B------:R-:W-:-:S03]  /*4940*/  @P0 VIADD R0, R0, 0x1 ;  /* 0x0000000100000836 */ /* 0x000fc60000000000 */
[----:B------:R-:W-:Y:S02]  /*4950*/  @P0 MOV R9, R11 ;  /* 0x0000000b00090202 */ /* 0x000fe40000000f00 */
[----:B------:R-:W-:-:S04]  /*4960*/  LOP3.LUT R28, R0, 0x80000000, RZ, 0x3c, !PT ;  /* 0x80000000001c7812 */ /* 0x000fc800078e3cff */
        /* <DEDUP_REMOVED lines=46> */
.L_x_11858:
[----:B------:R-:W-:Y:S01]  /*4c50*/  IMAD.MOV.U32 R10, RZ, RZ, 0x0 ;  /* 0x00000000ff0a7424 */ /* 0x000fe200078e00ff */
[----:B------:R-:W-:Y:S01]  /*4c60*/  FSETP.NEU.FTZ.AND P0, PT, R9, RZ, PT ;  /* 0x000000ff0900720b */ /* 0x000fe20003f1d000 */
[----:B------:R-:W-:-:S06]  /*4c70*/  IMAD.MOV.U32 R11, RZ, RZ, 0x7ff00000 ;  /* 0x7ff00000ff0b7424 */ /* 0x000fcc00078e00ff */
[----:B------:R-:W-:-:S10]  /*4c80*/  DFMA R10, R8, R10, +INF ;  /* 0x7ff00000080a742b */ /* 0x000fd4000000000a */
[----:B------:R-:W-:Y:S02]  /*4c90*/  FSEL R34, R10, RZ, P0 ;  /* 0x000000ff0a227208 */ /* 0x000fe40000000000 */
[----:B------:R-:W-:Y:S01]  /*4ca0*/  FSEL R35, R11, -QNAN , P0 ;  /* 0xfff000000b237808 */ /* 0x000fe20000000000 */
[----:B------:R-:W-:Y:S06]  /*4cb0*/  BRA `(.L_x_11834) ;  /* 0x0000000400387947 */ /* 0x000fec0003800000 */
.L_x_11852:
[----:B------:R-:W-:Y:S01]  /*4cc0*/  DADD R24, -R4, 1 ;  /* 0x3ff0000004187429 */ /* 0x000fe20000000100 */
[----:B------:R-:W-:Y:S07]  /*4cd0*/  BSSY B3, `(.L_x_11859) ;  /* 0x0000019000037945 */ /* 0x000fee0003800000 */
        /* <DEDUP_REMOVED lines=24> */
.L_x_11860:
[----:B------:R-:W-:Y:S05]  /*4e60*/  BSYNC B3 ;  /* 0x0000000000037941 */ /* 0x000fea0003800000 */
.L_x_11859:
[----:B------:R-:W0:Y:S01]  /*4e70*/  MUFU.RCP64H R9, R13 ;  /* 0x0000000d00097308 */ /* 0x000e220000001800 */
[----:B------:R-:W-:Y:S01]  /*4e80*/  IMAD.MOV.U32 R8, RZ, RZ, 0x1 ;  /* 0x00000001ff087424 */ /* 0x000fe200078e00ff */
[----:B------:R-:W-:Y:S01]  /*4e90*/  FSETP.GEU.AND P1, PT, |R7|, 6.5827683646048100446e-37, PT ;  /* 0x036000000700780b */ /* 0x000fe20003f2e200 */
[----:B------:R-:W-:Y:S04]  /*4ea0*/  BSSY B3, `(.L_x_11861) ;  /* 0x0000012000037945 */ /* 0x000fe80003800000 */
[----:B0-----:R-:W-:-:S08]  /*4eb0*/  DFMA R10, R8, -R12, 1 ;  /* 0x3ff00000080a742b */ /* 0x001fd0000000080c */
[----:B------:R-:W-:-:S08]  /*4ec0*/  DFMA R10, R10, R10, R10 ;  /* 0x0000000a0a0a722b */ /* 0x000fd0000000000a */
[----:B------:R-:W-:-:S08]  /*4ed0*/  DFMA R10, R8, R10, R8 ;  /* 0x0000000a080a722b */ /* 0x000fd00000000008 */
[----:B------:R-:W-:-:S08]  /*4ee0*/  DFMA R8, R10, -R12, 1 ;  /* 0x3ff000000a08742b */ /* 0x000fd0000000080c */
[----:B------:R-:W-:-:S08]  /*4ef0*/  DFMA R8, R10, R8, R10 ;  /* 0x000000080a08722b */ /* 0x000fd0000000000a */
[----:B------:R-:W-:-:S08]  /*4f00*/  DMUL R10, R6, R8 ;  /* 0x00000008060a7228 */ /* 0x000fd00000000000 */
[----:B------:R-:W-:-:S08]  /*4f10*/  DFMA R14, R10, -R12, R6 ;  /* 0x8000000c0a0e722b */ /* 0x000fd00000000006 */
        /* <DEDUP_REMOVED lines=10> */
.L_x_11862:
[----:B------:R-:W-:Y:S05]  /*4fc0*/  BSYNC B3 ;  /* 0x0000000000037941 */ /* 0x000fea0003800000 */
.L_x_11861:
[----:B------:R-:W-:Y:S02]  /*4fd0*/  IMAD.MOV.U32 R34, RZ, RZ, R10 ;  /* 0x000000ffff227224 */ /* 0x000fe400078e000a */
[----:B------:R-:W-:Y:S01]  /*4fe0*/  IMAD.MOV.U32 R35, RZ, RZ, R11 ;  /* 0x000000ffff237224 */ /* 0x000fe200078e000b */
[----:B------:R-:W-:Y:S06]  /*4ff0*/  BRA `(.L_x_11834) ;  /* 0x0000000000687947 */ /* 0x000fec0003800000 */
.L_x_11835:
[----:B------:R-:W0:Y:S01]  /*5000*/  MUFU.RSQ64H R27, R7 ;  /* 0x00000007001b7308 */ /* 0x000e220000001c00 */
[----:B------:R-:W-:Y:S01]  /*5010*/  VIADD R26, R7, 0xfcb00000 ;  /* 0xfcb00000071a7836 */ /* 0x000fe20000000000 */
[----:B------:R-:W-:Y:S04]  /*5020*/  BSSY B3, `(.L_x_11863) ;  /* 0x0000015000037945 */ /* 0x000fe80003800000 */
        /* <DEDUP_REMOVED lines=18> */
[----:B------:R-:W-:-:S07]  /*5150*/  IMAD.MOV.U32 R11, RZ, RZ, R7 ;  /* 0x000000ffff0b7224 */ /* 0x000fce00078e0007 */
[----:B------:R-:W-:Y:S05]  /*5160*/  CALL.REL.NOINC `($__internal_15_$__cuda_sm20_dsqrt_rn_f64_mediumpath_v1) ;  /* 0x000002c800c87944 */ /* 0x000fea0003c00000 */
.L_x_11864:
[----:B------:R-:W-:Y:S05]  /*5170*/  BSYNC B3 ;  /* 0x0000000000037941 */ /* 0x000fea0003800000 */
.L_x_11863:
[----:B------:R-:W-:Y:S02]  /*5180*/  IMAD.MOV.U32 R34, RZ, RZ, R12 ;  /* 0x000000ffff227224 */ /* 0x000fe400078e000c */
[----:B------:R-:W-:-:S07]  /*5190*/  IMAD.MOV.U32 R35, RZ, RZ, R13 ;  /* 0x000000ffff237224 */ /* 0x000fce00078e000d */
.L_x_11834:
[----:B------:R-:W-:Y:S05]  /*51a0*/  BSYNC B2 ;  /* 0x0000000000027941 */ /* 0x000fea0003800000 */
.L_x_11830:
[----:B------:R-:W-:Y:S01]  /*51b0*/  DSETP.GEU.AND P0, PT, R4, 5.9666725849601653946e-154, PT ;  /* 0x202000000400742a */ /* 0x000fe20003f0e000 */
[----:B------:R-:W-:-:S13]  /*51c0*/  BSSY B2, `(.L_x_11865) ;  /* 0x0000124000027945 */ /* 0x000fda0003800000 */
[----:B------:R-:W-:Y:S05]  /*51d0*/  @!P0 BRA `(.L_x_11866) ;  /* 0x00000010007c8947 */ /* 0x000fea0003800000 */
[----:B------:R-:W0:Y:S01]  /*51e0*/  MUFU.RCP64H R9, R33 ;  /* 0x0000002100097308 */ /* 0x000e220000001800 */
[----:B------:R-:W-:Y:S01]  /*51f0*/  IMAD.MOV.U32 R8, RZ, RZ, 0x1 ;  /* 0x00000001ff087424 */ /* 0x000fe200078e00ff */
[----:B------:R-:W-:Y:S01]  /*5200*/  FSETP.GEU.AND P1, PT, |R5|, 6.5827683646048100446e-37, PT ;  /* 0x036000000500780b */ /* 0x000fe20003f2e200 */
[----:B------:R-:W-:Y:S04]  /*5210*/  BSSY B3, `(.L_x_11867) ;  /* 0x0000014000037945 */ /* 0x000fe80003800000 */
        /* <DEDUP_REMOVED lines=17> */
[----:B------:R-:W-:Y:S02]  /*5330*/  IMAD.MOV.U32 R8, RZ, RZ, R10 ;  /* 0x000000ffff087224 */ /* 0x000fe400078e000a */
[----:B------:R-:W-:-:S07]  /*5340*/  IMAD.MOV.U32 R9, RZ, RZ, R11 ;  /* 0x000000ffff097224 */ /* 0x000fce00078e000b */
.L_x_11868:
[----:B------:R-:W-:Y:S05]  /*5350*/  BSYNC B3 ;  /* 0x0000000000037941 */ /* 0x000fea0003800000 */
.L_x_11867:
[----:B------:R-:W-:Y:S01]  /*5360*/  UMOV UR4, 0x703afb7f ;  /* 0x703afb7f00047882 */ /* 0x000fe20000000000 */
[----:B------:R-:W-:Y:S01]  /*5370*/  UMOV UR5, 0x3fe488ce ;  /* 0x3fe488ce00057882 */ /* 0x000fe20000000000 */
[----:B------:R-:W-:Y:S01]  /*5380*/  PLOP3.LUT P0, PT, PT, PT, PT, 0x8, 0x0 ;  /* 0x000000000000781c */ /* 0x000fe20003f0e170 */
[----:B------:R-:W-:-:S14]  /*5390*/  DSETP.GT.AND P1, PT, R8, UR4, PT ;  /* 0x0000000408007e2a */ /* 0x000fdc000bf24000 */
[----:B------:R-:W-:Y:S05]  /*53a0*/  @!P1 BRA `(.L_x_11869) ;  /* 0x0000001000149947 */ /* 0x000fea0003800000 */
[----:B------:R-:W-:Y:S02]  /*53b0*/  DSETP.GEU.AND P0, PT, R6, 1.7347234759768070944e-18, PT ;  /* 0x3c4000000600742a */ /* 0x000fe40003f0e000 */
[----:B------:R-:W-:-:S14]  /*53c0*/  DSETP.EQ.AND P1, PT, R4, 1, PT ;  /* 0x3ff000000400742a */ /* 0x000fdc0003f22000 */
[----:B------:R-:W-:Y:S05]  /*53d0*/  @!P0 BRA P1, `(.L_x_11870) ;  /* 0x0000000c00188947 */ /* 0x000fea0000800000 */
[----:B------:R-:W-:-:S08]  /*53e0*/  DADD R10, R4, -1 ;  /* 0xbff00000040a7429 */ /* 0x000fd00000000000 */
[----:B------:R-:W-:-:S08]  /*53f0*/  DMUL R10, |R10|, 2.2204460492503130808e-16 ;  /* 0x3cb000000a0a7828 */ /* 0x000fd00000000200 */
[----:B------:R-:W-:-:S14]  /*5400*/  DSETP.GTU.AND P0, PT, R10, R6, PT ;  /* 0x000000060a00722a */ /* 0x000fdc0003f0c000 */
[----:B------:R-:W-:Y:S05]  /*5410*/  @P0 BRA `(.L_x_11871) ;  /* 0x0000000400a00947 */ /* 0x000fea0003800000 */
[----:B------:R-:W-:Y:S01]  /*5420*/  DSETP.GEU.AND P0, PT, R20, RZ, PT ;  /* 0x000000ff1400722a */ /* 0x000fe20003f0e000 */
[----:B------:R-:W-:-:S13]  /*5430*/  BSSY B3, `(.L_x_11872) ;  /* 0x0000022000037945 */ /* 0x000fda0003800000 */
[----:B------:R-:W-:Y:S05]  /*5440*/  @!P0 BRA `(.L_x_11873) ;  /* 0x00000000007c8947 */ /* 0x000fea0003800000 */
[----:B------:R-:W-:Y:S01]  /*5450*/  DSETP.NEU.AND P0, PT, R20, RZ, PT ;  /* 0x000000ff1400722a */ /* 0x000fe20003f0d000 */
[----:B------:R-:W-:Y:S02]  /*5460*/  IMAD.MOV.U32 R46, RZ, RZ, R6 ;  /* 0x000000ffff2e7224 */ /* 0x000fe400078e0006 */
[----:B------:R-:W-:-:S11]  /*5470*/  IMAD.MOV.U32 R47, RZ, RZ, R7 ;  /* 0x000000ffff2f7224 */ /* 0x000fd600078e0007 */
        /* <DEDUP_REMOVED lines=24> */
.L_x_11876:
[----:B------:R-:W-:Y:S05]  /*5600*/  BSYNC B4 ;  /* 0x0000000000047941 */ /* 0x000fea0003800000 */
.L_x_11875:
[----:B------:R-:W-:Y:S01]  /*5610*/  MOV R46, R10 ;  /* 0x0000000a002e7202 */ /* 0x000fe20000000f00 */
[----:B------:R-:W-:Y:S01]  /*5620*/  IMAD.MOV.U32 R47, RZ, RZ, R11 ;  /* 0x000000ffff2f7224 */ /* 0x000fe200078e000b */
[----:B------:R-:W-:Y:S06]  /*5630*/  BRA `(.L_x_11874) ;  /* 0x0000000000047947 */ /* 0x000fec0003800000 */
.L_x_11873:
[----:B------:R-:W-:-:S11]  /*5640*/  DADD R46, -R20, R42 ;  /* 0x00000000142e7229 */ /* 0x000fd6000000012a */
.L_x_11874:
[----:B------:R-:W-:Y:S05]  /*5650*/  BSYNC B3 ;  /* 0x0000000000037941 */ /* 0x000fea0003800000 */
.L_x_11872:
[----:B------:R-:W-:Y:S01]  /*5660*/  DSETP.GEU.AND P0, PT, R22, RZ, PT ;  /* 0x000000ff1600722a */ /* 0x000fe20003f0e000 */
[----:B------:R-:W-:-:S13]  /*5670*/  BSSY B3, `(.L_x_11877) ;  /* 0x0000020000037945 */ /* 0x000fda0003800000 */
[----:B------:R-:W-:Y:S05]  /*5680*/  @!P0 BRA `(.L_x_11878) ;  /* 0x0000000000748947 */ /* 0x000fea0003800000 */
[----:B------:R-:W-:-:S14]  /*5690*/  DSETP.NEU.AND P0, PT, R22, RZ, PT ;  /* 0x000000ff1600722a */ /* 0x000fdc0003f0d000 */
        /* <DEDUP_REMOVED lines=24> */
.L_x_11881:
[----:B------:R-:W-:Y:S05]  /*5820*/  BSYNC B4 ;  /* 0x0000000000047941 */ /* 0x000fea0003800000 */
.L_x_11880:
[----:B------:R-:W-:Y:S02]  /*5830*/  IMAD.MOV.U32 R6, RZ, RZ, R10 ;  /* 0x000000ffff067224 */ /* 0x000fe400078e000a */
[----:B------:R-:W-:Y:S01]  /*5840*/  IMAD.MOV.U32 R7, RZ, RZ, R11 ;  /* 0x000000ffff077224 */ /* 0x000fe200078e000b */
[----:B------:R-:W-:Y:S06]  /*5850*/  BRA `(.L_x_11879) ;  /* 0x0000000000047947 */ /* 0x000fec0003800000 */
.L_x_11878:
[----:B------:R-:W-:-:S11]  /*5860*/  DADD R6, -R22, R44 ;  /* 0x0000000016067229 */ /* 0x000fd6000000012c */
.L_x_11879:
[----:B------:R-:W-:Y:S05]  /*5870*/  BSYNC B3 ;  /* 0x0000000000037941 */ /* 0x000fea0003800000 */
.L_x_11877:
[----:B------:R-:W-:Y:S01]  /*5880*/  DMUL R6, R6, 0.5 ;  /* 0x3fe0000006067828 */ /* 0x000fe20000000000 */
[----:B------:R-:W-:Y:S01]  /*5890*/  MOV R10, 0x0 ;  /* 0x00000000000a7802 */ /* 0x000fe20000000f00 */
[----:B------:R-:W-:Y:S01]  /*58a0*/  DADD R32, R4, R32 ;  /* 0x0000000004207229 */ /* 0x000fe20000000020 */
[----:B------:R-:W-:Y:S01]  /*58b0*/  IMAD.MOV.U32 R11, RZ, RZ, 0x3fd80000 ;  /* 0x3fd80000ff0b7424 */ /* 0x000fe200078e00ff */
[----:B------:R-:W-:Y:S04]  /*58c0*/  BSSY B3, `(.L_x_11882) ;  /* 0x0000019000037945 */ /* 0x000fe80003800000 */
[----:B------:R-:W-:-:S08]  /*58d0*/  DFMA R6, R46, 0.5, R6 ;  /* 0x3fe000002e06782b */ /* 0x000fd00000000006 */
        /* <DEDUP_REMOVED lines=21> */
[----:B------:R-:W-:-:S07]  /*5a30*/  IMAD.MOV.U32 R27, RZ, RZ, R7 ;  /* 0x000000ffff1b7224 */ /* 0x000fce00078e0007 */
[----:B------:R-:W-:Y:S05]  /*5a40*/  CALL.REL.NOINC `($__internal_15_$__cuda_sm20_dsqrt_rn_f64_mediumpath_v1) ;  /* 0x000002c000907944 */ /* 0x000fea0003c00000 */
.L_x_11883:
[----:B------:R-:W-:Y:S05]  /*5a50*/  BSYNC B3 ;  /* 0x0000000000037941 */ /* 0x000fea0003800000 */
.L_x_11882:
[----:B------:R-:W-:Y:S01]  /*5a60*/  PLOP3.LUT P0, PT, PT, PT, PT, 0x80, 0x0 ;  /* 0x000000000000781c */ /* 0x000fe20003f0f070 */
[----:B------:R-:W-:Y:S01]  /*5a70*/  IMAD.MOV.U32 R33, RZ, RZ, R13 ;  /* 0x000000ffff217224 */ /* 0x000fe200078e000d */
[----:B------:R-:W-:Y:S01]  /*5a80*/  MOV R32, R12 ;  /* 0x0000000c00207202 */ /* 0x000fe20000000f00 */
[----:B------:R-:W-:Y:S10]  /*5a90*/  BRA `(.L_x_11869) ;  /* 0x0000000800587947 */ /* 0x000ff40003800000 */
.L_x_11871:
[----:B------:R-:W-:-:S14]  /*5aa0*/  DSETP.GT.AND P0, PT, R4, 1, PT ;  /* 0x3ff000000400742a */ /* 0x000fdc0003f04000 */
[----:B------:R-:W-:Y:S05]  /*5ab0*/  @P0 BRA `(.L_x_11884) ;  /* 0x0000000000800947 */ /* 0x000fea0003800000 */
[----:B------:R-:W-:Y:S01]  /*5ac0*/  DADD R6, -R4, 1 ;  /* 0x3ff0000004067429 */ /* 0x000fe20000000100 */
[----:B------:R-:W-:Y:S01]  /*5ad0*/  IMAD.MOV.U32 R10, RZ, RZ, 0x0 ;  /* 0x00000000ff0a7424 */ /* 0x000fe200078e00ff */
[----:B------:R-:W-:Y:S01]  /*5ae0*/  BSSY B3, `(.L_x_11885) ;  /* 0x0000019000037945 */ /* 0x000fe20003800000 */
        /* <DEDUP_REMOVED lines=24> */
.L_x_11886:
[----:B------:R-:W-:Y:S05]  /*5c70*/  BSYNC B3 ;  /* 0x0000000000037941 */ /* 0x000fea0003800000 */
.L_x_11885:
[----:B------:R-:W-:Y:S01]  /*5c80*/  PLOP3.LUT P0, PT, PT, PT, PT, 0x80, 0x0 ;  /* 0x000000000000781c */ /* 0x000fe20003f0f070 */
[----:B------:R-:W-:Y:S02]  /*5c90*/  IMAD.MOV.U32 R32, RZ, RZ, R12 ;  /* 0x000000ffff207224 */ /* 0x000fe400078e000c */
[----:B------:R-:W-:Y:S01]  /*5ca0*/  IMAD.MOV.U32 R33, RZ, RZ, R13 ;  /* 0x000000ffff217224 */ /* 0x000fe200078e000d */
[----:B------:R-:W-:Y:S09]  /*5cb0*/  BRA `(.L_x_11869) ;  /* 0x0000000400d07947 */ /* 0x000ff20003800000 */
.L_x_11884:
[----:B------:R-:W-:Y:S01]  /*5cc0*/  DMUL R28, R20, R22 ;  /* 0x00000016141c7228 */ /* 0x000fe20000000000 */
[----:B------:R-:W-:Y:S01]  /*5cd0*/  IMAD.MOV.U32 R12, RZ, RZ, 0x0 ;  /* 0x00000000ff0c7424 */ /* 0x000fe200078e00ff */
[----:B------:R-:W-:Y:S01]  /*5ce0*/  DMUL R6, R6, 8.11296384146066816958e+31 ;  /* 0x4690000006067828 */ /* 0x000fe20000000000 */
[----:B------:R-:W-:Y:S01]  /*5cf0*/  IMAD.MOV.U32 R13, RZ, RZ, 0x3fd80000 ;  /* 0x3fd80000ff0d7424 */ /* 0x000fe200078e00ff */
[----:B------:R-:W-:Y:S02]  /*5d00*/  BSSY B3, `(.L_x_11887) ;  /* 0x0000018000037945 */ /* 0x000fe40003800000 */
[----:B------:R-:W0:Y:S04]  /*5d10*/  MUFU.RSQ64H R27, R29 ;  /* 0x0000001d001b7308 */ /* 0x000e280000001c00 */
[----:B------:R-:W-:Y:S01]  /*5d20*/  VIADD R26, R29, 0xfcb00000 ;  /* 0xfcb000001d1a7836 */ /* 0x000fe20000000000 */
[----:B------:R-:W-:-:S04]  /*5d30*/  DMUL R22, R4, R6 ;  /* 0x0000000604167228 */ /* 0x000fc80000000000 */
        /* <DEDUP_REMOVED lines=12> */
[----:B------:R-:W-:Y:S01]  /*5e00*/  MOV R10, R28 ;  /* 0x0000001c000a7202 */ /* 0x000fe20000000f00 */
[----:B------:R-:W-:Y:S01]  /*5e10*/  IMAD.MOV.U32 R11, RZ, RZ, R29 ;  /* 0x000000ffff0b7224 */ /* 0x000fe200078e001d */
[----:B------:R-:W-:Y:S01]  /*5e20*/  MOV R0, 0x5e60 ;  /* 0x00005e6000007802 */ /* 0x000fe20000000f00 */
[----:B------:R-:W-:Y:S02]  /*5e30*/  IMAD.MOV.U32 R15, RZ, RZ, R25 ;  /* 0x000000ffff0f7224 */ /* 0x000fe400078e0019 */
[----:B------:R-:W-:-:S07]  /*5e40*/  IMAD.MOV.U32 R27, RZ, RZ, R21 ;  /* 0x000000ffff1b7224 */ /* 0x000fce00078e0015 */
[----:B------:R-:W-:Y:S05]  /*5e50*/  CALL.REL.NOINC `($__internal_15_$__cuda_sm20_dsqrt_rn_f64_mediumpath_v1) ;  /* 0x000002bc008c7944 */ /* 0x000fea0003c00000 */
[----:B------:R-:W-:Y:S02]  /*5e60*/  IMAD.MOV.U32 R6, RZ, RZ, R12 ;  /* 0x000000ffff067224 */ /* 0x000fe400078e000c */
[----:B------:R-:W-:-:S07]  /*5e70*/  IMAD.MOV.U32 R7, RZ, RZ, R13 ;  /* 0x000000ffff077224 */ /* 0x000fce00078e000d */
.L_x_11888:
[----:B------:R-:W-:Y:S05]  /*5e80*/  BSYNC B3 ;  /* 0x0000000000037941 */ /* 0x000fea0003800000 */
.L_x_11887:
        /* <DEDUP_REMOVED lines=21> */
.L_x_11890:
[----:B------:R-:W-:Y:S05]  /*5fe0*/  BSYNC B3 ;  /* 0x0000000000037941 */ /* 0x000fea0003800000 */
.L_x_11889:
[----:B------:R-:W-:Y:S01]  /*5ff0*/  DMUL R4, R4, 8.11296384146066816958e+31 ;  /* 0x4690000004047828 */ /* 0x000fe20000000000 */
[----:B------:R-:W-:Y:S01]  /*6000*/  PLOP3.LUT P0, PT, PT, PT, PT, 0x80, 0x0 ;  /* 0x000000000000781c */ /* 0x000fe20003f0f070 */
[----:B------:R-:W-:Y:S02]  /*6010*/  IMAD.MOV.U32 R32, RZ, RZ, R10 ;  /* 0x000000ffff207224 */ /* 0x000fe400078e000a */
[----:B------:R-:W-:Y:S01]  /*6020*/  IMAD.MOV.U32 R33, RZ, RZ, R11 ;  /* 0x000000ffff217224 */ /* 0x000fe200078e000b */
[----:B------:R-:W-:Y:S09]  /*6030*/  BRA `(.L_x_11869) ;  /* 0x0000000000f07947 */ /* 0x000ff20003800000 */
.L_x_11870:
[----:B------:R-:W0:Y:S01]  /*6040*/  MUFU.RSQ64H R27, R7 ;  /* 0x00000007001b7308 */ /* 0x000e220000001c00 */
[----:B------:R-:W-:Y:S01]  /*6050*/  VIADD R26, R7, 0xfcb00000 ;  /* 0xfcb00000071a7836 */ /* 0x000fe20000000000 */
[----:B------:R-:W-:Y:S01]  /*6060*/  BSSY B3, `(.L_x_11891) ;  /* 0x0000017000037945 */ /* 0x000fe20003800000 */
[----:B------:R-:W-:Y:S02]  /*6070*/  IMAD.MOV.U32 R10, RZ, RZ, 0x0 ;  /* 0x00000000ff0a7424 */ /* 0x000fe400078e00ff */
[----:B------:R-:W-:Y:S01]  /*6080*/  IMAD.MOV.U32 R11, RZ, RZ, 0x3fd80000 ;  /* 0x3fd80000ff0b7424 */ /* 0x000fe200078e00ff */
        /* <DEDUP_REMOVED lines=16> */
[----:B------:R-:W-:-:S07]  /*6190*/  IMAD.MOV.U32 R27, RZ, RZ, R5 ;  /* 0x000000ffff1b7224 */ /* 0x000fce00078e0005 */
[----:B------:R-:W-:Y:S05]  /*61a0*/  CALL.REL.NOINC `($__internal_15_$__cuda_sm20_dsqrt_rn_f64_mediumpath_v1) ;  /* 0x000002b800b87944 */ /* 0x000fea0003c00000 */
[----:B------:R-:W-:Y:S02]  /*61b0*/  IMAD.MOV.U32 R20, RZ, RZ, R12 ;  /* 0x000000ffff147224 */ /* 0x000fe400078e000c */
[----:B------:R-:W-:-:S07]  /*61c0*/  IMAD.MOV.U32 R21, RZ, RZ, R13 ;  /* 0x000000ffff157224 */ /* 0x000fce00078e000d */
.L_x_11892:
[----:B------:R-:W-:Y:S05]  /*61d0*/  BSYNC B3 ;  /* 0x0000000000037941 */ /* 0x000fea0003800000 */
.L_x_11891:
[----:B------:R-:W-:Y:S01]  /*61e0*/  DADD R10, R32, 1 ;  /* 0x3ff00000200a7429 */ /* 0x000fe20000000000 */
[----:B------:R-:W-:Y:S01]  /*61f0*/  IMAD.MOV.U32 R6, RZ, RZ, 0x0 ;  /* 0x00000000ff067424 */ /* 0x000fe200078e00ff */
[----:B------:R-:W-:Y:S01]  /*6200*/  BSSY B3, `(.L_x_11893) ;  /* 0x0000019000037945 */ /* 0x000fe20003800000 */
[----:B------:R-:W-:-:S05]  /*6210*/  IMAD.MOV.U32 R7, RZ, RZ, 0x3fd80000 ;  /* 0x3fd80000ff077424 */ /* 0x000fca00078e00ff */
[----:B------:R-:W-:-:S06]  /*6220*/  DMUL R10, R10, 0.5 ;  /* 0x3fe000000a0a7828 */ /* 0x000fcc0000000000 */
[----:B------:R-:W0:Y:S04]  /*6230*/  MUFU.RSQ64H R27, R11 ;  /* 0x0000000b001b7308 */ /* 0x000e280000001c00 */
[----:B------:R-:W-:-:S05]  /*6240*/  VIADD R26, R11, 0xfcb00000 ;  /* 0xfcb000000b1a7836 */ /* 0x000fca0000000000 */
[----:B------:R-:W-:Y:S01]  /*6250*/  ISETP.GE.U32.AND P0, PT, R26, 0x7ca00000, PT ;  /* 0x7ca000001a00780c */ /* 0x000fe20003f06070 */
[----:B0-----:R-:W-:-:S08]  /*6260*/  DMUL R4, R26, R26 ;  /* 0x0000001a1a047228 */ /* 0x001fd00000000000 */
[----:B------:R-:W-:-:S08]  /*6270*/  DFMA R4, R10, -R4, 1 ;  /* 0x3ff000000a04742b */ /* 0x000fd00000000804 */
[----:B------:R-:W-:Y:S02]  /*6280*/  DFMA R6, R4, R6, 0.5 ;  /* 0x3fe000000406742b */ /* 0x000fe40000000006 */
[----:B------:R-:W-:-:S08]  /*6290*/  DMUL R4, R26, R4 ;  /* 0x000000041a047228 */ /* 0x000fd00000000000 */
[----:B------:R-:W-:Y:S01]  /*62a0*/  DFMA R14, R6, R4, R26 ;  /* 0x00000004060e722b */ /* 0x000fe2000000001a */
[----:B------:R-:W-:Y:S01]  /*62b0*/  MOV R4, 0x0 ;  /* 0x0000000000047802 */ /* 0x000fe20000000f00 */
[----:B------:R-:W-:-:S06]  /*62c0*/  IMAD.MOV.U32 R5, RZ, RZ, 0x3ff00000 ;  /* 0x3ff00000ff057424 */ /* 0x000fcc00078e00ff */
        /* <DEDUP_REMOVED lines=10> */
[----:B------:R-:W-:-:S07]  /*6370*/  IMAD.MOV.U32 R27, RZ, RZ, R7 ;  /* 0x000000ffff1b7224 */ /* 0x000fce00078e0007 */
[----:B------:R-:W-:Y:S05]  /*6380*/  CALL.REL.NOINC `($__internal_15_$__cuda_sm20_dsqrt_rn_f64_mediumpath_v1) ;  /* 0x000002b800407944 */ /* 0x000fea0003c00000 */
.L_x_11894:
[----:B------:R-:W-:Y:S05]  /*6390*/  BSYNC B3 ;  /* 0x0000000000037941 */ /* 0x000fea0003800000 */
.L_x_11893:
[----:B------:R-:W-:Y:S01]  /*63a0*/  DMUL R32, R12, R20 ;  /* 0x000000140c207228 */ /* 0x000fe20000000000 */
[----:B------:R-:W-:Y:S01]  /*63b0*/  PLOP3.LUT P0, PT, PT, PT, PT, 0x80, 0x0 ;  /* 0x000000000000781c */ /* 0x000fe20003f0f070 */
[----:B------:R-:W-:-:S12]  /*63c0*/  BRA `(.L_x_11869) ;  /* 0x00000000000c7947 */ /* 0x000fd80003800000 */
.L_x_11866:
[----:B------:R-:W-:Y:S01]  /*63d0*/  DMUL R32, R32, 9.00719925474099200000e+15 ;  /* 0x4340000020207828 */ /* 0x000fe20000000000 */
[----:B------:R-:W-:Y:S01]  /*63e0*/  PLOP3.LUT P0, PT, PT, PT, PT, 0x80, 0x0 ;  /* 0x000000000000781c */ /* 0x000fe20003f0f070 */
[----:B------:R-:W-:-:S12]  /*63f0*/  DMUL R4, R4, 9.00719925474099200000e+15 ;  /* 0x4340000004047828 */ /* 0x000fd80000000000 */
.L_x_11869:
[----:B------:R-:W-:Y:S05]  /*6400*/  BSYNC B2 ;  /* 0x0000000000027941 */ /* 0x000fea0003800000 */
.L_x_11865:
[----:B------:R-:W-:Y:S04]  /*6410*/  BSSY B2, `(.L_x_11895) ;  /* 0x00001f8000027945 */ /* 0x000fe80003800000 */
[----:B------:R-:W-:Y:S05]  /*6420*/  @P0 BRA `(.L_x_11896) ;  /* 0x0000001000100947 */ /* 0x000fea0003800000 */
[----:B------:R-:W-:-:S13]  /*6430*/  ISETP.GT.AND P0, PT, R17, -0x1, PT ;  /* 0xffffffff1100780c */ /* 0x000fda0003f04270 */
[----:B------:R-:W-:Y:S05]  /*6440*/  @P0 BRA `(.L_x_11897) ;  /* 0x0000000800080947 */ /* 0x000fea0003800000 */
[--C-:B------:R-:W-:Y:S02]  /*6450*/  DADD R6, -RZ, |R8|.reuse ;  /* 0x00000000ff067229 */ /* 0x100fe40000000508 */
[----:B------:R-:W-:-:S08]  /*6460*/  DADD R4, -RZ, -R8 ;  /* 0x00000000ff047229 */ /* 0x000fd00000000908 */
[----:B------:R-:W-:Y:S02]  /*6470*/  ISETP.GE.AND P0, PT, R7, 0x3fe26666, PT ;  /* 0x3fe266660700780c */ /* 0x000fe40003f06270 */
[----:B------:R-:W-:-:S11]  /*6480*/  IMAD.MOV.U32 R0, RZ, RZ, R5 ;  /* 0x000000ffff007224 */ /* 0x000fd600078e0005 */
        /* <DEDUP_REMOVED lines=60> */
.L_x_11900:
[----:B------:R-:W-:-:S11]  /*6850*/  DMUL R12, RZ, |R8| ;  /* 0x40000008ff0c7228 */ /* 0x000fd60000000000 */
.L_x_11901:
[----:B------:R-:W-:Y:S05]  /*6860*/  BSYNC B0 ;  /* 0x0000000000007941 */ /* 0x000fea0003800000 */
.L_x_11899:
        /* <DEDUP_REMOVED lines=11> */
.L_x_11898:
        /* <DEDUP_REMOVED lines=51> */
[----:B------:R-:W-:Y:S01]  /*6c50*/  @!P0 DADD R12, R4, UR4 ;  /* 0x00000004040c8e29 */ /* 0x000fe20008000000 */
[----:B------:R-:W-:Y:S10]  /*6c60*/  BRA `(.L_x_11902) ;  /* 0x0000001400c87947 */ /* 0x000ff40003800000 */
.L_x_11897:
[----:B------:R-:W-:-:S10]  /*6c70*/  DADD R4, -RZ, |R8| ;  /* 0x00000000ff047229 */ /* 0x000fd40000000508 */
        /* <DEDUP_REMOVED lines=61> */
.L_x_11905:
[----:B------:R-:W-:-:S11]  /*7050*/  DMUL R12, RZ, |R8| ;  /* 0x40000008ff0c7228 */ /* 0x000fd60000000000 */
.L_x_11906:
[----:B------:R-:W-:Y:S05]  /*7060*/  BSYNC B0 ;  /* 0x0000000000007941 */ /* 0x000fea0003800000 */
.L_x_11904:
        /* <DEDUP_REMOVED lines=11> */
.L_x_11903:
        /* <DEDUP_REMOVED lines=53> */
.L_x_11896:
[----:B------:R-:W-:-:S13]  /*7470*/  ISETP.GT.AND P0, PT, R17, -0x1, PT ;  /* 0xffffffff1100780c */ /* 0x000fda0003f04270 */
[----:B------:R-:W-:Y:S05]  /*7480*/  @P0 BRA `(.L_x_11907) ;  /* 0x0000000400e40947 */ /* 0x000fea0003800000 */
[----:B------:R-:W-:Y:S01]  /*7490*/  DADD R12, -RZ, |R32| ;  /* 0x00000000ff0c7229 */ /* 0x000fe20000000520 */
[----:B------:R-:W-:Y:S01]  /*74a0*/  IMAD.MOV.U32 R8, RZ, RZ, 0x1 ;  /* 0x00000001ff087424 */ /* 0x000fe200078e00ff */
[--C-:B------:R-:W-:Y:S01]  /*74b0*/  DADD R14, -RZ, |R4|.reuse ;  /* 0x00000000ff0e7229 */ /* 0x100fe20000000504 */
[----:B------:R-:W-:Y:S01]  /*74c0*/  BSSY B3, `(.L_x_11908) ;  /* 0x000001a000037945 */ /* 0x000fe20003800000 */
[----:B------:R-:W-:-:S08]  /*74d0*/  DSETP.GT.AND P4, PT, |R32|, |R4|, PT ;  /* 0x400000042000722a */ /* 0x000fd00003f84200 */
[----:B------:R-:W-:Y:S02]  /*74e0*/  FSEL R7, R13, R15, P4 ;  /* 0x0000000f0d077208 */ /* 0x000fe40002000000 */
[----:B------:R-:W-:Y:S02]  /*74f0*/  FSEL R6, R12, R14, P4 ;  /* 0x0000000e0c067208 */ /* 0x000fe40002000000 */
[----:B------:R-:W0:Y:S01]  /*7500*/  MUFU.RCP64H R9, R7 ;  /* 0x0000000700097308 */ /* 0x000e220000001800 */
[----:B------:R-:W-:Y:S02]  /*7510*/  FSEL R14, R14, R12, P4 ;  /* 0x0000000c0e0e7208 */ /* 0x000fe40002000000 */
[----:B------:R-:W-:-:S04]  /*7520*/  FSEL R15, R15, R13, P4 ;  /* 0x0000000d0f0f7208 */ /* 0x000fc80002000000 */
        /* <DEDUP_REMOVED lines=8> */
[----:B------:R-:W-:Y:S02]  /*75b0*/  DFMA R10, R8, R12, R10 ;  /* 0x0000000c080a722b */ /* 0x000fe4000000000a */
[----:B------:R-:W-:-:S08]  /*75c0*/  DADD R8, -RZ, -R4 ;  /* 0x00000000ff087229 */ /* 0x000fd00000000904 */
[----:B------:R-:W-:-:S05]  /*75d0*/  FFMA R0, RZ, R7, R11 ;  /* 0x00000007ff007223 */ /* 0x000fca000000000b */
[----:B------:R-:W-:-:S13]  /*75e0*/  FSETP.GT.AND P0, PT, |R0|, 1.469367938527859385e-39, PT ;  /* 0x001000000000780b */ /* 0x000fda0003f04200 */
[----:B------:R-:W-:Y:S05]  /*75f0*/  @P0 BRA P1, `(.L_x_11909) ;  /* 0x0000000000180947 */ /* 0x000fea0000800000 */
[----:B------:R-:W-:Y:S01]  /*7600*/  MOV R12, R14 ;  /* 0x0000000e000c7202 */ /* 0x000fe20000000f00 */
[----:B------:R-:W-:Y:S01]  /*7610*/  IMAD.MOV.U32 R13, RZ, RZ, R15 ;  /* 0x000000ffff0d7224 */ /* 0x000fe200078e000f */
[----:B------:R-:W-:Y:S01]  /*7620*/  MOV R0, 0x7660 ;  /* 0x0000766000007802 */ /* 0x000fe20000000f00 */
[----:B------:R-:W-:Y:S02]  /*7630*/  IMAD.MOV.U32 R10, RZ, RZ, R6 ;  /* 0x000000ffff0a7224 */ /* 0x000fe400078e0006 */
[----:B------:R-:W-:-:S07]  /*7640*/  IMAD.MOV.U32 R11, RZ, RZ, R7 ;  /* 0x000000ffff0b7224 */ /* 0x000fce00078e0007 */
[----:B------:R-:W-:Y:S05]  /*7650*/  CALL.REL.NOINC `($__internal_14_$__cuda_sm20_div_rn_f64_full) ;  /* 0x0000029c00f47944 */ /* 0x000fea0003c00000 */
.L_x_11909:
[----:B------:R-:W-:Y:S05]  /*7660*/  BSYNC B3 ;  /* 0x0000000000037941 */ /* 0x000fea0003800000 */
.L_x_11908:
[----:B------:R-:W-:Y:S01]  /*7670*/  DMUL R12, R10, R10 ;  /* 0x0000000a0a0c7228 */ /* 0x000fe20000000000 */
[----:B------:R-:W-:Y:S01]  /*7680*/  IMAD.MOV.U32 R14, RZ, RZ, -0x2449a4b7 ;  /* 0xdbb65b49ff0e7424 */ /* 0x000fe200078e00ff */
[----:B------:R-:W-:Y:S01]  /*7690*/  UMOV UR4, 0x2a25ff7e ;  /* 0x2a25ff7e00047882 */ /* 0x000fe20000000000 */
[----:B------:R-:W-:Y:S01]  /*76a0*/  IMAD.MOV.U32 R15, RZ, RZ, 0x3f2d3b63 ;  /* 0x3f2d3b63ff0f7424 */ /* 0x000fe200078e00ff */
[----:B------:R-:W-:Y:S01]  /*76b0*/  UMOV UR5, 0x3ef53e1d ;  /* 0x3ef53e1d00057882 */ /* 0x000fe20000000000 */
[----:B------:R-:W-:Y:S01]  /*76c0*/  ISETP.GE.AND P1, PT, R9, RZ, PT ;  /* 0x000000ff0900720c */ /* 0x000fe20003f26270 */
[----:B------:R-:W-:Y:S01]  /*76d0*/  DSETP.NEU.AND P0, PT, R6, RZ, PT ;  /* 0x000000ff0600722a */ /* 0x000fe20003f0d000 */
[----:B------:R-:W-:Y:S02]  /*76e0*/  BSSY B0, `(.L_x_11910) ;  /* 0x000004d000007945 */ /* 0x000fe40003800000 */
[----:B------:R-:W-:Y:S01]  /*76f0*/  DFMA R14, R12, -UR4, R14 ;  /* 0x800000040c0e7c2b */ /* 0x000fe2000800000e */
        /* <DEDUP_REMOVED lines=53> */
[----:B------:R-:W-:-:S08]  /*7a50*/  DMUL R14, R12, R14 ;  /* 0x0000000e0c0e7228 */ /* 0x000fd00000000000 */
[----:B------:R-:W-:-:S08]  /*7a60*/  DFMA R14, R14, R10, R10 ;  /* 0x0000000a0e0e722b */ /* 0x000fd0000000000a */
[----:B------:R-:W-:Y:S02]  /*7a70*/  DADD R10, -RZ, -R14 ;  /* 0x00000000ff0a7229 */ /* 0x000fe4000000090e */
[----:B------:R-:W-:Y:S01]  /*7a80*/  DADD R8, -R14, UR4 ;  /* 0x000000040e087e29 */ /* 0x000fe20008000100 */
[----:B------:R-:W-:-:S07]  /*7a90*/  UMOV UR5, 0x3ff921fb ;  /* 0x3ff921fb00057882 */ /* 0x000fce0000000000 */
[----:B------:R-:W-:Y:S02]  /*7aa0*/  FSEL R10, R14, R10, !P1 ;  /* 0x0000000a0e0a7208 */ /* 0x000fe40004800000 */
[----:B------:R-:W-:Y:S02]  /*7ab0*/  FSEL R11, R15, R11, !P1 ;  /* 0x0000000b0f0b7208 */ /* 0x000fe40004800000 */
[----:B------:R-:W-:Y:S02]  /*7ac0*/  FSEL R7, R8, R14, !P1 ;  /* 0x0000000e08077208 */ /* 0x000fe40004800000 */
[----:B------:R-:W-:Y:S02]  /*7ad0*/  FSEL R9, R9, R15, !P1 ;  /* 0x0000000f09097208 */ /* 0x000fe40004800000 */
[----:B------:R-:W-:-:S10]  /*7ae0*/  DADD R10, R10, UR4 ;  /* 0x000000040a0a7e29 */ /* 0x000fd40008000000 */
[----:B------:R-:W-:Y:S02]  /*7af0*/  FSEL R6, R10, R7, P4 ;  /* 0x000000070a067208 */ /* 0x000fe40002000000 */
[----:B------:R-:W-:Y:S01]  /*7b00*/  FSEL R7, R11, R9, P4 ;  /* 0x000000090b077208 */ /* 0x000fe20002000000 */
[----:B------:R-:W-:Y:S06]  /*7b10*/  @!P0 BRA `(.L_x_11911) ;  /* 0x00000000001c8947 */ /* 0x000fec0003800000 */
[----:B------:R-:W-:-:S14]  /*7b20*/  DSETP.NEU.AND P0, PT, |R4|, |R32|, PT ;  /* 0x400000200400722a */ /* 0x000fdc0003f0d200 */
[----:B------:R-:W-:Y:S05]  /*7b30*/  @P0 BRA `(.L_x_11912) ;  /* 0x00000000001c0947 */ /* 0x000fea0003800000 */
[----:B------:R-:W-:Y:S02]  /*7b40*/  IMAD.MOV.U32 R6, RZ, RZ, 0x7f3321d2 ;  /* 0x7f3321d2ff067424 */ /* 0x000fe400078e00ff */
[----:B------:R-:W-:-:S03]  /*7b50*/  IMAD.MOV.U32 R0, RZ, RZ, 0x4002d97c ;  /* 0x4002d97cff007424 */ /* 0x000fc600078e00ff */
[----:B------:R-:W-:Y:S02]  /*7b60*/  FSEL R6, R6, 3.37028055040000000000e+12, !P1 ;  /* 0x54442d1806067808 */ /* 0x000fe40004800000 */
[----:B------:R-:W-:Y:S01]  /*7b70*/  FSEL R7, R0, 1.8213495016098022461, !P1 ;  /* 0x3fe921fb00077808 */ /* 0x000fe20004800000 */
[----:B------:R-:W-:Y:S06]  /*7b80*/  BRA `(.L_x_11912) ;  /* 0x0000000000087947 */ /* 0x000fec0003800000 */
.L_x_11911:
[----:B------:R-:W-:Y:S02]  /*7b90*/  FSEL R6, RZ, 3.37028055040000000000e+12, P1 ;  /* 0x54442d18ff067808 */ /* 0x000fe40000800000 */
[----:B------:R-:W-:-:S07]  /*7ba0*/  FSEL R7, RZ, 2.1426990032196044922, P1 ;  /* 0x400921fbff077808 */ /* 0x000fce0000800000 */
.L_x_11912:
[----:B------:R-:W-:Y:S05]  /*7bb0*/  BSYNC B0 ;  /* 0x0000000000007941 */ /* 0x000fea0003800000 */
.L_x_11910:
[----:B------:R-:W-:Y:S01]  /*7bc0*/  DADD R4, |R32|, |R4| ;  /* 0x0000000020047229 */ /* 0x000fe20000000604 */
[----:B------:R-:W-:-:S07]  /*7bd0*/  LOP3.LUT R33, R7, 0x80000000, R33, 0xb8, !PT ;  /* 0x8000000007217812 */ /* 0x000fce00078eb821 */
[----:B------:R-:W-:-:S06]  /*7be0*/  DSETP.GTU.AND P0, PT, |R4|, +INF , PT ;  /* 0x7ff000000400742a */ /* 0x000fcc0003f0c200 */
[----:B------:R-:W-:Y:S02]  /*7bf0*/  FSEL R12, R4, R6, P0 ;  /* 0x00000006040c7208 */ /* 0x000fe40000000000 */
[----:B------:R-:W-:Y:S01]  /*7c00*/  FSEL R13, R5, R33, P0 ;  /* 0x00000021050d7208 */ /* 0x000fe20000000000 */
[----:B------:R-:W-:Y:S06]  /*7c10*/  BRA `(.L_x_11902) ;  /* 0x0000000400dc7947 */ /* 0x000fec0003800000 */
.L_x_11907:
        /* <DEDUP_REMOVED lines=28> */
.L_x_11914:
[----:B------:R-:W-:Y:S05]  /*7de0*/  BSYNC B3 ;  /* 0x0000000000037941 */ /* 0x000fea0003800000 */
.L_x_11913:
        /* <DEDUP_REMOVED lines=64> */
[----:B------:R-:W-:-:S10]  /*81f0*/  DADD R8, -RZ, -R12 ;  /* 0x00000000ff087229 */ /* 0x000fd4000000090c */
[----:B------:R-:W-:Y:S02]  /*8200*/  FSEL R10, R12, R8, !P1 ;  /* 0x000000080c0a7208 */ /* 0x000fe40004800000 */
[----:B------:R-:W-:Y:S01]  /*8210*/  FSEL R11, R13, R9, !P1 ;  /* 0x000000090d0b7208 */ /* 0x000fe20004800000 */
[----:B------:R-:W-:Y:S01]  /*8220*/  DADD R8, -R12, UR4 ;  /* 0x000000040c087e29 */ /* 0x000fe20008000100 */
[----:B------:R-:W-:-:S04]  /*8230*/  UMOV UR5, 0x3ff921fb ;  /* 0x3ff921fb00057882 */ /* 0x000fc80000000000 */
[----:B------:R-:W-:-:S05]  /*8240*/  DADD R10, R10, UR4 ;  /* 0x000000040a0a7e29 */ /* 0x000fca0008000000 */
[----:B------:R-:W-:Y:S02]  /*8250*/  FSEL R7, R8, R12, !P1 ;  /* 0x0000000c08077208 */ /* 0x000fe40004800000 */
[----:B------:R-:W-:-:S03]  /*8260*/  FSEL R9, R9, R13, !P1 ;  /* 0x0000000d09097208 */ /* 0x000fc60004800000 */
        /* <DEDUP_REMOVED lines=10> */
.L_x_11916:
[----:B------:R-:W-:Y:S02]  /*8310*/  FSEL R6, RZ, 3.37028055040000000000e+12, P1 ;  /* 0x54442d18ff067808 */ /* 0x000fe40000800000 */
[----:B------:R-:W-:-:S07]  /*8320*/  FSEL R7, RZ, 2.1426990032196044922, P1 ;  /* 0x400921fbff077808 */ /* 0x000fce0000800000 */
.L_x_11917:
[----:B------:R-:W-:Y:S05]  /*8330*/  BSYNC B0 ;  /* 0x0000000000007941 */ /* 0x000fea0003800000 */
.L_x_11915:
[----:B------:R-:W-:Y:S01]  /*8340*/  DADD R4, |R32|, |R4| ;  /* 0x0000000020047229 */ /* 0x000fe20000000604 */
[----:B------:R-:W-:-:S07]  /*8350*/  LOP3.LUT R33, R7, 0x80000000, R33, 0xb8, !PT ;  /* 0x8000000007217812 */ /* 0x000fce00078eb821 */
[----:B------:R-:W-:-:S06]  /*8360*/  DSETP.GTU.AND P0, PT, |R4|, +INF , PT ;  /* 0x7ff000000400742a */ /* 0x000fcc0003f0c200 */
[----:B------:R-:W-:Y:S02]  /*8370*/  FSEL R12, R4, R6, P0 ;  /* 0x00000006040c7208 */ /* 0x000fe40000000000 */
[----:B------:R-:W-:-:S07]  /*8380*/  FSEL R13, R5, R33, P0 ;  /* 0x00000021050d7208 */ /* 0x000fce0000000000 */
.L_x_11902:
[----:B------:R-:W-:Y:S05]  /*8390*/  BSYNC B2 ;  /* 0x0000000000027941 */ /* 0x000fea0003800000 */
.L_x_11895:
[----:B------:R-:W-:Y:S01]  /*83a0*/  DADD R4, -RZ, -R34 ;  /* 0x00000000ff047229 */ /* 0x000fe20000000922 */
[----:B------:R-:W-:-:S04]  /*83b0*/  SHF.R.U32.HI R18, RZ, 0x1f, R19 ;  /* 0x0000001fff127819 */ /* 0x000fc80000011613 */
[----:B------:R-:W-:-:S05]  /*83c0*/  ISETP.NE.AND P0, PT, R18, RZ, PT ;  /* 0x000000ff1200720c */ /* 0x000fca0003f05270 */
[----:B------:R-:W-:Y:S02]  /*83d0*/  FSEL R14, R4, R34, !P0 ;  /* 0x00000022040e7208 */ /* 0x000fe40004000000 */
[----:B------:R-:W-:Y:S01]  /*83e0*/  FSEL R15, R5, R35, !P0 ;  /* 0x00000023050f7208 */ /* 0x000fe20004000000 */
[----:B------:R-:W-:Y:S06]  /*83f0*/  BRA `(.L_x_11918) ;  /* 0x0000003000307947 */ /* 0x000fec0003800000 */
.L_x_11829:
[----:B------:R-:W2:Y:S01]  /*8400*/  LDL.64 R12, [R1+0x8] ;  /* 0x00000800010c7983 */ /* 0x000ea20000100a00 */
[----:B------:R-:W-:Y:S01]  /*8410*/  UMOV UR4, 0x54442d18 ;  /* 0x54442d1800047882 */ /* 0x000fe20000000000 */
[----:B------:R-:W-:Y:S01]  /*8420*/  UMOV UR5, 0x3ff921fb ;  /* 0x3ff921fb00057882 */ /* 0x000fe20000000000 */
[----:B------:R-:W-:Y:S02]  /*8430*/  DADD R14, -RZ, -R18 ;  /* 0x00000000ff0e7229 */ /* 0x000fe40000000912 */
[----:B--2---:R-:W-:-:S08]  /*8440*/  DADD R12, R12, -R16 ;  /* 0x000000000c0c7229 */ /* 0x004fd00000000810 */
[----:B------:R-:W-:Y:S01]  /*8450*/  DADD R12, R12, UR4 ;  /* 0x000000040c0c7e29 */ /* 0x000fe20008000000 */
[----:B------:R-:W-:Y:S10]  /*8460*/  BRA `(.L_x_11918) ;  /* 0x0000003000147947 */ /* 0x000ff40003800000 */
.L_x_11828:
[----:B------:R-:W-:Y:S01]  /*8470*/  DADD R14, -RZ, -R18 ;  /* 0x00000000ff0e7229 */ /* 0x000fe20000000912 */
[----:B------:R-:W-:Y:S01]  /*8480*/  CS2R R12, SRZ ;  /* 0x00000000000c7805 */ /* 0x000fe2000001ff00 */
[----:B------:R-:W-:Y:S09]  /*8490*/  BRA `(.L_x_11918) ;  /* 0x0000003000087947 */ /* 0x000ff20003800000 */
.L_x_11827:
[----:B------:R-:W-:Y:S01]  /*84a0*/  DSETP.GEU.AND P4, PT, R4, R6, PT ;  /* 0x000000060400722a */ /* 0x000fe20003f8e000 */
[----:B------:R-:W-:Y:S01]  /*84b0*/  UMOV UR4, 0xffffffff ;  /* 0xffffffff00047882 */ /* 0x000fe20000000000 */
[----:B------:R-:W-:Y:S01]  /*84c0*/  UMOV UR5, 0x7fdfffff ;  /* 0x7fdfffff00057882 */ /* 0x000fe20000000000 */
[----:B------:R-:W-:Y:S03]  /*84d0*/  BSSY B2, `(.L_x_11919) ;  /* 0x00002e0000027945 */ /* 0x000fe60003800000 */
[----:B------:R-:W-:Y:S02]  /*84e0*/  FSEL R8, R6, R4, !P4 ;  /* 0x0000000406087208 */ /* 0x000fe40006000000 */
[----:B------:R-:W-:Y:S02]  /*84f0*/  FSEL R9, R7, R5, !P4 ;  /* 0x0000000507097208 */ /* 0x000fe40006000000 */
[----:B------:R-:W-:-:S02]  /*8500*/  FSEL R20, R4, R6, !P4 ;  /* 0x0000000604147208 */ /* 0x000fc40006000000 */
[----:B------:R-:W-:Y:S02]  /*8510*/  FSEL R21, R5, R7, !P4 ;  /* 0x0000000705157208 */ /* 0x000fe40006000000 */
[----:B------:R-:W-:-:S14]  /*8520*/  DSETP.GT.AND P0, PT, R8, UR4, PT ;  /* 0x0000000408007e2a */ /* 0x000fdc000bf04000 */
[----:B------:R-:W-:Y:S05]  /*8530*/  @P0 BRA `(.L_x_11920) ;  /* 0x0000001800dc0947 */ /* 0x000fea0003800000 */
[----:B------:R-:W-:-:S06]  /*8540*/  DSETP.GEU.AND P0, PT, R20, 1.4916681462400413487e-154, PT ;  /* 0x200000001400742a */ /* 0x000fcc0003f0e000 */
[----:B------:R-:W-:-:S14]  /*8550*/  DSETP.GT.OR P0, PT, R8, 5.9666725849601653946e-154, !P0 ;  /* 0x202000000800742a */ /* 0x000fdc0004704400 */
[----:B------:R-:W-:Y:S05]  /*8560*/  @P0 BRA `(.L_x_11921) ;  /* 0x0000000c00180947 */ /* 0x000fea0003800000 */
[----:B------:R-:W0:Y:S01]  /*8570*/  MUFU.RCP64H R15, R9 ;  /* 0x00000009000f7308 */ /* 0x000e220000001800 */
[----:B------:R-:W-:Y:S01]  /*8580*/  DMUL R10, R20, R20 ;  /* 0x00000014140a7228 */ /* 0x000fe20000000000 */
[----:B------:R-:W-:Y:S01]  /*8590*/  IMAD.MOV.U32 R14, RZ, RZ, 0x1 ;  /* 0x00000001ff0e7424 */ /* 0x000fe200078e00ff */
[----:B------:R-:W-:Y:S01]  /*85a0*/  BSSY B0, `(.L_x_11922) ;  /* 0x000005c000007945 */ /* 0x000fe20003800000 */
[----:B------:R-:W-:Y:S01]  /*85b0*/  IMAD.MOV.U32 R31, RZ, RZ, -0x3ff ;  /* 0xfffffc01ff1f7424 */ /* 0x000fe200078e00ff */
[----:B------:R-:W-:-:S04]  /*85c0*/  FSETP.GEU.AND P5, PT, |R21|, 6.5827683646048100446e-37, PT ;  /* 0x036000001500780b */ /* 0x000fc80003fae200 */
[C---:B------:R-:W-:Y:S02]  /*85d0*/  DFMA R12, R8.reuse, R8, R10 ;  /* 0x00000008080c722b */ /* 0x040fe4000000000a */
[----:B0-----:R-:W-:-:S08]  /*85e0*/  DFMA R22, -R8, R14, 1 ;  /* 0x3ff000000816742b */ /* 0x001fd0000000010e */
[----:B------:R-:W-:Y:S01]  /*85f0*/  ISETP.GT.AND P0, PT, R13, 0xfffff, PT ;  /* 0x000fffff0d00780c */ /* 0x000fe20003f04270 */
[----:B----4-:R-:W-:Y:S01]  /*8600*/  IMAD.MOV.U32 R0, RZ, RZ, R13 ;  /* 0x000000ffff007224 */ /* 0x010fe200078e000d */
[----:B------:R-:W-:-:S11]  /*8610*/  DFMA R22, R22, R22, R22 ;  /* 0x000000161616722b */ /* 0x000fd60000000016 */
[----:B------:R-:W-:Y:S01]  /*8620*/  @!P0 MOV R31, 0xfffffbcb ;  /* 0xfffffbcb001f8802 */ /* 0x000fe20000000f00 */
[----:B------:R-:W-:Y:S01]  /*8630*/  DFMA R22, R14, R22, R14 ;  /* 0x000000160e16722b */ /* 0x000fe2000000000e */
[----:B------:R-:W-:Y:S01]  /*8640*/  MOV R14, R12 ;  /* 0x0000000c000e7202 */ /* 0x000fe20000000f00 */
[----:B------:R-:W-:-:S06]  /*8650*/  IMAD.MOV.U32 R15, RZ, RZ, R13 ;  /* 0x000000ffff0f7224 */ /* 0x000fcc00078e000d */
[----:B------:R-:W-:Y:S02]  /*8660*/  DFMA R10, -R8, R22, 1 ;  /* 0x3ff00000080a742b */ /* 0x000fe40000000116 */
[----:B------:R-:W-:-:S06]  /*8670*/  @!P0 DMUL R14, R14, 1.80143985094819840000e+16 ;  /* 0x435000000e0e8828 */ /* 0x000fcc0000000000 */
[----:B------:R-:W-:-:S04]  /*8680*/  DFMA R10, R22, R10, R22 ;  /* 0x0000000a160a722b */ /* 0x000fc80000000016 */
[----:B------:R-:W-:Y:S02]  /*8690*/  @!P0 IMAD.MOV.U32 R0, RZ, RZ, R15 ;  /* 0x000000ffff008224 */ /* 0x000fe400078e000f */
[----:B------:R-:W-:Y:S02]  /*86a0*/  @!P0 IMAD.MOV.U32 R12, RZ, RZ, R14 ;  /* 0x000000ffff0c8224 */ /* 0x000fe400078e000e */
[----:B------:R-:W-:Y:S01]  /*86b0*/  VIADD R13, R0, 0xffffffff ;  /* 0xffffffff000d7836 */ /* 0x000fe20000000000 */
[----:B------:R-:W-:-:S04]  /*86c0*/  DMUL R22, R20, R10 ;  /* 0x0000000a14167228 */ /* 0x000fc80000000000 */
[----:B------:R-:W-:-:S04]  /*86d0*/  ISETP.GE.U32.AND P1, PT, R13, 0x7fefffff, PT ;  /* 0x7fefffff0d00780c */ /* 0x000fc80003f26070 */
[----:B------:R-:W-:-:S08]  /*86e0*/  DFMA R24, -R8, R22, R20 ;  /* 0x000000160818722b */ /* 0x000fd00000000114 */
[----:B------:R-:W-:Y:S01]  /*86f0*/  DFMA R10, R10, R24, R22 ;  /* 0x000000180a0a722b */ /* 0x000fe20000000016 */
[----:B------:R-:W-:Y:S01]  /*8700*/  @P1 FSETP.NEU.FTZ.AND P2, PT, R15, RZ, PT ;  /* 0x000000ff0f00120b */ /* 0x000fe20003f5d000 */
[----:B------:R-:W-:Y:S02]  /*8710*/  @P1 IMAD.MOV.U32 R22, RZ, RZ, 0x0 ;  /* 0x00000000ff161424 */ /* 0x000fe400078e00ff */
[----:B------:R-:W-:-:S06]  /*8720*/  @P1 IMAD.MOV.U32 R23, RZ, RZ, 0x7ff00000 ;  /* 0x7ff00000ff171424 */ /* 0x000fcc00078e00ff */
[----:B------:R-:W-:Y:S01]  /*8730*/  @P1 DFMA R22, R14, R22, +INF ;  /* 0x7ff000000e16142b */ /* 0x000fe20000000016 */
[----:B------:R-:W-:-:S05]  /*8740*/  FFMA R13, RZ, R9, R11 ;  /* 0x00000009ff0d7223 */ /* 0x000fca000000000b */
[----:B------:R-:W-:-:S04]  /*8750*/  FSETP.GT.AND P3, PT, |R13|, 1.469367938527859385e-39, PT ;  /* 0x001000000d00780b */ /* 0x000fc80003f64200 */
[----:B------:R-:W-:Y:S02]  /*8760*/  @P1 FSEL R22, R22, RZ, P2 ;  /* 0x000000ff16161208 */ /* 0x000fe40001000000 */
[----:B------:R-:W-:Y:S01]  /*8770*/  @P1 FSEL R23, R23, -QNAN , P2 ;  /* 0xfff0000017171808 */ /* 0x000fe20001000000 */
[----:B------:R-:W-:Y:S06]  /*8780*/  @P1 BRA `(.L_x_11923) ;  /* 0x0000000000f41947 */ /* 0x000fec0003800000 */
[C---:B------:R-:W-:Y:S01]  /*8790*/  LOP3.LUT R13, R0.reuse, 0x800fffff, RZ, 0xc0, !PT ;  /* 0x800fffff000d7812 */ /* 0x040fe200078ec0ff */
[----:B------:R-:W-:Y:S01]  /*87a0*/  IMAD.MOV.U32 R22, RZ, RZ, RZ ;  /* 0x000000ffff167224 */ /* 0x000fe200078e00ff */
[----:B------:R-:W-:Y:S01]  /*87b0*/  UMOV UR4, 0x3ae80f1e ;  /* 0x3ae80f1e00047882 */ /* 0x000fe20000000000 */
[----:B------:R-:W-:Y:S01]  /*87c0*/  IMAD.MOV.U32 R28, RZ, RZ, -0x748574fc ;  /* 0x8b7a8b04ff1c7424 */ /* 0x000fe200078e00ff */
[----:B------:R-:W-:Y:S01]  /*87d0*/  LOP3.LUT R13, R13, 0x3ff00000, RZ, 0xfc, !PT ;  /* 0x3ff000000d0d7812 */ /* 0x000fe200078efcff */
[----:B------:R-:W-:Y:S01]  /*87e0*/  IMAD.MOV.U32 R29, RZ, RZ, 0x3ed0ee25 ;  /* 0x3ed0ee25ff1d7424 */ /* 0x000fe200078e00ff */
[----:B------:R-:W-:Y:S01]  /*87f0*/  UMOV UR5, 0x3eb1380b ;  /* 0x3eb1380b00057882 */ /* 0x000fe20000000000 */
[----:B------:R-:W-:Y:S01]  /*8800*/  LEA.HI R31, R0, R31, RZ, 0xc ;  /* 0x0000001f001f7211 */ /* 0x000fe200078f60ff */
[----:B------:R-:W-:Y:S01]  /*8810*/  UMOV UR6, 0x80000000 ;  /* 0x8000000000067882 */ /* 0x000fe20000000000 */
[----:B------:R-:W-:Y:S01]  /*8820*/  ISETP.GE.AND P0, PT, R13, 0x3ff6a09f, PT ;  /* 0x3ff6a09f0d00780c */ /* 0x000fe20003f06270 */
[----:B------:R-:W-:-:S12]  /*8830*/  UMOV UR7, 0x43300000 ;  /* 0x4330000000077882 */ /* 0x000fd80000000000 */
        /* <DEDUP_REMOVED lines=16> */
[----:B------:R-:W-:-:S08]  /*8940*/  DMUL R26, R22, R22 ;  /* 0x00000016161a7228 */ /* 0x000fd00000000000 */
        /* <DEDUP_REMOVED lines=12> */
[----:B------:R-:W-:-:S03]  /*8a10*/  DFMA R12, R30, UR6, R22 ;  /* 0x000000061e0c7c2b */ /* 0x000fc60008000016 */
[----:B------:R-:W-:Y:S01]  /*8a20*/  DFMA R14, R26, R14, UR4 ;  /* 0x000000041a0e7e2b */ /* 0x000fe2000800000e */
[----:B------:R-:W-:Y:S01]  /*8a30*/  UMOV UR4, 0x923be72d ;  /* 0x923be72d00047882 */ /* 0x000fe20000000000 */
[----:B------:R-:W-:Y:S01]  /*8a40*/  UMOV UR5, 0x3f624924 ;  /* 0x3f62492400057882 */ /* 0x000fe20000000000 */
[----:B------:R-:W-:Y:S02]  /*8a50*/  DMUL R28, R24, R28 ;  /* 0x0000001c181c7228 */ /* 0x000fe40000000000 */
[----:B------:R-:W-:-:S03]  /*8a60*/  DFMA R34, -R30, UR6, R12 ;  /* 0x000000061e227c2b */ /* 0x000fc6000800010c */
[----:B------:R-:W-:Y:S01]  /*8a70*/  DFMA R14, R26, R14, UR4 ;  /* 0x000000041a0e7e2b */ /* 0x000fe2000800000e */
[----:B------:R-:W-:Y:S01]  /*8a80*/  UMOV UR4, 0x9999a3c4 ;  /* 0x9999a3c400047882 */ /* 0x000fe20000000000 */
[----:B------:R-:W-:-:S03]  /*8a90*/  UMOV UR5, 0x3f899999 ;  /* 0x3f89999900057882 */ /* 0x000fc60000000000 */
[----:B------:R-:W-:-:S03]  /*8aa0*/  DADD R34, -R22, R34 ;  /* 0x0000000016227229 */ /* 0x000fc60000000122 */
        /* <DEDUP_REMOVED lines=10> */
[----:B------:R-:W-:-:S11]  /*8b50*/  DADD R22, R12, R14 ;  /* 0x000000000c167229 */ /* 0x000fd6000000000e */
.L_x_11923:
[----:B------:R-:W-:Y:S05]  /*8b60*/  BSYNC B0 ;  /* 0x0000000000007941 */ /* 0x000fea0003800000 */
.L_x_11922:
[----:B------:R-:W-:Y:S04]  /*8b70*/  BSSY B3, `(.L_x_11924) ;  /* 0x0000008000037945 */ /* 0x000fe80003800000 */
[----:B------:R-:W-:Y:S05]  /*8b80*/  @P3 BRA P5, `(.L_x_11925) ;  /* 0x0000000000183947 */ /* 0x000fea0002800000 */
[----:B------:R-:W-:Y:S01]  /*8b90*/  IMAD.MOV.U32 R12, RZ, RZ, R20 ;  /* 0x000000ffff0c7224 */ /* 0x000fe200078e0014 */
[----:B------:R-:W-:Y:S01]  /*8ba0*/  MOV R13, R21 ;  /* 0x00000015000d7202 */ /* 0x000fe20000000f00 */
[----:B------:R-:W-:Y:S01]  /*8bb0*/  IMAD.MOV.U32 R10, RZ, RZ, R8 ;  /* 0x000000ffff0a7224 */ /* 0x000fe200078e0008 */
[----:B------:R-:W-:Y:S01]  /*8bc0*/  MOV R0, 0x8bf0 ;  /* 0x00008bf000007802 */ /* 0x000fe20000000f00 */
[----:B------:R-:W-:-:S07]  /*8bd0*/  IMAD.MOV.U32 R11, RZ, RZ, R9 ;  /* 0x000000ffff0b7224 */ /* 0x000fce00078e0009 */
[----:B------:R-:W-:Y:S05]  /*8be0*/  CALL.REL.NOINC `($__internal_14_$__cuda_sm20_div_rn_f64_full) ;  /* 0x0000028800907944 */ /* 0x000fea0003c00000 */
.L_x_11925:
[----:B------:R-:W-:Y:S05]  /*8bf0*/  BSYNC B3 ;  /* 0x0000000000037941 */ /* 0x000fea0003800000 */
.L_x_11924:
[----:B------:R-:W-:Y:S01]  /*8c00*/  DSETP.NEU.AND P0, PT, R8, RZ, PT ;  /* 0x000000ff0800722a */ /* 0x000fe20003f0d000 */
[----:B------:R-:W-:-:S13]  /*8c10*/  BSSY B0, `(.L_x_11926) ;  /* 0x0000054000007945 */ /* 0x000fda0003800000 */
[----:B------:R-:W-:Y:S05]  /*8c20*/  @!P0 BRA `(.L_x_11927) ;  /* 0x00000004003c8947 */ /* 0x000fea0003800000 */
[----:B------:R-:W-:Y:S01]  /*8c30*/  DMUL R8, R10, R10 ;  /* 0x0000000a0a087228 */ /* 0x000fe20000000000 */
[----:B------:R-:W-:Y:S01]  /*8c40*/  IMAD.MOV.U32 R12, RZ, RZ, -0x2449a4b7 ;  /* 0xdbb65b49ff0c7424 */ /* 0x000fe200078e00ff */
[----:B------:R-:W-:Y:S01]  /*8c50*/  UMOV UR4, 0x2a25ff7e ;  /* 0x2a25ff7e00047882 */ /* 0x000fe20000000000 */
[----:B------:R-:W-:Y:S01]  /*8c60*/  IMAD.MOV.U32 R13, RZ, RZ, 0x3f2d3b63 ;  /* 0x3f2d3b63ff0d7424 */ /* 0x000fe200078e00ff */
[----:B------:R-:W-:Y:S01]  /*8c70*/  UMOV UR5, 0x3ef53e1d ;  /* 0x3ef53e1d00057882 */ /* 0x000fe20000000000 */
[----:B------:R-:W-:Y:S01]  /*8c80*/  ISETP.GE.AND P1, PT, R17, RZ, PT ;  /* 0x000000ff1100720c */ /* 0x000fe20003f26270 */
[----:B------:R-:W-:-:S03]  /*8c90*/  DSETP.NEU.AND P0, PT, R4, R6, PT ;  /* 0x000000060400722a */ /* 0x000fc60003f0d000 */
        /* <DEDUP_REMOVED lines=64> */
[----:B------:R-:W-:Y:S02]  /*90a0*/  FSEL R8, R8, R15, !P4 ;  /* 0x0000000f08087208 */ /* 0x000fe40006000000 */
[----:B------:R-:W-:Y:S01]  /*90b0*/  FSEL R9, R9, R11, !P4 ;  /* 0x0000000b09097208 */ /* 0x000fe20006000000 */
[----:B------:R-:W-:Y:S06]  /*90c0*/  @P0 BRA `(.L_x_11928) ;  /* 0x0000000000200947 */ /* 0x000fec0003800000 */
[----:B------:R-:W-:Y:S02]  /*90d0*/  IMAD.MOV.U32 R8, RZ, RZ, 0x7f3321d2 ;  /* 0x7f3321d2ff087424 */ /* 0x000fe400078e00ff */
[----:B------:R-:W-:-:S03]  /*90e0*/  IMAD.MOV.U32 R0, RZ, RZ, 0x4002d97c ;  /* 0x4002d97cff007424 */ /* 0x000fc600078e00ff */
[----:B------:R-:W-:Y:S02]  /*90f0*/  FSEL R8, R8, 3.37028055040000000000e+12, !P1 ;  /* 0x54442d1808087808 */ /* 0x000fe40004800000 */
[----:B------:R-:W-:Y:S01]  /*9100*/  FSEL R9, R0, 1.8213495016098022461, !P1 ;  /* 0x3fe921fb00097808 */ /* 0x000fe20004800000 */
[----:B------:R-:W-:Y:S06]  /*9110*/  BRA `(.L_x_11928) ;  /* 0x00000000000c7947 */ /* 0x000fec0003800000 */
.L_x_11927:
[----:B------:R-:W-:-:S04]  /*9120*/  ISETP.GE.AND P0, PT, R17, RZ, PT ;  /* 0x000000ff1100720c */ /* 0x000fc80003f06270 */
[----:B------:R-:W-:Y:S02]  /*9130*/  FSEL R8, RZ, 3.37028055040000000000e+12, P0 ;  /* 0x54442d18ff087808 */ /* 0x000fe40000000000 */
[----:B------:R-:W-:-:S07]  /*9140*/  FSEL R9, RZ, 2.1426990032196044922, P0 ;  /* 0x400921fbff097808 */ /* 0x000fce0000000000 */
.L_x_11928:
[----:B------:R-:W-:Y:S05]  /*9150*/  BSYNC B0 ;  /* 0x0000000000007941 */ /* 0x000fea0003800000 */
.L_x_11926:
[----:B------:R-:W-:Y:S01]  /*9160*/  DADD R4, R4, R6 ;  /* 0x0000000004047229 */ /* 0x000fe20000000006 */
[----:B------:R-:W-:Y:S01]  /*9170*/  LOP3.LUT R19, R9, 0x80000000, R19, 0xb8, !PT ;  /* 0x8000000009137812 */ /* 0x000fe200078eb813 */
[----:B------:R-:W-:-:S06]  /*9180*/  DMUL R22, R22, 0.5 ;  /* 0x3fe0000016167828 */ /* 0x000fcc0000000000 */
[----:B------:R-:W-:-:S06]  /*9190*/  DSETP.GTU.AND P0, PT, |R4|, +INF , PT ;  /* 0x7ff000000400742a */ /* 0x000fcc0003f0c200 */
[----:B------:R-:W-:Y:S02]  /*91a0*/  FSEL R8, R4, R8, P0 ;  /* 0x0000000804087208 */ /* 0x000fe40000000000 */
[----:B------:R-:W-:Y:S01]  /*91b0*/  FSEL R9, R5, R19, P0 ;  /* 0x0000001305097208 */ /* 0x000fe20000000000 */
[----:B------:R-:W-:Y:S06]  /*91c0*/  BRA `(.L_x_11929) ;  /* 0x0000002000407947 */ /* 0x000fec0003800000 */
.L_x_11921:
[CC--:B------:R-:W-:Y:S01]  /*91d0*/  ISETP.GT.U32.AND P1, PT, R6.reuse, R4.reuse, PT ;  /* 0x000000040600720c */ /* 0x0c0fe20003f24070 */
[----:B------:R-:W-:Y:S01]  /*91e0*/  IMAD.MOV.U32 R10, RZ, RZ, RZ ;  /* 0x000000ffff0a7224 */ /* 0x000fe200078e00ff */
[CC--:B------:R-:W-:Y:S01]  /*91f0*/  ISETP.LT.U32.AND P0, PT, R6.reuse, R4.reuse, PT ;  /* 0x000000040600720c */ /* 0x0c0fe20003f01070 */
[----:B------:R-:W-:Y:S01]  /*9200*/  UMOV UR4, 0xffffffff ;  /* 0xffffffff00047882 */ /* 0x000fe20000000000 */
[CC--:B------:R-:W-:Y:S01]  /*9210*/  ISETP.GT.U32.AND.EX P1, PT, R7.reuse, R5.reuse, PT, P1 ;  /* 0x000000050700720c */ /* 0x0c0fe20003f24110 */
[----:B------:R-:W-:Y:S01]  /*9220*/  UMOV UR5, 0x7fefffff ;  /* 0x7fefffff00057882 */ /* 0x000fe20000000000 */
[CC--:B------:R-:W-:Y:S01]  /*9230*/  ISETP.LT.U32.AND.EX P0, PT, R7.reuse, R5.reuse, PT, P0 ;  /* 0x000000050700720c */ /* 0x0c0fe20003f01100 */
[----:B------:R-:W-:Y:S01]  /*9240*/  UMOV UR6, UR5 ;  /* 0x0000000500067c82 */ /* 0x000fe20008000000 */
[CC--:B------:R-:W-:Y:S01]  /*9250*/  SEL R29, R7.reuse, R5.reuse, P1 ;  /* 0x00000005071d7207 */ /* 0x0c0fe20000800000 */
[----:B------:R-:W-:Y:S01]  /*9260*/  IMAD.MOV.U32 R24, RZ, RZ, 0x0 ;  /* 0x00000000ff187424 */ /* 0x000fe200078e00ff */
[----:B------:R-:W-:Y:S01]  /*9270*/  SEL R33, R7, R5, P0 ;  /* 0x0000000507217207 */ /* 0x000fe20000000000 */
[----:B------:R-:W-:Y:S01]  /*9280*/  IMAD.MOV.U32 R25, RZ, RZ, 0x3fd80000 ;  /* 0x3fd80000ff197424 */ /* 0x000fe200078e00ff */
[----:B----4-:R-:W-:Y:S01]  /*9290*/  LOP3.LUT R0, R29, 0xffc00000, RZ, 0xc0, !PT ;  /* 0xffc000001d007812 */ /* 0x010fe200078ec0ff */
[----:B------:R-:W-:Y:S01]  /*92a0*/  MUFU.RCP64H R31, R9 ;  /* 0x00000009001f7308 */ /* 0x000fe20000001800 */
[-C--:B------:R-:W-:Y:S01]  /*92b0*/  SEL R26, R6, R4.reuse, P0 ;  /* 0x00000004061a7207 */ /* 0x080fe20000000000 */
[----:B------:R-:W-:Y:S01]  /*92c0*/  IMAD.MOV.U32 R27, RZ, RZ, R33 ;  /* 0x000000ffff1b7224 */ /* 0x000fe200078e0021 */
[----:B------:R-:W-:Y:S01]  /*92d0*/  IADD3 R11, -R0, 0x7fd00000, RZ ;  /* 0x7fd00000000b7810 */ /* 0x000fe20007ffe1ff */
[----:B------:R-:W-:Y:S01]  /*92e0*/  IMAD.MOV.U32 R30, RZ, RZ, 0x1 ;  /* 0x00000001ff1e7424 */ /* 0x000fe200078e00ff */
[----:B------:R-:W-:Y:S01]  /*92f0*/  SEL R28, R6, R4, P1 ;  /* 0x00000004061c7207 */ /* 0x000fe20000800000 */
[----:B------:R-:W-:Y:S01]  /*9300*/  BSSY B0, `(.L_x_11930) ;  /* 0x0000075000007945 */ /* 0x000fe20003800000 */
[----:B------:R-:W-:-:S02]  /*9310*/  MOV R14, UR6 ;  /* 0x00000006000e7c02 */ /* 0x000fc40008000f00 */
[C---:B------:R-:W-:Y:S01]  /*9320*/  DMUL R12, R10.reuse, R26 ;  /* 0x0000001a0a0c7228 */ /* 0x040fe20000000000 */
[----:B------:R-:W-:Y:S01]  /*9330*/  ISETP.GE.U32.AND P2, PT, R33, 0x7ff00000, PT ;  /* 0x7ff000002100780c */ /* 0x000fe20003f46070 */
[----:B------:R-:W-:Y:S01]  /*9340*/  DMUL R10, R10, R28 ;  /* 0x0000001c0a0a7228 */ /* 0x000fe20000000000 */
[----:B------:R-:W-:-:S05]  /*9350*/  FSETP.GEU.AND P5, PT, |R21|, 6.5827683646048100446e-37, PT ;  /* 0x036000001500780b */ /* 0x000fca0003fae200 */
[----:B------:R-:W-:-:S08]  /*9360*/  DMUL R12, R12, R12 ;  /* 0x0000000c0c0c7228 */ /* 0x000fd00000000000 */
[----:B------:R-:W-:-:S08]  /*9370*/  DFMA R12, R10, R10, R12 ;  /* 0x0000000a0a0c722b */ /* 0x000fd0000000000c */
[----:B------:R-:W-:Y:S02]  /*9380*/  DSETP.MIN.AND P0, P1, R12, UR4, PT ;  /* 0x000000040c007e2a */ /* 0x000fe4000b900000 */
[----:B------:R-:W-:-:S05]  /*9390*/  IMAD.MOV.U32 R10, RZ, RZ, R13 ;  /* 0x000000ffff0a7224 */ /* 0x000fca00078e000d */
[----:B------:R-:W-:Y:S01]  /*93a0*/  FSEL R11, R10, UR6, P0 ;  /* 0x000000060a0b7c08 */ /* 0x000fe20008000000 */
[----:B------:R-:W-:-:S05]  /*93b0*/  IMAD.MOV.U32 R10, RZ, RZ, R12 ;  /* 0x000000ffff0a7224 */ /* 0x000fca00078e000c */
[----:B------:R-:W-:Y:S02]  /*93c0*/  SEL R10, R10, UR4, P0 ;  /* 0x000000040a0a7c07 */ /* 0x000fe40008000000 */
[----:B------:R-:W-:Y:S01]  /*93d0*/  @P1 LOP3.LUT R11, R14, 0x80000, RZ, 0xfc, !PT ;  /* 0x000800000e0b1812 */ /* 0x000fe200078efcff */
[----:B------:R-:W-:Y:S01]  /*93e0*/  IMAD.MOV.U32 R14, RZ, RZ, RZ ;  /* 0x000000ffff0e7224 */ /* 0x000fe200078e00ff */
[----:B------:R-:W-:Y:S02]  /*93f0*/  DSETP.NEU.AND P1, PT, R26, RZ, PT ;  /* 0x000000ff1a00722a */ /* 0x000fe40003f2d000 */
[----:B------:R-:W0:Y:S03]  /*9400*/  MUFU.RSQ64H R15, R11 ;  /* 0x0000000b000f7308 */ /* 0x000e260000001c00 */
[----:B0-----:R-:W-:-:S08]  /*9410*/  DMUL R22, R14, R14 ;  /* 0x0000000e0e167228 */ /* 0x001fd00000000000 */
[----:B------:R-:W-:Y:S02]  /*9420*/  DFMA R22, R10, -R22, 1 ;  /* 0x3ff000000a16742b */ /* 0x000fe40000000816 */
[----:B------:R-:W-:-:S06]  /*9430*/  DFMA R10, -R8, R30, 1 ;  /* 0x3ff00000080a742b */ /* 0x000fcc000000011e */
[----:B------:R-:W-:Y:S02]  /*9440*/  DFMA R24, R22, R24, 0.5 ;  /* 0x3fe000001618742b */ /* 0x000fe40000000018 */
[----:B------:R-:W-:Y:S02]  /*9450*/  DMUL R22, R14, R22 ;  /* 0x000000160e167228 */ /* 0x000fe40000000000 */
[----:B------:R-:W-:-:S06]  /*9460*/  DFMA R10, R10, R10, R10 ;  /* 0x0000000a0a0a722b */ /* 0x000fcc000000000a */
[----:B------:R-:W-:Y:S02]  /*9470*/  DFMA R22, R24, R22, R14 ;  /* 0x000000161816722b */ /* 0x000fe4000000000e */
[----:B------:R-:W-:-:S06]  /*9480*/  DFMA R10, R30, R10, R30 ;  /* 0x0000000a1e0a722b */ /* 0x000fcc000000001e */
[----:B------:R-:W-:Y:S01]  /*9490*/  DMUL R22, R12, R22 ;  /* 0x000000160c167228 */ /* 0x000fe20000000000 */
[----:B------:R-:W-:Y:S01]  /*94a0*/  LOP3.LUT R13, R0, 0x100000, RZ, 0xfc, !PT ;  /* 0x00100000000d7812 */ /* 0x000fe200078efcff */
[----:B------:R-:W-:Y:S01]  /*94b0*/  IMAD.MOV.U32 R12, RZ, RZ, RZ ;  /* 0x000000ffff0c7224 */ /* 0x000fe200078e00ff */
[----:B------:R-:W-:-:S05]  /*94c0*/  DFMA R14, -R8, R10, 1 ;  /* 0x3ff00000080e742b */ /* 0x000fca000000010a */
[----:B------:R-:W-:-:S03]  /*94d0*/  DMUL R22, R22, R12 ;  /* 0x0000000c16167228 */ /* 0x000fc60000000000 */
[----:B------:R-:W-:-:S07]  /*94e0*/  DFMA R10, R10, R14, R10 ;  /* 0x0000000e0a0a722b */ /* 0x000fce000000000a */
[----:B------:R-:W-:Y:S01]  /*94f0*/  @!P2 FSEL R33, R29, R23, !P1 ;  /* 0x000000171d21a208 */ /* 0x000fe20004800000 */
[----:B------:R-:W-:Y:S01]  /*9500*/  DMUL R14, R20, R10 ;  /* 0x0000000a140e7228 */ /* 0x000fe20000000000 */
[----:B------:R-:W-:Y:S02]  /*9510*/  @!P2 FSEL R26, R28, R22, !P1 ;  /* 0x000000161c1aa208 */ /* 0x000fe40004800000 */
[----:B------:R-:W-:Y:S02]  /*9520*/  ISETP.GT.AND P0, PT, R33, 0xfffff, PT ;  /* 0x000fffff2100780c */ /* 0x000fe40003f04270 */
[----:B------:R-:W-:Y:S01]  /*9530*/  MOV R13, R33 ;  /* 0x00000021000d7202 */ /* 0x000fe20000000f00 */
[----:B------:R-:W-:Y:S02]  /*9540*/  IMAD.MOV.U32 R12, RZ, RZ, R26 ;  /* 0x000000ffff0c7224 */ /* 0x000fe400078e001a */
[----:B------:R-:W-:-:S08]  /*9550*/  DFMA R22, -R8, R14, R20 ;  /* 0x0000000e0816722b */ /* 0x000fd00000000114 */
[----:B------:R-:W-:Y:S02]  /*9560*/  @!P0 DMUL R12, R12, 1.80143985094819840000e+16 ;  /* 0x435000000c0c8828 */ /* 0x000fe40000000000 */
[----:B------:R-:W-:-:S08]  /*9570*/  DFMA R10, R10, R22, R14 ;  /* 0x000000160a0a722b */ /* 0x000fd0000000000e */
[----:B------:R-:W-:Y:S02]  /*9580*/  @!P0 IMAD.MOV.U32 R33, RZ, RZ, R13 ;  /* 0x000000ffff218224 */ /* 0x000fe400078e000d */
[----:B------:R-:W-:Y:S02]  /*9590*/  @!P0 IMAD.MOV.U32 R26, RZ, RZ, R12 ;  /* 0x000000ffff1a8224 */ /* 0x000fe400078e000c */
[----:B------:R-:W-:-:S05]  /*95a0*/  VIADD R0, R33, 0xffffffff ;  /* 0xffffffff21007836 */ /* 0x000fca0000000000 */
[----:B------:R-:W-:Y:S01]  /*95b0*/  ISETP.GE.U32.AND P1, PT, R0, 0x7fefffff, PT ;  /* 0x7fefffff0000780c */ /* 0x000fe20003f26070 */
[----:B------:R-:W-:-:S05]  /*95c0*/  FFMA R0, RZ, R9, R11 ;  /* 0x00000009ff007223 */ /* 0x000fca000000000b */
[----:B------:R-:W-:Y:S01]  /*95d0*/  FSETP.GT.AND P3, PT, |R0|, 1.469367938527859385e-39, PT ;  /* 0x001000000000780b */ /* 0x000fe20003f64200 */
[----:B------:R-:W-:Y:S02]  /*95e0*/  IMAD.MOV.U32 R0, RZ, RZ, -0x3ff ;  /* 0xfffffc01ff007424 */ /* 0x000fe400078e00ff */
[----:B------:R-:W-:-:S04]  /*95f0*/  @!P0 IMAD.MOV.U32 R0, RZ, RZ, -0x435 ;  /* 0xfffffbcbff008424 */ /* 0x000fc800078e00ff */
        /* <DEDUP_REMOVED lines=20> */
[----:B------:R-:W-:Y:S01]  /*9740*/  @P0 IADD3 R15, R13, -0x100000, RZ ;  /* 0xfff000000d0f0810 */ /* 0x000fe20007ffe0ff */
[----:B------:R-:W-:-:S04]  /*9750*/  @P0 VIADD R0, R0, 0x1 ;  /* 0x0000000100000836 */ /* 0x000fc80000000000 */
[----:B------:R-:W-:Y:S01]  /*9760*/  @P0 IMAD.MOV.U32 R13, RZ, RZ, R15 ;  /* 0x000000ffff0d0224 */ /* 0x000fe200078e000f */
[----:B------:R-:W-:-:S05]  /*9770*/  LOP3.LUT R30, R0, 0x80000000, RZ, 0x3c, !PT ;  /* 0x80000000001e7812 */ /* 0x000fca00078e3cff */
        /* <DEDUP_REMOVED lines=45> */
.L_x_11931:
[----:B------:R-:W-:Y:S05]  /*9a50*/  BSYNC B0 ;  /* 0x0000000000007941 */ /* 0x000fea0003800000 */
.L_x_11930:
        /* <DEDUP_REMOVED lines=8> */
.L_x_11933:
[----:B------:R-:W-:Y:S05]  /*9ae0*/  BSYNC B3 ;  /* 0x0000000000037941 */ /* 0x000fea0003800000 */
.L_x_11932:
        /* <DEDUP_REMOVED lines=82> */
.L_x_11935:
[----:B------:R-:W-:-:S04]  /*a010*/  ISETP.GE.AND P0, PT, R17, RZ, PT ;  /* 0x000000ff1100720c */ /* 0x000fc80003f06270 */
[----:B------:R-:W-:Y:S02]  /*a020*/  FSEL R8, RZ, 3.37028055040000000000e+12, P0 ;  /* 0x54442d18ff087808 */ /* 0x000fe40000000000 */
[----:B------:R-:W-:-:S07]  /*a030*/  FSEL R9, RZ, 2.1426990032196044922, P0 ;  /* 0x400921fbff097808 */ /* 0x000fce0000000000 */
.L_x_11936:
[----:B------:R-:W-:Y:S05]  /*a040*/  BSYNC B0 ;  /* 0x0000000000007941 */ /* 0x000fea0003800000 */
.L_x_11934:
[----:B------:R-:W-:Y:S01]  /*a050*/  DADD R4, R4, R6 ;  /* 0x0000000004047229 */ /* 0x000fe20000000006 */
[----:B------:R-:W-:-:S07]  /*a060*/  LOP3.LUT R19, R9, 0x80000000, R19, 0xb8, !PT ;  /* 0x8000000009137812 */ /* 0x000fce00078eb813 */
[----:B------:R-:W-:-:S06]  /*a070*/  DSETP.GTU.AND P0, PT, |R4|, +INF , PT ;  /* 0x7ff000000400742a */ /* 0x000fcc0003f0c200 */
[----:B------:R-:W-:Y:S02]  /*a080*/  FSEL R8, R4, R8, P0 ;  /* 0x0000000804087208 */ /* 0x000fe40000000000 */
[----:B------:R-:W-:Y:S01]  /*a090*/  FSEL R9, R5, R19, P0 ;  /* 0x0000001305097208 */ /* 0x000fe20000000000 */
[----:B------:R-:W-:Y:S06]  /*a0a0*/  BRA `(.L_x_11929) ;  /* 0x0000001000887947 */ /* 0x000fec0003800000 */
.L_x_11920:
[----:B------:R-:W0:Y:S01]  /*a0b0*/  MUFU.RCP64H R11, 2.718280792236328125 ;  /* 0x4005bf0a000b7908 */ /* 0x000e220000001800 */
[----:B------:R-:W-:Y:S01]  /*a0c0*/  IMAD.MOV.U32 R14, RZ, RZ, -0x74eba897 ;  /* 0x8b145769ff0e7424 */ /* 0x000fe200078e00ff */
[----:B------:R-:W-:Y:S01]  /*a0d0*/  FSETP.GEU.AND P1, PT, |R17|, 6.5827683646048100446e-37, PT ;  /* 0x036000001100780b */ /* 0x000fe20003f2e200 */
[----:B------:R-:W-:Y:S01]  /*a0e0*/  IMAD.MOV.U32 R15, RZ, RZ, 0x4005bf0a ;  /* 0x4005bf0aff0f7424 */ /* 0x000fe200078e00ff */
[----:B------:R-:W-:Y:S01]  /*a0f0*/  BSSY B3, `(.L_x_11937) ;  /* 0x0000013000037945 */ /* 0x000fe20003800000 */
[----:B------:R-:W-:-:S06]  /*a100*/  IMAD.MOV.U32 R10, RZ, RZ, 0x1 ;  /* 0x00000001ff0a7424 */ /* 0x000fcc00078e00ff */
        /* <DEDUP_REMOVED lines=8> */
[----:B----4-:R-:W-:-:S05]  /*a190*/  FFMA R0, RZ, 2.0897850990295410156, R11 ;  /* 0x4005bf0aff007823 */ /* 0x010fca000000000b */
[----:B------:R-:W-:-:S13]  /*a1a0*/  FSETP.GT.AND P0, PT, |R0|, 1.469367938527859385e-39, PT ;  /* 0x001000000000780b */ /* 0x000fda0003f04200 */
[----:B------:R-:W-:Y:S05]  /*a1b0*/  @P0 BRA P1, `(.L_x_11938) ;  /* 0x0000000000180947 */ /* 0x000fea0000800000 */
[----:B------:R-:W-:Y:S01]  /*a1c0*/  MOV R12, R16 ;  /* 0x00000010000c7202 */ /* 0x000fe20000000f00 */
[----:B------:R-:W-:Y:S01]  /*a1d0*/  IMAD.MOV.U32 R13, RZ, RZ, R17 ;  /* 0x000000ffff0d7224 */ /* 0x000fe200078e0011 */
[----:B------:R-:W-:Y:S01]  /*a1e0*/  MOV R0, 0xa220 ;  /* 0x0000a22000007802 */ /* 0x000fe20000000f00 */
[----:B------:R-:W-:Y:S02]  /*a1f0*/  IMAD.MOV.U32 R10, RZ, RZ, -0x74eba897 ;  /* 0x8b145769ff0a7424 */ /* 0x000fe400078e00ff */
[----:B------:R-:W-:-:S07]  /*a200*/  IMAD.MOV.U32 R11, RZ, RZ, 0x4005bf0a ;  /* 0x4005bf0aff0b7424 */ /* 0x000fce00078e00ff */
[----:B------:R-:W-:Y:S05]  /*a210*/  CALL.REL.NOINC `($__internal_14_$__cuda_sm20_div_rn_f64_full) ;  /* 0x0000027400047944 */ /* 0x000fea0003c00000 */
.L_x_11938:
[----:B------:R-:W-:Y:S05]  /*a220*/  BSYNC B3 ;  /* 0x0000000000037941 */ /* 0x000fea0003800000 */
.L_x_11937:
        /* <DEDUP_REMOVED lines=13> */
[----:B------:R-:W-:Y:S02]  /*a300*/  DFMA R12, R22, R14, R12 ;  /* 0x0000000e160c722b */ /* 0x000fe4000000000c */
[----:B------:R-:W-:-:S08]  /*a310*/  DADD R22, -RZ, |R10| ;  /* 0x00000000ff167229 */ /* 0x000fd0000000050a */
[----:B------:R-:W-:-:S05]  /*a320*/  FFMA R0, RZ, 2.0897850990295410156, R13 ;  /* 0x4005bf0aff007823 */ /* 0x000fca000000000d */
[----:B------:R-:W-:-:S13]  /*a330*/  FSETP.GT.AND P0, PT, |R0|, 1.469367938527859385e-39, PT ;  /* 0x001000000000780b */ /* 0x000fda0003f04200 */
[----:B------:R-:W-:Y:S05]  /*a340*/  @P0 BRA P1, `(.L_x_11940) ;  /* 0x0000000000200947 */ /* 0x000fea0000800000 */
[----:B------:R-:W-:Y:S01]  /*a350*/  IMAD.MOV.U32 R12, RZ, RZ, R18 ;  /* 0x000000ffff0c7224 */ /* 0x000fe200078e0012 */
[----:B------:R-:W-:Y:S01]  /*a360*/  MOV R10, 0x8b145769 ;  /* 0x8b145769000a7802 */ /* 0x000fe20000000f00 */
[----:B------:R-:W-:Y:S01]  /*a370*/  IMAD.MOV.U32 R13, RZ, RZ, R19 ;  /* 0x000000ffff0d7224 */ /* 0x000fe200078e0013 */
[----:B------:R-:W-:Y:S01]  /*a380*/  MOV R0, 0xa3b0 ;  /* 0x0000a3b000007802 */ /* 0x000fe20000000f00 */
[----:B------:R-:W-:-:S07]  /*a390*/  IMAD.MOV.U32 R11, RZ, RZ, 0x4005bf0a ;  /* 0x4005bf0aff0b7424 */ /* 0x000fce00078e00ff */
[----:B------:R-:W-:Y:S05]  /*a3a0*/  CALL.REL.NOINC `($__internal_14_$__cuda_sm20_div_rn_f64_full) ;  /* 0x0000027000a07944 */ /* 0x000fea0003c00000 */
[----:B------:R-:W-:Y:S02]  /*a3b0*/  IMAD.MOV.U32 R12, RZ, RZ, R10 ;  /* 0x000000ffff0c7224 */ /* 0x000fe400078e000a */
[----:B------:R-:W-:-:S07]  /*a3c0*/  IMAD.MOV.U32 R13, RZ, RZ, R11 ;  /* 0x000000ffff0d7224 */ /* 0x000fce00078e000b */
.L_x_11940:
[----:B------:R-:W-:Y:S05]  /*a3d0*/  BSYNC B3 ;  /* 0x0000000000037941 */ /* 0x000fea0003800000 */
.L_x_11939:
[----:B------:R-:W-:Y:S01]  /*a3e0*/  DADD R14, -RZ, |R12| ;  /* 0x00000000ff0e7229 */ /* 0x000fe2000000050c */
[----:B------:R-:W-:Y:S01]  /*a3f0*/  IMAD.MOV.U32 R10, RZ, RZ, RZ ;  /* 0x000000ffff0a7224 */ /* 0x000fe200078e00ff */
[----:B------:R-:W-:Y:S01]  /*a400*/  UMOV UR4, 0xffffffff ;  /* 0xffffffff00047882 */ /* 0x000fe20000000000 */
[----:B------:R-:W-:Y:S01]  /*a410*/  UMOV UR5, 0x7fefffff ;  /* 0x7fefffff00057882 */ /* 0x000fe20000000000 */
[----:B------:R-:W-:Y:S01]  /*a420*/  IMAD.MOV.U32 R24, RZ, RZ, 0x0 ;  /* 0x00000000ff187424 */ /* 0x000fe200078e00ff */
[----:B------:R-:W-:Y:S01]  /*a430*/  UMOV UR6, UR5 ;  /* 0x0000000500067c82 */ /* 0x000fe20008000000 */
[----:B------:R-:W-:Y:S01]  /*a440*/  IMAD.MOV.U32 R25, RZ, RZ, 0x3fd80000 ;  /* 0x3fd80000ff197424 */ /* 0x000fe200078e00ff */
[----:B------:R-:W-:Y:S01]  /*a450*/  MUFU.RCP64H R31, R9 ;  /* 0x00000009001f7308 */ /* 0x000fe20000001800 */
[----:B------:R-:W-:Y:S01]  /*a460*/  IMAD.MOV.U32 R30, RZ, RZ, 0x1 ;  /* 0x00000001ff1e7424 */ /* 0x000fe200078e00ff */
[----:B------:R-:W-:Y:S01]  /*a470*/  BSSY B0, `(.L_x_11941) ;  /* 0x0000080000007945 */ /* 0x000fe20003800000 */
[----:B------:R-:W-:-:S02]  /*a480*/  ISETP.GT.U32.AND P1, PT, R14, R22, PT ;  /* 0x000000160e00720c */ /* 0x000fc40003f24070 */
[----:B------:R-:W-:Y:S02]  /*a490*/  ISETP.LT.U32.AND P0, PT, R14, R22, PT ;  /* 0x000000160e00720c */ /* 0x000fe40003f01070 */
[CC--:B------:R-:W-:Y:S02]  /*a4a0*/  ISETP.GT.U32.AND.EX P1, PT, R15.reuse, R23.reuse, PT, P1 ;  /* 0x000000170f00720c */ /* 0x0c0fe40003f24110 */
[CC--:B------:R-:W-:Y:S02]  /*a4b0*/  ISETP.LT.U32.AND.EX P0, PT, R15.reuse, R23.reuse, PT, P0 ;  /* 0x000000170f00720c */ /* 0x0c0fe40003f01100 */
[CC--:B------:R-:W-:Y:S02]  /*a4c0*/  SEL R29, R15.reuse, R23.reuse, P1 ;  /* 0x000000170f1d7207 */ /* 0x0c0fe40000800000 */
[----:B------:R-:W-:Y:S02]  /*a4d0*/  SEL R33, R15, R23, P0 ;  /* 0x000000170f217207 */ /* 0x000fe40000000000 */
[----:B------:R-:W-:-:S02]  /*a4e0*/  LOP3.LUT R0, R29, 0xffc00000, RZ, 0xc0, !PT ;  /* 0xffc000001d007812 */ /* 0x000fc400078ec0ff */
[-C--:B------:R-:W-:Y:S01]  /*a4f0*/  SEL R26, R14, R22.reuse, P0 ;  /* 0x000000160e1a7207 */ /* 0x080fe20000000000 */
[----:B------:R-:W-:Y:S01]  /*a500*/  IMAD.MOV.U32 R27, RZ, RZ, R33 ;  /* 0x000000ffff1b7224 */ /* 0x000fe200078e0021 */
[----:B------:R-:W-:Y:S02]  /*a510*/  IADD3 R11, -R0, 0x7fd00000, RZ ;  /* 0x7fd00000000b7810 */ /* 0x000fe40007ffe1ff */
[----:B------:R-:W-:Y:S01]  /*a520*/  SEL R28, R14, R22, P1 ;  /* 0x000000160e1c7207 */ /* 0x000fe20000800000 */
[----:B------:R-:W-:Y:S01]  /*a530*/  IMAD.U32 R14, RZ, RZ, UR6 ;  /* 0x00000006ff0e7e24 */ /* 0x000fe2000f8e00ff */
[----:B------:R-:W-:Y:S02]  /*a540*/  ISETP.GE.U32.AND P2, PT, R33, 0x7ff00000, PT ;  /* 0x7ff000002100780c */ /* 0x000fe40003f46070 */
[C---:B------:R-:W-:Y:S01]  /*a550*/  DMUL R12, R10.reuse, R26 ;  /* 0x0000001a0a0c7228 */ /* 0x040fe20000000000 */
[----:B------:R-:W-:Y:S01]  /*a560*/  FSETP.GEU.AND P5, PT, |R21|, 6.5827683646048100446e-37, PT ;  /* 0x036000001500780b */ /* 0x000fe20003fae200 */
[----:B------:R-:W-:-:S06]  /*a570*/  DMUL R10, R10, R28 ;  /* 0x0000001c0a0a7228 */ /* 0x000fcc0000000000 */
        /* <DEDUP_REMOVED lines=8> */
[----:B------:R-:W-:Y:S02]  /*a600*/  HFMA2.MMA R14, -RZ, RZ, 0, 0 ;  /* 0x00000000ff0e7435 */ /* 0x000fe400000001ff */
[----:B------:R-:W-:Y:S01]  /*a610*/  DSETP.NEU.AND P1, PT, R26, RZ, PT ;  /* 0x000000ff1a00722a */ /* 0x000fe20003f2d000 */
[----:B------:R-:W0:Y:S05]  /*a620*/  MUFU.RSQ64H R15, R11 ;  /* 0x0000000b000f7308 */ /* 0x000e2a0000001c00 */
        /* <DEDUP_REMOVED lines=17> */
[----:B------:R-:W-:Y:S01]  /*a740*/  ISETP.GT.AND P0, PT, R33, 0xfffff, PT ;  /* 0x000fffff2100780c */ /* 0x000fe20003f04270 */
[----:B------:R-:W-:Y:S02]  /*a750*/  IMAD.MOV.U32 R13, RZ, RZ, R33 ;  /* 0x000000ffff0d7224 */ /* 0x000fe400078e0021 */
        /* <DEDUP_REMOVED lines=12> */
[----:B------:R-:W-:Y:S01]  /*a820*/  @P1 MOV R14, 0x0 ;  /* 0x00000000000e1802 */ /* 0x000fe20000000f00 */
[----:B------:R-:W-:Y:S01]  /*a830*/  @P1 IMAD.MOV.U32 R15, RZ, RZ, 0x7ff00000 ;  /* 0x7ff00000ff0f1424 */ /* 0x000fe200078e00ff */
[----:B------:R-:W-:-:S05]  /*a840*/  @P1 FSETP.NEU.FTZ.AND P2, PT, R13, RZ, PT ;  /* 0x000000ff0d00120b */ /* 0x000fca0003f5d000 */
[----:B------:R-:W-:-:S10]  /*a850*/  @P1 DFMA R14, R12, R14, +INF ;  /* 0x7ff000000c0e142b */ /* 0x000fd4000000000e */
[----:B------:R-:W-:Y:S02]  /*a860*/  @P1 FSEL R22, R14, RZ, P2 ;  /* 0x000000ff0e161208 */ /* 0x000fe40001000000 */
[----:B------:R-:W-:Y:S01]  /*a870*/  @P1 FSEL R23, R15, -QNAN , P2 ;  /* 0xfff000000f171808 */ /* 0x000fe20001000000 */
[----:B------:R-:W-:Y:S06]  /*a880*/  @P1 BRA `(.L_x_11942) ;  /* 0x0000000000f81947 */ /* 0x000fec0003800000 */
[----:B------:R-:W-:Y:S01]  /*a890*/  LOP3.LUT R12, R33, 0x800fffff, RZ, 0xc0, !PT ;  /* 0x800fffff210c7812 */ /* 0x000fe200078ec0ff */
[----:B------:R-:W-:Y:S01]  /*a8a0*/  IMAD.MOV.U32 R22, RZ, RZ, RZ ;  /* 0x000000ffff167224 */ /* 0x000fe200078e00ff */
[----:B------:R-:W-:Y:S01]  /*a8b0*/  MOV R28, 0x8b7a8b04 ;  /* 0x8b7a8b04001c7802 */ /* 0x000fe20000000f00 */
[----:B------:R-:W-:Y:S01]  /*a8c0*/  IMAD.MOV.U32 R29, RZ, RZ, 0x3ed0ee25 ;  /* 0x3ed0ee25ff1d7424 */ /* 0x000fe200078e00ff */
[----:B------:R-:W-:Y:S01]  /*a8d0*/  LOP3.LUT R13, R12, 0x3ff00000, RZ, 0xfc, !PT ;  /* 0x3ff000000c0d7812 */ /* 0x000fe200078efcff */
[----:B------:R-:W-:Y:S01]  /*a8e0*/  IMAD.MOV.U32 R12, RZ, RZ, R26 ;  /* 0x000000ffff0c7224 */ /* 0x000fe200078e001a */
[----:B------:R-:W-:Y:S01]  /*a8f0*/  UMOV UR4, 0x3ae80f1e ;  /* 0x3ae80f1e00047882 */ /* 0x000fe20000000000 */
[----:B------:R-:W-:Y:S01]  /*a900*/  UMOV UR5, 0x3eb1380b ;  /* 0x3eb1380b00057882 */ /* 0x000fe20000000000 */
[----:B------:R-:W-:Y:S01]  /*a910*/  ISETP.GE.AND P0, PT, R13, 0x3ff6a09f, PT ;  /* 0x3ff6a09f0d00780c */ /* 0x000fe20003f06270 */
[----:B------:R-:W-:Y:S01]  /*a920*/  IMAD.MOV.U32 R31, RZ, RZ, 0x43300000 ;  /* 0x43300000ff1f7424 */ /* 0x000fe200078e00ff */
[----:B------:R-:W-:Y:S01]  /*a930*/  LEA.HI R0, R33, R0, RZ, 0xc ;  /* 0x0000000021007211 */ /* 0x000fe200078f60ff */
[----:B------:R-:W-:Y:S01]  /*a940*/  UMOV UR6, 0x80000000 ;  /* 0x8000000000067882 */ /* 0x000fe20000000000 */
[----:B------:R-:W-:-:S09]  /*a950*/  UMOV UR7, 0x43300000 ;  /* 0x4330000000077882 */ /* 0x000fd20000000000 */
[----:B------:R-:W-:Y:S02]  /*a960*/  @P0 VIADD R15, R13, 0xfff00000 ;  /* 0xfff000000d0f0836 */ /* 0x000fe40000000000 */
[----:B------:R-:W-:Y:S02]  /*a970*/  @P0 VIADD R0, R0, 0x1 ;  /* 0x0000000100000836 */ /* 0x000fe40000000000 */
[----:B------:R-:W-:-:S03]  /*a980*/  @P0 IMAD.MOV.U32 R13, RZ, RZ, R15 ;  /* 0x000000ffff0d0224 */ /* 0x000fc600078e000f */
[----:B------:R-:W-:-:S03]  /*a990*/  LOP3.LUT R30, R0, 0x80000000, RZ, 0x3c, !PT ;  /* 0x80000000001e7812 */ /* 0x000fc600078e3cff */
        /* <DEDUP_REMOVED lines=45> */
.L_x_11942:
[----:B------:R-:W-:Y:S05]  /*ac70*/  BSYNC B0 ;  /* 0x0000000000007941 */ /* 0x000fea0003800000 */
.L_x_11941:
[----:B------:R-:W-:Y:S04]  /*ac80*/  BSSY B3, `(.L_x_11943) ;  /* 0x0000008000037945 */ /* 0x000fe80003800000 */
[----:B------:R-:W-:Y:S05]  /*ac90*/  @P3 BRA P5, `(.L_x_11944) ;  /* 0x0000000000183947 */ /* 0x000fea0002800000 */
[----:B------:R-:W-:Y:S01]  /*aca0*/  IMAD.MOV.U32 R12, RZ, RZ, R20 ;  /* 0x000000ffff0c7224 */ /* 0x000fe200078e0014 */
[----:B------:R-:W-:Y:S01]  /*acb0*/  MOV R0, 0xad00 ;  /* 0x0000ad0000007802 */ /* 0x000fe20000000f00 */
[----:B------:R-:W-:Y:S02]  /*acc0*/  IMAD.MOV.U32 R13, RZ, RZ, R21 ;  /* 0x000000ffff0d7224 */ /* 0x000fe400078e0015 */
[----:B------:R-:W-:Y:S02]  /*acd0*/  IMAD.MOV.U32 R10, RZ, RZ, R8 ;  /* 0x000000ffff0a7224 */ /* 0x000fe400078e0008 */
[----:B------:R-:W-:-:S07]  /*ace0*/  IMAD.MOV.U32 R11, RZ, RZ, R9 ;  /* 0x000000ffff0b7224 */ /* 0x000fce00078e0009 */
[----:B------:R-:W-:Y:S05]  /*acf0*/  CALL.REL.NOINC `($__internal_14_$__cuda_sm20_div_rn_f64_full) ;  /* 0x00000268004c7944 */ /* 0x000fea0003c00000 */
.L_x_11944:
[----:B------:R-:W-:Y:S05]  /*ad00*/  BSYNC B3 ;  /* 0x0000000000037941 */ /* 0x000fea0003800000 */
.L_x_11943:
[----:B------:R-:W-:Y:S01]  /*ad10*/  DSETP.NEU.AND P0, PT, R8, RZ, PT ;  /* 0x000000ff0800722a */ /* 0x000fe20003f0d000 */
[----:B------:R-:W-:-:S13]  /*ad20*/  BSSY B0, `(.L_x_11945) ;  /* 0x0000054000007945 */ /* 0x000fda0003800000 */
[----:B------:R-:W-:Y:S05]  /*ad30*/  @!P0 BRA `(.L_x_11946) ;  /* 0x00000004003c8947 */ /* 0x000fea0003800000 */
[----:B------:R-:W-:Y:S01]  /*ad40*/  DMUL R8, R10, R10 ;  /* 0x0000000a0a087228 */ /* 0x000fe20000000000 */
[----:B------:R-:W-:Y:S01]  /*ad50*/  IMAD.MOV.U32 R12, RZ, RZ, -0x2449a4b7 ;  /* 0xdbb65b49ff0c7424 */ /* 0x000fe200078e00ff */
[----:B------:R-:W-:Y:S01]  /*ad60*/  MOV R13, 0x3f2d3b63 ;  /* 0x3f2d3b63000d7802 */ /* 0x000fe20000000f00 */
[----:B------:R-:W-:Y:S01]  /*ad70*/  UMOV UR4, 0x2a25ff7e ;  /* 0x2a25ff7e00047882 */ /* 0x000fe20000000000 */
[----:B------:R-:W-:Y:S01]  /*ad80*/  UMOV UR5, 0x3ef53e1d ;  /* 0x3ef53e1d00057882 */ /* 0x000fe20000000000 */
[----:B------:R-:W-:Y:S01]  /*ad90*/  ISETP.GE.AND P0, PT, R17, RZ, PT ;  /* 0x000000ff1100720c */ /* 0x000fe20003f06270 */
[----:B------:R-:W-:Y:S02]  /*ada0*/  DSETP.NEU.AND P1, PT, R4, R6, PT ;  /* 0x000000060400722a */ /* 0x000fe40003f2d000 */
        /* <DEDUP_REMOVED lines=72> */
.L_x_11946:
[----:B------:R-:W-:-:S04]  /*b230*/  ISETP.GE.AND P0, PT, R17, RZ, PT ;  /* 0x000000ff1100720c */ /* 0x000fc80003f06270 */
[----:B------:R-:W-:Y:S02]  /*b240*/  FSEL R8, RZ, 3.37028055040000000000e+12, P0 ;  /* 0x54442d18ff087808 */ /* 0x000fe40000000000 */
[----:B------:R-:W-:-:S07]  /*b250*/  FSEL R9, RZ, 2.1426990032196044922, P0 ;  /* 0x400921fbff097808 */ /* 0x000fce0000000000 */
.L_x_11947:
[----:B------:R-:W-:Y:S05]  /*b260*/  BSYNC B0 ;  /* 0x0000000000007941 */ /* 0x000fea0003800000 */
.L_x_11945:
[----:B------:R-:W-:Y:S01]  /*b270*/  DADD R4, R4, R6 ;  /* 0x0000000004047229 */ /* 0x000fe20000000006 */
[----:B------:R-:W-:Y:S01]  /*b280*/  LOP3.LUT R19, R9, 0x80000000, R19, 0xb8, !PT ;  /* 0x8000000009137812 */ /* 0x000fe200078eb813 */
[----:B------:R-:W-:-:S06]  /*b290*/  DADD R22, R22, 1 ;  /* 0x3ff0000016167429 */ /* 0x000fcc0000000000 */
[----:B------:R-:W-:-:S06]  /*b2a0*/  DSETP.GTU.AND P0, PT, |R4|, +INF , PT ;  /* 0x7ff000000400742a */ /* 0x000fcc0003f0c200 */
[----:B------:R-:W-:Y:S02]  /*b2b0*/  FSEL R8, R4, R8, P0 ;  /* 0x0000000804087208 */ /* 0x000fe40000000000 */
[----:B------:R-:W-:-:S07]  /*b2c0*/  FSEL R9, R5, R19, P0 ;  /* 0x0000001305097208 */ /* 0x000fce0000000000 */
.L_x_11929:
[----:B------:R-:W-:Y:S05]  /*b2d0*/  BSYNC B2 ;  /* 0x0000000000027941 */ /* 0x000fea0003800000 */
.L_x_11919:
[----:B------:R-:W-:Y:S01]  /*b2e0*/  UMOV UR4, 0xfefa39ef ;  /* 0xfefa39ef00047882 */ /* 0x000fe20000000000 */
[----:B------:R-:W-:Y:S01]  /*b2f0*/  UMOV UR5, 0x3fe62e42 ;  /* 0x3fe62e4200057882 */ /* 0x000fe20000000000 */
[----:B------:R-:W-:Y:S01]  /*b300*/  ISETP.NE.AND P0, PT, R32, RZ, PT ;  /* 0x000000ff2000720c */ /* 0x000fe20003f05270 */
[----:B------:R-:W-:Y:S02]  /*b310*/  DADD R22, R22, UR4 ;  /* 0x0000000416167e29 */ /* 0x000fe40008000000 */
[----:B------:R-:W-:-:S06]  /*b320*/  DADD R12, -RZ, |R8| ;  /* 0x00000000ff0c7229 */ /* 0x000fcc0000000508 */
[----:B------:R-:W-:-:S10]  /*b330*/  DADD R4, -RZ, -R22 ;  /* 0x00000000ff047229 */ /* 0x000fd40000000916 */
[----:B------:R-:W-:Y:S02]  /*b340*/  FSEL R14, R4, R22, !P0 ;  /* 0x00000016040e7208 */ /* 0x000fe40004000000 */
[----:B------:R-:W-:Y:S01]  /*b350*/  FSEL R15, R5, R23, !P0 ;  /* 0x00000017050f7208 */ /* 0x000fe20004000000 */
[----:B------:R-:W-:Y:S06]  /*b360*/  BRA `(.L_x_11918) ;  /* 0x0000000000547947 */ /* 0x000fec0003800000 */
.L_x_11826:
[----:B------:R-:W-:-:S14]  /*b370*/  DSETP.NEU.AND P0, PT, R4, +INF , PT ;  /* 0x7ff000000400742a */ /* 0x000fdc0003f0d000 */
[----:B------:R-:W-:Y:S01]  /*b380*/  @!P0 DADD R12, R18, R18 ;  /* 0x00000000120c8229 */ /* 0x000fe20000000012 */
[----:B------:R-:W-:Y:S02]  /*b390*/  @!P0 IMAD.MOV.U32 R14, RZ, RZ, 0x0 ;  /* 0x00000000ff0e8424 */ /* 0x000fe400078e00ff */
[----:B------:R-:W-:Y:S01]  /*b3a0*/  @!P0 IMAD.MOV.U32 R15, RZ, RZ, -0x100000 ;  /* 0xfff00000ff0f8424 */ /* 0x000fe200078e00ff */
[----:B------:R-:W-:Y:S07]  /*b3b0*/  @!P0 BRA `(.L_x_11918) ;  /* 0x0000000000408947 */ /* 0x000fee0003800000 */
[----:B------:R-:W-:-:S14]  /*b3c0*/  DSETP.NEU.AND P0, PT, R6, +INF , PT ;  /* 0x7ff000000600742a */ /* 0x000fdc0003f0d000 */
[----:B------:R-:W-:Y:S02]  /*b3d0*/  @!P0 DADD R12, R16, R16 ;  /* 0x00000000100c8229 */ /* 0x000fe40000000010 */
[----:B------:R-:W-:Y:S01]  /*b3e0*/  @!P0 DADD R14, -RZ, -R18 ;  /* 0x00000000ff0e8229 */ /* 0x000fe20000000912 */
[----:B------:R-:W-:Y:S10]  /*b3f0*/  @!P0 BRA `(.L_x_11918) ;  /* 0x0000000000308947 */ /* 0x000ff40003800000 */
[----:B------:R-:W-:-:S14]  /*b400*/  DSETP.NEU.AND P0, PT, R16, RZ, PT ;  /* 0x000000ff1000722a */ /* 0x000fdc0003f0d000 */
[----:B------:R-:W-:Y:S02]  /*b410*/  @P0 DADD R12, RZ, R16 ;  /* 0x00000000ff0c0229 */ /* 0x000fe40000000010 */
[----:B------:R-:W-:-:S08]  /*b420*/  @P0 DADD R4, RZ, R18 ;  /* 0x00000000ff040229 */ /* 0x000fd00000000012 */
[----:B------:R-:W-:-:S10]  /*b430*/  @P0 DADD R12, R12, R4 ;  /* 0x000000000c0c0229 */ /* 0x000fd40000000004 */
[----:B------:R-:W-:Y:S02]  /*b440*/  @P0 IMAD.MOV.U32 R14, RZ, RZ, R12 ;  /* 0x000000ffff0e0224 */ /* 0x000fe400078e000c */
[----:B------:R-:W-:Y:S01]  /*b450*/  @P0 IMAD.MOV.U32 R15, RZ, RZ, R13 ;  /* 0x000000ffff0f0224 */ /* 0x000fe200078e000d */
[----:B------:R-:W-:Y:S06]  /*b460*/  @P0 BRA `(.L_x_11918) ;  /* 0x0000000000140947 */ /* 0x000fec0003800000 */
[----:B------:R-:W2:Y:S01]  /*b470*/  LDL.64 R12, [R1+0x8] ;  /* 0x00000800010c7983 */ /* 0x000ea20000100a00 */
[----:B------:R-:W-:Y:S01]  /*b480*/  UMOV UR4, 0x54442d18 ;  /* 0x54442d1800047882 */ /* 0x000fe20000000000 */
[----:B------:R-:W-:Y:S01]  /*b490*/  UMOV UR5, 0x3ff921fb ;  /* 0x3ff921fb00057882 */ /* 0x000fe20000000000 */
[----:B------:R-:W-:Y:S02]  /*b4a0*/  DADD R14, R18, R18 ;  /* 0x00000000120e7229 */ /* 0x000fe40000000012 */
[----:B--2---:R-:W-:-:S11]  /*b4b0*/  DADD R12, R12, UR4 ;  /* 0x000000040c0c7e29 */ /* 0x004fd60008000000 */
.L_x_11918:
[----:B------:R-:W-:Y:S05]  /*b4c0*/  BSYNC B1 ;  /* 0x0000000000017941 */ /* 0x000fea0003800000 */
.L_x_11825:
[----:B------:R-:W4:Y:S02]  /*b4d0*/  LDC.U8 R4, c[0x0][0x421] ;  /* 0x00010840ff047b82 */ /* 0x000f240000000000 */
[----:B----4-:R-:W-:-:S04]  /*b4e0*/  PRMT R0, R4, 0x9910, RZ ;  /* 0x0000991004007816 */ /* 0x010fc800000000ff */
        /* <DEDUP_REMOVED lines=13> */
.L_x_11951:
[----:B------:R-:W0:Y:S02]  /*b5c0*/  F2I.S64.F64.TRUNC R12, R12 ;  /* 0x0000000c000c7311 */ /* 0x000e24000030d900 */
[----:B0-----:R-:W-:-:S05]  /*b5d0*/  IMAD.MOV.U32 R5, RZ, RZ, R12 ;  /* 0x000000ffff057224 */ /* 0x001fca00078e000c */
[----:B------:R0:W-:Y:S01]  /*b5e0*/  STG.E.U8 desc[UR36][R2.64], R5 ;  /* 0x0000000502007986 */ /* 0x0001e2000c101124 */
[----:B------:R-:W-:Y:S05]  /*b5f0*/  BRA `(.L_x_11953) ;  /* 0x0000001000087947 */ /* 0x000fea0003800000 */
.L_x_11950:
        /* <DEDUP_REMOVED lines=9> */
.L_x_11955:
[----:B------:R-:W0:Y:S02]  /*b690*/  F2I.F64.TRUNC R13, R12 ;  /* 0x0000000c000d7311 */ /* 0x000e24000030d100 */
[----:B0-----:R0:W-:Y:S01]  /*b6a0*/  STG.E desc[UR36][R2.64], R13 ;  /* 0x0000000d02007986 */ /* 0x0011e2000c101924 */
[----:B------:R-:W-:Y:S05]  /*b6b0*/  BRA `(.L_x_11953) ;  /* 0x0000000c00d87947 */ /* 0x000fea0003800000 */
.L_x_11954:
[----:B------:R-:W0:Y:S02]  /*b6c0*/  F2I.F64.TRUNC R13, R12 ;  /* 0x0000000c000d7311 */ /* 0x000e24000030d100 */
[----:B0-----:R0:W-:Y:S01]  /*b6d0*/  STG.E.U16 desc[UR36][R2.64], R13 ;  /* 0x0000000d02007986 */ /* 0x0011e2000c101524 */
[----:B------:R-:W-:Y:S05]  /*b6e0*/  BRA `(.L_x_11953) ;  /* 0x0000000c00cc7947 */ /* 0x000fea0003800000 */
.L_x_11949:
        /* <DEDUP_REMOVED lines=13> */
.L_x_11957:
        /* <DEDUP_REMOVED lines=8> */
.L_x_11956:
        /* <DEDUP_REMOVED lines=9> */
[----:B------:R-:W-:Y:S02]  /*b8d0*/  DSETP.GEU.AND P0, PT, |R14|, UR4, PT ;  /* 0x000000040e007e2a */ /* 0x000fe4000bf0e200 */
[----:B------:R-:W-:-:S05]  /*b8e0*/  DSETP.GEU.AND P1, PT, |R12|, UR4, PT ;  /* 0x000000040c007e2a */ /* 0x000fca000bf2e200 */
[----:B------:R-:W1:Y:S07]  /*b8f0*/  F2F.F32.F64 R4, R12 ;  /* 0x0000000c00047310 */ /* 0x000e6e0000301000 */
[----:B0-----:R-:W-:Y:S02]  /*b900*/  @!P0 FMUL R5, R5, 1.175494350822287508e-38 ;  /* 0x0080000005058820 */ /* 0x001fe40000400000 */
[----:B-1----:R-:W-:-:S05]  /*b910*/  @!P1 FMUL R4, R4, 1.175494350822287508e-38 ;  /* 0x0080000004049820 */ /* 0x002fca0000400000 */
[----:B------:R0:W-:Y:S01]  /*b920*/  STG.E.64 desc[UR36][R2.64], R4 ;  /* 0x0000000402007986 */ /* 0x0001e2000c101b24 */
[----:B------:R-:W-:Y:S05]  /*b930*/  BRA `(.L_x_11953) ;  /* 0x0000000c00387947 */ /* 0x000fea0003800000 */
.L_x_11959:
        /* <DEDUP_REMOVED lines=8> */
[----:B------:R-:W-:-:S05]  /*b9c0*/  F2FP.F16.F32.PACK_AB R5, R0, R5 ;  /* 0x000000050005723e */ /* 0x000fca00000000ff */
[----:B------:R0:W-:Y:S01]  /*b9d0*/  STG.E desc[UR36][R2.64], R5 ;  /* 0x0000000502007986 */ /* 0x0001e2000c101924 */
[----:B------:R-:W-:Y:S05]  /*b9e0*/  BRA `(.L_x_11953) ;  /* 0x0000000c000c7947 */ /* 0x000fea0003800000 */
.L_x_11958:
[----:B------:R0:W-:Y:S01]  /*b9f0*/  STG.E.64 desc[UR36][R2.64], R12 ;  /* 0x0000000c02007986 */ /* 0x0001e2000c101b24 */
[----:B------:R-:W-:Y:S05]  /*ba00*/  BRA `(.L_x_11953) ;  /* 0x0000000c00047947 */ /* 0x000fea0003800000 */
.L_x_11948:
        /* <DEDUP_REMOVED lines=9> */
[----:B------:R-:W-:-:S06]  /*baa0*/  DSETP.NEU.OR P0, PT, R12, RZ, P0 ;  /* 0x000000ff0c00722a */ /* 0x000fcc000070d400 */
[----:B------:R-:W-:-:S05]  /*bab0*/  SEL R5, RZ, 0x1, !P0 ;  /* 0x00000001ff057807 */ /* 0x000fca0004000000 */
[----:B------:R0:W-:Y:S01]  /*bac0*/  STG.E.U8 desc[UR36][R2.64], R5 ;  /* 0x0000000502007986 */ /* 0x0001e2000c101124 */
[----:B------:R-:W-:Y:S05]  /*bad0*/  BRA `(.L_x_11953) ;  /* 0x0000000800d07947 */ /* 0x000fea0003800000 */
.L_x_11962:
[----:B------:R0:W-:Y:S01]  /*bae0*/  STG.E.128 desc[UR36][R2.64], R12 ;  /* 0x0000000c02007986 */ /* 0x0001e2000c101d24 */
[----:B------:R-:W-:Y:S05]  /*baf0*/  BRA `(.L_x_11953) ;  /* 0x0000000800c87947 */ /* 0x000fea0003800000 */
.L_x_11961:
        /* <DEDUP_REMOVED lines=25> */
.L_x_11966:
[----:B------:R-:W-:Y:S05]  /*bc90*/  BSYNC B0 ;  /* 0x0000000000007941 */ /* 0x000fea0003800000 */
.L_x_11965:
[----:B------:R-:W-:-:S05]  /*bca0*/  LOP3.LUT R5, R0, R5, RZ, 0xfc, !PT ;  /* 0x0000000500057212 */ /* 0x000fca00078efcff */
[----:B------:R0:W-:Y:S01]  /*bcb0*/  STG.E.U8 desc[UR36][R2.64], R5 ;  /* 0x0000000502007986 */ /* 0x0001e2000c101124 */
[----:B------:R-:W-:Y:S05]  /*bcc0*/  BRA `(.L_x_11953) ;  /* 0x0000000800547947 */ /* 0x000fea0003800000 */
.L_x_11964:
        /* <DEDUP_REMOVED lines=17> */
.L_x_11968:
[----:B------:R-:W-:Y:S01]  /*bde0*/  IMAD.MOV.U32 R0, RZ, RZ, 0x7f ;  /* 0x0000007fff007424 */ /* 0x000fe200078e00ff */
[----:B------:R-:W-:-:S04]  /*bdf0*/  ISETP.GT.U32.AND P0, PT, R4, 0x7f800000, PT ;  /* 0x7f8000000400780c */ /* 0x000fc80003f04070 */
[----:B------:R-:W-:-:S09]  /*be00*/  SEL R0, R0, 0x7c, P0 ;  /* 0x0000007c00007807 */ /* 0x000fd20000000000 */
.L_x_11969:
[----:B------:R-:W-:Y:S05]  /*be10*/  BSYNC B0 ;  /* 0x0000000000007941 */ /* 0x000fea0003800000 */
.L_x_11967:
[----:B------:R-:W-:-:S04]  /*be20*/  LOP3.LUT R4, R5, 0x80000000, RZ, 0xc0, !PT ;  /* 0x8000000005047812 */ /* 0x000fc800078ec0ff */
[----:B------:R-:W-:-:S04]  /*be30*/  SHF.R.U32.HI R5, RZ, 0x18, R4 ;  /* 0x00000018ff057819 */ /* 0x000fc80000011604 */
[----:B------:R-:W-:-:S05]  /*be40*/  LOP3.LUT R5, R0, R5, RZ, 0xfc, !PT ;  /* 0x0000000500057212 */ /* 0x000fca00078efcff */
[----:B------:R0:W-:Y:S01]  /*be50*/  STG.E.U8 desc[UR36][R2.64], R5 ;  /* 0x0000000502007986 */ /* 0x0001e2000c101124 */
[----:B------:R-:W-:Y:S05]  /*be60*/  BRA `(.L_x_11953) ;  /* 0x0000000400ec7947 */ /* 0x000fea0003800000 */
.L_x_11963:
        /* <DEDUP_REMOVED lines=8> */
.L_x_11960:
        /* <DEDUP_REMOVED lines=11> */
.L_x_11972:
        /* <DEDUP_REMOVED lines=21> */
.L_x_11975:
[----:B------:R-:W-:-:S04]  /*c0f0*/  LOP3.LUT R0, R7, 0x80000000, RZ, 0xc0, !PT ;  /* 0x8000000007007812 */ /* 0x000fc800078ec0ff */
[----:B------:R-:W-:-:S04]  /*c100*/  SHF.R.U32.HI R5, RZ, 0x18, R0 ;  /* 0x00000018ff057819 */ /* 0x000fc80000011600 */
[----:B------:R-:W-:-:S04]  /*c110*/  LOP3.LUT R4, R4, R5, RZ, 0xfc, !PT ;  /* 0x0000000504047212 */ /* 0x000fc800078efcff */
[----:B------:R-:W-:-:S07]  /*c120*/  PRMT R0, R4, 0x7610, R0 ;  /* 0x0000761004007816 */ /* 0x000fce0000000000 */
.L_x_11974:
[----:B------:R-:W-:Y:S05]  /*c130*/  BSYNC B0 ;  /* 0x0000000000007941 */ /* 0x000fea0003800000 */
.L_x_11973:
[----:B------:R4:W-:Y:S01]  /*c140*/  STG.E.U8 desc[UR36][R2.64], R0 ;  /* 0x0000000002007986 */ /* 0x0009e2000c101124 */
[----:B------:R-:W-:Y:S05]  /*c150*/  BRA `(.L_x_11953) ;  /* 0x0000000400307947 */ /* 0x000fea0003800000 */
.L_x_11971:
        /* <DEDUP_REMOVED lines=21> */
.L_x_11978:
[----:B------:R-:W-:-:S04]  /*c2b0*/  LOP3.LUT R0, R7, 0x80000000, RZ, 0xc0, !PT ;  /* 0x8000000007007812 */ /* 0x000fc800078ec0ff */
[----:B------:R-:W-:-:S04]  /*c2c0*/  SHF.R.U32.HI R5, RZ, 0x18, R0 ;  /* 0x00000018ff057819 */ /* 0x000fc80000011600 */
[----:B------:R-:W-:-:S04]  /*c2d0*/  LOP3.LUT R4, R4, R5, RZ, 0xfc, !PT ;  /* 0x0000000504047212 */ /* 0x000fc800078efcff */
[----:B------:R-:W-:-:S07]  /*c2e0*/  PRMT R0, R4, 0x7610, R0 ;  /* 0x0000761004007816 */ /* 0x000fce0000000000 */
.L_x_11977:
[----:B------:R-:W-:Y:S05]  /*c2f0*/  BSYNC B0 ;  /* 0x0000000000007941 */ /* 0x000fea0003800000 */
.L_x_11976:
[----:B------:R3:W-:Y:S01]  /*c300*/  STG.E.U8 desc[UR36][R2.64], R0 ;  /* 0x0000000002007986 */ /* 0x0007e2000c101124 */
[----:B------:R-:W-:Y:S05]  /*c310*/  BRA `(.L_x_11953) ;  /* 0x0000000000c07947 */ /* 0x000fea0003800000 */
.L_x_11970:
        /* <DEDUP_REMOVED lines=26> */
.L_x_11952:
        /* <DEDUP_REMOVED lines=16> */
.L_x_11981:
[----:B------:R-:W-:Y:S05]  /*c5c0*/  BRA `(.L_x_11953) ;  /* 0x0000000000147947 */ /* 0x000fea0003800000 */
.L_x_11980:
[----:B------:R-:W0:Y:S02]  /*c5d0*/  F2I.U64.F64.TRUNC R12, R12 ;  /* 0x0000000c000c7311 */ /* 0x000e24000030d800 */
[----:B0-----:R2:W-:Y:S01]  /*c5e0*/  STG.E.64 desc[UR36][R2.64], R12 ;  /* 0x0000000c02007986 */ /* 0x0015e2000c101b24 */
[----:B------:R-:W-:Y:S05]  /*c5f0*/  BRA `(.L_x_11953) ;  /* 0x0000000000087947 */ /* 0x000fea0003800000 */
.L_x_11979:
[----:B------:R-:W0:Y:S02]  /*c600*/  F2I.U32.F64.TRUNC R13, R12 ;  /* 0x0000000c000d7311 */ /* 0x000e24000030d000 */
[----:B0-----:R0:W-:Y:S02]  /*c610*/  STG.E desc[UR36][R2.64], R13 ;  /* 0x0000000d02007986 */ /* 0x0011e4000c101924 */
.L_x_11953:
[----:B0--34-:R-:W0:Y:S01]  /*c620*/  S2R R0, SR_TID.X ;  /* 0x0000000000007919 */ /* 0x019e220000002100 */
[----:B-12---:R-:W0:Y:S02]  /*c630*/  S2R R3, SR_CTAID.X ;  /* 0x0000000000037919 */ /* 0x006e240000002500 */
[----:B0-----:R-:W-:-:S05]  /*c640*/  LEA R0, R3, R0, 0x9 ;  /* 0x0000000003007211 */ /* 0x001fca00078e48ff */
[----:B------:R-:W-:-:S07]  /*c650*/  VIADD R42, R0, 0x80 ;  /* 0x00000080002a7836 */ /* 0x000fce0000000000 */
.L_x_11790:
[----:B------:R-:W-:Y:S05]  /*c660*/  BSYNC B6 ;  /* 0x0000000000067941 */ /* 0x000fea0003800000 */
.L_x_11789:
[----:B------:R-:W-:Y:S01]  /*c670*/  ULDC UR4, c[0x0][0x210] ;  /* 0x0000840000047ab9 */ /* 0x000fe20000000800 */
[----:B------:R-:W-:Y:S01]  /*c680*/  BSSY B6, `(.L_x_11982) ;  /* 0x0000c52000067945 */ /* 0x000fe20003800000 */
        /* <DEDUP_REMOVED lines=306> */
.L_x_11984:
        /* <DEDUP_REMOVED lines=22> */
.L_x_11988:
[----:B------:R-:W2:Y:S01]  /*db10*/  LDG.E.U8 R2, desc[UR36][R2.64] ;  /* 0x0000002402027981 */ /* 0x000ea2000c1e1100 */
[----:B------:R-:W-:Y:S01]  /*db20*/  CS2R R22, SRZ ;  /* 0x0000000000167805 */ /* 0x000fe2000001ff00 */
[----:B--2---:R0:W1:Y:S01]  /*db30*/  I2F.F64.U16 R20, R2 ;  /* 0x0000000200147312 */ /* 0x0040620000101800 */
[----:B------:R-:W-:Y:S05]  /*db40*/  BRA `(.L_x_11990) ;  /* 0x0000000c00c87947 */ /* 0x000fea0003800000 */
.L_x_11987:
        /* <DEDUP_REMOVED lines=10> */
.L_x_11992:
[----:B------:R-:W2:Y:S01]  /*dbf0*/  LDG.E R2, desc[UR36][R2.64] ;  /* 0x0000002402027981 */ /* 0x000ea2000c1e1900 */
[----:B------:R-:W-:Y:S01]  /*dc00*/  CS2R R22, SRZ ;  /* 0x0000000000167805 */ /* 0x000fe2000001ff00 */
[----:B--2---:R0:W1:Y:S01]  /*dc10*/  I2F.F64 R20, R2 ;  /* 0x0000000200147312 */ /* 0x0040620000201c00 */
[----:B------:R-:W-:Y:S05]  /*dc20*/  BRA `(.L_x_11990) ;  /* 0x0000000c00907947 */ /* 0x000fea0003800000 */
.L_x_11991:
[----:B------:R-:W2:Y:S01]  /*dc30*/  LDG.E.U16 R2, desc[UR36][R2.64] ;  /* 0x0000002402027981 */ /* 0x000ea2000c1e1500 */
[----:B------:R-:W-:Y:S01]  /*dc40*/  CS2R R22, SRZ ;  /* 0x0000000000167805 */ /* 0x000fe2000001ff00 */
[----:B--2---:R0:W1:Y:S01]  /*dc50*/  I2F.F64.S16 R20, R2 ;  /* 0x0000000200147312 */ /* 0x0040620000101c00 */
[----:B------:R-:W-:Y:S05]  /*dc60*/  BRA `(.L_x_11990) ;  /* 0x0000000c00807947 */ /* 0x000fea0003800000 */
.L_x_11986:
        /* <DEDUP_REMOVED lines=11> */
.L_x_11994:
[----:B------:R-:W2:Y:S01]  /*dd20*/  LDG.E.U16 R0, desc[UR36][R2.64] ;  /* 0x0000002402007981 */ /* 0x000ea2000c1e1500 */
[----:B------:R-:W-:Y:S01]  /*dd30*/  CS2R R22, SRZ ;  /* 0x0000000000167805 */ /* 0x000fe2000001ff00 */
[----:B--2---:R-:W-:-:S05]  /*dd40*/  HADD2.F32 R0, -RZ, R0.H0_H0 ;  /* 0x20000000ff007230 */ /* 0x004fca0000004100 */
[----:B------:R-:W-:-:S04]  /*dd50*/  FMUL.FTZ R0, R0, 1 ;  /* 0x3f80000000007820 */ /* 0x000fc80000410000 */
[----:B------:R0:W1:Y:S01]  /*dd60*/  F2F.F64.F32 R20, R0 ;  /* 0x0000000000147310 */ /* 0x0000620000201800 */
[----:B------:R-:W-:Y:S05]  /*dd70*/  BRA `(.L_x_11990) ;  /* 0x0000000c003c7947 */ /* 0x000fea0003800000 */
.L_x_11993:
        /* <DEDUP_REMOVED lines=12> */
.L_x_11996:
        /* <DEDUP_REMOVED lines=8> */
.L_x_11995:
[----:B------:R0:W5:Y:S01]  /*dec0*/  LDG.E.64 R20, desc[UR36][R2.64] ;  /* 0x0000002402147981 */ /* 0x000162000c1e1b00 */
[----:B------:R-:W-:Y:S01]  /*ded0*/  CS2R R22, SRZ ;  /* 0x0000000000167805 */ /* 0x000fe2000001ff00 */
[----:B------:R-:W-:Y:S06]  /*dee0*/  BRA `(.L_x_11990) ;  /* 0x0000000800e07947 */ /* 0x000fec0003800000 */
.L_x_11985:
        /* <DEDUP_REMOVED lines=14> */
.L_x_11999:
[----:B------:R0:W5:Y:S01]  /*dfd0*/  LDG.E.128 R20, desc[UR36][R2.64] ;  /* 0x0000002402147981 */ /* 0x000162000c1e1d00 */
[----:B------:R-:W-:Y:S05]  /*dfe0*/  BRA `(.L_x_11990) ;  /* 0x0000000800a07947 */ /* 0x000fea0003800000 */
.L_x_11998:
        /* <DEDUP_REMOVED lines=27> */
[----:B------:R2:W3:Y:S01]  /*e1a0*/  F2F.F64.F32 R20, R5 ;  /* 0x0000000500147310 */ /* 0x0004e20000201800 */
[----:B------:R-:W-:Y:S05]  /*e1b0*/  BRA `(.L_x_11990) ;  /* 0x00000008002c7947 */ /* 0x000fea0003800000 */
.L_x_12001:
[----:B------:R-:W2:Y:S01]  /*e1c0*/  LDG.E.U8 R2, desc[UR36][R2.64] ;  /* 0x0000002402027981 */ /* 0x000ea2000c1e1100 */
[----:B------:R-:W-:Y:S02]  /*e1d0*/  CS2R R22, SRZ ;  /* 0x0000000000167805 */ /* 0x000fe4000001ff00 */
        /* <DEDUP_REMOVED lines=12> */
[----:B------:R4:W0:Y:S01]  /*e2a0*/  F2F.F64.F32 R20, R4 ;  /* 0x0000000400147310 */ /* 0x0008220000201800 */
[----:B------:R-:W-:Y:S05]  /*e2b0*/  BRA `(.L_x_11990) ;  /* 0x0000000400ec7947 */ /* 0x000fea0003800000 */
.L_x_12000:
[----:B------:R-:W2:Y:S01]  /*e2c0*/  LDG.E.U16 R0, desc[UR36][R2.64] ;  /* 0x0000002402007981 */ /* 0x000ea2000c1e1500 */
[----:B------:R-:W-:Y:S01]  /*e2d0*/  CS2R R22, SRZ ;  /* 0x0000000000167805 */ /* 0x000fe2000001ff00 */
[----:B--2---:R-:W-:-:S04]  /*e2e0*/  IMAD.U32 R0, R0, 0x10000, RZ ;  /* 0x0001000000007824 */ /* 0x004fc800078e00ff */
[----:B------:R-:W-:-:S04]  /*e2f0*/  FMUL.FTZ R0, R0, 1 ;  /* 0x3f80000000007820 */ /* 0x000fc80000410000 */
[----:B------:R0:W1:Y:S01]  /*e300*/  F2F.F64.F32 R20, R0 ;  /* 0x0000000000147310 */ /* 0x0000620000201800 */
[----:B------:R-:W-:Y:S05]  /*e310*/  BRA `(.L_x_11990) ;  /* 0x0000000400d47947 */ /* 0x000fea0003800000 */
.L_x_11997:
        /* <DEDUP_REMOVED lines=12> */
.L_x_12004:
        /* <DEDUP_REMOVED lines=21> */
.L_x_12008:
[----:B------:R-:W-:Y:S05]  /*e530*/  BSYNC B1 ;  /* 0x0000000000017941 */ /* 0x000fea0003800000 */
.L_x_12007:
[----:B------:R-:W-:Y:S02]  /*e540*/  LEA R3, R0, 0x3b800000, 0x17 ;  /* 0x3b80000000037811 */ /* 0x000fe400078eb8ff */
[----:B------:R-:W-:-:S04]  /*e550*/  SHF.L.U32 R0, R2, 0x14, RZ ;  /* 0x0000001402007819 */ /* 0x000fc800000006ff */
[----:B------:R-:W-:-:S07]  /*e560*/  LOP3.LUT R0, R3, R0, R4, 0xfe, !PT ;  /* 0x0000000003007212 */ /* 0x000fce00078efe04 */
.L_x_12006:
[----:B------:R-:W-:Y:S05]  /*e570*/  BSYNC B0 ;  /* 0x0000000000007941 */ /* 0x000fea0003800000 */
.L_x_12005:
[----:B------:R-:W-:Y:S01]  /*e580*/  FMUL.FTZ R0, R0, 1 ;  /* 0x3f80000000007820 */ /* 0x000fe20000410000 */
[----:B------:R-:W-:-:S03]  /*e590*/  CS2R R22, SRZ ;  /* 0x0000000000167805 */ /* 0x000fc6000001ff00 */
[----:B------:R0:W1:Y:S01]  /*e5a0*/  F2F.F64.F32 R20, R0 ;  /* 0x0000000000147310 */ /* 0x0000620000201800 */
[----:B------:R-:W-:Y:S05]  /*e5b0*/  BRA `(.L_x_11990) ;  /* 0x00000004002c7947 */ /* 0x000fea0003800000 */
.L_x_12003:
        /* <DEDUP_REMOVED lines=21> */
.L_x_12012:
[----:B------:R-:W-:Y:S05]  /*e710*/  BSYNC B1 ;  /* 0x0000000000017941 */ /* 0x000fea0003800000 */
.L_x_12011:
[----:B------:R-:W-:Y:S01]  /*e720*/  LEA R3, R0, 0x37800000, 0x17 ;  /* 0x3780000000037811 */ /* 0x000fe200078eb8ff */
[----:B------:R-:W-:-:S05]  /*e730*/  IMAD.SHL.U32 R0, R2, 0x200000, RZ ;  /* 0x0020000002007824 */ /* 0x000fca00078e00ff */
[----:B------:R-:W-:-:S07]  /*e740*/  LOP3.LUT R0, R3, R0, R4, 0xfe, !PT ;  /* 0x0000000003007212 */ /* 0x000fce00078efe04 */
.L_x_12010:
[----:B------:R-:W-:Y:S05]  /*e750*/  BSYNC B0 ;  /* 0x0000000000007941 */ /* 0x000fea0003800000 */
.L_x_12009:
[----:B------:R-:W-:Y:S01]  /*e760*/  FMUL.FTZ R0, R0, 1 ;  /* 0x3f80000000007820 */ /* 0x000fe20000410000 */
[----:B------:R-:W-:-:S03]  /*e770*/  CS2R R22, SRZ ;  /* 0x0000000000167805 */ /* 0x000fc6000001ff00 */
[----:B------:R0:W1:Y:S01]  /*e780*/  F2F.F64.F32 R20, R0 ;  /* 0x0000000000147310 */ /* 0x0000620000201800 */
[----:B------:R-:W-:Y:S05]  /*e790*/  BRA `(.L_x_11990) ;  /* 0x0000000000b47947 */ /* 0x000fea0003800000 */
.L_x_12002:
        /* <DEDUP_REMOVED lines=14> */
.L_x_12016:
[----:B------:R-:W-:Y:S05]  /*e880*/  BSYNC B0 ;  /* 0x0000000000007941 */ /* 0x000fea0003800000 */
.L_x_12015:
[----:B------:R-:W-:Y:S01]  /*e890*/  FMUL.FTZ R0, R0, 1 ;  /* 0x3f80000000007820 */ /* 0x000fe20000410000 */
[----:B------:R-:W-:-:S03]  /*e8a0*/  CS2R R22, SRZ ;  /* 0x0000000000167805 */ /* 0x000fc6000001ff00 */
[----:B------:R0:W1:Y:S01]  /*e8b0*/  F2F.F64.F32 R20, R0 ;  /* 0x0000000000147310 */ /* 0x0000620000201800 */
[----:B------:R-:W-:Y:S05]  /*e8c0*/  BRA `(.L_x_11990) ;  /* 0x0000000000687947 */ /* 0x000fea0003800000 */
.L_x_11989:
        /* <DEDUP_REMOVED lines=16> */
.L_x_12017:
[----:B------:R-:W-:Y:S02]  /*e9d0*/  CS2R R20, SRZ ;  /* 0x0000000000147805 */ /* 0x000fe4000001ff00 */
[----:B------:R-:W-:Y:S01]  /*e9e0*/  CS2R R22, SRZ ;  /* 0x0000000000167805 */ /* 0x000fe2000001ff00 */
[----:B------:R-:W-:Y:S06]  /*e9f0*/  BRA `(.L_x_11990) ;  /* 0x00000000001c7947 */ /* 0x000fec0003800000 */
.L_x_12014:
[----:B------:R-:W2:Y:S01]  /*ea00*/  LDG.E.64 R20, desc[UR36][R2.64] ;  /* 0x0000002402147981 */ /* 0x000ea2000c1e1b00 */
[----:B------:R-:W-:Y:S01]  /*ea10*/  CS2R R22, SRZ ;  /* 0x0000000000167805 */ /* 0x000fe2000001ff00 */
[----:B--2---:R-:W0:Y:S01]  /*ea20*/  I2F.F64.U64 R20, R20 ;  /* 0x0000001400147312 */ /* 0x004e220000301800 */
[----:B------:R-:W-:Y:S05]  /*ea30*/  BRA `(.L_x_11990) ;  /* 0x00000000000c7947 */ /* 0x000fea0003800000 */
.L_x_12013:
[----:B------:R-:W2:Y:S01]  /*ea40*/  LDG.E R2, desc[UR36][R2.64] ;  /* 0x0000002402027981 */ /* 0x000ea2000c1e1900 */
[----:B------:R-:W-:Y:S01]  /*ea50*/  CS2R R22, SRZ ;  /* 0x0000000000167805 */ /* 0x000fe2000001ff00 */
[----:B--2---:R0:W1:Y:S06]  /*ea60*/  I2F.F64.U32 R20, R2 ;  /* 0x0000000200147312 */ /* 0x00406c0000201800 */
.L_x_11990:
[----:B------:R-:W-:Y:S01]  /*ea70*/  HFMA2.MMA R6, -RZ, RZ, 0.22119140625, 257.75 ;  /* 0x33145c07ff067435 */ /* 0x000fe200000001ff */
[----:B------:R-:W-:Y:S01]  /*ea80*/  IMAD.MOV.U32 R7, RZ, RZ, 0x3c91a626 ;  /* 0x3c91a626ff077424 */ /* 0x000fe200078e00ff */
[----:B01---5:R-:W-:Y:S01]  /*ea90*/  DSETP.GTU.AND P0, PT, |R22|, +INF , PT ;  /* 0x7ff000001600742a */ /* 0x023fe20003f0c200 */
[----:B------:R-:W-:Y:S01]  /*eaa0*/  BSSY B1, `(.L_x_12018) ;  /* 0x00008f9000017945 */ /* 0x000fe20003800000 */
[----:B--234-:R-:W-:Y:S02]  /*eab0*/  DADD R4, -RZ, |R20| ;  /* 0x00000000ff047229 */ /* 0x01cfe40000000514 */
[----:B------:R-:W-:Y:S01]  /*eac0*/  DADD R2, -RZ, |R22| ;  /* 0x00000000ff027229 */ /* 0x000fe20000000516 */
[----:B------:R0:W-:Y:S01]  /*ead0*/  STL.64 [R1+0x8], R6 ;  /* 0x0000080601007387 */ /* 0x0001e20000100a00 */
[----:B------:R-:W-:-:S14]  /*eae0*/  DSETP.GTU.OR P0, PT, |R20|, +INF , P0 ;  /* 0x7ff000001400742a */ /* 0x000fdc000070c600 */
        /* <DEDUP_REMOVED lines=18> */
[----:B------:R-:W-:Y:S01]  /*ec10*/  MOV R12, RZ ;  /* 0x000000ff000c7202 */ /* 0x000fe20000000f00 */
        /* <DEDUP_REMOVED lines=9> */
[----:B------:R-:W-:Y:S01]  /*ecb0*/  MOV R48, 0x0 ;  /* 0x0000000000307802 */ /* 0x000fe20000000f00 */
[----:B------:R-:W-:Y:S01]  /*ecc0*/  IMAD.MOV.U32 R49, RZ, RZ, 0x3fd80000 ;  /* 0x3fd80000ff317424 */ /* 0x000fe200078e00ff */
[----:B------:R-:W-:Y:S05]  /*ecd0*/  BSSY B2, `(.L_x_12023) ;  /* 0x00002ae000027945 */ /* 0x000fea0003800000 */
[----:B------:R-:W-:-:S02]  /*ece0*/  ISETP.LT.U32.AND P0, PT, R6, R24, PT ;  /* 0x000000180600720c */ /* 0x000fc40003f01070 */
[-C--:B------:R-:W-:Y:S02]  /*ecf0*/  ISETP.GT.U32.AND P1, PT, R6, R24.reuse, PT ;  /* 0x000000180600720c */ /* 0x080fe40003f24070 */
[CC--:B------:R-:W-:Y:S02]  /*ed00*/  ISETP.GT.U32.AND P3, PT, R26.reuse, R24.reuse, PT ;  /* 0x000000181a00720c */ /* 0x0c0fe40003f64070 */
[CC--:B------:R-:W-:Y:S02]  /*ed10*/  ISETP.LT.U32.AND.EX P0, PT, R7.reuse, R25.reuse, PT, P0 ;  /* 0x000000190700720c */ /* 0x0c0fe40003f01100 */
[----:B------:R-:W-:Y:S02]  /*ed20*/  ISETP.LT.U32.AND P2, PT, R26, R24, PT ;  /* 0x000000181a00720c */ /* 0x000fe40003f41070 */
[-C--:B------:R-:W-:Y:S02]  /*ed30*/  ISETP.GT.U32.AND.EX P1, PT, R7, R25.reuse, PT, P1 ;  /* 0x000000190700720c */ /* 0x080fe40003f24110 */
[----:B------:R-:W-:-:S02]  /*ed40*/  ISETP.GT.U32.AND.EX P3, PT, R27, R25, PT, P3 ;  /* 0x000000191b00720c */ /* 0x000fc40003f64130 */
[-C--:B------:R-:W-:Y:S02]  /*ed50*/  SEL R44, R6, R24.reuse, P0 ;  /* 0x00000018062c7207 */ /* 0x080fe40000000000 */
[-C--:B------:R-:W-:Y:S02]  /*ed60*/  SEL R45, R7, R25.reuse, P0 ;  /* 0x00000019072d7207 */ /* 0x080fe40000000000 */
[-C--:B------:R-:W-:Y:S01]  /*ed70*/  ISETP.LT.U32.AND.EX P0, PT, R27, R25.reuse, PT, P2 ;  /* 0x000000191b00720c */ /* 0x080fe20003f01120 */
[----:B------:R-:W-:Y:S01]  /*ed80*/  IMAD.MOV.U32 R34, RZ, RZ, R44 ;  /* 0x000000ffff227224 */ /* 0x000fe200078e002c */
[-C--:B------:R-:W-:Y:S01]  /*ed90*/  SEL R37, R7, R25.reuse, P1 ;  /* 0x0000001907257207 */ /* 0x080fe20000800000 */
[----:B------:R-:W-:Y:S01]  /*eda0*/  IMAD.MOV.U32 R35, RZ, RZ, R45 ;  /* 0x000000ffff237224 */ /* 0x000fe200078e002d */
[----:B------:R-:W-:Y:S02]  /*edb0*/  SEL R41, R27, R25, P3 ;  /* 0x000000191b297207 */ /* 0x000fe40001800000 */
[----:B------:R-:W-:-:S02]  /*edc0*/  SEL R46, R26, R24, P0 ;  /* 0x000000181a2e7207 */ /* 0x000fc40000000000 */
[----:B------:R-:W-:Y:S02]  /*edd0*/  SEL R47, R27, R25, P0 ;  /* 0x000000191b2f7207 */ /* 0x000fe40000000000 */
[----:B------:R-:W-:Y:S01]  /*ede0*/  LOP3.LUT R0, R37, 0xffc00000, RZ, 0xc0, !PT ;  /* 0xffc0000025007812 */ /* 0x000fe200078ec0ff */
[----:B------:R-:W-:Y:S01]  /*edf0*/  IMAD.MOV.U32 R38, RZ, RZ, R46 ;  /* 0x000000ffff267224 */ /* 0x000fe200078e002e */
[----:B------:R-:W-:Y:S01]  /*ee00*/  LOP3.LUT R43, R41, 0xffc00000, RZ, 0xc0, !PT ;  /* 0xffc00000292b7812 */ /* 0x000fe200078ec0ff */
[----:B------:R-:W-:Y:S01]  /*ee10*/  IMAD.MOV.U32 R39, RZ, RZ, R47 ;  /* 0x000000ffff277224 */ /* 0x000fe200078e002f */
[----:B------:R-:W-:Y:S01]  /*ee20*/  SEL R36, R6, R24, P1 ;  /* 0x0000001806247207 */ /* 0x000fe20000800000 */
[----:B------:R-:W-:Y:S01]  /*ee30*/  IMAD.MOV.U32 R6, RZ, RZ, RZ ;  /* 0x000000ffff067224 */ /* 0x000fe200078e00ff */
[----:B------:R-:W-:Y:S02]  /*ee40*/  IADD3 R7, -R0, 0x7fd00000, RZ ;  /* 0x7fd0000000077810 */ /* 0x000fe40007ffe1ff */
[----:B------:R-:W-:-:S02]  /*ee50*/  IADD3 R13, -R43, 0x7fd00000, RZ ;  /* 0x7fd000002b0d7810 */ /* 0x000fc40007ffe1ff */
[----:B------:R-:W-:Y:S02]  /*ee60*/  SEL R40, R26, R24, P3 ;  /* 0x000000181a287207 */ /* 0x000fe40001800000 */
[----:B------:R-:W-:Y:S02]  /*ee70*/  DMUL R10, R6, R34 ;  /* 0x00000022060a7228 */ /* 0x000fe40000000000 */
[----:B------:R-:W-:Y:S02]  /*ee80*/  DMUL R14, R12, R38 ;  /* 0x000000260c0e7228 */ /* 0x000fe40000000000 */
[----:B------:R-:W-:Y:S02]  /*ee90*/  DMUL R6, R6, R36 ;  /* 0x0000002406067228 */ /* 0x000fe40000000000 */
[----:B------:R-:W-:Y:S02]  /*eea0*/  DMUL R12, R12, R40 ;  /* 0x000000280c0c7228 */ /* 0x000fe40000000000 */
[----:B------:R-:W-:-:S02]  /*eeb0*/  DMUL R10, R10, R10 ;  /* 0x0000000a0a0a7228 */ /* 0x000fc40000000000 */
[----:B------:R-:W-:-:S06]  /*eec0*/  DMUL R14, R14, R14 ;  /* 0x0000000e0e0e7228 */ /* 0x000fcc0000000000 */
[----:B------:R-:W-:Y:S02]  /*eed0*/  DFMA R10, R6, R6, R10 ;  /* 0x00000006060a722b */ /* 0x000fe4000000000a */
[----:B------:R-:W-:Y:S01]  /*eee0*/  DFMA R24, R12, R12, R14 ;  /* 0x0000000c0c18722b */ /* 0x000fe2000000000e */
[----:B------:R-:W-:Y:S02]  /*eef0*/  IMAD.U32 R12, RZ, RZ, UR6 ;  /* 0x00000006ff0c7e24 */ /* 0x000fe4000f8e00ff */
[----:B------:R-:W-:-:S03]  /*ef00*/  IMAD.U32 R14, RZ, RZ, UR5 ;  /* 0x00000005ff0e7e24 */ /* 0x000fc6000f8e00ff */
[----:B------:R-:W-:Y:S02]  /*ef10*/  DSETP.MIN.AND P0, P1, R10, UR4, PT ;  /* 0x000000040a007e2a */ /* 0x000fe4000b900000 */
[----:B------:R-:W-:Y:S01]  /*ef20*/  DSETP.MIN.AND P2, P3, R24, UR4, PT ;  /* 0x0000000418007e2a */ /* 0x000fe2000bb40000 */
[----:B------:R-:W-:Y:S02]  /*ef30*/  IMAD.MOV.U32 R6, RZ, RZ, R11 ;  /* 0x000000ffff067224 */ /* 0x000fe400078e000b */
[----:B------:R-:W-:-:S03]  /*ef40*/  IMAD.MOV.U32 R13, RZ, RZ, R25 ;  /* 0x000000ffff0d7224 */ /* 0x000fc600078e0019 */
[----:B------:R-:W-:Y:S01]  /*ef50*/  FSEL R7, R6, UR6, P0 ;  /* 0x0000000606077c08 */ /* 0x000fe20008000000 */
[----:B------:R-:W-:Y:S01]  /*ef60*/  IMAD.MOV.U32 R6, RZ, RZ, R10 ;  /* 0x000000ffff067224 */ /* 0x000fe200078e000a */
[----:B------:R-:W-:Y:S01]  /*ef70*/  FSEL R27, R13, UR5, P2 ;  /* 0x000000050d1b7c08 */ /* 0x000fe20009000000 */
[----:B------:R-:W-:-:S03]  /*ef80*/  UMOV UR6, UR4 ;  /* 0x0000000400067c82 */ /* 0x000fc60008000000 */
[----:B------:R-:W-:Y:S01]  /*ef90*/  @P1 LOP3.LUT R7, R12, 0x80000, RZ, 0xfc, !PT ;  /* 0x000800000c071812 */ /* 0x000fe200078efcff */
[----:B------:R-:W-:Y:S01]  /*efa0*/  IMAD.MOV.U32 R12, RZ, RZ, R24 ;  /* 0x000000ffff0c7224 */ /* 0x000fe200078e0018 */
[----:B------:R-:W-:Y:S02]  /*efb0*/  @P3 LOP3.LUT R27, R14, 0x80000, RZ, 0xfc, !PT ;  /* 0x000800000e1b3812 */ /* 0x000fe400078efcff */
[----:B------:R-:W0:Y:S01]  /*efc0*/  MUFU.RSQ64H R13, R7 ;  /* 0x00000007000d7308 */ /* 0x000e220000001c00 */
[----:B------:R-:W-:Y:S01]  /*efd0*/  SEL R6, R6, UR6, P0 ;  /* 0x0000000606067c07 */ /* 0x000fe20008000000 */
[----:B------:R-:W-:Y:S01]  /*efe0*/  DSETP.NEU.AND P0, PT, R34, RZ, PT ;  /* 0x000000ff2200722a */ /* 0x000fe20003f0d000 */
        /* <DEDUP_REMOVED lines=25> */
[----:B------:R-:W-:Y:S02]  /*f180*/  @!P3 FSEL R46, R40, R30, !P2 ;  /* 0x0000001e282eb208 */ /* 0x000fe40005000000 */
[----:B------:R-:W-:-:S06]  /*f190*/  @!P3 FSEL R47, R41, R31, !P2 ;  /* 0x0000001f292fb208 */ /* 0x000fcc0005000000 */
        /* <DEDUP_REMOVED lines=32> */
.L_x_12026:
[----:B------:R-:W-:Y:S05]  /*f3a0*/  BSYNC B3 ;  /* 0x0000000000037941 */ /* 0x000fea0003800000 */
.L_x_12025:
        /* <DEDUP_REMOVED lines=8> */
[----:B------:R-:W-:Y:S02]  /*f430*/  @!P0 IMAD.MOV.U32 R0, RZ, RZ, R7 ;  /* 0x000000ffff008224 */ /* 0x000fe400078e0007 */
[----:B------:R-:W-:Y:S02]  /*f440*/  @!P0 IMAD.MOV.U32 R12, RZ, RZ, R6 ;  /* 0x000000ffff0c8224 */ /* 0x000fe400078e0006 */
[----:B------:R-:W-:-:S05]  /*f450*/  VIADD R10, R0, 0xffffffff ;  /* 0xffffffff000a7836 */ /* 0x000fca0000000000 */
[----:B------:R-:W-:-:S13]  /*f460*/  ISETP.GE.U32.AND P1, PT, R10, 0x7fefffff, PT ;  /* 0x7fefffff0a00780c */ /* 0x000fda0003f26070 */
        /* <DEDUP_REMOVED lines=8> */
[----:B------:R-:W-:Y:S01]  /*f4f0*/  IMAD.MOV.U32 R27, RZ, RZ, 0x3ed0ee25 ;  /* 0x3ed0ee25ff1b7424 */ /* 0x000fe200078e00ff */
[----:B------:R-:W-:Y:S01]  /*f500*/  MOV R26, 0x8b7a8b04 ;  /* 0x8b7a8b04001a7802 */ /* 0x000fe20000000f00 */
[----:B------:R-:W-:Y:S01]  /*f510*/  UMOV UR4, 0x3ae80f1e ;  /* 0x3ae80f1e00047882 */ /* 0x000fe20000000000 */
        /* <DEDUP_REMOVED lines=59> */
.L_x_12024:
        /* <DEDUP_REMOVED lines=36> */
.L_x_12034:
[----:B------:R-:W-:Y:S05]  /*fb10*/  BSYNC B4 ;  /* 0x0000000000047941 */ /* 0x000fea0003800000 */
.L_x_12033:
[----:B------:R-:W-:Y:S02]  /*fb20*/  IMAD.MOV.U32 R6, RZ, RZ, R10 ;  /* 0x000000ffff067224 */ /* 0x000fe400078e000a */
[----:B------:R-:W-:Y:S01]  /*fb30*/  IMAD.MOV.U32 R7, RZ, RZ, R11 ;  /* 0x000000ffff077224 */ /* 0x000fe200078e000b */
[----:B------:R-:W-:Y:S06]  /*fb40*/  BRA `(.L_x_12032) ;  /* 0x0000000000047947 */ /* 0x000fec0003800000 */
.L_x_12031:
[----:B------:R-:W-:-:S11]  /*fb50*/  DADD R6, -R8, R44 ;  /* 0x0000000008067229 */ /* 0x000fd6000000012c */
.L_x_12032:
[----:B------:R-:W-:Y:S05]  /*fb60*/  BSYNC B3 ;  /* 0x0000000000037941 */ /* 0x000fea0003800000 */
.L_x_12030:
[----:B------:R-:W-:Y:S01]  /*fb70*/  DADD R12, -R4, 1 ;  /* 0x3ff00000040c7429 */ /* 0x000fe20000000100 */
[----:B------:R-:W-:Y:S07]  /*fb80*/  BSSY B3, `(.L_x_12035) ;  /* 0x0000021000037945 */ /* 0x000fee0003800000 */
[----:B------:R-:W-:-:S14]  /*fb90*/  DSETP.GEU.AND P0, PT, R12, RZ, PT ;  /* 0x000000ff0c00722a */ /* 0x000fdc0003f0e000 */
        /* <DEDUP_REMOVED lines=28> */
.L_x_12039:
[----:B------:R-:W-:Y:S05]  /*fd60*/  BSYNC B4 ;  /* 0x0000000000047941 */ /* 0x000fea0003800000 */
.L_x_12038:
[----:B------:R-:W-:Y:S05]  /*fd70*/  BRA `(.L_x_12037) ;  /* 0x0000000000047947 */ /* 0x000fea0003800000 */
.L_x_12036:
[----:B------:R-:W-:-:S11]  /*fd80*/  DADD R10, R46, -R12 ;  /* 0x000000002e0a7229 */ /* 0x000fd6000000080c */
.L_x_12037:
[----:B------:R-:W-:Y:S05]  /*fd90*/  BSYNC B3 ;  /* 0x0000000000037941 */ /* 0x000fea0003800000 */
.L_x_12035:
        /* <DEDUP_REMOVED lines=30> */
.L_x_12041:
[----:B------:R-:W-:Y:S05]  /*ff80*/  BSYNC B3 ;  /* 0x0000000000037941 */ /* 0x000fea0003800000 */
.L_x_12040:
[----:B------:R-:W-:-:S10]  /*ff90*/  DADD R34, R34, R12 ;  /* 0x0000000022227229 */ /* 0x000fd4000000000c */
[C---:B------:R-:W-:Y:S02]  /*ffa0*/  FSETP.GEU.FTZ.AND P1, PT, R35.reuse, 1.7916666269302368164, PT ;  /* 0x3fe555552300780b */ /* 0x040fe40003f3e000 */
[----:B------:R-:W-:-:S13]  /*ffb0*/  FSETP.GT.FTZ.AND P0, PT, R35, -1.6999999284744262695, PT ;  /* 0xbfd999992300780b */ /* 0x000fda0003f14000 */
[----:B------:R-:W-:Y:S05]  /*ffc0*/  @P0 BRA !P1, `(.L_x_12042) ;  /* 0x00000004004c0947 */ /* 0x000fea0004800000 */
[----:B------:R-:W-:Y:S01]  /*ffd0*/  DADD R34, R34, 1 ;  /* 0x3ff0000022227429 */ /* 0x000fe20000000000 */
[----:B------:R-:W-:-:S09]  /*ffe0*/  IMAD.MOV.U32 R29, RZ, RZ, -0x3ff ;  /* 0xfffffc01ff1d7424 */ /* 0x000fd200078e00ff */
[----:B------:R-:W-:Y:S01]  /*fff0*/  ISETP.GT.AND P0, PT, R35, 0xfffff, PT ;  /* 0x000fffff2300780c */ /* 0x000fe20003f04270 */
[--C-:B------:R-:W-:Y:S02]  /*10000*/  IMAD.MOV.U32 R6, RZ, RZ, R34.reuse ;  /* 0x000000ffff067224 */ /* 0x100fe400078e0022 */
[--C-:B------:R-:W-:Y:S02]  /*10010*/  IMAD.MOV.U32 R7, RZ, RZ, R35.reuse ;  /* 0x000000ffff077224 */ /* 0x100fe400078e0023 */
[----:B------:R-:W-:Y:S02]  /*10020*/  IMAD.MOV.U32 R0, RZ, RZ, R35 ;  /* 0x000000ffff007224 */ /* 0x000fe400078e0023 */
[----:B------:R-:W-:-:S06]  /*10030*/  IMAD.MOV.U32 R12, RZ, RZ, R34 ;  /* 0x000000ffff0c7224 */ /* 0x000fcc00078e0022 */
[----:B------:R-:W-:Y:S01]  /*10040*/  @!P0 DMUL R6, R6, 1.80143985094819840000e+16 ;  /* 0x4350000006068828 */ /* 0x000fe20000000000 */
[----:B------:R-:W-:-:S09]  /*10050*/  @!P0 IMAD.MOV.U32 R29, RZ, RZ, -0x435 ;  /* 0xfffffbcbff1d8424 */ /* 0x000fd200078e00ff */
[----:B------:R-:W-:Y:S02]  /*10060*/  @!P0 IMAD.MOV.U32 R0, RZ, RZ, R7 ;  /* 0x000000ffff008224 */ /* 0x000fe400078e0007 */
[----:B------:R-:W-:-:S03]  /*10070*/  @!P0 IMAD.MOV.U32 R12, RZ, RZ, R6 ;  /* 0x000000ffff0c8224 */ /* 0x000fc600078e0006 */
[----:B------:R-:W-:-:S04]  /*10080*/  IADD3 R10, R0, -0x1, RZ ;  /* 0xffffffff000a7810 */ /* 0x000fc80007ffe0ff */
        /* <DEDUP_REMOVED lines=21> */
[----:B------:R-:W-:-:S03]  /*101e0*/  @P0 VIADD R29, R29, 0x1 ;  /* 0x000000011d1d0836 */ /* 0x000fc60000000000 */
[----:B------:R-:W-:Y:S02]  /*101f0*/  @P0 MOV R7, R11 ;  /* 0x0000000b00070202 */ /* 0x000fe40000000f00 */
[----:B------:R-:W-:Y:S01]  /*10200*/  LOP3.LUT R28, R29, 0x80000000, RZ, 0x3c, !PT ;  /* 0x800000001d1c7812 */ /* 0x000fe200078e3cff */
[----:B------:R-:W-:-:S03]  /*10210*/  IMAD.MOV.U32 R29, RZ, RZ, 0x43300000 ;  /* 0x43300000ff1d7424 */ /* 0x000fc600078e00ff */
        /* <DEDUP_REMOVED lines=46> */
.L_x_12042:
        /* <DEDUP_REMOVED lines=22> */
.L_x_12044:
[----:B------:R-:W-:Y:S05]  /*10660*/  BSYNC B3 ;  /* 0x0000000000037941 */ /* 0x000fea0003800000 */
.L_x_12043:
        /* <DEDUP_REMOVED lines=30> */
.L_x_12029:
        /* <DEDUP_REMOVED lines=27> */
.L_x_12047:
[----:B------:R-:W-:Y:S05]  /*10a00*/  BSYNC B3 ;  /* 0x0000000000037941 */ /* 0x000fea0003800000 */
.L_x_12046:
        /* <DEDUP_REMOVED lines=27> */
.L_x_12050:
[----:B------:R-:W-:Y:S05]  /*10bc0*/  BSYNC B3 ;  /* 0x0000000000037941 */ /* 0x000fea0003800000 */
.L_x_12049:
        /* <DEDUP_REMOVED lines=30> */
.L_x_12048:
[----:B------:R-:W-:-:S10]  /*10db0*/  DADD R34, R34, 1 ;  /* 0x3ff0000022227429 */ /* 0x000fd40000000000 */
[----:B------:R-:W-:Y:S01]  /*10dc0*/  ISETP.GT.AND P0, PT, R35, 0xfffff, PT ;  /* 0x000fffff2300780c */ /* 0x000fe20003f04270 */
[----:B------:R-:W-:Y:S02]  /*10dd0*/  IMAD.MOV.U32 R6, RZ, RZ, R34 ;  /* 0x000000ffff067224 */ /* 0x000fe400078e0022 */
[----:B------:R-:W-:-:S10]  /*10de0*/  IMAD.MOV.U32 R7, RZ, RZ, R35 ;  /* 0x000000ffff077224 */ /* 0x000fd400078e0023 */
[----:B------:R-:W-:-:S10]  /*10df0*/  @!P0 DMUL R6, R6, 1.80143985094819840000e+16 ;  /* 0x4350000006068828 */ /* 0x000fd40000000000 */
[----:B------:R-:W-:Y:S01]  /*10e00*/  @!P0 IMAD.MOV.U32 R35, RZ, RZ, R7 ;  /* 0x000000ffff238224 */ /* 0x000fe200078e0007 */
[----:B------:R-:W-:-:S03]  /*10e10*/  @!P0 MOV R34, R6 ;  /* 0x0000000600228202 */ /* 0x000fc60000000f00 */
        /* <DEDUP_REMOVED lines=68> */
.L_x_12051:
[----:B------:R-:W-:Y:S01]  /*11260*/  MOV R10, 0x0 ;  /* 0x00000000000a7802 */ /* 0x000fe20000000f00 */
[----:B------:R-:W-:Y:S01]  /*11270*/  IMAD.MOV.U32 R11, RZ, RZ, 0x7ff00000 ;  /* 0x7ff00000ff0b7424 */ /* 0x000fe200078e00ff */
[----:B------:R-:W-:-:S05]  /*11280*/  FSETP.NEU.FTZ.AND P0, PT, R7, RZ, PT ;  /* 0x000000ff0700720b */ /* 0x000fca0003f1d000 */
[----:B------:R-:W-:-:S10]  /*11290*/  DFMA R10, R6, R10, +INF ;  /* 0x7ff00000060a742b */ /* 0x000fd4000000000a */
[----:B------:R-:W-:Y:S02]  /*112a0*/  FSEL R34, R10, RZ, P0 ;  /* 0x000000ff0a227208 */ /* 0x000fe40000000000 */
[----:B------:R-:W-:Y:S01]  /*112b0*/  FSEL R35, R11, -QNAN , P0 ;  /* 0xfff000000b237808 */ /* 0x000fe20000000000 */
[----:B------:R-:W-:Y:S06]  /*112c0*/  BRA `(.L_x_12027) ;  /* 0x0000000400387947 */ /* 0x000fec0003800000 */
.L_x_12045:
        /* <DEDUP_REMOVED lines=26> */
.L_x_12053:
[----:B------:R-:W-:Y:S05]  /*11470*/  BSYNC B3 ;  /* 0x0000000000037941 */ /* 0x000fea0003800000 */
.L_x_12052:
        /* <DEDUP_REMOVED lines=21> */
.L_x_12055:
[----:B------:R-:W-:Y:S05]  /*115d0*/  BSYNC B3 ;  /* 0x0000000000037941 */ /* 0x000fea0003800000 */
.L_x_12054:
[----:B------:R-:W-:Y:S01]  /*115e0*/  IMAD.MOV.U32 R34, RZ, RZ, R10 ;  /* 0x000000ffff227224 */ /* 0x000fe200078e000a */
[----:B------:R-:W-:Y:S01]  /*115f0*/  MOV R35, R11 ;  /* 0x0000000b00237202 */ /* 0x000fe20000000f00 */
[----:B------:R-:W-:Y:S06]  /*11600*/  BRA `(.L_x_12027) ;  /* 0x0000000000687947 */ /* 0x000fec0003800000 */
.L_x_12028:
        /* <DEDUP_REMOVED lines=17> */
[----:B------:R-:W-:Y:S01]  /*11720*/  IMAD.MOV.U32 R13, RZ, RZ, R11 ;  /* 0x000000ffff0d7224 */ /* 0x000fe200078e000b */
[----:B------:R-:W-:Y:S01]  /*11730*/  MOV R11, R3 ;  /* 0x00000003000b7202 */ /* 0x000fe20000000f00 */
[----:B------:R-:W-:Y:S02]  /*11740*/  IMAD.MOV.U32 R15, RZ, RZ, R25 ;  /* 0x000000ffff0f7224 */ /* 0x000fe400078e0019 */
[----:B------:R-:W-:Y:S02]  /*11750*/  IMAD.MOV.U32 R27, RZ, RZ, R7 ;  /* 0x000000ffff1b7224 */ /* 0x000fe400078e0007 */
[----:B------:R-:W-:-:S07]  /*11760*/  IMAD.MOV.U32 R10, RZ, RZ, R2 ;  /* 0x000000ffff0a7224 */ /* 0x000fce00078e0002 */
[----:B------:R-:W-:Y:S05]  /*11770*/  CALL.REL.NOINC `($__internal_15_$__cuda_sm20_dsqrt_rn_f64_mediumpath_v1) ;  /* 0x0000020400447944 */ /* 0x000fea0003c00000 */
.L_x_12057:
[----:B------:R-:W-:Y:S05]  /*11780*/  BSYNC B3 ;  /* 0x0000000000037941 */ /* 0x000fea0003800000 */
.L_x_12056:
[----:B------:R-:W-:Y:S02]  /*11790*/  IMAD.MOV.U32 R34, RZ, RZ, R12 ;  /* 0x000000ffff227224 */ /* 0x000fe400078e000c */
[----:B------:R-:W-:-:S07]  /*117a0*/  IMAD.MOV.U32 R35, RZ, RZ, R13 ;  /* 0x000000ffff237224 */ /* 0x000fce00078e000d */
.L_x_12027:
[----:B------:R-:W-:Y:S05]  /*117b0*/  BSYNC B2 ;  /* 0x0000000000027941 */ /* 0x000fea0003800000 */
.L_x_12023:
        /* <DEDUP_REMOVED lines=24> */
[----:B------:R-:W-:Y:S01]  /*11940*/  IMAD.MOV.U32 R6, RZ, RZ, R10 ;  /* 0x000000ffff067224 */ /* 0x000fe200078e000a */
[----:B------:R-:W-:-:S07]  /*11950*/  MOV R7, R11 ;  /* 0x0000000b00077202 */ /* 0x000fce0000000f00 */
.L_x_12061:
[----:B------:R-:W-:Y:S05]  /*11960*/  BSYNC B3 ;  /* 0x0000000000037941 */ /* 0x000fea0003800000 */
.L_x_12060:
        /* <DEDUP_REMOVED lines=20> */
[----:B------:R-:W-:Y:S01]  /*11ab0*/  BSSY B4, `(.L_x_12068) ;  /* 0x0000016000047945 */ /* 0x000fe20003800000 */
[----:B------:R-:W-:Y:S01]  /*11ac0*/  IMAD.MOV.U32 R8, RZ, RZ, 0x1 ;  /* 0x00000001ff087424 */ /* 0x000fe200078e00ff */
[----:B------:R-:W-:-:S03]  /*11ad0*/  DMUL R14, R2, R2 ;  /* 0x00000002020e7228 */ /* 0x000fc60000000000 */
[----:B------:R-:W0:Y:S07]  /*11ae0*/  MUFU.RCP64H R9, R45 ;  /* 0x0000002d00097308 */ /* 0x000e2e0000001800 */
        /* <DEDUP_REMOVED lines=18> */
.L_x_12069:
[----:B------:R-:W-:Y:S05]  /*11c10*/  BSYNC B4 ;  /* 0x0000000000047941 */ /* 0x000fea0003800000 */
.L_x_12068:
[----:B------:R-:W-:Y:S01]  /*11c20*/  IMAD.MOV.U32 R48, RZ, RZ, R10 ;  /* 0x000000ffff307224 */ /* 0x000fe200078e000a */
[----:B------:R-:W-:Y:S01]  /*11c30*/  MOV R49, R11 ;  /* 0x0000000b00317202 */ /* 0x000fe20000000f00 */
[----:B------:R-:W-:Y:S06]  /*11c40*/  BRA `(.L_x_12067) ;  /* 0x0000000000047947 */ /* 0x000fec0003800000 */
.L_x_12066:
[----:B------:R-:W-:-:S11]  /*11c50*/  DADD R48, -R8, R44 ;  /* 0x0000000008307229 */ /* 0x000fd6000000012c */
.L_x_12067:
[----:B------:R-:W-:Y:S05]  /*11c60*/  BSYNC B3 ;  /* 0x0000000000037941 */ /* 0x000fea0003800000 */
.L_x_12065:
        /* <DEDUP_REMOVED lines=24> */
[----:B------:R-:W-:-:S07]  /*11df0*/  IMAD.MOV.U32 R11, RZ, RZ, R19 ;  /* 0x000000ffff0b7224 */ /* 0x000fce00078e0013 */
[----:B------:R-:W-:Y:S05]  /*11e00*/  CALL.REL.NOINC `($__internal_14_$__cuda_sm20_div_rn_f64_full) ;  /* 0x000001f800087944 */ /* 0x000fea0003c00000 */
.L_x_12074:
[----:B------:R-:W-:Y:S05]  /*11e10*/  BSYNC B4 ;  /* 0x0000000000047941 */ /* 0x000fea0003800000 */
.L_x_12073:
[----:B------:R-:W-:Y:S02]  /*11e20*/  IMAD.MOV.U32 R2, RZ, RZ, R10 ;  /* 0x000000ffff027224 */ /* 0x000fe400078e000a */
[----:B------:R-:W-:Y:S01]  /*11e30*/  IMAD.MOV.U32 R3, RZ, RZ, R11 ;  /* 0x000000ffff037224 */ /* 0x000fe200078e000b */
[----:B------:R-:W-:Y:S06]  /*11e40*/  BRA `(.L_x_12072) ;  /* 0x0000000000047947 */ /* 0x000fec0003800000 */
.L_x_12071:
[----:B------:R-:W-:-:S11]  /*11e50*/  DADD R2, -R18, R46 ;  /* 0x0000000012027229 */ /* 0x000fd6000000012e */
.L_x_12072:
[----:B------:R-:W-:Y:S05]  /*11e60*/  BSYNC B3 ;  /* 0x0000000000037941 */ /* 0x000fea0003800000 */
.L_x_12070:
[----:B------:R-:W-:Y:S01]  /*11e70*/  DMUL R2, R2, 0.5 ;  /* 0x3fe0000002027828 */ /* 0x000fe20000000000 */
[----:B------:R-:W-:Y:S01]  /*11e80*/  IMAD.MOV.U32 R8, RZ, RZ, 0x0 ;  /* 0x00000000ff087424 */ /* 0x000fe200078e00ff */
        /* <DEDUP_REMOVED lines=14> */
[----:B------:R-:W-:Y:S01]  /*11f70*/  IADD3 R3, R15, -0x100000, RZ ;  /* 0xfff000000f037810 */ /* 0x000fe20007ffe0ff */
[----:B------:R-:W-:-:S05]  /*11f80*/  IMAD.MOV.U32 R2, RZ, RZ, R14 ;  /* 0x000000ffff027224 */ /* 0x000fca00078e000e */
        /* <DEDUP_REMOVED lines=9> */
.L_x_12076:
[----:B------:R-:W-:Y:S05]  /*12020*/  BSYNC B3 ;  /* 0x0000000000037941 */ /* 0x000fea0003800000 */
.L_x_12075:
[----:B------:R-:W-:Y:S01]  /*12030*/  PLOP3.LUT P0, PT, PT, PT, PT, 0x80, 0x0 ;  /* 0x000000000000781c */ /* 0x000fe20003f0f070 */
[----:B------:R-:W-:Y:S02]  /*12040*/  IMAD.MOV.U32 R32, RZ, RZ, R12 ;  /* 0x000000ffff207224 */ /* 0x000fe400078e000c */
[----:B------:R-:W-:Y:S01]  /*12050*/  IMAD.MOV.U32 R33, RZ, RZ, R13 ;  /* 0x000000ffff217224 */ /* 0x000fe200078e000d */
[----:B------:R-:W-:Y:S09]  /*12060*/  BRA `(.L_x_12062) ;  /* 0x0000000800507947 */ /* 0x000ff20003800000 */
.L_x_12064:
[----:B------:R-:W-:-:S14]  /*12070*/  DSETP.GT.AND P0, PT, R4, 1, PT ;  /* 0x3ff000000400742a */ /* 0x000fdc0003f04000 */
[----:B------:R-:W-:Y:S05]  /*12080*/  @P0 BRA `(.L_x_12077) ;  /* 0x0000000000780947 */ /* 0x000fea0003800000 */
[----:B------:R-:W-:Y:S01]  /*12090*/  DADD R2, -R4, 1 ;  /* 0x3ff0000004027429 */ /* 0x000fe20000000100 */
[----:B------:R-:W-:Y:S07]  /*120a0*/  BSSY B3, `(.L_x_12078) ;  /* 0x0000018000037945 */ /* 0x000fee0003800000 */
[----:B------:R-:W-:Y:S01]  /*120b0*/  DMUL R10, R8, R2 ;  /* 0x00000002080a7228 */ /* 0x000fe20000000000 */
[----:B------:R-:W-:Y:S01]  /*120c0*/  MOV R8, 0x0 ;  /* 0x0000000000087802 */ /* 0x000fe20000000f00 */
[----:B------:R-:W-:-:S04]  /*120d0*/  IMAD.MOV.U32 R9, RZ, RZ, 0x3fd80000 ;  /* 0x3fd80000ff097424 */ /* 0x000fc800078e00ff */
        /* <DEDUP_REMOVED lines=20> */
.L_x_12079:
[----:B------:R-:W-:Y:S05]  /*12220*/  BSYNC B3 ;  /* 0x0000000000037941 */ /* 0x000fea0003800000 */
.L_x_12078:
[----:B------:R-:W-:Y:S01]  /*12230*/  PLOP3.LUT P0, PT, PT, PT, PT, 0x80, 0x0 ;  /* 0x000000000000781c */ /* 0x000fe20003f0f070 */
[----:B------:R-:W-:Y:S01]  /*12240*/  IMAD.MOV.U32 R32, RZ, RZ, R12 ;  /* 0x000000ffff207224 */ /* 0x000fe200078e000c */
[----:B------:R-:W-:Y:S01]  /*12250*/  MOV R33, R13 ;  /* 0x0000000d00217202 */ /* 0x000fe20000000f00 */
[----:B------:R-:W-:Y:S10]  /*12260*/  BRA `(.L_x_12062) ;  /* 0x0000000400d07947 */ /* 0x000ff40003800000 */
.L_x_12077:
        /* <DEDUP_REMOVED lines=28> */
.L_x_12081:
[----:B------:R-:W-:Y:S05]  /*12430*/  BSYNC B3 ;  /* 0x0000000000037941 */ /* 0x000fea0003800000 */
.L_x_12080:
        /* <DEDUP_REMOVED lines=21> */
.L_x_12083:
[----:B------:R-:W-:Y:S05]  /*12590*/  BSYNC B3 ;  /* 0x0000000000037941 */ /* 0x000fea0003800000 */
.L_x_12082:
[----:B------:R-:W-:Y:S01]  /*125a0*/  DMUL R4, R4, 8.11296384146066816958e+31 ;  /* 0x4690000004047828 */ /* 0x000fe20000000000 */
[----:B------:R-:W-:Y:S01]  /*125b0*/  PLOP3.LUT P0, PT, PT, PT, PT, 0x80, 0x0 ;  /* 0x000000000000781c */ /* 0x000fe20003f0f070 */
[----:B------:R-:W-:Y:S01]  /*125c0*/  IMAD.MOV.U32 R32, RZ, RZ, R10 ;  /* 0x000000ffff207224 */ /* 0x000fe200078e000a */
[----:B------:R-:W-:Y:S01]  /*125d0*/  MOV R33, R11 ;  /* 0x0000000b00217202 */ /* 0x000fe20000000f00 */
[----:B------:R-:W-:Y:S10]  /*125e0*/  BRA `(.L_x_12062) ;  /* 0x0000000000f07947 */ /* 0x000ff40003800000 */
.L_x_12063:
        /* <DEDUP_REMOVED lines=25> */
.L_x_12085:
[----:B------:R-:W-:Y:S05]  /*12780*/  BSYNC B3 ;  /* 0x0000000000037941 */ /* 0x000fea0003800000 */
.L_x_12084:
        /* <DEDUP_REMOVED lines=13> */
[----:B------:R-:W-:Y:S01]  /*12860*/  IMAD.MOV.U32 R4, RZ, RZ, 0x0 ;  /* 0x00000000ff047424 */ /* 0x000fe200078e00ff */
[----:B------:R-:W-:-:S06]  /*12870*/  MOV R5, 0x3ff00000 ;  /* 0x3ff0000000057802 */ /* 0x000fcc0000000f00 */
        /* <DEDUP_REMOVED lines=12> */
.L_x_12087:
[----:B------:R-:W-:Y:S05]  /*12940*/  BSYNC B3 ;  /* 0x0000000000037941 */ /* 0x000fea0003800000 */
.L_x_12086:
[----:B------:R-:W-:Y:S01]  /*12950*/  DMUL R32, R12, R8 ;  /* 0x000000080c207228 */ /* 0x000fe20000000000 */
[----:B------:R-:W-:Y:S01]  /*12960*/  PLOP3.LUT P0, PT, PT, PT, PT, 0x80, 0x0 ;  /* 0x000000000000781c */ /* 0x000fe20003f0f070 */
[----:B------:R-:W-:-:S12]  /*12970*/  BRA `(.L_x_12062) ;  /* 0x00000000000c7947 */ /* 0x000fd80003800000 */
.L_x_12059:
[----:B------:R-:W-:Y:S01]  /*12980*/  DMUL R32, R32, 9.00719925474099200000e+15 ;  /* 0x4340000020207828 */ /* 0x000fe20000000000 */
[----:B------:R-:W-:Y:S01]  /*12990*/  PLOP3.LUT P0, PT, PT, PT, PT, 0x80, 0x0 ;  /* 0x000000000000781c */ /* 0x000fe20003f0f070 */
[----:B------:R-:W-:-:S12]  /*129a0*/  DMUL R4, R4, 9.00719925474099200000e+15 ;  /* 0x4340000004047828 */ /* 0x000fd80000000000 */
.L_x_12062:
[----:B------:R-:W-:Y:S05]  /*129b0*/  BSYNC B2 ;  /* 0x0000000000027941 */ /* 0x000fea0003800000 */
.L_x_12058:
        /* <DEDUP_REMOVED lines=68> */
.L_x_12093:
[----:B------:R-:W-:-:S11]  /*12e00*/  DMUL R4, RZ, |R6| ;  /* 0x40000006ff047228 */ /* 0x000fd60000000000 */
.L_x_12094:
[----:B------:R-:W-:Y:S05]  /*12e10*/  BSYNC B0 ;  /* 0x0000000000007941 */ /* 0x000fea0003800000 */
.L_x_12092:
        /* <DEDUP_REMOVED lines=11> */
.L_x_12091:
        /* <DEDUP_REMOVED lines=44> */
[----:B------:R-:W-:Y:S01]  /*13190*/  @P0 IMAD.MOV.U32 R4, RZ, RZ, 0x33145c07 ;  /* 0x33145c07ff040424 */ /* 0x000fe200078e00ff */
[----:B------:R-:W-:Y:S01]  /*131a0*/  @!P0 MOV R6, 0x33145c07 ;  /* 0x33145c0700068802 */ /* 0x000fe20000000f00 */
[----:B------:R-:W-:Y:S02]  /*131b0*/  @P0 IMAD.MOV.U32 R5, RZ, RZ, 0x3c91a626 ;  /* 0x3c91a626ff050424 */ /* 0x000fe400078e00ff */
[----:B------:R-:W-:-:S04]  /*131c0*/  @!P0 IMAD.MOV.U32 R7, RZ, RZ, 0x3c91a626 ;  /* 0x3c91a626ff078424 */ /* 0x000fc800078e00ff */
[C---:B------:R-:W-:Y:S02]  /*131d0*/  @P0 DADD R4, R2.reuse, -R4 ;  /* 0x0000000002040229 */ /* 0x040fe40000000804 */
[----:B------:R-:W-:-:S06]  /*131e0*/  @!P0 DADD R2, R2, R6 ;  /* 0x0000000002028229 */ /* 0x000fcc0000000006 */
[----:B------:R-:W-:Y:S02]  /*131f0*/  @P0 DADD R4, -R4, UR4 ;  /* 0x0000000404040e29 */ /* 0x000fe40008000100 */
[----:B------:R-:W-:Y:S01]  /*13200*/  @!P0 DADD R4, R2, UR4 ;  /* 0x0000000402048e29 */ /* 0x000fe20008000000 */
[----:B------:R-:W-:Y:S10]  /*13210*/  BRA `(.L_x_12095) ;  /* 0x0000001400b87947 */ /* 0x000ff40003800000 */
.L_x_12090:
        /* <DEDUP_REMOVED lines=62> */
.L_x_12098:
[----:B------:R-:W-:-:S11]  /*13600*/  DMUL R4, RZ, |R6| ;  /* 0x40000006ff047228 */ /* 0x000fd60000000000 */
.L_x_12099:
[----:B------:R-:W-:Y:S05]  /*13610*/  BSYNC B0 ;  /* 0x0000000000007941 */ /* 0x000fea0003800000 */
.L_x_12097:
        /* <DEDUP_REMOVED lines=11> */
.L_x_12096:
        /* <DEDUP_REMOVED lines=44> */
[----:B------:R-:W-:Y:S02]  /*13990*/  @P0 IMAD.MOV.U32 R4, RZ, RZ, 0x33145c07 ;  /* 0x33145c07ff040424 */ /* 0x000fe400078e00ff */
[----:B------:R-:W-:Y:S02]  /*139a0*/  @P0 IMAD.MOV.U32 R5, RZ, RZ, 0x3c91a626 ;  /* 0x3c91a626ff050424 */ /* 0x000fe400078e00ff */
[----:B------:R-:W-:Y:S02]  /*139b0*/  @!P0 IMAD.MOV.U32 R6, RZ, RZ, 0x33145c07 ;  /* 0x33145c07ff068424 */ /* 0x000fe400078e00ff */
[----:B------:R-:W-:Y:S02]  /*139c0*/  @!P0 IMAD.MOV.U32 R7, RZ, RZ, 0x3c91a626 ;  /* 0x3c91a626ff078424 */ /* 0x000fe400078e00ff */
[----:B------:R-:W-:-:S04]  /*139d0*/  @P0 DADD R4, R2, -R4 ;  /* 0x0000000002040229 */ /* 0x000fc80000000804 */
[----:B------:R-:W-:-:S04]  /*139e0*/  @!P0 DADD R2, R2, R6 ;  /* 0x0000000002028229 */ /* 0x000fc80000000006 */
[----:B------:R-:W-:-:S04]  /*139f0*/  @P0 DADD R4, -R4, UR4 ;  /* 0x0000000404040e29 */ /* 0x000fc80008000100 */
[----:B------:R-:W-:Y:S01]  /*13a00*/  @!P0 DADD R4, R2, UR4 ;  /* 0x0000000402048e29 */ /* 0x000fe20008000000 */
[----:B------:R-:W-:Y:S10]  /*13a10*/  BRA `(.L_x_12095) ;  /* 0x0000000c00b87947 */ /* 0x000ff40003800000 */
.L_x_12089:
        /* <DEDUP_REMOVED lines=25> */
[----:B------:R-:W-:Y:S01]  /*13bb0*/  IMAD.MOV.U32 R10, RZ, RZ, R2 ;  /* 0x000000ffff0a7224 */ /* 0x000fe200078e0002 */
[----:B------:R-:W-:Y:S02]  /*13bc0*/  MOV R11, R3 ;  /* 0x00000003000b7202 */ /* 0x000fe40000000f00 */
[----:B------:R-:W-:-:S07]  /*13bd0*/  MOV R0, 0x13bf0 ;  /* 0x00013bf000007802 */ /* 0x000fce0000000f00 */
[----:B------:R-:W-:Y:S05]  /*13be0*/  CALL.REL.NOINC `($__internal_14_$__cuda_sm20_div_rn_f64_full) ;  /* 0x000001d800907944 */ /* 0x000fea0003c00000 */
.L_x_12102:
[----:B------:R-:W-:Y:S05]  /*13bf0*/  BSYNC B3 ;  /* 0x0000000000037941 */ /* 0x000fea0003800000 */
.L_x_12101:
        /* <DEDUP_REMOVED lines=82> */
.L_x_12104:
[----:B------:R-:W-:Y:S02]  /*14120*/  FSEL R2, RZ, 3.37028055040000000000e+12, P1 ;  /* 0x54442d18ff027808 */ /* 0x000fe40000800000 */
[----:B------:R-:W-:-:S07]  /*14130*/  FSEL R3, RZ, 2.1426990032196044922, P1 ;  /* 0x400921fbff037808 */ /* 0x000fce0000800000 */
.L_x_12105:
[----:B------:R-:W-:Y:S05]  /*14140*/  BSYNC B0 ;  /* 0x0000000000007941 */ /* 0x000fea0003800000 */
.L_x_12103:
[----:B------:R-:W-:Y:S01]  /*14150*/  DADD R4, |R32|, |R4| ;  /* 0x0000000020047229 */ /* 0x000fe20000000604 */
[----:B------:R-:W-:-:S07]  /*14160*/  LOP3.LUT R33, R3, 0x80000000, R33, 0xb8, !PT ;  /* 0x8000000003217812 */ /* 0x000fce00078eb821 */
[----:B------:R-:W-:-:S06]  /*14170*/  DSETP.GTU.AND P0, PT, |R4|, +INF , PT ;  /* 0x7ff000000400742a */ /* 0x000fcc0003f0c200 */
[----:B------:R-:W-:Y:S02]  /*14180*/  FSEL R4, R4, R2, P0 ;  /* 0x0000000204047208 */ /* 0x000fe40000000000 */
[----:B------:R-:W-:Y:S01]  /*14190*/  FSEL R5, R5, R33, P0 ;  /* 0x0000002105057208 */ /* 0x000fe20000000000 */
[----:B------:R-:W-:Y:S06]  /*141a0*/  BRA `(.L_x_12095) ;  /* 0x0000000400d47947 */ /* 0x000fec0003800000 */
.L_x_12100:
        /* <DEDUP_REMOVED lines=26> */
.L_x_12107:
[----:B------:R-:W-:Y:S05]  /*14350*/  BSYNC B3 ;  /* 0x0000000000037941 */ /* 0x000fea0003800000 */
.L_x_12106:
[----:B------:R-:W-:Y:S01]  /*14360*/  DMUL R6, R10, R10 ;  /* 0x0000000a0a067228 */ /* 0x000fe20000000000 */
[----:B------:R-:W-:Y:S01]  /*14370*/  IMAD.MOV.U32 R8, RZ, RZ, -0x2449a4b7 ;  /* 0xdbb65b49ff087424 */ /* 0x000fe200078e00ff */
[----:B------:R-:W-:Y:S01]  /*14380*/  MOV R9, 0x3f2d3b63 ;  /* 0x3f2d3b6300097802 */ /* 0x000fe20000000f00 */
[----:B------:R-:W-:Y:S01]  /*14390*/  UMOV UR4, 0x2a25ff7e ;  /* 0x2a25ff7e00047882 */ /* 0x000fe20000000000 */
[----:B------:R-:W-:Y:S01]  /*143a0*/  UMOV UR5, 0x3ef53e1d ;  /* 0x3ef53e1d00057882 */ /* 0x000fe20000000000 */
[----:B------:R-:W-:Y:S01]  /*143b0*/  ISETP.GE.AND P1, PT, R5, RZ, PT ;  /* 0x000000ff0500720c */ /* 0x000fe20003f26270 */
[----:B------:R-:W-:Y:S01]  /*143c0*/  DSETP.NEU.AND P0, PT, R2, RZ, PT ;  /* 0x000000ff0200722a */ /* 0x000fe20003f0d000 */
[----:B------:R-:W-:Y:S01]  /*143d0*/  BSSY B0, `(.L_x_12108) ;  /* 0x000004d000007945 */ /* 0x000fe20003800000 */
        /* <DEDUP_REMOVED lines=74> */
.L_x_12109:
[----:B------:R-:W-:Y:S02]  /*14880*/  FSEL R2, RZ, 3.37028055040000000000e+12, P1 ;  /* 0x54442d18ff027808 */ /* 0x000fe40000800000 */
[----:B------:R-:W-:-:S07]  /*14890*/  FSEL R3, RZ, 2.1426990032196044922, P1 ;  /* 0x400921fbff037808 */ /* 0x000fce0000800000 */
.L_x_12110:
[----:B------:R-:W-:Y:S05]  /*148a0*/  BSYNC B0 ;  /* 0x0000000000007941 */ /* 0x000fea0003800000 */
.L_x_12108:
[----:B------:R-:W-:Y:S01]  /*148b0*/  DADD R4, |R32|, |R4| ;  /* 0x0000000020047229 */ /* 0x000fe20000000604 */
[----:B------:R-:W-:-:S07]  /*148c0*/  LOP3.LUT R33, R3, 0x80000000, R33, 0xb8, !PT ;  /* 0x8000000003217812 */ /* 0x000fce00078eb821 */
[----:B------:R-:W-:-:S06]  /*148d0*/  DSETP.GTU.AND P0, PT, |R4|, +INF , PT ;  /* 0x7ff000000400742a */ /* 0x000fcc0003f0c200 */
[----:B------:R-:W-:Y:S02]  /*148e0*/  FSEL R4, R4, R2, P0 ;  /* 0x0000000204047208 */ /* 0x000fe40000000000 */
[----:B------:R-:W-:-:S07]  /*148f0*/  FSEL R5, R5, R33, P0 ;  /* 0x0000002105057208 */ /* 0x000fce0000000000 */
.L_x_12095:
[----:B------:R-:W-:Y:S05]  /*14900*/  BSYNC B2 ;  /* 0x0000000000027941 */ /* 0x000fea0003800000 */
.L_x_12088:
[----:B------:R-:W-:Y:S01]  /*14910*/  DADD R2, -RZ, -R34 ;  /* 0x00000000ff027229 */ /* 0x000fe20000000922 */
[----:B------:R-:W-:-:S04]  /*14920*/  SHF.R.U32.HI R22, RZ, 0x1f, R23 ;  /* 0x0000001fff167819 */ /* 0x000fc80000011617 */
[----:B------:R-:W-:-:S05]  /*14930*/  ISETP.NE.AND P0, PT, R22, RZ, PT ;  /* 0x000000ff1600720c */ /* 0x000fca0003f05270 */
[----:B------:R-:W-:Y:S02]  /*14940*/  FSEL R6, R2, R34, !P0 ;  /* 0x0000002202067208 */ /* 0x000fe40004000000 */
[----:B------:R-:W-:Y:S01]  /*14950*/  FSEL R7, R3, R35, !P0 ;  /* 0x0000002303077208 */ /* 0x000fe20004000000 */
[----:B------:R-:W-:Y:S06]  /*14960*/  BRA `(.L_x_12111) ;  /* 0x0000003000307947 */ /* 0x000fec0003800000 */
.L_x_12022:
[----:B------:R-:W2:Y:S01]  /*14970*/  LDL.64 R4, [R1+0x8] ;  /* 0x0000080001047983 */ /* 0x000ea20000100a00 */
[----:B------:R-:W-:Y:S01]  /*14980*/  UMOV UR4, 0x54442d18 ;  /* 0x54442d1800047882 */ /* 0x000fe20000000000 */
[----:B------:R-:W-:Y:S01]  /*14990*/  UMOV UR5, 0x3ff921fb ;  /* 0x3ff921fb00057882 */ /* 0x000fe20000000000 */
[----:B------:R-:W-:Y:S02]  /*149a0*/  DADD R6, -RZ, -R22 ;  /* 0x00000000ff067229 */ /* 0x000fe40000000916 */
[----:B--2---:R-:W-:-:S08]  /*149b0*/  DADD R4, R4, -R20 ;  /* 0x0000000004047229 */ /* 0x004fd00000000814 */
[----:B------:R-:W-:Y:S01]  /*149c0*/  DADD R4, R4, UR4 ;  /* 0x0000000404047e29 */ /* 0x000fe20008000000 */
[----:B------:R-:W-:Y:S10]  /*149d0*/  BRA `(.L_x_12111) ;  /* 0x0000003000147947 */ /* 0x000ff40003800000 */
.L_x_12021:
[----:B------:R-:W-:Y:S01]  /*149e0*/  DADD R6, -RZ, -R22 ;  /* 0x00000000ff067229 */ /* 0x000fe20000000916 */
[----:B------:R-:W-:Y:S01]  /*149f0*/  CS2R R4, SRZ ;  /* 0x0000000000047805 */ /* 0x000fe2000001ff00 */
[----:B------:R-:W-:Y:S09]  /*14a00*/  BRA `(.L_x_12111) ;  /* 0x0000003000087947 */ /* 0x000ff20003800000 */
.L_x_12020:
        /* <DEDUP_REMOVED lines=22> */
[----:B------:R-:W-:Y:S01]  /*14b70*/  IMAD.MOV.U32 R0, RZ, RZ, R13 ;  /* 0x000000ffff007224 */ /* 0x000fe200078e000d */
[----:B------:R-:W-:-:S11]  /*14b80*/  DFMA R18, R18, R18, R18 ;  /* 0x000000121212722b */ /* 0x000fd60000000012 */
[----:B------:R-:W-:Y:S01]  /*14b90*/  @!P0 IMAD.MOV.U32 R31, RZ, RZ, -0x435 ;  /* 0xfffffbcbff1f8424 */ /* 0x000fe200078e00ff */
[----:B------:R-:W-:Y:S01]  /*14ba0*/  DFMA R18, R14, R18, R14 ;  /* 0x000000120e12722b */ /* 0x000fe2000000000e */
[----:B------:R-:W-:Y:S02]  /*14bb0*/  IMAD.MOV.U32 R14, RZ, RZ, R12 ;  /* 0x000000ffff0e7224 */ /* 0x000fe400078e000c */
[----:B------:R-:W-:-:S05]  /*14bc0*/  IMAD.MOV.U32 R15, RZ, RZ, R13 ;  /* 0x000000ffff0f7224 */ /* 0x000fca00078e000d */
        /* <DEDUP_REMOVED lines=11> */
[----:B------:R-:W-:Y:S01]  /*14c80*/  @P1 IMAD.MOV.U32 R19, RZ, RZ, 0x7ff00000 ;  /* 0x7ff00000ff131424 */ /* 0x000fe200078e00ff */
[----:B------:R-:W-:-:S06]  /*14c90*/  @P1 MOV R18, 0x0 ;  /* 0x0000000000121802 */ /* 0x000fcc0000000f00 */
        /* <DEDUP_REMOVED lines=8> */
[----:B------:R-:W-:Y:S01]  /*14d20*/  MOV R29, 0x3ed0ee25 ;  /* 0x3ed0ee25001d7802 */ /* 0x000fe20000000f00 */
[----:B------:R-:W-:Y:S01]  /*14d30*/  IMAD.MOV.U32 R28, RZ, RZ, -0x748574fc ;  /* 0x8b7a8b04ff1c7424 */ /* 0x000fe200078e00ff */
[----:B------:R-:W-:Y:S01]  /*14d40*/  LOP3.LUT R13, R13, 0x3ff00000, RZ, 0xfc, !PT ;  /* 0x3ff000000d0d7812 */ /* 0x000fe200078efcff */
[----:B------:R-:W-:Y:S01]  /*14d50*/  UMOV UR4, 0x3ae80f1e ;  /* 0x3ae80f1e00047882 */ /* 0x000fe20000000000 */
        /* <DEDUP_REMOVED lines=55> */
.L_x_12116:
[----:B------:R-:W-:Y:S05]  /*150d0*/  BSYNC B0 ;  /* 0x0000000000007941 */ /* 0x000fea0003800000 */
.L_x_12115:
        /* <DEDUP_REMOVED lines=8> */
.L_x_12118:
[----:B------:R-:W-:Y:S05]  /*15160*/  BSYNC B3 ;  /* 0x0000000000037941 */ /* 0x000fea0003800000 */
.L_x_12117:
        /* <DEDUP_REMOVED lines=77> */
[----:B------:R-:W-:Y:S01]  /*15640*/  IMAD.MOV.U32 R0, RZ, RZ, 0x4002d97c ;  /* 0x4002d97cff007424 */ /* 0x000fe200078e00ff */
[----:B------:R-:W-:-:S04]  /*15650*/  MOV R6, 0x7f3321d2 ;  /* 0x7f3321d200067802 */ /* 0x000fc80000000f00 */
[----:B------:R-:W-:Y:S02]  /*15660*/  FSEL R6, R6, 3.37028055040000000000e+12, !P1 ;  /* 0x54442d1806067808 */ /* 0x000fe40004800000 */
[----:B------:R-:W-:Y:S01]  /*15670*/  FSEL R7, R0, 1.8213495016098022461, !P1 ;  /* 0x3fe921fb00077808 */ /* 0x000fe20004800000 */
[----:B------:R-:W-:Y:S06]  /*15680*/  BRA `(.L_x_12121) ;  /* 0x00000000000c7947 */ /* 0x000fec0003800000 */
.L_x_12120:
[----:B------:R-:W-:-:S04]  /*15690*/  ISETP.GE.AND P0, PT, R21, RZ, PT ;  /* 0x000000ff1500720c */ /* 0x000fc80003f06270 */
[----:B------:R-:W-:Y:S02]  /*156a0*/  FSEL R6, RZ, 3.37028055040000000000e+12, P0 ;  /* 0x54442d18ff067808 */ /* 0x000fe40000000000 */
[----:B------:R-:W-:-:S07]  /*156b0*/  FSEL R7, RZ, 2.1426990032196044922, P0 ;  /* 0x400921fbff077808 */ /* 0x000fce0000000000 */
.L_x_12121:
[----:B------:R-:W-:Y:S05]  /*156c0*/  BSYNC B0 ;  /* 0x0000000000007941 */ /* 0x000fea0003800000 */
.L_x_12119:
[----:B------:R-:W-:Y:S01]  /*156d0*/  DADD R2, R4, R2 ;  /* 0x0000000004027229 */ /* 0x000fe20000000002 */
[----:B------:R-:W-:Y:S01]  /*156e0*/  LOP3.LUT R23, R7, 0x80000000, R23, 0xb8, !PT ;  /* 0x8000000007177812 */ /* 0x000fe200078eb817 */
[----:B------:R-:W-:-:S06]  /*156f0*/  DMUL R18, R18, 0.5 ;  /* 0x3fe0000012127828 */ /* 0x000fcc0000000000 */
[----:B------:R-:W-:-:S06]  /*15700*/  DSETP.GTU.AND P0, PT, |R2|, +INF , PT ;  /* 0x7ff000000200742a */ /* 0x000fcc0003f0c200 */
[----:B------:R-:W-:Y:S02]  /*15710*/  FSEL R4, R2, R6, P0 ;  /* 0x0000000602047208 */ /* 0x000fe40000000000 */
[----:B------:R-:W-:Y:S01]  /*15720*/  FSEL R5, R3, R23, P0 ;  /* 0x0000001703057208 */ /* 0x000fe20000000000 */
[----:B------:R-:W-:Y:S06]  /*15730*/  BRA `(.L_x_12122) ;  /* 0x0000002000407947 */ /* 0x000fec0003800000 */
.L_x_12114:
        /* <DEDUP_REMOVED lines=9> */
[----:B------:R-:W-:Y:S01]  /*157d0*/  IMAD.U32 R14, RZ, RZ, UR6 ;  /* 0x00000006ff0e7e24 */ /* 0x000fe2000f8e00ff */
[----:B------:R-:W-:Y:S01]  /*157e0*/  SEL R33, R3, R5, P0 ;  /* 0x0000000503217207 */ /* 0x000fe20000000000 */
[----:B------:R-:W-:Y:S01]  /*157f0*/  IMAD.MOV.U32 R24, RZ, RZ, 0x0 ;  /* 0x00000000ff187424 */ /* 0x000fe200078e00ff */
[----:B------:R-:W-:Y:S01]  /*15800*/  LOP3.LUT R0, R29, 0xffc00000, RZ, 0xc0, !PT ;  /* 0xffc000001d007812 */ /* 0x000fe200078ec0ff */
[----:B------:R-:W-:Y:S01]  /*15810*/  MUFU.RCP64H R31, R7 ;  /* 0x00000007001f7308 */ /* 0x000fe20000001800 */
[-C--:B------:R-:W-:Y:S01]  /*15820*/  SEL R26, R2, R4.reuse, P0 ;  /* 0x00000004021a7207 */ /* 0x080fe20000000000 */
[----:B------:R-:W-:Y:S01]  /*15830*/  IMAD.MOV.U32 R27, RZ, RZ, R33 ;  /* 0x000000ffff1b7224 */ /* 0x000fe200078e0021 */
[----:B------:R-:W-:Y:S01]  /*15840*/  IADD3 R11, -R0, 0x7fd00000, RZ ;  /* 0x7fd00000000b7810 */ /* 0x000fe20007ffe1ff */
[----:B------:R-:W-:Y:S01]  /*15850*/  IMAD.MOV.U32 R30, RZ, RZ, 0x1 ;  /* 0x00000001ff1e7424 */ /* 0x000fe200078e00ff */
[----:B------:R-:W-:Y:S01]  /*15860*/  SEL R28, R2, R4, P1 ;  /* 0x00000004021c7207 */ /* 0x000fe20000800000 */
[----:B------:R-:W-:Y:S01]  /*15870*/  BSSY B0, `(.L_x_12123) ;  /* 0x0000075000007945 */ /* 0x000fe20003800000 */
[----:B------:R-:W-:-:S02]  /*15880*/  MOV R25, 0x3fd80000 ;  /* 0x3fd8000000197802 */ /* 0x000fc40000000f00 */
        /* <DEDUP_REMOVED lines=43> */
[----:B------:R-:W-:Y:S02]  /*15b40*/  FSETP.GT.AND P3, PT, |R0|, 1.469367938527859385e-39, PT ;  /* 0x001000000000780b */ /* 0x000fe40003f64200 */
[----:B------:R-:W-:Y:S01]  /*15b50*/  MOV R0, 0xfffffc01 ;  /* 0xfffffc0100007802 */ /* 0x000fe20000000f00 */
        /* <DEDUP_REMOVED lines=21> */
[----:B------:R-:W-:Y:S01]  /*15cb0*/  @P0 VIADD R15, R13, 0xfff00000 ;  /* 0xfff000000d0f0836 */ /* 0x000fe20000000000 */
[----:B------:R-:W-:-:S03]  /*15cc0*/  @P0 IADD3 R0, R0, 0x1, RZ ;  /* 0x0000000100000810 */ /* 0x000fc60007ffe0ff */
        /* <DEDUP_REMOVED lines=47> */
.L_x_12124:
[----:B------:R-:W-:Y:S05]  /*15fc0*/  BSYNC B0 ;  /* 0x0000000000007941 */ /* 0x000fea0003800000 */
.L_x_12123:
        /* <DEDUP_REMOVED lines=8> */
.L_x_12126:
[----:B------:R-:W-:Y:S05]  /*16050*/  BSYNC B3 ;  /* 0x0000000000037941 */ /* 0x000fea0003800000 */
.L_x_12125:
        /* <DEDUP_REMOVED lines=82> */
.L_x_12128:
[----:B------:R-:W-:-:S04]  /*16580*/  ISETP.GE.AND P0, PT, R21, RZ, PT ;  /* 0x000000ff1500720c */ /* 0x000fc80003f06270 */
[----:B------:R-:W-:Y:S02]  /*16590*/  FSEL R6, RZ, 3.37028055040000000000e+12, P0 ;  /* 0x54442d18ff067808 */ /* 0x000fe40000000000 */
[----:B------:R-:W-:-:S07]  /*165a0*/  FSEL R7, RZ, 2.1426990032196044922, P0 ;  /* 0x400921fbff077808 */ /* 0x000fce0000000000 */
.L_x_12129:
[----:B------:R-:W-:Y:S05]  /*165b0*/  BSYNC B0 ;  /* 0x0000000000007941 */ /* 0x000fea0003800000 */
.L_x_12127:
[----:B------:R-:W-:Y:S01]  /*165c0*/  DADD R2, R4, R2 ;  /* 0x0000000004027229 */ /* 0x000fe20000000002 */
[----:B------:R-:W-:-:S07]  /*165d0*/  LOP3.LUT R23, R7, 0x80000000, R23, 0xb8, !PT ;  /* 0x8000000007177812 */ /* 0x000fce00078eb817 */
[----:B------:R-:W-:-:S06]  /*165e0*/  DSETP.GTU.AND P0, PT, |R2|, +INF , PT ;  /* 0x7ff000000200742a */ /* 0x000fcc0003f0c200 */
[----:B------:R-:W-:Y:S02]  /*165f0*/  FSEL R4, R2, R6, P0 ;  /* 0x0000000602047208 */ /* 0x000fe40000000000 */
[----:B------:R-:W-:Y:S01]  /*16600*/  FSEL R5, R3, R23, P0 ;  /* 0x0000001703057208 */ /* 0x000fe20000000000 */
[----:B------:R-:W-:Y:S06]  /*16610*/  BRA `(.L_x_12122) ;  /* 0x0000001000887947 */ /* 0x000fec0003800000 */
.L_x_12113:
        /* <DEDUP_REMOVED lines=14> */
[----:B------:R-:W-:-:S05]  /*16700*/  FFMA R0, RZ, 2.0897850990295410156, R11 ;  /* 0x4005bf0aff007823 */ /* 0x000fca000000000b */
[----:B------:R-:W-:-:S13]  /*16710*/  FSETP.GT.AND P0, PT, |R0|, 1.469367938527859385e-39, PT ;  /* 0x001000000000780b */ /* 0x000fda0003f04200 */
[----:B------:R-:W-:Y:S05]  /*16720*/  @P0 BRA P1, `(.L_x_12131) ;  /* 0x0000000000180947 */ /* 0x000fea0000800000 */
[----:B------:R-:W-:Y:S01]  /*16730*/  IMAD.MOV.U32 R12, RZ, RZ, R20 ;  /* 0x000000ffff0c7224 */ /* 0x000fe200078e0014 */
[----:B------:R-:W-:Y:S01]  /*16740*/  MOV R0, 0x16790 ;  /* 0x0001679000007802 */ /* 0x000fe20000000f00 */
[----:B------:R-:W-:Y:S02]  /*16750*/  IMAD.MOV.U32 R13, RZ, RZ, R21 ;  /* 0x000000ffff0d7224 */ /* 0x000fe400078e0015 */
[----:B------:R-:W-:Y:S02]  /*16760*/  IMAD.MOV.U32 R10, RZ, RZ, -0x74eba897 ;  /* 0x8b145769ff0a7424 */ /* 0x000fe400078e00ff */
[----:B------:R-:W-:-:S07]  /*16770*/  IMAD.MOV.U32 R11, RZ, RZ, 0x4005bf0a ;  /* 0x4005bf0aff0b7424 */ /* 0x000fce00078e00ff */
[----:B------:R-:W-:Y:S05]  /*16780*/  CALL.REL.NOINC `($__internal_14_$__cuda_sm20_div_rn_f64_full) ;  /* 0x000001ac00a87944 */ /* 0x000fea0003c00000 */
.L_x_12131:
[----:B------:R-:W-:Y:S05]  /*16790*/  BSYNC B3 ;  /* 0x0000000000037941 */ /* 0x000fea0003800000 */
.L_x_12130:
[----:B------:R-:W0:Y:S01]  /*167a0*/  MUFU.RCP64H R13, 2.718280792236328125 ;  /* 0x4005bf0a000d7908 */ /* 0x000e220000001800 */
[----:B------:R-:W-:Y:S01]  /*167b0*/  IMAD.MOV.U32 R14, RZ, RZ, -0x74eba897 ;  /* 0x8b145769ff0e7424 */ /* 0x000fe200078e00ff */
[----:B------:R-:W-:Y:S01]  /*167c0*/  MOV R15, 0x4005bf0a ;  /* 0x4005bf0a000f7802 */ /* 0x000fe20000000f00 */
        /* <DEDUP_REMOVED lines=21> */
[----:B------:R-:W-:Y:S02]  /*16920*/  IMAD.MOV.U32 R12, RZ, RZ, R10 ;  /* 0x000000ffff0c7224 */ /* 0x000fe400078e000a */
[----:B------:R-:W-:-:S07]  /*16930*/  IMAD.MOV.U32 R13, RZ, RZ, R11 ;  /* 0x000000ffff0d7224 */ /* 0x000fce00078e000b */
.L_x_12133:
[----:B------:R-:W-:Y:S05]  /*16940*/  BSYNC B3 ;  /* 0x0000000000037941 */ /* 0x000fea0003800000 */
.L_x_12132:
[----:B------:R-:W-:Y:S01]  /*16950*/  DADD R14, -RZ, |R12| ;  /* 0x00000000ff0e7229 */ /* 0x000fe2000000050c */
[----:B------:R-:W-:Y:S01]  /*16960*/  MOV R10, RZ ;  /* 0x000000ff000a7202 */ /* 0x000fe20000000f00 */
        /* <DEDUP_REMOVED lines=53> */
[----:B------:R-:W-:Y:S01]  /*16cc0*/  IMAD.MOV.U32 R13, RZ, RZ, R33 ;  /* 0x000000ffff0d7224 */ /* 0x000fe200078e0021 */
[----:B------:R-:W-:-:S03]  /*16cd0*/  MOV R12, R26 ;  /* 0x0000001a000c7202 */ /* 0x000fc60000000f00 */
        /* <DEDUP_REMOVED lines=23> */
[----:B------:R-:W-:Y:S01]  /*16e50*/  IMAD.MOV.U32 R29, RZ, RZ, 0x3ed0ee25 ;  /* 0x3ed0ee25ff1d7424 */ /* 0x000fe200078e00ff */
[----:B------:R-:W-:Y:S01]  /*16e60*/  MOV R12, R26 ;  /* 0x0000001a000c7202 */ /* 0x000fe20000000f00 */
        /* <DEDUP_REMOVED lines=55> */
.L_x_12135:
[----:B------:R-:W-:Y:S05]  /*171e0*/  BSYNC B0 ;  /* 0x0000000000007941 */ /* 0x000fea0003800000 */
.L_x_12134:
        /* <DEDUP_REMOVED lines=8> */
.L_x_12137:
[----:B------:R-:W-:Y:S05]  /*17270*/  BSYNC B3 ;  /* 0x0000000000037941 */ /* 0x000fea0003800000 */
.L_x_12136:
        /* <DEDUP_REMOVED lines=82> */
.L_x_12139:
[----:B------:R-:W-:-:S04]  /*177a0*/  ISETP.GE.AND P0, PT, R21, RZ, PT ;  /* 0x000000ff1500720c */ /* 0x000fc80003f06270 */
[----:B------:R-:W-:Y:S02]  /*177b0*/  FSEL R6, RZ, 3.37028055040000000000e+12, P0 ;  /* 0x54442d18ff067808 */ /* 0x000fe40000000000 */
[----:B------:R-:W-:-:S07]  /*177c0*/  FSEL R7, RZ, 2.1426990032196044922, P0 ;  /* 0x400921fbff077808 */ /* 0x000fce0000000000 */
.L_x_12140:
[----:B------:R-:W-:Y:S05]  /*177d0*/  BSYNC B0 ;  /* 0x0000000000007941 */ /* 0x000fea0003800000 */
.L_x_12138:
[----:B------:R-:W-:Y:S01]  /*177e0*/  DADD R2, R4, R2 ;  /* 0x0000000004027229 */ /* 0x000fe20000000002 */
[----:B------:R-:W-:Y:S01]  /*177f0*/  LOP3.LUT R23, R7, 0x80000000, R23, 0xb8, !PT ;  /* 0x8000000007177812 */ /* 0x000fe200078eb817 */
[----:B------:R-:W-:-:S06]  /*17800*/  DADD R18, R18, 1 ;  /* 0x3ff0000012127429 */ /* 0x000fcc0000000000 */
[----:B------:R-:W-:-:S06]  /*17810*/  DSETP.GTU.AND P0, PT, |R2|, +INF , PT ;  /* 0x7ff000000200742a */ /* 0x000fcc0003f0c200 */
[----:B------:R-:W-:Y:S02]  /*17820*/  FSEL R4, R2, R6, P0 ;  /* 0x0000000602047208 */ /* 0x000fe40000000000 */
[----:B------:R-:W-:-:S07]  /*17830*/  FSEL R5, R3, R23, P0 ;  /* 0x0000001703057208 */ /* 0x000fce0000000000 */
.L_x_12122:
[----:B------:R-:W-:Y:S05]  /*17840*/  BSYNC B2 ;  /* 0x0000000000027941 */ /* 0x000fea0003800000 */
.L_x_12112:
        /* <DEDUP_REMOVED lines=9> */
.L_x_12019:
        /* <DEDUP_REMOVED lines=13> */
[----:B------:R-:W-:Y:S01]  /*179b0*/  @P0 MOV R6, R4 ;  /* 0x0000000400060202 */ /* 0x000fe20000000f00 */
[----:B------:R-:W-:Y:S01]  /*179c0*/  @P0 IMAD.MOV.U32 R7, RZ, RZ, R5 ;  /* 0x000000ffff070224 */ /* 0x000fe200078e0005 */
[----:B------:R-:W-:Y:S06]  /*179d0*/  @P0 BRA `(.L_x_12111) ;  /* 0x0000000000140947 */ /* 0x000fec0003800000 */
[----:B------:R-:W2:Y:S01]  /*179e0*/  LDL.64 R4, [R1+0x8] ;  /* 0x0000080001047983 */ /* 0x000ea20000100a00 */
[----:B------:R-:W-:Y:S01]  /*179f0*/  UMOV UR4, 0x54442d18 ;  /* 0x54442d1800047882 */ /* 0x000fe20000000000 */
[----:B------:R-:W-:Y:S01]  /*17a00*/  UMOV UR5, 0x3ff921fb ;  /* 0x3ff921fb00057882 */ /* 0x000fe20000000000 */
[----:B------:R-:W-:Y:S02]  /*17a10*/  DADD R6, R22, R22 ;  /* 0x0000000016067229 */ /* 0x000fe40000000016 */
[----:B--2---:R-:W-:-:S11]  /*17a20*/  DADD R4, R4, UR4 ;  /* 0x0000000404047e29 */ /* 0x004fd60008000000 */
.L_x_12111:
[----:B------:R-:W-:Y:S05]  /*17a30*/  BSYNC B1 ;  /* 0x0000000000017941 */ /* 0x000fea0003800000 */
.L_x_12018:
        /* <DEDUP_REMOVED lines=15> */
.L_x_12144:
[----:B------:R-:W0:Y:S02]  /*17b30*/  F2I.S64.F64.TRUNC R4, R4 ;  /* 0x0000000400047311 */ /* 0x000e24000030d900 */
[----:B0-----:R-:W-:-:S05]  /*17b40*/  IMAD.MOV.U32 R3, RZ, RZ, R4 ;  /* 0x000000ffff037224 */ /* 0x001fca00078e0004 */
[----:B------:R0:W-:Y:S01]  /*17b50*/  STG.E.U8 desc[UR36][R16.64], R3 ;  /* 0x0000000310007986 */ /* 0x0001e2000c101124 */
[----:B------:R-:W-:Y:S05]  /*17b60*/  BRA `(.L_x_12146) ;  /* 0x0000001000087947 */ /* 0x000fea0003800000 */
.L_x_12143:
        /* <DEDUP_REMOVED lines=9> */
.L_x_12148:
[----:B------:R-:W0:Y:S02]  /*17c00*/  F2I.F64.TRUNC R5, R4 ;  /* 0x0000000400057311 */ /* 0x000e24000030d100 */
[----:B0-----:R0:W-:Y:S01]  /*17c10*/  STG.E desc[UR36][R16.64], R5 ;  /* 0x0000000510007986 */ /* 0x0011e2000c101924 */
[----:B------:R-:W-:Y:S05]  /*17c20*/  BRA `(.L_x_12146) ;  /* 0x0000000c00d87947 */ /* 0x000fea0003800000 */
.L_x_12147:
[----:B------:R-:W0:Y:S02]  /*17c30*/  F2I.F64.TRUNC R5, R4 ;  /* 0x0000000400057311 */ /* 0x000e24000030d100 */
[----:B0-----:R0:W-:Y:S01]  /*17c40*/  STG.E.U16 desc[UR36][R16.64], R5 ;  /* 0x0000000510007986 */ /* 0x0011e2000c101524 */
[----:B------:R-:W-:Y:S05]  /*17c50*/  BRA `(.L_x_12146) ;  /* 0x0000000c00cc7947 */ /* 0x000fea0003800000 */
.L_x_12142:
        /* <DEDUP_REMOVED lines=13> */
.L_x_12150:
        /* <DEDUP_REMOVED lines=8> */
.L_x_12149:
        /* <DEDUP_REMOVED lines=16> */
.L_x_12152:
        /* <DEDUP_REMOVED lines=11> */
.L_x_12151:
[----:B------:R0:W-:Y:S01]  /*17f60*/  STG.E.64 desc[UR36][R16.64], R4 ;  /* 0x0000000410007986 */ /* 0x0001e2000c101b24 */
[----:B------:R-:W-:Y:S05]  /*17f70*/  BRA `(.L_x_12146) ;  /* 0x0000000c00047947 */ /* 0x000fea0003800000 */
.L_x_12141:
        /* <DEDUP_REMOVED lines=13> */
.L_x_12155:
[----:B------:R0:W-:Y:S01]  /*18050*/  STG.E.128 desc[UR36][R16.64], R4 ;  /* 0x0000000410007986 */ /* 0x0001e2000c101d24 */
[----:B------:R-:W-:Y:S05]  /*18060*/  BRA `(.L_x_12146) ;  /* 0x0000000800c87947 */ /* 0x000fea0003800000 */
.L_x_12154:
        /* <DEDUP_REMOVED lines=25> */
.L_x_12159:
[----:B------:R-:W-:Y:S05]  /*18200*/  BSYNC B0 ;  /* 0x0000000000007941 */ /* 0x000fea0003800000 */
.L_x_12158:
[----:B------:R-:W-:-:S05]  /*18210*/  LOP3.LUT R3, R0, R3, RZ, 0xfc, !PT ;  /* 0x0000000300037212 */ /* 0x000fca00078efcff */
[----:B------:R0:W-:Y:S01]  /*18220*/  STG.E.U8 desc[UR36][R16.64], R3 ;  /* 0x0000000310007986 */ /* 0x0001e2000c101124 */
[----:B------:R-:W-:Y:S05]  /*18230*/  BRA `(.L_x_12146) ;  /* 0x0000000800547947 */ /* 0x000fea0003800000 */
.L_x_12157:
        /* <DEDUP_REMOVED lines=17> */
.L_x_12161:
[----:B------:R-:W-:Y:S01]  /*18350*/  IMAD.MOV.U32 R0, RZ, RZ, 0x7f ;  /* 0x0000007fff007424 */ /* 0x000fe200078e00ff */
[----:B------:R-:W-:-:S04]  /*18360*/  ISETP.GT.U32.AND P0, PT, R2, 0x7f800000, PT ;  /* 0x7f8000000200780c */ /* 0x000fc80003f04070 */
[----:B------:R-:W-:-:S09]  /*18370*/  SEL R0, R0, 0x7c, P0 ;  /* 0x0000007c00007807 */ /* 0x000fd20000000000 */
.L_x_12162:
[----:B------:R-:W-:Y:S05]  /*18380*/  BSYNC B0 ;  /* 0x0000000000007941 */ /* 0x000fea0003800000 */
.L_x_12160:
[----:B------:R-:W-:-:S04]  /*18390*/  LOP3.LUT R2, R3, 0x80000000, RZ, 0xc0, !PT ;  /* 0x8000000003027812 */ /* 0x000fc800078ec0ff */
[----:B------:R-:W-:-:S04]  /*183a0*/  SHF.R.U32.HI R3, RZ, 0x18, R2 ;  /* 0x00000018ff037819 */ /* 0x000fc80000011602 */
[----:B------:R-:W-:-:S05]  /*183b0*/  LOP3.LUT R3, R0, R3, RZ, 0xfc, !PT ;  /* 0x0000000300037212 */ /* 0x000fca00078efcff */
[----:B------:R0:W-:Y:S01]  /*183c0*/  STG.E.U8 desc[UR36][R16.64], R3 ;  /* 0x0000000310007986 */ /* 0x0001e2000c101124 */
[----:B------:R-:W-:Y:S05]  /*183d0*/  BRA `(.L_x_12146) ;  /* 0x0000000400ec7947 */ /* 0x000fea0003800000 */
.L_x_12156:
        /* <DEDUP_REMOVED lines=8> */
.L_x_12153:
        /* <DEDUP_REMOVED lines=11> */
.L_x_12165:
        /* <DEDUP_REMOVED lines=21> */
.L_x_12168:
[----:B------:R-:W-:-:S04]  /*18660*/  LOP3.LUT R2, R3, 0x80000000, RZ, 0xc0, !PT ;  /* 0x8000000003027812 */ /* 0x000fc800078ec0ff */
[----:B------:R-:W-:-:S04]  /*18670*/  SHF.R.U32.HI R3, RZ, 0x18, R2 ;  /* 0x00000018ff037819 */ /* 0x000fc80000011602 */
[----:B------:R-:W-:-:S04]  /*18680*/  LOP3.LUT R0, R0, R3, RZ, 0xfc, !PT ;  /* 0x0000000300007212 */ /* 0x000fc800078efcff */
[----:B------:R-:W-:-:S07]  /*18690*/  PRMT R8, R0, 0x7610, R8 ;  /* 0x0000761000087816 */ /* 0x000fce0000000008 */
.L_x_12167:
[----:B------:R-:W-:Y:S05]  /*186a0*/  BSYNC B0 ;  /* 0x0000000000007941 */ /* 0x000fea0003800000 */
.L_x_12166:
[----:B------:R4:W-:Y:S01]  /*186b0*/  STG.E.U8 desc[UR36][R16.64], R8 ;  /* 0x0000000810007986 */ /* 0x0009e2000c101124 */
[----:B------:R-:W-:Y:S05]  /*186c0*/  BRA `(.L_x_12146) ;  /* 0x0000000400307947 */ /* 0x000fea0003800000 */
.L_x_12164:
        /* <DEDUP_REMOVED lines=21> */
.L_x_12171:
[----:B------:R-:W-:-:S04]  /*18820*/  LOP3.LUT R2, R3, 0x80000000, RZ, 0xc0, !PT ;  /* 0x8000000003027812 */ /* 0x000fc800078ec0ff */
[----:B------:R-:W-:-:S04]  /*18830*/  SHF.R.U32.HI R3, RZ, 0x18, R2 ;  /* 0x00000018ff037819 */ /* 0x000fc80000011602 */
[----:B------:R-:W-:-:S04]  /*18840*/  LOP3.LUT R0, R0, R3, RZ, 0xfc, !PT ;  /* 0x0000000300007212 */ /* 0x000fc800078efcff */
[----:B------:R-:W-:-:S07]  /*18850*/  PRMT R8, R0, 0x7610, R8 ;  /* 0x0000761000087816 */ /* 0x000fce0000000008 */
.L_x_12170:
[----:B------:R-:W-:Y:S05]  /*18860*/  BSYNC B0 ;  /* 0x0000000000007941 */ /* 0x000fea0003800000 */
.L_x_12169:
[----:B------:R0:W-:Y:S01]  /*18870*/  STG.E.U8 desc[UR36][R16.64], R8 ;  /* 0x0000000810007986 */ /* 0x0001e2000c101124 */
[----:B------:R-:W-:Y:S05]  /*18880*/  BRA `(.L_x_12146) ;  /* 0x0000000000c07947 */ /* 0x000fea0003800000 */
.L_x_12163:
        /* <DEDUP_REMOVED lines=26> */
.L_x_12145:
        /* <DEDUP_REMOVED lines=16> */
.L_x_12174:
[----:B------:R-:W-:Y:S05]  /*18b30*/  BRA `(.L_x_12146) ;  /* 0x0000000000147947 */ /* 0x000fea0003800000 */
.L_x_12173:
[----:B------:R-:W0:Y:S02]  /*18b40*/  F2I.U64.F64.TRUNC R4, R4 ;  /* 0x0000000400047311 */ /* 0x000e24000030d800 */
[----:B0-----:R1:W-:Y:S01]  /*18b50*/  STG.E.64 desc[UR36][R16.64], R4 ;  /* 0x0000000410007986 */ /* 0x0013e2000c101b24 */
[----:B------:R-:W-:Y:S05]  /*18b60*/  BRA `(.L_x_12146) ;  /* 0x0000000000087947 */ /* 0x000fea0003800000 */
.L_x_12172:
[----:B------:R-:W0:Y:S02]  /*18b70*/  F2I.U32.F64.TRUNC R5, R4 ;  /* 0x0000000400057311 */ /* 0x000e24000030d000 */
[----:B0-----:R0:W-:Y:S02]  /*18b80*/  STG.E desc[UR36][R16.64], R5 ;  /* 0x0000000510007986 */ /* 0x0011e4000c101924 */
.L_x_12146:
[----:B------:R-:W-:-:S07]  /*18b90*/  VIADD R42, R42, 0x80 ;  /* 0x000000802a2a7836 */ /* 0x000fce0000000000 */
.L_x_11983:
[----:B------:R-:W-:Y:S05]  /*18ba0*/  BSYNC B6 ;  /* 0x0000000000067941 */ /* 0x000fea0003800000 */
.L_x_11982:
        /* <DEDUP_REMOVED lines=308> */
.L_x_12177:
        /* <DEDUP_REMOVED lines=22> */
.L_x_12181:
[----:B------:R-:W2:Y:S01]  /*1a050*/  LDG.E.U8 R2, desc[UR36][R2.64] ;  /* 0x0000002402027981 */ /* 0x000ea2000c1e1100 */
[----:B------:R-:W-:Y:S01]  /*1a060*/  CS2R R22, SRZ ;  /* 0x0000000000167805 */ /* 0x000fe2000001ff00 */
[----:B--2---:R2:W3:Y:S01]  /*1a070*/  I2F.F64.U16 R20, R2 ;  /* 0x0000000200147312 */ /* 0x0044e20000101800 */
[----:B------:R-:W-:Y:S05]  /*1a080*/  BRA `(.L_x_12183) ;  /* 0x0000000c00c87947 */ /* 0x000fea0003800000 */
.L_x_12180:
        /* <DEDUP_REMOVED lines=10> */
.L_x_12185:
[----:B------:R-:W2:Y:S01]  /*1a130*/  LDG.E R2, desc[UR36][R2.64] ;  /* 0x0000002402027981 */ /* 0x000ea2000c1e1900 */
[----:B------:R-:W-:Y:S01]  /*1a140*/  CS2R R22, SRZ ;  /* 0x0000000000167805 */ /* 0x000fe2000001ff00 */
[----:B--2---:R0:W1:Y:S01]  /*1a150*/  I2F.F64 R20, R2 ;  /* 0x0000000200147312 */ /* 0x0040620000201c00 */
[----:B------:R-:W-:Y:S05]  /*1a160*/  BRA `(.L_x_12183) ;  /* 0x0000000c00907947 */ /* 0x000fea0003800000 */
.L_x_12184:
[----:B------:R-:W2:Y:S01]  /*1a170*/  LDG.E.U16 R2, desc[UR36][R2.64] ;  /* 0x0000002402027981 */ /* 0x000ea2000c1e1500 */
[----:B------:R-:W-:Y:S01]  /*1a180*/  CS2R R22, SRZ ;  /* 0x0000000000167805 */ /* 0x000fe2000001ff00 */
[----:B--2---:R4:W0:Y:S01]  /*1a190*/  I2F.F64.S16 R20, R2 ;  /* 0x0000000200147312 */ /* 0x0048220000101c00 */
[----:B------:R-:W-:Y:S05]  /*1a1a0*/  BRA `(.L_x_12183) ;  /* 0x0000000c00807947 */ /* 0x000fea0003800000 */
.L_x_12179:
        /* <DEDUP_REMOVED lines=11> */
.L_x_12187:
[----:B------:R-:W2:Y:S01]  /*1a260*/  LDG.E.U16 R0, desc[UR36][R2.64] ;  /* 0x0000002402007981 */ /* 0x000ea2000c1e1500 */
[----:B------:R-:W-:Y:S01]  /*1a270*/  CS2R R22, SRZ ;  /* 0x0000000000167805 */ /* 0x000fe2000001ff00 */
[----:B--2---:R-:W-:-:S05]  /*1a280*/  HADD2.F32 R0, -RZ, R0.H0_H0 ;  /* 0x20000000ff007230 */ /* 0x004fca0000004100 */
[----:B------:R-:W-:-:S04]  /*1a290*/  FMUL.FTZ R0, R0, 1 ;  /* 0x3f80000000007820 */ /* 0x000fc80000410000 */
[----:B------:R0:W1:Y:S01]  /*1a2a0*/  F2F.F64.F32 R20, R0 ;  /* 0x0000000000147310 */ /* 0x0000620000201800 */
[----:B------:R-:W-:Y:S05]  /*1a2b0*/  BRA `(.L_x_12183) ;  /* 0x0000000c003c7947 */ /* 0x000fea0003800000 */
.L_x_12186:
        /* <DEDUP_REMOVED lines=12> */
.L_x_12189:
        /* <DEDUP_REMOVED lines=8> */
.L_x_12188:
[----:B------:R0:W5:Y:S01]  /*1a400*/  LDG.E.64 R20, desc[UR36][R2.64] ;  /* 0x0000002402147981 */ /* 0x000162000c1e1b00 */
[----:B------:R-:W-:Y:S01]  /*1a410*/  CS2R R22, SRZ ;  /* 0x0000000000167805 */ /* 0x000fe2000001ff00 */
[----:B------:R-:W-:Y:S06]  /*1a420*/  BRA `(.L_x_12183) ;  /* 0x0000000800e07947 */ /* 0x000fec0003800000 */
.L_x_12178:
        /* <DEDUP_REMOVED lines=14> */
.L_x_12192:
[----:B------:R0:W5:Y:S01]  /*1a510*/  LDG.E.128 R20, desc[UR36][R2.64] ;  /* 0x0000002402147981 */ /* 0x000162000c1e1d00 */
[----:B------:R-:W-:Y:S05]  /*1a520*/  BRA `(.L_x_12183) ;  /* 0x0000000800a07947 */ /* 0x000fea0003800000 */
.L_x_12191:
        /* <DEDUP_REMOVED lines=29> */
.L_x_12194:
        /* <DEDUP_REMOVED lines=16> */
.L_x_12193:
[----:B------:R-:W2:Y:S01]  /*1a800*/  LDG.E.U16 R0, desc[UR36][R2.64] ;  /* 0x0000002402007981 */ /* 0x000ea2000c1e1500 */
[----:B------:R-:W-:Y:S01]  /*1a810*/  CS2R R22, SRZ ;  /* 0x0000000000167805 */ /* 0x000fe2000001ff00 */
[----:B--2---:R-:W-:-:S04]  /*1a820*/  IMAD.U32 R0, R0, 0x10000, RZ ;  /* 0x0001000000007824 */ /* 0x004fc800078e00ff */
[----:B------:R-:W-:-:S04]  /*1a830*/  FMUL.FTZ R0, R0, 1 ;  /* 0x3f80000000007820 */ /* 0x000fc80000410000 */
[----:B------:R0:W1:Y:S01]  /*1a840*/  F2F.F64.F32 R20, R0 ;  /* 0x0000000000147310 */ /* 0x0000620000201800 */
[----:B------:R-:W-:Y:S05]  /*1a850*/  BRA `(.L_x_12183) ;  /* 0x0000000400d47947 */ /* 0x000fea0003800000 */
.L_x_12190:
        /* <DEDUP_REMOVED lines=12> */
.L_x_12197:
        /* <DEDUP_REMOVED lines=21> */
.L_x_12201:
[----:B------:R-:W-:Y:S05]  /*1aa70*/  BSYNC B1 ;  /* 0x0000000000017941 */ /* 0x000fea0003800000 */
.L_x_12200:
[----:B------:R-:W-:Y:S01]  /*1aa80*/  LEA R3, R0, 0x3b800000, 0x17 ;  /* 0x3b80000000037811 */ /* 0x000fe200078eb8ff */
[----:B------:R-:W-:-:S05]  /*1aa90*/  IMAD.SHL.U32 R0, R2, 0x100000, RZ ;  /* 0x0010000002007824 */ /* 0x000fca00078e00ff */
[----:B------:R-:W-:-:S07]  /*1aaa0*/  LOP3.LUT R0, R3, R0, R4, 0xfe, !PT ;  /* 0x0000000003007212 */ /* 0x000fce00078efe04 */
.L_x_12199:
[----:B------:R-:W-:Y:S05]  /*1aab0*/  BSYNC B0 ;  /* 0x0000000000007941 */ /* 0x000fea0003800000 */
.L_x_12198:
[----:B------:R-:W-:Y:S01]  /*1aac0*/  FMUL.FTZ R0, R0, 1 ;  /* 0x3f80000000007820 */ /* 0x000fe20000410000 */
[----:B------:R-:W-:-:S03]  /*1aad0*/  CS2R R22, SRZ ;  /* 0x0000000000167805 */ /* 0x000fc6000001ff00 */
[----:B------:R0:W1:Y:S01]  /*1aae0*/  F2F.F64.F32 R20, R0 ;  /* 0x0000000000147310 */ /* 0x0000620000201800 */
[----:B------:R-:W-:Y:S05]  /*1aaf0*/  BRA `(.L_x_12183) ;  /* 0x00000004002c7947 */ /* 0x000fea0003800000 */
.L_x_12196:
        /* <DEDUP_REMOVED lines=21> */
.L_x_12205:
[----:B------:R-:W-:Y:S05]  /*1ac50*/  BSYNC B1 ;  /* 0x0000000000017941 */ /* 0x000fea0003800000 */
.L_x_12204:
[----:B------:R-:W-:Y:S01]  /*1ac60*/  LEA R3, R0, 0x37800000, 0x17 ;  /* 0x3780000000037811 */ /* 0x000fe200078eb8ff */
[----:B------:R-:W-:-:S05]  /*1ac70*/  IMAD.SHL.U32 R0, R2, 0x200000, RZ ;  /* 0x0020000002007824 */ /* 0x000fca00078e00ff */
[----:B------:R-:W-:-:S07]  /*1ac80*/  LOP3.LUT R0, R3, R0, R4, 0xfe, !PT ;  /* 0x0000000003007212 */ /* 0x000fce00078efe04 */
.L_x_12203:
[----:B------:R-:W-:Y:S05]  /*1ac90*/  BSYNC B0 ;  /* 0x0000000000007941 */ /* 0x000fea0003800000 */
.L_x_12202:
[----:B------:R-:W-:Y:S01]  /*1aca0*/  FMUL.FTZ R0, R0, 1 ;  /* 0x3f80000000007820 */ /* 0x000fe20000410000 */
[----:B------:R-:W-:-:S03]  /*1acb0*/  CS2R R22, SRZ ;  /* 0x0000000000167805 */ /* 0x000fc6000001ff00 */
[----:B------:R0:W1:Y:S01]  /*1acc0*/  F2F.F64.F32 R20, R0 ;  /* 0x0000000000147310 */ /* 0x0000620000201800 */
[----:B------:R-:W-:Y:S05]  /*1acd0*/  BRA `(.L_x_12183) ;  /* 0x0000000000b47947 */ /* 0x000fea0003800000 */
.L_x_12195:
        /* <DEDUP_REMOVED lines=14> */
.L_x_12209:
[----:B------:R-:W-:Y:S05]  /*1adc0*/  BSYNC B0 ;  /* 0x0000000000007941 */ /* 0x000fea0003800000 */
.L_x_12208:
[----:B------:R-:W-:Y:S01]  /*1add0*/  FMUL.FTZ R0, R0, 1 ;  /* 0x3f80000000007820 */ /* 0x000fe20000410000 */
[----:B------:R-:W-:-:S03]  /*1ade0*/  CS2R R22, SRZ ;  /* 0x0000000000167805 */ /* 0x000fc6000001ff00 */
[----:B------:R0:W1:Y:S01]  /*1adf0*/  F2F.F64.F32 R20, R0 ;  /* 0x0000000000147310 */ /* 0x0000620000201800 */
[----:B------:R-:W-:Y:S05]  /*1ae00*/  BRA `(.L_x_12183) ;  /* 0x0000000000687947 */ /* 0x000fea0003800000 */
.L_x_12182:
[----:B------:R-:W-:Y:S01]  /*1ae10*/  MOV R0, 0x0 ;  /* 0x0000000000007802 */ /* 0x000fe20000000f00 */
[----:B------:R-:W-:Y:S01]  /*1ae20*/  ULDC.64 UR4, c[0x4][0x158] ;  /* 0x0100560000047ab9 */ /* 0x000fe20000000a00 */
[----:B------:R-:W-:Y:S01]  /*1ae30*/  ULDC.64 UR6, c[0x4][0x8] ;  /* 0x0100020000067ab9 */ /* 0x000fe20000000a00 */
[----:B------:R-:W-:Y:S01]  /*1ae40*/  IMAD.U32 R4, RZ, RZ, UR4 ;  /* 0x00000004ff047e24 */ /* 0x000fe2000f8e00ff */
[----:B------:R0:W1:Y:S01]  /*1ae50*/  LDC.64 R2, c[0x4][R0] ;  /* 0x0100000000027b82 */ /* 0x0000620000000a00 */
[----:B------:R-:W-:Y:S01]  /*1ae60*/  IMAD.U32 R5, RZ, RZ, UR5 ;  /* 0x00000005ff057e24 */ /* 0x000fe2000f8e00ff */
[----:B------:R-:W-:Y:S01]  /*1ae70*/  ULDC.64 UR4, c[0x4][0x160] ;  /* 0x0100580000047ab9 */ /* 0x000fe20000000a00 */
[----:B------:R-:W-:Y:S01]  /*1ae80*/  HFMA2.MMA R8, -RZ, RZ, 0, 4.64916229248046875e-06 ;  /* 0x0000004eff087435 */ /* 0x000fe200000001ff */
[----:B------:R-:W-:Y:S02]  /*1ae90*/  IMAD.U32 R6, RZ, RZ, UR4 ;  /* 0x00000004ff067e24 */ /* 0x000fe4000f8e00ff */
[----:B------:R-:W-:-:S02]  /*1aea0*/  IMAD.U32 R7, RZ, RZ, UR5 ;  /* 0x00000005ff077e24 */ /* 0x000fc4000f8e00ff */
[----:B------:R-:W-:Y:S02]  /*1aeb0*/  IMAD.U32 R10, RZ, RZ, UR6 ;  /* 0x00000006ff0a7e24 */ /* 0x000fe4000f8e00ff */
[----:B------:R-:W-:Y:S02]  /*1aec0*/  IMAD.U32 R11, RZ, RZ, UR7 ;  /* 0x00000007ff0b7e24 */ /* 0x000fe4000f8e00ff */
[----:B------:R-:W-:Y:S02]  /*1aed0*/  IMAD.MOV.U32 R12, RZ, RZ, 0x1 ;  /* 0x00000001ff0c7424 */ /* 0x000fe400078e00ff */
[----:B0-----:R-:W-:-:S07]  /*1aee0*/  IMAD.MOV.U32 R13, RZ, RZ, RZ ;  /* 0x000000ffff0d7224 */ /* 0x001fce00078e00ff */
[----:B------:R-:W-:-:S07]  /*1aef0*/  LEPC R20, `(.L_x_12210) ;  /* 0x000000001014794e */ /* 0x000fce0000000000 */
[----:B-1----:R-:W-:Y:S05]  /*1af00*/  CALL.ABS.NOINC R2 ;  /* 0x0000000002007343 */ /* 0x002fea0003c00000 */
.L_x_12210:
[----:B------:R-:W-:Y:S02]  /*1af10*/  CS2R R20, SRZ ;  /* 0x0000000000147805 */ /* 0x000fe4000001ff00 */
[----:B------:R-:W-:Y:S01]  /*1af20*/  CS2R R22, SRZ ;  /* 0x0000000000167805 */ /* 0x000fe2000001ff00 */
[----:B------:R-:W-:Y:S06]  /*1af30*/  BRA `(.L_x_12183) ;  /* 0x00000000001c7947 */ /* 0x000fec0003800000 */
.L_x_12207:
[----:B------:R-:W2:Y:S01]  /*1af40*/  LDG.E.64 R20, desc[UR36][R2.64] ;  /* 0x0000002402147981 */ /* 0x000ea2000c1e1b00 */
[----:B------:R-:W-:Y:S01]  /*1af50*/  CS2R R22, SRZ ;  /* 0x0000000000167805 */ /* 0x000fe2000001ff00 */
[----:B--2---:R-:W0:Y:S01]  /*1af60*/  I2F.F64.U64 R20, R20 ;  /* 0x0000001400147312 */ /* 0x004e220000301800 */
[----:B------:R-:W-:Y:S05]  /*1af70*/  BRA `(.L_x_12183) ;  /* 0x00000000000c7947 */ /* 0x000fea0003800000 */
.L_x_12206:
[----:B------:R-:W2:Y:S01]  /*1af80*/  LDG.E R2, desc[UR36][R2.64] ;  /* 0x0000002402027981 */ /* 0x000ea2000c1e1900 */
[----:B------:R-:W-:Y:S01]  /*1af90*/  CS2R R22, SRZ ;  /* 0x0000000000167805 */ /* 0x000fe2000001ff00 */
[----:B--2---:R0:W1:Y:S06]  /*1afa0*/  I2F.F64.U32 R20, R2 ;  /* 0x0000000200147312 */ /* 0x00406c0000201800 */
.L_x_12183:
[----:B------:R-:W-:Y:S01]  /*1afb0*/  IMAD.MOV.U32 R6, RZ, RZ, 0x33145c07 ;  /* 0x33145c07ff067424 */ /* 0x000fe200078e00ff */
[----:B01---5:R-:W-:Y:S01]  /*1afc0*/  DSETP.GTU.AND P0, PT, |R22|, +INF , PT ;  /* 0x7ff000001600742a */ /* 0x023fe20003f0c200 */
[----:B------:R-:W-:Y:S01]  /*1afd0*/  IMAD.MOV.U32 R7, RZ, RZ, 0x3c91a626 ;  /* 0x3c91a626ff077424 */ /* 0x000fe200078e00ff */
        /* <DEDUP_REMOVED lines=34> */
[----:B------:R-:W-:Y:S01]  /*1b200*/  MOV R41, 0x3fd80000 ;  /* 0x3fd8000000297802 */ /* 0x000fe20000000f00 */
[----:B------:R-:W-:Y:S05]  /*1b210*/  BSSY B2, `(.L_x_12216) ;  /* 0x00002ae000027945 */ /* 0x000fea0003800000 */
[----:B------:R-:W-:-:S02]  /*1b220*/  ISETP.GT.U32.AND P1, PT, R6, R14, PT ;  /* 0x0000000e0600720c */ /* 0x000fc40003f24070 */
[-C--:B------:R-:W-:Y:S02]  /*1b230*/  ISETP.GT.U32.AND P3, PT, R24, R14.reuse, PT ;  /* 0x0000000e1800720c */ /* 0x080fe40003f64070 */
[----:B------:R-:W-:Y:S02]  /*1b240*/  ISETP.LT.U32.AND P0, PT, R6, R14, PT ;  /* 0x0000000e0600720c */ /* 0x000fe40003f01070 */
[-C--:B------:R-:W-:Y:S02]  /*1b250*/  ISETP.GT.U32.AND.EX P1, PT, R7, R15.reuse, PT, P1 ;  /* 0x0000000f0700720c */ /* 0x080fe40003f24110 */
[-C--:B------:R-:W-:Y:S02]  /*1b260*/  ISETP.GT.U32.AND.EX P3, PT, R25, R15.reuse, PT, P3 ;  /* 0x0000000f1900720c */ /* 0x080fe40003f64130 */
[CC--:B------:R-:W-:Y:S02]  /*1b270*/  ISETP.LT.U32.AND.EX P0, PT, R7.reuse, R15.reuse, PT, P0 ;  /* 0x0000000f0700720c */ /* 0x0c0fe40003f01100 */
[----:B------:R-:W-:-:S02]  /*1b280*/  SEL R35, R7, R15, P1 ;  /* 0x0000000f07237207 */ /* 0x000fc40000800000 */
[-C--:B------:R-:W-:Y:S02]  /*1b290*/  ISETP.LT.U32.AND P2, PT, R24, R14.reuse, PT ;  /* 0x0000000e1800720c */ /* 0x080fe40003f41070 */
[-C--:B------:R-:W-:Y:S02]  /*1b2a0*/  SEL R39, R25, R15.reuse, P3 ;  /* 0x0000000f19277207 */ /* 0x080fe40001800000 */
[----:B------:R-:W-:Y:S02]  /*1b2b0*/  SEL R32, R6, R14, P0 ;  /* 0x0000000e06207207 */ /* 0x000fe40000000000 */
[-C--:B------:R-:W-:Y:S02]  /*1b2c0*/  SEL R33, R7, R15.reuse, P0 ;  /* 0x0000000f07217207 */ /* 0x080fe40000000000 */
[----:B------:R-:W-:Y:S02]  /*1b2d0*/  LOP3.LUT R0, R35, 0xffc00000, RZ, 0xc0, !PT ;  /* 0xffc0000023007812 */ /* 0x000fe400078ec0ff */
[----:B------:R-:W-:-:S02]  /*1b2e0*/  ISETP.LT.U32.AND.EX P0, PT, R25, R15, PT, P2 ;  /* 0x0000000f1900720c */ /* 0x000fc40003f01120 */
[----:B------:R-:W-:Y:S02]  /*1b2f0*/  LOP3.LUT R44, R39, 0xffc00000, RZ, 0xc0, !PT ;  /* 0xffc00000272c7812 */ /* 0x000fe400078ec0ff */
[-C--:B------:R-:W-:Y:S01]  /*1b300*/  SEL R34, R6, R14.reuse, P1 ;  /* 0x0000000e06227207 */ /* 0x080fe20000800000 */
[----:B------:R-:W-:Y:S01]  /*1b310*/  IMAD.MOV.U32 R6, RZ, RZ, RZ ;  /* 0x000000ffff067224 */ /* 0x000fe200078e00ff */
[----:B------:R-:W-:Y:S02]  /*1b320*/  IADD3 R7, -R0, 0x7fd00000, RZ ;  /* 0x7fd0000000077810 */ /* 0x000fe40007ffe1ff */
[-C--:B------:R-:W-:Y:S02]  /*1b330*/  SEL R36, R24, R14.reuse, P0 ;  /* 0x0000000e18247207 */ /* 0x080fe40000000000 */
[----:B------:R-:W-:Y:S02]  /*1b340*/  SEL R37, R25, R15, P0 ;  /* 0x0000000f19257207 */ /* 0x000fe40000000000 */
[----:B------:R-:W-:Y:S01]  /*1b350*/  IADD3 R11, -R44, 0x7fd00000, RZ ;  /* 0x7fd000002c0b7810 */ /* 0x000fe20007ffe1ff */
[C---:B------:R-:W-:Y:S01]  /*1b360*/  DMUL R8, R6.reuse, R32 ;  /* 0x0000002006087228 */ /* 0x040fe20000000000 */
[----:B------:R-:W-:Y:S01]  /*1b370*/  SEL R38, R24, R14, P3 ;  /* 0x0000000e18267207 */ /* 0x000fe20001800000 */
[----:B------:R-:W-:-:S03]  /*1b380*/  DMUL R6, R6, R34 ;  /* 0x0000002206067228 */ /* 0x000fc60000000000 */
[C---:B------:R-:W-:Y:S02]  /*1b390*/  DMUL R12, R10.reuse, R36 ;  /* 0x000000240a0c7228 */ /* 0x040fe40000000000 */
[----:B------:R-:W-:Y:S02]  /*1b3a0*/  DMUL R10, R10, R38 ;  /* 0x000000260a0a7228 */ /* 0x000fe40000000000 */
[----:B------:R-:W-:-:S04]  /*1b3b0*/  DMUL R8, R8, R8 ;  /* 0x0000000808087228 */ /* 0x000fc80000000000 */
[----:B------:R-:W-:-:S04]  /*1b3c0*/  DMUL R12, R12, R12 ;  /* 0x0000000c0c0c7228 */ /* 0x000fc80000000000 */
[----:B------:R-:W-:-:S04]  /*1b3d0*/  DFMA R8, R6, R6, R8 ;  /* 0x000000060608722b */ /* 0x000fc80000000008 */
[----:B------:R-:W-:Y:S01]  /*1b3e0*/  DFMA R14, R10, R10, R12 ;  /* 0x0000000a0a0e722b */ /* 0x000fe2000000000c */
[----:B------:R-:W-:Y:S01]  /*1b3f0*/  IMAD.U32 R12, RZ, RZ, UR5 ;  /* 0x00000005ff0c7e24 */ /* 0x000fe2000f8e00ff */
[----:B------:R-:W-:Y:S02]  /*1b400*/  MOV R10, UR6 ;  /* 0x00000006000a7c02 */ /* 0x000fe40008000f00 */
[----:B------:R-:W-:Y:S02]  /*1b410*/  DSETP.MIN.AND P0, P1, R8, UR4, PT ;  /* 0x0000000408007e2a */ /* 0x000fe4000b900000 */
[----:B------:R-:W-:Y:S02]  /*1b420*/  IMAD.MOV.U32 R6, RZ, RZ, R9 ;  /* 0x000000ffff067224 */ /* 0x000fe400078e0009 */
[----:B------:R-:W-:Y:S02]  /*1b430*/  DSETP.MIN.AND P2, P3, R14, UR4, PT ;  /* 0x000000040e007e2a */ /* 0x000fe4000bb40000 */
[----:B------:R-:W-:Y:S01]  /*1b440*/  IMAD.MOV.U32 R11, RZ, RZ, R15 ;  /* 0x000000ffff0b7224 */ /* 0x000fe200078e000f */
[----:B------:R-:W-:Y:S01]  /*1b450*/  FSEL R7, R6, UR6, P0 ;  /* 0x0000000606077c08 */ /* 0x000fe20008000000 */
[----:B------:R-:W-:Y:S01]  /*1b460*/  IMAD.MOV.U32 R6, RZ, RZ, R8 ;  /* 0x000000ffff067224 */ /* 0x000fe200078e0008 */
[----:B------:R-:W-:-:S02]  /*1b470*/  UMOV UR6, UR4 ;  /* 0x0000000400067c82 */ /* 0x000fc40008000000 */
[----:B------:R-:W-:Y:S02]  /*1b480*/  FSEL R25, R11, UR5, P2 ;  /* 0x000000050b197c08 */ /* 0x000fe40009000000 */
[----:B------:R-:W-:Y:S01]  /*1b490*/  SEL R6, R6, UR6, P0 ;  /* 0x0000000606067c07 */ /* 0x000fe20008000000 */
[----:B------:R-:W-:Y:S01]  /*1b4a0*/  DSETP.NEU.AND P0, PT, R32, RZ, PT ;  /* 0x000000ff2000722a */ /* 0x000fe20003f0d000 */
[----:B------:R-:W-:Y:S01]  /*1b4b0*/  @P1 LOP3.LUT R7, R10, 0x80000, RZ, 0xfc, !PT ;  /* 0x000800000a071812 */ /* 0x000fe200078efcff */
[----:B------:R-:W-:Y:S01]  /*1b4c0*/  IMAD.MOV.U32 R10, RZ, RZ, R14 ;  /* 0x000000ffff0a7224 */ /* 0x000fe200078e000e */
[----:B------:R-:W-:Y:S02]  /*1b4d0*/  ISETP.GE.U32.AND P1, PT, R33, 0x7ff00000, PT ;  /* 0x7ff000002100780c */ /* 0x000fe40003f26070 */
[----:B------:R-:W-:Y:S01]  /*1b4e0*/  @P3 LOP3.LUT R25, R12, 0x80000, RZ, 0xfc, !PT ;  /* 0x000800000c193812 */ /* 0x000fe200078efcff */
[----:B------:R-:W0:Y:S01]  /*1b4f0*/  MUFU.RSQ64H R11, R7 ;  /* 0x00000007000b7308 */ /* 0x000e220000001c00 */
[----:B------:R-:W-:Y:S01]  /*1b500*/  SEL R24, R10, UR7, P2 ;  /* 0x000000070a187c07 */ /* 0x000fe20009000000 */
[----:B------:R-:W-:Y:S01]  /*1b510*/  IMAD.MOV.U32 R10, RZ, RZ, RZ ;  /* 0x000000ffff0a7224 */ /* 0x000fe200078e00ff */
[----:B------:R-:W-:Y:S01]  /*1b520*/  ISETP.GE.U32.AND P3, PT, R37, 0x7ff00000, PT ;  /* 0x7ff000002500780c */ /* 0x000fe20003f66070 */
[----:B------:R-:W-:-:S04]  /*1b530*/  DSETP.NEU.AND P2, PT, R36, RZ, PT ;  /* 0x000000ff2400722a */ /* 0x000fc80003f4d000 */
[----:B------:R-:W1:Y:S01]  /*1b540*/  MUFU.RSQ64H R27, R25 ;  /* 0x00000019001b7308 */ /* 0x000e620000001c00 */
[----:B0-----:R-:W-:Y:S02]  /*1b550*/  DMUL R12, R10, R10 ;  /* 0x0000000a0a0c7228 */ /* 0x001fe40000000000 */
        /* <DEDUP_REMOVED lines=20> */
[----:B------:R-:W-:Y:S01]  /*1b6a0*/  @!P3 FSEL R37, R39, R29, !P2 ;  /* 0x0000001d2725b208 */ /* 0x000fe20005000000 */
[----:B------:R-:W-:Y:S02]  /*1b6b0*/  IMAD.MOV.U32 R35, RZ, RZ, R33 ;  /* 0x000000ffff237224 */ /* 0x000fe400078e0021 */
[----:B------:R-:W-:Y:S02]  /*1b6c0*/  IMAD.MOV.U32 R44, RZ, RZ, R36 ;  /* 0x000000ffff2c7224 */ /* 0x000fe400078e0024 */
[----:B------:R-:W-:-:S06]  /*1b6d0*/  IMAD.MOV.U32 R45, RZ, RZ, R37 ;  /* 0x000000ffff2d7224 */ /* 0x000fcc00078e0025 */
        /* <DEDUP_REMOVED lines=32> */
.L_x_12219:
[----:B------:R-:W-:Y:S05]  /*1b8e0*/  BSYNC B3 ;  /* 0x0000000000037941 */ /* 0x000fea0003800000 */
.L_x_12218:
[----:B------:R-:W-:Y:S01]  /*1b8f0*/  DADD R12, R8, R12 ;  /* 0x00000000080c7229 */ /* 0x000fe2000000000c */
[----:B------:R-:W-:-:S09]  /*1b900*/  IMAD.MOV.U32 R29, RZ, RZ, -0x3ff ;  /* 0xfffffc01ff1d7424 */ /* 0x000fd200078e00ff */
[----:B------:R-:W-:Y:S01]  /*1b910*/  ISETP.GT.AND P0, PT, R13, 0xfffff, PT ;  /* 0x000fffff0d00780c */ /* 0x000fe20003f04270 */
[----:B------:R-:W-:Y:S01]  /*1b920*/  IMAD.MOV.U32 R6, RZ, RZ, R12 ;  /* 0x000000ffff067224 */ /* 0x000fe200078e000c */
[----:B------:R-:W-:Y:S01]  /*1b930*/  MOV R0, R13 ;  /* 0x0000000d00007202 */ /* 0x000fe20000000f00 */
[----:B------:R-:W-:-:S10]  /*1b940*/  IMAD.MOV.U32 R7, RZ, RZ, R13 ;  /* 0x000000ffff077224 */ /* 0x000fd400078e000d */
        /* <DEDUP_REMOVED lines=76> */
.L_x_12217:
        /* <DEDUP_REMOVED lines=14> */
[----:B------:R-:W-:Y:S01]  /*1bef0*/  MOV R6, 0x1 ;  /* 0x0000000100067802 */ /* 0x000fe20000000f00 */
        /* <DEDUP_REMOVED lines=21> */
.L_x_12227:
[----:B------:R-:W-:Y:S05]  /*1c050*/  BSYNC B4 ;  /* 0x0000000000047941 */ /* 0x000fea0003800000 */
.L_x_12226:
[----:B------:R-:W-:Y:S02]  /*1c060*/  IMAD.MOV.U32 R6, RZ, RZ, R10 ;  /* 0x000000ffff067224 */ /* 0x000fe400078e000a */
[----:B------:R-:W-:Y:S01]  /*1c070*/  IMAD.MOV.U32 R7, RZ, RZ, R11 ;  /* 0x000000ffff077224 */ /* 0x000fe200078e000b */
[----:B------:R-:W-:Y:S06]  /*1c080*/  BRA `(.L_x_12225) ;  /* 0x0000000000047947 */ /* 0x000fec0003800000 */
.L_x_12224:
[----:B------:R-:W-:-:S11]  /*1c090*/  DADD R6, -R22, R34 ;  /* 0x0000000016067229 */ /* 0x000fd60000000122 */
.L_x_12225:
[----:B------:R-:W-:Y:S05]  /*1c0a0*/  BSYNC B3 ;  /* 0x0000000000037941 */ /* 0x000fea0003800000 */
.L_x_12223:
        /* <DEDUP_REMOVED lines=31> */
.L_x_12232:
[----:B------:R-:W-:Y:S05]  /*1c2a0*/  BSYNC B4 ;  /* 0x0000000000047941 */ /* 0x000fea0003800000 */
.L_x_12231:
[----:B------:R-:W-:Y:S05]  /*1c2b0*/  BRA `(.L_x_12230) ;  /* 0x0000000000047947 */ /* 0x000fea0003800000 */
.L_x_12229:
[----:B------:R-:W-:-:S11]  /*1c2c0*/  DADD R10, R44, -R12 ;  /* 0x000000002c0a7229 */ /* 0x000fd6000000080c */
.L_x_12230:
[----:B------:R-:W-:Y:S05]  /*1c2d0*/  BSYNC B3 ;  /* 0x0000000000037941 */ /* 0x000fea0003800000 */
.L_x_12228:
        /* <DEDUP_REMOVED lines=30> */
.L_x_12234:
[----:B------:R-:W-:Y:S05]  /*1c4c0*/  BSYNC B3 ;  /* 0x0000000000037941 */ /* 0x000fea0003800000 */
.L_x_12233:
        /* <DEDUP_REMOVED lines=12> */
[----:B------:R-:W-:-:S09]  /*1c590*/  @!P0 MOV R29, 0xfffffbcb ;  /* 0xfffffbcb001d8802 */ /* 0x000fd20000000f00 */
        /* <DEDUP_REMOVED lines=74> */
.L_x_12235:
[----:B------:R-:W-:Y:S01]  /*1ca40*/  DADD R14, R32, 2 ;  /* 0x40000000200e7429 */ /* 0x000fe20000000000 */
[----:B------:R-:W-:Y:S01]  /*1ca50*/  MOV R6, 0x1 ;  /* 0x0000000100067802 */ /* 0x000fe20000000f00 */
[----:B------:R-:W-:Y:S01]  /*1ca60*/  BSSY B3, `(.L_x_12236) ;  /* 0x0000014000037945 */ /* 0x000fe20003800000 */
[----:B------:R-:W-:-:S03]  /*1ca70*/  FSETP.GEU.AND P1, PT, |R33|, 6.5827683646048100446e-37, PT ;  /* 0x036000002100780b */ /* 0x000fc60003f2e200 */
        /* <DEDUP_REMOVED lines=18> */
.L_x_12237:
[----:B------:R-:W-:Y:S05]  /*1cba0*/  BSYNC B3 ;  /* 0x0000000000037941 */ /* 0x000fea0003800000 */
.L_x_12236:
        /* <DEDUP_REMOVED lines=30> */
.L_x_12222:
        /* <DEDUP_REMOVED lines=27> */
.L_x_12240:
[----:B------:R-:W-:Y:S05]  /*1cf40*/  BSYNC B3 ;  /* 0x0000000000037941 */ /* 0x000fea0003800000 */
.L_x_12239:
        /* <DEDUP_REMOVED lines=27> */
.L_x_12243:
[----:B------:R-:W-:Y:S05]  /*1d100*/  BSYNC B3 ;  /* 0x0000000000037941 */ /* 0x000fea0003800000 */
.L_x_12242:
        /* <DEDUP_REMOVED lines=30> */
.L_x_12241:
[----:B------:R-:W-:-:S10]  /*1d2f0*/  DADD R32, R32, 1 ;  /* 0x3ff0000020207429 */ /* 0x000fd40000000000 */
[----:B------:R-:W-:Y:S01]  /*1d300*/  ISETP.GT.AND P0, PT, R33, 0xfffff, PT ;  /* 0x000fffff2100780c */ /* 0x000fe20003f04270 */
[----:B------:R-:W-:Y:S02]  /*1d310*/  IMAD.MOV.U32 R6, RZ, RZ, R32 ;  /* 0x000000ffff067224 */ /* 0x000fe400078e0020 */
[----:B------:R-:W-:-:S10]  /*1d320*/  IMAD.MOV.U32 R7, RZ, RZ, R33 ;  /* 0x000000ffff077224 */ /* 0x000fd400078e0021 */
[----:B------:R-:W-:-:S10]  /*1d330*/  @!P0 DMUL R6, R6, 1.80143985094819840000e+16 ;  /* 0x4350000006068828 */ /* 0x000fd40000000000 */
[----:B------:R-:W-:Y:S02]  /*1d340*/  @!P0 IMAD.MOV.U32 R33, RZ, RZ, R7 ;  /* 0x000000ffff218224 */ /* 0x000fe400078e0007 */
[----:B------:R-:W-:-:S03]  /*1d350*/  @!P0 IMAD.MOV.U32 R32, RZ, RZ, R6 ;  /* 0x000000ffff208224 */ /* 0x000fc600078e0006 */
[----:B------:R-:W-:-:S04]  /*1d360*/  IADD3 R0, R33, -0x1, RZ ;  /* 0xffffffff21007810 */ /* 0x000fc80007ffe0ff */
[----:B------:R-:W-:Y:S01]  /*1d370*/  ISETP.GE.U32.AND P1, PT, R0, 0x7fefffff, PT ;  /* 0x7fefffff0000780c */ /* 0x000fe20003f26070 */
[----:B------:R-:W-:Y:S02]  /*1d380*/  IMAD.MOV.U32 R0, RZ, RZ, -0x3ff ;  /* 0xfffffc01ff007424 */ /* 0x000fe400078e00ff */
[----:B------:R-:W-:-:S10]  /*1d390*/  @!P0 IMAD.MOV.U32 R0, RZ, RZ, -0x435 ;  /* 0xfffffbcbff008424 */ /* 0x000fd400078e00ff */
[----:B------:R-:W-:Y:S05]  /*1d3a0*/  @P1 BRA `(.L_x_12244) ;  /* 0x0000000000fc1947 */ /* 0x000fea0003800000 */
[----:B------:R-:W-:Y:S01]  /*1d3b0*/  LOP3.LUT R6, R33, 0x800fffff, RZ, 0xc0, !PT ;  /* 0x800fffff21067812 */ /* 0x000fe200078ec0ff */
[----:B------:R-:W-:Y:S01]  /*1d3c0*/  IMAD.MOV.U32 R12, RZ, RZ, RZ ;  /* 0x000000ffff0c7224 */ /* 0x000fe200078e00ff */
[----:B------:R-:W-:Y:S01]  /*1d3d0*/  MOV R27, 0x3ed0ee25 ;  /* 0x3ed0ee25001b7802 */ /* 0x000fe20000000f00 */
[----:B------:R-:W-:Y:S01]  /*1d3e0*/  IMAD.MOV.U32 R26, RZ, RZ, -0x748574fc ;  /* 0x8b7a8b04ff1a7424 */ /* 0x000fe200078e00ff */
        /* <DEDUP_REMOVED lines=59> */
.L_x_12244:
[----:B------:R-:W-:Y:S01]  /*1d7a0*/  IMAD.MOV.U32 R10, RZ, RZ, 0x0 ;  /* 0x00000000ff0a7424 */ /* 0x000fe200078e00ff */
[----:B------:R-:W-:Y:S01]  /*1d7b0*/  FSETP.NEU.FTZ.AND P0, PT, R7, RZ, PT ;  /* 0x000000ff0700720b */ /* 0x000fe20003f1d000 */
[----:B------:R-:W-:-:S06]  /*1d7c0*/  IMAD.MOV.U32 R11, RZ, RZ, 0x7ff00000 ;  /* 0x7ff00000ff0b7424 */ /* 0x000fcc00078e00ff */
[----:B------:R-:W-:-:S10]  /*1d7d0*/  DFMA R10, R6, R10, +INF ;  /* 0x7ff00000060a742b */ /* 0x000fd4000000000a */
[----:B------:R-:W-:Y:S02]  /*1d7e0*/  FSEL R32, R10, RZ, P0 ;  /* 0x000000ff0a207208 */ /* 0x000fe40000000000 */
[----:B------:R-:W-:Y:S01]  /*1d7f0*/  FSEL R33, R11, -QNAN , P0 ;  /* 0xfff000000b217808 */ /* 0x000fe20000000000 */
[----:B------:R-:W-:Y:S06]  /*1d800*/  BRA `(.L_x_12220) ;  /* 0x0000000400387947 */ /* 0x000fec0003800000 */
.L_x_12238:
        /* <DEDUP_REMOVED lines=26> */
.L_x_12246:
[----:B------:R-:W-:Y:S05]  /*1d9b0*/  BSYNC B3 ;  /* 0x0000000000037941 */ /* 0x000fea0003800000 */
.L_x_12245:
        /* <DEDUP_REMOVED lines=21> */
.L_x_12248:
[----:B------:R-:W-:Y:S05]  /*1db10*/  BSYNC B3 ;  /* 0x0000000000037941 */ /* 0x000fea0003800000 */
.L_x_12247:
[----:B------:R-:W-:Y:S02]  /*1db20*/  IMAD.MOV.U32 R32, RZ, RZ, R10 ;  /* 0x000000ffff207224 */ /* 0x000fe400078e000a */
[----:B------:R-:W-:Y:S01]  /*1db30*/  IMAD.MOV.U32 R33, RZ, RZ, R11 ;  /* 0x000000ffff217224 */ /* 0x000fe200078e000b */
[----:B------:R-:W-:Y:S06]  /*1db40*/  BRA `(.L_x_12220) ;  /* 0x0000000000687947 */ /* 0x000fec0003800000 */
.L_x_12221:
        /* <DEDUP_REMOVED lines=23> */
.L_x_12250:
[----:B------:R-:W-:Y:S05]  /*1dcc0*/  BSYNC B3 ;  /* 0x0000000000037941 */ /* 0x000fea0003800000 */
.L_x_12249:
[----:B------:R-:W-:Y:S02]  /*1dcd0*/  IMAD.MOV.U32 R32, RZ, RZ, R12 ;  /* 0x000000ffff207224 */ /* 0x000fe400078e000c */
[----:B------:R-:W-:-:S07]  /*1dce0*/  IMAD.MOV.U32 R33, RZ, RZ, R13 ;  /* 0x000000ffff217224 */ /* 0x000fce00078e000d */
.L_x_12220:
[----:B------:R-:W-:Y:S05]  /*1dcf0*/  BSYNC B2 ;  /* 0x0000000000027941 */ /* 0x000fea0003800000 */
.L_x_12216:
        /* <DEDUP_REMOVED lines=26> */
.L_x_12254:
[----:B------:R-:W-:Y:S05]  /*1dea0*/  BSYNC B3 ;  /* 0x0000000000037941 */ /* 0x000fea0003800000 */
.L_x_12253:
        /* <DEDUP_REMOVED lines=41> */
.L_x_12262:
[----:B------:R-:W-:Y:S05]  /*1e140*/  BSYNC B4 ;  /* 0x0000000000047941 */ /* 0x000fea0003800000 */
.L_x_12261:
[----:B------:R-:W-:Y:S02]  /*1e150*/  IMAD.MOV.U32 R46, RZ, RZ, R10 ;  /* 0x000000ffff2e7224 */ /* 0x000fe400078e000a */
[----:B------:R-:W-:Y:S01]  /*1e160*/  IMAD.MOV.U32 R47, RZ, RZ, R11 ;  /* 0x000000ffff2f7224 */ /* 0x000fe200078e000b */
[----:B------:R-:W-:Y:S06]  /*1e170*/  BRA `(.L_x_12260) ;  /* 0x0000000000047947 */ /* 0x000fec0003800000 */
.L_x_12259:
[----:B------:R-:W-:-:S11]  /*1e180*/  DADD R46, -R22, R34 ;  /* 0x00000000162e7229 */ /* 0x000fd60000000122 */
.L_x_12260:
[----:B------:R-:W-:Y:S05]  /*1e190*/  BSYNC B3 ;  /* 0x0000000000037941 */ /* 0x000fea0003800000 */
.L_x_12258:
        /* <DEDUP_REMOVED lines=28> */
.L_x_12267:
[----:B------:R-:W-:Y:S05]  /*1e360*/  BSYNC B4 ;  /* 0x0000000000047941 */ /* 0x000fea0003800000 */
.L_x_12266:
[----:B------:R-:W-:Y:S01]  /*1e370*/  MOV R4, R10 ;  /* 0x0000000a00047202 */ /* 0x000fe20000000f00 */
[----:B------:R-:W-:Y:S01]  /*1e380*/  IMAD.MOV.U32 R5, RZ, RZ, R11 ;  /* 0x000000ffff057224 */ /* 0x000fe200078e000b */
[----:B------:R-:W-:Y:S06]  /*1e390*/  BRA `(.L_x_12265) ;  /* 0x0000000000047947 */ /* 0x000fec0003800000 */
.L_x_12264:
[----:B------:R-:W-:-:S11]  /*1e3a0*/  DADD R4, -R18, R44 ;  /* 0x0000000012047229 */ /* 0x000fd6000000012c */
.L_x_12265:
[----:B------:R-:W-:Y:S05]  /*1e3b0*/  BSYNC B3 ;  /* 0x0000000000037941 */ /* 0x000fea0003800000 */
.L_x_12263:
[----:B------:R-:W-:Y:S01]  /*1e3c0*/  DMUL R4, R4, 0.5 ;  /* 0x3fe0000004047828 */ /* 0x000fe20000000000 */
[----:B------:R-:W-:Y:S01]  /*1e3d0*/  BSSY B3, `(.L_x_12268) ;  /* 0x000001a000037945 */ /* 0x000fe20003800000 */
[----:B------:R-:W-:-:S06]  /*1e3e0*/  DADD R8, R2, R8 ;  /* 0x0000000002087229 */ /* 0x000fcc0000000008 */
[----:B------:R-:W-:-:S08]  /*1e3f0*/  DFMA R4, R46, 0.5, R4 ;  /* 0x3fe000002e04782b */ /* 0x000fd00000000004 */
[----:B------:R-:W-:Y:S01]  /*1e400*/  DMUL R10, R4, R8 ;  /* 0x00000008040a7228 */ /* 0x000fe20000000000 */
[----:B------:R-:W-:Y:S02]  /*1e410*/  IMAD.MOV.U32 R8, RZ, RZ, 0x0 ;  /* 0x00000000ff087424 */ /* 0x000fe400078e00ff */
[----:B------:R-:W-:-:S03]  /*1e420*/  IMAD.MOV.U32 R9, RZ, RZ, 0x3fd80000 ;  /* 0x3fd80000ff097424 */ /* 0x000fc600078e00ff */
        /* <DEDUP_REMOVED lines=20> */
.L_x_12269:
[----:B------:R-:W-:Y:S05]  /*1e570*/  BSYNC B3 ;  /* 0x0000000000037941 */ /* 0x000fea0003800000 */
.L_x_12268:
[----:B------:R-:W-:Y:S01]  /*1e580*/  PLOP3.LUT P0, PT, PT, PT, PT, 0x80, 0x0 ;  /* 0x000000000000781c */ /* 0x000fe20003f0f070 */
[----:B------:R-:W-:Y:S02]  /*1e590*/  IMAD.MOV.U32 R8, RZ, RZ, R12 ;  /* 0x000000ffff087224 */ /* 0x000fe400078e000c */
[----:B------:R-:W-:Y:S01]  /*1e5a0*/  IMAD.MOV.U32 R9, RZ, RZ, R13 ;  /* 0x000000ffff097224 */ /* 0x000fe200078e000d */
[----:B------:R-:W-:Y:S09]  /*1e5b0*/  BRA `(.L_x_12255) ;  /* 0x0000000800507947 */ /* 0x000ff20003800000 */
.L_x_12257:
        /* <DEDUP_REMOVED lines=27> */
.L_x_12272:
[----:B------:R-:W-:Y:S05]  /*1e770*/  BSYNC B3 ;  /* 0x0000000000037941 */ /* 0x000fea0003800000 */
.L_x_12271:
[----:B------:R-:W-:Y:S01]  /*1e780*/  PLOP3.LUT P0, PT, PT, PT, PT, 0x80, 0x0 ;  /* 0x000000000000781c */ /* 0x000fe20003f0f070 */
[----:B------:R-:W-:Y:S02]  /*1e790*/  IMAD.MOV.U32 R8, RZ, RZ, R12 ;  /* 0x000000ffff087224 */ /* 0x000fe400078e000c */
[----:B------:R-:W-:Y:S01]  /*1e7a0*/  IMAD.MOV.U32 R9, RZ, RZ, R13 ;  /* 0x000000ffff097224 */ /* 0x000fe200078e000d */
[----:B------:R-:W-:Y:S09]  /*1e7b0*/  BRA `(.L_x_12255) ;  /* 0x0000000400d07947 */ /* 0x000ff20003800000 */
.L_x_12270:
        /* <DEDUP_REMOVED lines=26> */
[----:B------:R-:W-:Y:S02]  /*1e960*/  IMAD.MOV.U32 R4, RZ, RZ, R12 ;  /* 0x000000ffff047224 */ /* 0x000fe400078e000c */
[----:B------:R-:W-:-:S07]  /*1e970*/  IMAD.MOV.U32 R5, RZ, RZ, R13 ;  /* 0x000000ffff057224 */ /* 0x000fce00078e000d */
.L_x_12274:
[----:B------:R-:W-:Y:S05]  /*1e980*/  BSYNC B3 ;  /* 0x0000000000037941 */ /* 0x000fea0003800000 */
.L_x_12273:
        /* <DEDUP_REMOVED lines=21> */
.L_x_12276:
[----:B------:R-:W-:Y:S05]  /*1eae0*/  BSYNC B3 ;  /* 0x0000000000037941 */ /* 0x000fea0003800000 */
.L_x_12275:
[----:B------:R-:W-:Y:S01]  /*1eaf0*/  DMUL R2, R2, 8.11296384146066816958e+31 ;  /* 0x4690000002027828 */ /* 0x000fe20000000000 */
[----:B------:R-:W-:Y:S01]  /*1eb00*/  PLOP3.LUT P0, PT, PT, PT, PT, 0x80, 0x0 ;  /* 0x000000000000781c */ /* 0x000fe20003f0f070 */
[----:B------:R-:W-:Y:S02]  /*1eb10*/  IMAD.MOV.U32 R8, RZ, RZ, R10 ;  /* 0x000000ffff087224 */ /* 0x000fe400078e000a */
[----:B------:R-:W-:Y:S01]  /*1eb20*/  IMAD.MOV.U32 R9, RZ, RZ, R11 ;  /* 0x000000ffff097224 */ /* 0x000fe200078e000b */
[----:B------:R-:W-:Y:S09]  /*1eb30*/  BRA `(.L_x_12255) ;  /* 0x0000000000f07947 */ /* 0x000ff20003800000 */
.L_x_12256:
        /* <DEDUP_REMOVED lines=25> */
.L_x_12278:
[----:B------:R-:W-:Y:S05]  /*1ecd0*/  BSYNC B3 ;  /* 0x0000000000037941 */ /* 0x000fea0003800000 */
.L_x_12277:
[----:B------:R-:W-:Y:S01]  /*1ece0*/  DADD R10, R8, 1 ;  /* 0x3ff00000080a7429 */ /* 0x000fe20000000000 */
[----:B------:R-:W-:Y:S01]  /*1ecf0*/  MOV R4, 0x0 ;  /* 0x0000000000047802 */ /* 0x000fe20000000f00 */
[----:B------:R-:W-:Y:S01]  /*1ed00*/  IMAD.MOV.U32 R5, RZ, RZ, 0x3fd80000 ;  /* 0x3fd80000ff057424 */ /* 0x000fe200078e00ff */
[----:B------:R-:W-:Y:S05]  /*1ed10*/  BSSY B3, `(.L_x_12279) ;  /* 0x0000018000037945 */ /* 0x000fea0003800000 */
        /* <DEDUP_REMOVED lines=9> */
[----:B------:R-:W-:Y:S02]  /*1edb0*/  IMAD.MOV.U32 R2, RZ, RZ, 0x0 ;  /* 0x00000000ff027424 */ /* 0x000fe400078e00ff */
[----:B------:R-:W-:-:S05]  /*1edc0*/  IMAD.MOV.U32 R3, RZ, RZ, 0x3ff00000 ;  /* 0x3ff00000ff037424 */ /* 0x000fca00078e00ff */
        /* <DEDUP_REMOVED lines=12> */
.L_x_12280:
[----:B------:R-:W-:Y:S05]  /*1ee90*/  BSYNC B3 ;  /* 0x0000000000037941 */ /* 0x000fea0003800000 */
.L_x_12279:
[----:B------:R-:W-:Y:S01]  /*1eea0*/  DMUL R8, R12, R18 ;  /* 0x000000120c087228 */ /* 0x000fe20000000000 */
[----:B------:R-:W-:Y:S01]  /*1eeb0*/  PLOP3.LUT P0, PT, PT, PT, PT, 0x80, 0x0 ;  /* 0x000000000000781c */ /* 0x000fe20003f0f070 */
[----:B------:R-:W-:-:S12]  /*1eec0*/  BRA `(.L_x_12255) ;  /* 0x00000000000c7947 */ /* 0x000fd80003800000 */
.L_x_12252:
[----:B------:R-:W-:Y:S01]  /*1eed0*/  DMUL R8, R8, 9.00719925474099200000e+15 ;  /* 0x4340000008087828 */ /* 0x000fe20000000000 */
[----:B------:R-:W-:Y:S01]  /*1eee0*/  PLOP3.LUT P0, PT, PT, PT, PT, 0x80, 0x0 ;  /* 0x000000000000781c */ /* 0x000fe20003f0f070 */
[----:B------:R-:W-:-:S12]  /*1eef0*/  DMUL R2, R2, 9.00719925474099200000e+15 ;  /* 0x4340000002027828 */ /* 0x000fd80000000000 */
.L_x_12255:
[----:B------:R-:W-:Y:S05]  /*1ef00*/  BSYNC B2 ;  /* 0x0000000000027941 */ /* 0x000fea0003800000 */
.L_x_12251:
        /* <DEDUP_REMOVED lines=68> */
.L_x_12286:
[----:B------:R-:W-:-:S11]  /*1f350*/  DMUL R8, RZ, |R6| ;  /* 0x40000006ff087228 */ /* 0x000fd60000000000 */
.L_x_12287:
[----:B------:R-:W-:Y:S05]  /*1f360*/  BSYNC B0 ;  /* 0x0000000000007941 */ /* 0x000fea0003800000 */
.L_x_12285:
        /* <DEDUP_REMOVED lines=11> */
.L_x_12284:
        /* <DEDUP_REMOVED lines=53> */
.L_x_12283:
        /* <DEDUP_REMOVED lines=62> */
.L_x_12291:
[----:B------:R-:W-:-:S11]  /*1fb50*/  DMUL R8, RZ, |R6| ;  /* 0x40000006ff087228 */ /* 0x000fd60000000000 */
.L_x_12292:
[----:B------:R-:W-:Y:S05]  /*1fb60*/  BSYNC B0 ;  /* 0x0000000000007941 */ /* 0x000fea0003800000 */
.L_x_12290:
        /* <DEDUP_REMOVED lines=11> */
.L_x_12289:
        /* <DEDUP_REMOVED lines=53> */
.L_x_12282:
        /* <DEDUP_REMOVED lines=31> */
.L_x_12295:
[----:B------:R-:W-:Y:S05]  /*20160*/  BSYNC B3 ;  /* 0x0000000000037941 */ /* 0x000fea0003800000 */
.L_x_12294:
        /* <DEDUP_REMOVED lines=82> */
.L_x_12297:
[----:B------:R-:W-:Y:S02]  /*20690*/  FSEL R4, RZ, 3.37028055040000000000e+12, P1 ;  /* 0x54442d18ff047808 */ /* 0x000fe40000800000 */
[----:B------:R-:W-:-:S07]  /*206a0*/  FSEL R5, RZ, 2.1426990032196044922, P1 ;  /* 0x400921fbff057808 */ /* 0x000fce0000800000 */
.L_x_12298:
[----:B------:R-:W-:Y:S05]  /*206b0*/  BSYNC B0 ;  /* 0x0000000000007941 */ /* 0x000fea0003800000 */
.L_x_12296:
[----:B------:R-:W-:Y:S01]  /*206c0*/  DADD R2, |R8|, |R2| ;  /* 0x0000000008027229 */ /* 0x000fe20000000602 */
[----:B------:R-:W-:-:S07]  /*206d0*/  LOP3.LUT R9, R5, 0x80000000, R9, 0xb8, !PT ;  /* 0x8000000005097812 */ /* 0x000fce00078eb809 */
[----:B------:R-:W-:-:S06]  /*206e0*/  DSETP.GTU.AND P0, PT, |R2|, +INF , PT ;  /* 0x7ff000000200742a */ /* 0x000fcc0003f0c200 */
[----:B------:R-:W-:Y:S02]  /*206f0*/  FSEL R8, R2, R4, P0 ;  /* 0x0000000402087208 */ /* 0x000fe40000000000 */
[----:B------:R-:W-:Y:S01]  /*20700*/  FSEL R9, R3, R9, P0 ;  /* 0x0000000903097208 */ /* 0x000fe20000000000 */
[----:B------:R-:W-:Y:S06]  /*20710*/  BRA `(.L_x_12288) ;  /* 0x0000000400dc7947 */ /* 0x000fec0003800000 */
.L_x_12293:
        /* <DEDUP_REMOVED lines=28> */
.L_x_12300:
[----:B------:R-:W-:Y:S05]  /*208e0*/  BSYNC B3 ;  /* 0x0000000000037941 */ /* 0x000fea0003800000 */
.L_x_12299:
        /* <DEDUP_REMOVED lines=82> */
.L_x_12302:
[----:B------:R-:W-:Y:S02]  /*20e10*/  FSEL R4, RZ, 3.37028055040000000000e+12, P1 ;  /* 0x54442d18ff047808 */ /* 0x000fe40000800000 */
[----:B------:R-:W-:-:S07]  /*20e20*/  FSEL R5, RZ, 2.1426990032196044922, P1 ;  /* 0x400921fbff057808 */ /* 0x000fce0000800000 */
.L_x_12303:
[----:B------:R-:W-:Y:S05]  /*20e30*/  BSYNC B0 ;  /* 0x0000000000007941 */ /* 0x000fea0003800000 */
.L_x_12301:
[----:B------:R-:W-:Y:S01]  /*20e40*/  DADD R2, |R8|, |R2| ;  /* 0x0000000008027229 */ /* 0x000fe20000000602 */
[----:B------:R-:W-:-:S07]  /*20e50*/  LOP3.LUT R9, R5, 0x80000000, R9, 0xb8, !PT ;  /* 0x8000000005097812 */ /* 0x000fce00078eb809 */
[----:B------:R-:W-:-:S06]  /*20e60*/  DSETP.GTU.AND P0, PT, |R2|, +INF , PT ;  /* 0x7ff000000200742a */ /* 0x000fcc0003f0c200 */
[----:B------:R-:W-:Y:S02]  /*20e70*/  FSEL R8, R2, R4, P0 ;  /* 0x0000000402087208 */ /* 0x000fe40000000000 */
[----:B------:R-:W-:-:S07]  /*20e80*/  FSEL R9, R3, R9, P0 ;  /* 0x0000000903097208 */ /* 0x000fce0000000000 */
.L_x_12288:
[----:B------:R-:W-:Y:S05]  /*20e90*/  BSYNC B2 ;  /* 0x0000000000027941 */ /* 0x000fea0003800000 */
.L_x_12281:
[----:B------:R-:W-:Y:S01]  /*20ea0*/  DADD R2, -RZ, -R32 ;  /* 0x00000000ff027229 */ /* 0x000fe20000000920 */
[----:B------:R-:W-:-:S09]  /*20eb0*/  ISETP.NE.AND P0, PT, R43, RZ, PT ;  /* 0x000000ff2b00720c */ /* 0x000fd20003f05270 */
[----:B------:R-:W-:Y:S02]  /*20ec0*/  FSEL R10, R2, R32, !P0 ;  /* 0x00000020020a7208 */ /* 0x000fe40004000000 */
[----:B------:R-:W-:Y:S01]  /*20ed0*/  FSEL R11, R3, R33, !P0 ;  /* 0x00000021030b7208 */ /* 0x000fe20004000000 */
[----:B------:R-:W-:Y:S06]  /*20ee0*/  BRA `(.L_x_12304) ;  /* 0x0000003000307947 */ /* 0x000fec0003800000 */
.L_x_12215:
[----:B------:R-:W2:Y:S01]  /*20ef0*/  LDL.64 R8, [R1+0x8] ;  /* 0x0000080001087983 */ /* 0x000ea20000100a00 */
[----:B------:R-:W-:Y:S01]  /*20f00*/  UMOV UR4, 0x54442d18 ;  /* 0x54442d1800047882 */ /* 0x000fe20000000000 */
[----:B------:R-:W-:Y:S01]  /*20f10*/  UMOV UR5, 0x3ff921fb ;  /* 0x3ff921fb00057882 */ /* 0x000fe20000000000 */
[----:B------:R-:W-:Y:S02]  /*20f20*/  DADD R10, -RZ, -R22 ;  /* 0x00000000ff0a7229 */ /* 0x000fe40000000916 */
[----:B--2---:R-:W-:-:S08]  /*20f30*/  DADD R8, R8, -R20 ;  /* 0x0000000008087229 */ /* 0x004fd00000000814 */
[----:B------:R-:W-:Y:S01]  /*20f40*/  DADD R8, R8, UR4 ;  /* 0x0000000408087e29 */ /* 0x000fe20008000000 */
[----:B------:R-:W-:Y:S10]  /*20f50*/  BRA `(.L_x_12304) ;  /* 0x0000003000147947 */ /* 0x000ff40003800000 */
.L_x_12214:
[----:B------:R-:W-:Y:S01]  /*20f60*/  DADD R10, -RZ, -R22 ;  /* 0x00000000ff0a7229 */ /* 0x000fe20000000916 */
[----:B------:R-:W-:Y:S01]  /*20f70*/  CS2R R8, SRZ ;  /* 0x0000000000087805 */ /* 0x000fe2000001ff00 */
[----:B------:R-:W-:Y:S09]  /*20f80*/  BRA `(.L_x_12304) ;  /* 0x0000003000087947 */ /* 0x000ff20003800000 */
.L_x_12213:
        /* <DEDUP_REMOVED lines=108> */
.L_x_12309:
[----:B------:R-:W-:Y:S05]  /*21650*/  BSYNC B0 ;  /* 0x0000000000007941 */ /* 0x000fea0003800000 */
.L_x_12308:
        /* <DEDUP_REMOVED lines=8> */
.L_x_12311:
[----:B------:R-:W-:Y:S05]  /*216e0*/  BSYNC B3 ;  /* 0x0000000000037941 */ /* 0x000fea0003800000 */
.L_x_12310:
        /* <DEDUP_REMOVED lines=82> */
.L_x_12313:
[----:B------:R-:W-:-:S04]  /*21c10*/  ISETP.GE.AND P0, PT, R21, RZ, PT ;  /* 0x000000ff1500720c */ /* 0x000fc80003f06270 */
[----:B------:R-:W-:Y:S02]  /*21c20*/  FSEL R6, RZ, 3.37028055040000000000e+12, P0 ;  /* 0x54442d18ff067808 */ /* 0x000fe40000000000 */
[----:B------:R-:W-:-:S07]  /*21c30*/  FSEL R7, RZ, 2.1426990032196044922, P0 ;  /* 0x400921fbff077808 */ /* 0x000fce0000000000 */
.L_x_12314:
[----:B------:R-:W-:Y:S05]  /*21c40*/  BSYNC B0 ;  /* 0x0000000000007941 */ /* 0x000fea0003800000 */
.L_x_12312:
[----:B------:R-:W-:Y:S01]  /*21c50*/  DADD R2, R2, R4 ;  /* 0x0000000002027229 */ /* 0x000fe20000000004 */
[----:B------:R-:W-:Y:S01]  /*21c60*/  LOP3.LUT R23, R7, 0x80000000, R23, 0xb8, !PT ;  /* 0x8000000007177812 */ /* 0x000fe200078eb817 */
[----:B------:R-:W-:-:S06]  /*21c70*/  DMUL R18, R18, 0.5 ;  /* 0x3fe0000012127828 */ /* 0x000fcc0000000000 */
[----:B------:R-:W-:-:S06]  /*21c80*/  DSETP.GTU.AND P0, PT, |R2|, +INF , PT ;  /* 0x7ff000000200742a */ /* 0x000fcc0003f0c200 */
[----:B------:R-:W-:Y:S02]  /*21c90*/  FSEL R6, R2, R6, P0 ;  /* 0x0000000602067208 */ /* 0x000fe40000000000 */
[----:B------:R-:W-:Y:S01]  /*21ca0*/  FSEL R7, R3, R23, P0 ;  /* 0x0000001703077208 */ /* 0x000fe20000000000 */
[----:B------:R-:W-:Y:S06]  /*21cb0*/  BRA `(.L_x_12315) ;  /* 0x0000002000407947 */ /* 0x000fec0003800000 */
.L_x_12307:
        /* <DEDUP_REMOVED lines=43> */
[----:B------:R-:W-:Y:S01]  /*21f70*/  DFMA R10, R30, R10, R30 ;  /* 0x0000000a1e0a722b */ /* 0x000fe2000000001e */
[----:B------:R-:W-:-:S05]  /*21f80*/  MOV R31, 0xfffffc01 ;  /* 0xfffffc01001f7802 */ /* 0x000fca0000000f00 */
        /* <DEDUP_REMOVED lines=13> */
[----:B------:R-:W-:Y:S01]  /*22060*/  @!P0 DMUL R12, R12, 1.80143985094819840000e+16 ;  /* 0x435000000c0c8828 */ /* 0x000fe20000000000 */
[----:B------:R-:W-:Y:S01]  /*22070*/  @!P0 IMAD.MOV.U32 R31, RZ, RZ, -0x435 ;  /* 0xfffffbcbff1f8424 */ /* 0x000fe200078e00ff */
[----:B------:R-:W-:-:S08]  /*22080*/  DFMA R10, R10, R18, R14 ;  /* 0x000000120a0a722b */ /* 0x000fd0000000000e */
[----:B------:R-:W-:Y:S02]  /*22090*/  @!P0 IMAD.MOV.U32 R32, RZ, RZ, R13 ;  /* 0x000000ffff208224 */ /* 0x000fe400078e000d */
[----:B------:R-:W-:Y:S02]  /*220a0*/  @!P0 IMAD.MOV.U32 R26, RZ, RZ, R12 ;  /* 0x000000ffff1a8224 */ /* 0x000fe400078e000c */
[----:B------:R-:W-:-:S05]  /*220b0*/  VIADD R0, R32, 0xffffffff ;  /* 0xffffffff20007836 */ /* 0x000fca0000000000 */
[----:B------:R-:W-:Y:S01]  /*220c0*/  ISETP.GE.U32.AND P1, PT, R0, 0x7fefffff, PT ;  /* 0x7fefffff0000780c */ /* 0x000fe20003f26070 */
[----:B------:R-:W-:-:S05]  /*220d0*/  FFMA R0, RZ, R7, R11 ;  /* 0x00000007ff007223 */ /* 0x000fca000000000b */
[----:B------:R-:W-:-:S07]  /*220e0*/  FSETP.GT.AND P3, PT, |R0|, 1.469367938527859385e-39, PT ;  /* 0x001000000000780b */ /* 0x000fce0003f64200 */
        /* <DEDUP_REMOVED lines=8> */
[----:B------:R-:W-:Y:S01]  /*22170*/  IMAD.MOV.U32 R12, RZ, RZ, R26 ;  /* 0x000000ffff0c7224 */ /* 0x000fe200078e001a */
[----:B------:R-:W-:Y:S01]  /*22180*/  UMOV UR4, 0x3ae80f1e ;  /* 0x3ae80f1e00047882 */ /* 0x000fe20000000000 */
[----:B------:R-:W-:Y:S01]  /*22190*/  IMAD.MOV.U32 R18, RZ, RZ, RZ ;  /* 0x000000ffff127224 */ /* 0x000fe200078e00ff */
[----:B------:R-:W-:Y:S01]  /*221a0*/  LOP3.LUT R13, R0, 0x3ff00000, RZ, 0xfc, !PT ;  /* 0x3ff00000000d7812 */ /* 0x000fe200078efcff */
[----:B------:R-:W-:Y:S01]  /*221b0*/  IMAD.MOV.U32 R28, RZ, RZ, -0x748574fc ;  /* 0x8b7a8b04ff1c7424 */ /* 0x000fe200078e00ff */
[----:B------:R-:W-:Y:S01]  /*221c0*/  UMOV UR5, 0x3eb1380b ;  /* 0x3eb1380b00057882 */ /* 0x000fe20000000000 */
[----:B------:R-:W-:Y:S01]  /*221d0*/  IMAD.MOV.U32 R29, RZ, RZ, 0x3ed0ee25 ;  /* 0x3ed0ee25ff1d7424 */ /* 0x000fe200078e00ff */
[----:B------:R-:W-:Y:S01]  /*221e0*/  ISETP.GE.AND P0, PT, R13, 0x3ff6a09f, PT ;  /* 0x3ff6a09f0d00780c */ /* 0x000fe20003f06270 */
[----:B------:R-:W-:Y:S01]  /*221f0*/  UMOV UR6, 0x80000000 ;  /* 0x8000000000067882 */ /* 0x000fe20000000000 */
[----:B------:R-:W-:Y:S01]  /*22200*/  LEA.HI R31, R32, R31, RZ, 0xc ;  /* 0x0000001f201f7211 */ /* 0x000fe200078f60ff */
[----:B------:R-:W-:-:S10]  /*22210*/  UMOV UR7, 0x43300000 ;  /* 0x4330000000077882 */ /* 0x000fd40000000000 */
[----:B------:R-:W-:Y:S01]  /*22220*/  @P0 VIADD R15, R13, 0xfff00000 ;  /* 0xfff000000d0f0836 */ /* 0x000fe20000000000 */
[----:B------:R-:W-:-:S03]  /*22230*/  @P0 IADD3 R31, R31, 0x1, RZ ;  /* 0x000000011f1f0810 */ /* 0x000fc60007ffe0ff */
        /* <DEDUP_REMOVED lines=48> */
.L_x_12317:
[----:B------:R-:W-:Y:S05]  /*22540*/  BSYNC B0 ;  /* 0x0000000000007941 */ /* 0x000fea0003800000 */
.L_x_12316:
        /* <DEDUP_REMOVED lines=8> */
.L_x_12319:
[----:B------:R-:W-:Y:S05]  /*225d0*/  BSYNC B3 ;  /* 0x0000000000037941 */ /* 0x000fea0003800000 */
.L_x_12318:
        /* <DEDUP_REMOVED lines=82> */
.L_x_12321:
[----:B------:R-:W-:-:S04]  /*22b00*/  ISETP.GE.AND P0, PT, R21, RZ, PT ;  /* 0x000000ff1500720c */ /* 0x000fc80003f06270 */
[----:B------:R-:W-:Y:S02]  /*22b10*/  FSEL R6, RZ, 3.37028055040000000000e+12, P0 ;  /* 0x54442d18ff067808 */ /* 0x000fe40000000000 */
[----:B------:R-:W-:-:S07]  /*22b20*/  FSEL R7, RZ, 2.1426990032196044922, P0 ;  /* 0x400921fbff077808 */ /* 0x000fce0000000000 */
.L_x_12322:
[----:B------:R-:W-:Y:S05]  /*22b30*/  BSYNC B0 ;  /* 0x0000000000007941 */ /* 0x000fea0003800000 */
.L_x_12320:
[----:B------:R-:W-:Y:S01]  /*22b40*/  DADD R2, R2, R4 ;  /* 0x0000000002027229 */ /* 0x000fe20000000004 */
[----:B------:R-:W-:-:S07]  /*22b50*/  LOP3.LUT R23, R7, 0x80000000, R23, 0xb8, !PT ;  /* 0x8000000007177812 */ /* 0x000fce00078eb817 */
[----:B------:R-:W-:-:S06]  /*22b60*/  DSETP.GTU.AND P0, PT, |R2|, +INF , PT ;  /* 0x7ff000000200742a */ /* 0x000fcc0003f0c200 */
[----:B------:R-:W-:Y:S02]  /*22b70*/  FSEL R6, R2, R6, P0 ;  /* 0x0000000602067208 */ /* 0x000fe40000000000 */
[----:B------:R-:W-:Y:S01]  /*22b80*/  FSEL R7, R3, R23, P0 ;  /* 0x0000001703077208 */ /* 0x000fe20000000000 */
[----:B------:R-:W-:Y:S06]  /*22b90*/  BRA `(.L_x_12315) ;  /* 0x0000001000887947 */ /* 0x000fec0003800000 */
.L_x_12306:
        /* <DEDUP_REMOVED lines=23> */
.L_x_12324:
[----:B------:R-:W-:Y:S05]  /*22d10*/  BSYNC B3 ;  /* 0x0000000000037941 */ /* 0x000fea0003800000 */
.L_x_12323:
        /* <DEDUP_REMOVED lines=26> */
.L_x_12326:
[----:B------:R-:W-:Y:S05]  /*22ec0*/  BSYNC B3 ;  /* 0x0000000000037941 */ /* 0x000fea0003800000 */
.L_x_12325:
        /* <DEDUP_REMOVED lines=45> */
[----:B------:R-:W-:-:S05]  /*231a0*/  IMAD.MOV.U32 R31, RZ, RZ, -0x3ff ;  /* 0xfffffc01ff1f7424 */ /* 0x000fca00078e00ff */
        /* <DEDUP_REMOVED lines=31> */
[----:B------:R-:W-:Y:S01]  /*233a0*/  MOV R12, R26 ;  /* 0x0000001a000c7202 */ /* 0x000fe20000000f00 */
[----:B------:R-:W-:Y:S01]  /*233b0*/  IMAD.MOV.U32 R28, RZ, RZ, -0x748574fc ;  /* 0x8b7a8b04ff1c7424 */ /* 0x000fe200078e00ff */
[----:B------:R-:W-:Y:S01]  /*233c0*/  LOP3.LUT R13, R0, 0x3ff00000, RZ, 0xfc, !PT ;  /* 0x3ff00000000d7812 */ /* 0x000fe200078efcff */
[----:B------:R-:W-:Y:S01]  /*233d0*/  IMAD.MOV.U32 R29, RZ, RZ, 0x3ed0ee25 ;  /* 0x3ed0ee25ff1d7424 */ /* 0x000fe200078e00ff */
[----:B------:R-:W-:Y:S01]  /*233e0*/  UMOV UR4, 0x3ae80f1e ;  /* 0x3ae80f1e00047882 */ /* 0x000fe20000000000 */
[----:B------:R-:W-:Y:S01]  /*233f0*/  UMOV UR5, 0x3eb1380b ;  /* 0x3eb1380b00057882 */ /* 0x000fe20000000000 */
        /* <DEDUP_REMOVED lines=54> */
.L_x_12328:
[----:B------:R-:W-:Y:S05]  /*23760*/  BSYNC B0 ;  /* 0x0000000000007941 */ /* 0x000fea0003800000 */
.L_x_12327:
        /* <DEDUP_REMOVED lines=8> */
.L_x_12330:
[----:B------:R-:W-:Y:S05]  /*237f0*/  BSYNC B3 ;  /* 0x0000000000037941 */ /* 0x000fea0003800000 */
.L_x_12329:
        /* <DEDUP_REMOVED lines=82> */
.L_x_12332:
[----:B------:R-:W-:-:S04]  /*23d20*/  ISETP.GE.AND P0, PT, R21, RZ, PT ;  /* 0x000000ff1500720c */ /* 0x000fc80003f06270 */
[----:B------:R-:W-:Y:S02]  /*23d30*/  FSEL R6, RZ, 3.37028055040000000000e+12, P0 ;  /* 0x54442d18ff067808 */ /* 0x000fe40000000000 */
[----:B------:R-:W-:-:S07]  /*23d40*/  FSEL R7, RZ, 2.1426990032196044922, P0 ;  /* 0x400921fbff077808 */ /* 0x000fce0000000000 */
.L_x_12333:
[----:B------:R-:W-:Y:S05]  /*23d50*/  BSYNC B0 ;  /* 0x0000000000007941 */ /* 0x000fea0003800000 */
.L_x_12331:
[----:B------:R-:W-:Y:S01]  /*23d60*/  DADD R2, R2, R4 ;  /* 0x0000000002027229 */ /* 0x000fe20000000004 */
[----:B------:R-:W-:Y:S01]  /*23d70*/  LOP3.LUT R23, R7, 0x80000000, R23, 0xb8, !PT ;  /* 0x8000000007177812 */ /* 0x000fe200078eb817 */
[----:B------:R-:W-:-:S06]  /*23d80*/  DADD R18, R18, 1 ;  /* 0x3ff0000012127429 */ /* 0x000fcc0000000000 */
[----:B------:R-:W-:-:S06]  /*23d90*/  DSETP.GTU.AND P0, PT, |R2|, +INF , PT ;  /* 0x7ff000000200742a */ /* 0x000fcc0003f0c200 */
[----:B------:R-:W-:Y:S02]  /*23da0*/  FSEL R6, R2, R6, P0 ;  /* 0x0000000602067208 */ /* 0x000fe40000000000 */
[----:B------:R-:W-:-:S07]  /*23db0*/  FSEL R7, R3, R23, P0 ;  /* 0x0000001703077208 */ /* 0x000fce0000000000 */
.L_x_12315:
[----:B------:R-:W-:Y:S05]  /*23dc0*/  BSYNC B2 ;  /* 0x0000000000027941 */ /* 0x000fea0003800000 */
.L_x_12305:
        /* <DEDUP_REMOVED lines=9> */
.L_x_12212:
        /* <DEDUP_REMOVED lines=21> */
.L_x_12304:
[----:B------:R-:W-:Y:S05]  /*23fb0*/  BSYNC B1 ;  /* 0x0000000000017941 */ /* 0x000fea0003800000 */
.L_x_12211:
        /* <DEDUP_REMOVED lines=15> */
.L_x_12337:
[----:B------:R-:W0:Y:S02]  /*240b0*/  F2I.S64.F64.TRUNC R8, R8 ;  /* 0x0000000800087311 */ /* 0x000e24000030d900 */
[----:B0-----:R-:W-:-:S05]  /*240c0*/  IMAD.MOV.U32 R3, RZ, RZ, R8 ;  /* 0x000000ffff037224 */ /* 0x001fca00078e0008 */
[----:B------:R1:W-:Y:S01]  /*240d0*/  STG.E.U8 desc[UR36][R16.64], R3 ;  /* 0x0000000310007986 */ /* 0x0003e2000c101124 */
[----:B------:R-:W-:Y:S05]  /*240e0*/  BRA `(.L_x_12339) ;  /* 0x0000001000087947 */ /* 0x000fea0003800000 */
.L_x_12336:
        /* <DEDUP_REMOVED lines=9> */
.L_x_12341:
[----:B------:R-:W0:Y:S02]  /*24180*/  F2I.F64.TRUNC R9, R8 ;  /* 0x0000000800097311 */ /* 0x000e24000030d100 */
[----:B0-----:R3:W-:Y:S01]  /*24190*/  STG.E desc[UR36][R16.64], R9 ;  /* 0x0000000910007986 */ /* 0x0017e2000c101924 */
[----:B------:R-:W-:Y:S05]  /*241a0*/  BRA `(.L_x_12339) ;  /* 0x0000000c00d87947 */ /* 0x000fea0003800000 */
.L_x_12340:
[----:B------:R-:W0:Y:S02]  /*241b0*/  F2I.F64.TRUNC R9, R8 ;  /* 0x0000000800097311 */ /* 0x000e24000030d100 */
[----:B0-----:R2:W-:Y:S01]  /*241c0*/  STG.E.U16 desc[UR36][R16.64], R9 ;  /* 0x0000000910007986 */ /* 0x0015e2000c101524 */
[----:B------:R-:W-:Y:S05]  /*241d0*/  BRA `(.L_x_12339) ;  /* 0x0000000c00cc7947 */ /* 0x000fea0003800000 */
.L_x_12335:
        /* <DEDUP_REMOVED lines=13> */
.L_x_12343:
        /* <DEDUP_REMOVED lines=8> */
.L_x_12342:
        /* <DEDUP_REMOVED lines=16> */
.L_x_12345:
        /* <DEDUP_REMOVED lines=11> */
.L_x_12344:
[----:B------:R0:W-:Y:S01]  /*244e0*/  STG.E.64 desc[UR36][R16.64], R8 ;  /* 0x0000000810007986 */ /* 0x0001e2000c101b24 */
[----:B------:R-:W-:Y:S05]  /*244f0*/  BRA `(.L_x_12339) ;  /* 0x0000000c00047947 */ /* 0x000fea0003800000 */
.L_x_12334:
        /* <DEDUP_REMOVED lines=13> */
.L_x_12348:
[----:B------:R0:W-:Y:S01]  /*245d0*/  STG.E.128 desc[UR36][R16.64], R8 ;  /* 0x0000000810007986 */ /* 0x0001e2000c101d24 */
[----:B------:R-:W-:Y:S05]  /*245e0*/  BRA `(.L_x_12339) ;  /* 0x0000000800c87947 */ /* 0x000fea0003800000 */
.L_x_12347:
        /* <DEDUP_REMOVED lines=25> */
.L_x_12352:
[----:B------:R-:W-:Y:S05]  /*24780*/  BSYNC B0 ;  /* 0x0000000000007941 */ /* 0x000fea0003800000 */
.L_x_12351:
[----:B------:R-:W-:-:S05]  /*24790*/  LOP3.LUT R3, R0, R3, RZ, 0xfc, !PT ;  /* 0x0000000300037212 */ /* 0x000fca00078efcff */
[----:B------:R0:W-:Y:S01]  /*247a0*/  STG.E.U8 desc[UR36][R16.64], R3 ;  /* 0x0000000310007986 */ /* 0x0001e2000c101124 */
[----:B------:R-:W-:Y:S05]  /*247b0*/  BRA `(.L_x_12339) ;  /* 0x0000000800547947 */ /* 0x000fea0003800000 */
.L_x_12350:
        /* <DEDUP_REMOVED lines=17> */
.L_x_12354:
[----:B------:R-:W-:Y:S01]  /*248d0*/  IMAD.MOV.U32 R0, RZ, RZ, 0x7f ;  /* 0x0000007fff007424 */ /* 0x000fe200078e00ff */
[----:B------:R-:W-:-:S04]  /*248e0*/  ISETP.GT.U32.AND P0, PT, R2, 0x7f800000, PT ;  /* 0x7f8000000200780c */ /* 0x000fc80003f04070 */
[----:B------:R-:W-:-:S09]  /*248f0*/  SEL R0, R0, 0x7c, P0 ;  /* 0x0000007c00007807 */ /* 0x000fd20000000000 */
.L_x_12355:
[----:B------:R-:W-:Y:S05]  /*24900*/  BSYNC B0 ;  /* 0x0000000000007941 */ /* 0x000fea0003800000 */
.L_x_12353:
[----:B------:R-:W-:-:S04]  /*24910*/  LOP3.LUT R2, R3, 0x80000000, RZ, 0xc0, !PT ;  /* 0x8000000003027812 */ /* 0x000fc800078ec0ff */
[----:B------:R-:W-:-:S04]  /*24920*/  SHF.R.U32.HI R3, RZ, 0x18, R2 ;  /* 0x00000018ff037819 */ /* 0x000fc80000011602 */
[----:B------:R-:W-:-:S05]  /*24930*/  LOP3.LUT R3, R0, R3, RZ, 0xfc, !PT ;  /* 0x0000000300037212 */ /* 0x000fca00078efcff */
[----:B------:R0:W-:Y:S01]  /*24940*/  STG.E.U8 desc[UR36][R16.64], R3 ;  /* 0x0000000310007986 */ /* 0x0001e2000c101124 */
[----:B------:R-:W-:Y:S05]  /*24950*/  BRA `(.L_x_12339) ;  /* 0x0000000400ec7947 */ /* 0x000fea0003800000 */
.L_x_12349:
        /* <DEDUP_REMOVED lines=8> */
.L_x_12346:
        /* <DEDUP_REMOVED lines=11> */
.L_x_12358:
        /* <DEDUP_REMOVED lines=21> */
.L_x_12361:
[----:B------:R-:W-:-:S04]  /*24be0*/  LOP3.LUT R0, R5, 0x80000000, RZ, 0xc0, !PT ;  /* 0x8000000005007812 */ /* 0x000fc800078ec0ff */
[----:B------:R-:W-:-:S04]  /*24bf0*/  SHF.R.U32.HI R3, RZ, 0x18, R0 ;  /* 0x00000018ff037819 */ /* 0x000fc80000011600 */
[----:B------:R-:W-:-:S04]  /*24c00*/  LOP3.LUT R2, R2, R3, RZ, 0xfc, !PT ;  /* 0x0000000302027212 */ /* 0x000fc800078efcff */
[----:B------:R-:W-:-:S07]  /*24c10*/  PRMT R0, R2, 0x7610, R0 ;  /* 0x0000761002007816 */ /* 0x000fce0000000000 */
.L_x_12360:
[----:B------:R-:W-:Y:S05]  /*24c20*/  BSYNC B0 ;  /* 0x0000000000007941 */ /* 0x000fea0003800000 */
.L_x_12359:
[----:B------:R0:W-:Y:S01]  /*24c30*/  STG.E.U8 desc[UR36][R16.64], R0 ;  /* 0x0000000010007986 */ /* 0x0001e2000c101124 */
[----:B------:R-:W-:Y:S05]  /*24c40*/  BRA `(.L_x_12339) ;  /* 0x0000000400307947 */ /* 0x000fea0003800000 */
.L_x_12357:
        /* <DEDUP_REMOVED lines=21> */
.L_x_12364:
[----:B------:R-:W-:-:S04]  /*24da0*/  LOP3.LUT R0, R5, 0x80000000, RZ, 0xc0, !PT ;  /* 0x8000000005007812 */ /* 0x000fc800078ec0ff */
[----:B------:R-:W-:-:S04]  /*24db0*/  SHF.R.U32.HI R3, RZ, 0x18, R0 ;  /* 0x00000018ff037819 */ /* 0x000fc80000011600 */
[----:B------:R-:W-:-:S04]  /*24dc0*/  LOP3.LUT R2, R2, R3, RZ, 0xfc, !PT ;  /* 0x0000000302027212 */ /* 0x000fc800078efcff */
[----:B------:R-:W-:-:S07]  /*24dd0*/  PRMT R0, R2, 0x7610, R0 ;  /* 0x0000761002007816 */ /* 0x000fce0000000000 */
.L_x_12363:
[----:B------:R-:W-:Y:S05]  /*24de0*/  BSYNC B0 ;  /* 0x0000000000007941 */ /* 0x000fea0003800000 */
.L_x_12362:
[----:B------:R0:W-:Y:S01]  /*24df0*/  STG.E.U8 desc[UR36][R16.64], R0 ;  /* 0x0000000010007986 */ /* 0x0001e2000c101124 */
[----:B------:R-:W-:Y:S05]  /*24e00*/  BRA `(.L_x_12339) ;  /* 0x0000000000c07947 */ /* 0x000fea0003800000 */
.L_x_12356:
        /* <DEDUP_REMOVED lines=26> */
.L_x_12338:
        /* <DEDUP_REMOVED lines=16> */
.L_x_12367:
[----:B------:R-:W-:Y:S05]  /*250b0*/  BRA `(.L_x_12339) ;  /* 0x0000000000147947 */ /* 0x000fea0003800000 */
.L_x_12366:
[----:B------:R-:W0:Y:S02]  /*250c0*/  F2I.U64.F64.TRUNC R8, R8 ;  /* 0x0000000800087311 */ /* 0x000e24000030d800 */
[----:B0-----:R0:W-:Y:S01]  /*250d0*/  STG.E.64 desc[UR36][R16.64], R8 ;  /* 0x0000000810007986 */ /* 0x0011e2000c101b24 */
[----:B------:R-:W-:Y:S05]  /*250e0*/  BRA `(.L_x_12339) ;  /* 0x0000000000087947 */ /* 0x000fea0003800000 */
.L_x_12365:
[----:B------:R-:W0:Y:S02]  /*250f0*/  F2I.U32.F64.TRUNC R9, R8 ;  /* 0x0000000800097311 */ /* 0x000e24000030d000 */
[----:B0-----:R0:W-:Y:S02]  /*25100*/  STG.E desc[UR36][R16.64], R9 ;  /* 0x0000000910007986 */ /* 0x0011e4000c101924 */
.L_x_12339:
[----:B------:R-:W-:-:S07]  /*25110*/  VIADD R42, R42, 0x80 ;  /* 0x000000802a2a7836 */ /* 0x000fce0000000000 */
.L_x_12176:
[----:B------:R-:W-:Y:S05]  /*25120*/  BSYNC B6 ;  /* 0x0000000000067941 */ /* 0x000fea0003800000 */
.L_x_12175:
[----:B------:R-:W-:Y:S02]  /*25130*/  ULDC UR4, c[0x0][0x210] ;  /* 0x0000840000047ab9 */ /* 0x000fe40000000800 */
[----:B------:R-:W-:-:S13]  /*25140*/  ISETP.GE.AND P0, PT, R42, UR4, PT ;  /* 0x000000042a007c0c */ /* 0x000fda000bf06270 */
[----:B------:R-:W-:Y:S05]  /*25150*/  @P0 EXIT ;  /* 0x000000000000094d */ /* 0x000fea0003800000 */
[----:B0-----:R-:W0:Y:S01]  /*25160*/  LDC R6, c[0x0][0x218] ;  /* 0x00008600ff067b82 */ /* 0x001e220000000800 */
[----:B------:R-:W-:Y:S02]  /*25170*/  IMAD.MOV.U32 R0, RZ, RZ, RZ ;  /* 0x000000ffff007224 */ /* 0x000fe400078e00ff */
[----:B------:R-:W-:Y:S01]  /*25180*/  IMAD.MOV.U32 R22, RZ, RZ, RZ ;  /* 0x000000ffff167224 */ /* 0x000fe200078e00ff */
[----:B0-----:R-:W-:-:S13]  /*25190*/  ISETP.NE.AND P0, PT, R6, RZ, PT ;  /* 0x000000ff0600720c */ /* 0x001fda0003f05270 */
[----:B------:R-:W-:Y:S05]  /*251a0*/  @!P0 BRA `(.L_x_12368) ;  /* 0x0000001000ac8947 */ /* 0x000fea0003800000 */
[----:B------:R-:W-:Y:S01]  /*251b0*/  IMAD.MOV.U32 R2, RZ, RZ, RZ ;  /* 0x000000ffff027224 */ /* 0x000fe200078e00ff */
[----:B------:R-:W-:Y:S01]  /*251c0*/  ULDC.64 UR4, c[0x0][0x220] ;  /* 0x0000880000047ab9 */ /* 0x000fe20000000a00 */
[----:B-12---:R-:W-:Y:S01]  /*251d0*/  IMAD.MOV.U32 R3, RZ, RZ, R42 ;  /* 0x000000ffff037224 */ /* 0x006fe200078e002a */
[----:B------:R-:W-:Y:S01]  /*251e0*/  ISETP.NE.AND P0, PT, R6, 0x1, PT ;  /* 0x000000010600780c */ /* 0x000fe20003f05270 */
[----:B------:R-:W-:Y:S01]  /*251f0*/  IMAD.HI.U32 R2, R42, UR4, R2 ;  /* 0x000000042a027c27 */ /* 0x000fe2000f8e0002 */
[----:B------:R-:W-:-:S04]  /*25200*/  ULDC UR4, c[0x0][0x21c] ;  /* 0x0000870000047ab9 */ /* 0x000fc80000000800 */
[----:B------:R-:W-:-:S04]  /*25210*/  SHF.R.U32.HI R3, RZ, UR5, R2 ;  /* 0x00000005ff037c19 */ /* 0x000fc80008011602 */
[----:B---3--:R-:W-:-:S05]  /*25220*/  IADD3 R5, -R3, RZ, RZ ;  /* 0x000000ff03057210 */ /* 0x008fca0007ffe1ff */
        /* <DEDUP_REMOVED lines=291> */
.L_x_12368:
[----:B-1-3--:R-:W0:Y:S01]  /*26460*/  LDC.U8 R5, c[0x0][0x422] ;  /* 0x00010880ff057b82 */ /* 0x00ae220000000000 */
[----:B------:R-:W-:Y:S01]  /*26470*/  ULDC.64 UR4, c[0x0][0x410] ;  /* 0x0001040000047ab9 */ /* 0x000fe20000000a00 */
[----:B------:R-:W-:Y:S01]  /*26480*/  ULDC.64 UR6, c[0x0][0x418] ;  /* 0x0001060000067ab9 */ /* 0x000fe20000000a00 */
[----:B------:R-:W-:Y:S02]  /*26490*/  IADD3 R22, P0, R22, UR4, RZ ;  /* 0x0000000416167c10 */ /* 0x000fe4000ff1e0ff */
[----:B------:R-:W-:-:S03]  /*264a0*/  IADD3 R2, P1, R0, UR6, RZ ;  /* 0x0000000600027c10 */ /* 0x000fc6000ff3e0ff */
[----:B------:R-:W-:Y:S02]  /*264b0*/  IMAD.X R23, RZ, RZ, UR5, P0 ;  /* 0x00000005ff177e24 */ /* 0x000fe400080e06ff */
[----:B--2---:R-:W-:Y:S01]  /*264c0*/  IMAD.X R3, RZ, RZ, UR7, P1 ;  /* 0x00000007ff037e24 */ /* 0x004fe200088e06ff */
        /* <DEDUP_REMOVED lines=11> */
[----:B------:R-:W4:Y:S01]  /*26580*/  LDG.E.S8 R2, desc[UR36][R2.64] ;  /* 0x0000002402027981 */ /* 0x000f22000c1e1300 */
[----:B------:R-:W-:Y:S01]  /*26590*/  CS2R R18, SRZ ;  /* 0x0000000000127805 */ /* 0x000fe2000001ff00 */
[----:B----4-:R0:W1:Y:S01]  /*265a0*/  I2F.F64.S16 R16, R2 ;  /* 0x0000000200107312 */ /* 0x0100620000101c00 */
[----:B------:R-:W-:Y:S05]  /*265b0*/  BRA `(.L_x_12374) ;  /* 0x0000000c00d87947 */ /* 0x000fea0003800000 */
.L_x_12372:
[----:B------:R-:W4:Y:S01]  /*265c0*/  LDG.E.U8 R2, desc[UR36][R2.64] ;  /* 0x0000002402027981 */ /* 0x000f22000c1e1100 */
[----:B------:R-:W-:Y:S01]  /*265d0*/  CS2R R18, SRZ ;  /* 0x0000000000127805 */ /* 0x000fe2000001ff00 */
[----:B----4-:R0:W1:Y:S01]  /*265e0*/  I2F.F64.U16 R16, R2 ;  /* 0x0000000200107312 */ /* 0x0100620000101800 */
[----:B------:R-:W-:Y:S05]  /*265f0*/  BRA `(.L_x_12374) ;  /* 0x0000000c00c87947 */ /* 0x000fea0003800000 */
.L_x_12371:
[----:B------:R-:W-:-:S13]  /*26600*/  ISETP.NE.AND P0, PT, R4, 0x2, PT ;  /* 0x000000020400780c */ /* 0x000fda0003f05270 */
[----:B------:R-:W-:Y:S05]  /*26610*/  @!P0 BRA `(.L_x_12375) ;  /* 0x0000000000308947 */ /* 0x000fea0003800000 */
[----:B------:R-:W-:-:S13]  /*26620*/  ISETP.NE.AND P0, PT, R4, 0x3, PT ;  /* 0x000000030400780c */ /* 0x000fda0003f05270 */
[----:B------:R-:W-:Y:S05]  /*26630*/  @!P0 BRA `(.L_x_12376) ;  /* 0x0000000000188947 */ /* 0x000fea0003800000 */
[----:B------:R-:W-:-:S13]  /*26640*/  ISETP.NE.AND P0, PT, R4, 0x4, PT ;  /* 0x000000040400780c */ /* 0x000fda0003f05270 */
[----:B------:R-:W-:Y:S05]  /*26650*/  @P0 BRA `(.L_x_12373) ;  /* 0x0000000c00480947 */ /* 0x000fea0003800000 */
[----:B----4-:R-:W2:Y:S01]  /*26660*/  LDG.E.64 R16, desc[UR36][R2.64] ;  /* 0x0000002402107981 */ /* 0x010ea2000c1e1b00 */
[----:B------:R-:W-:Y:S01]  /*26670*/  CS2R R18, SRZ ;  /* 0x0000000000127805 */ /* 0x000fe2000001ff00 */
[----:B--2---:R-:W0:Y:S01]  /*26680*/  I2F.F64.S64 R16, R16 ;  /* 0x0000001000107312 */ /* 0x004e220000301c00 */
[----:B------:R-:W-:Y:S05]  /*26690*/  BRA `(.L_x_12374) ;  /* 0x0000000c00a07947 */ /* 0x000fea0003800000 */
.L_x_12376:
[----:B------:R-:W4:Y:S01]  /*266a0*/  LDG.E R2, desc[UR36][R2.64] ;  /* 0x0000002402027981 */ /* 0x000f22000c1e1900 */
[----:B------:R-:W-:Y:S01]  /*266b0*/  CS2R R18, SRZ ;  /* 0x0000000000127805 */ /* 0x000fe2000001ff00 */
[----:B----4-:R0:W1:Y:S01]  /*266c0*/  I2F.F64 R16, R2 ;  /* 0x0000000200107312 */ /* 0x0100620000201c00 */
[----:B------:R-:W-:Y:S05]  /*266d0*/  BRA `(.L_x_12374) ;  /* 0x0000000c00907947 */ /* 0x000fea0003800000 */
.L_x_12375:
[----:B------:R-:W4:Y:S01]  /*266e0*/  LDG.E.U16 R2, desc[UR36][R2.64] ;  /* 0x0000002402027981 */ /* 0x000f22000c1e1500 */
[----:B------:R-:W-:Y:S01]  /*266f0*/  CS2R R18, SRZ ;  /* 0x0000000000127805 */ /* 0x000fe2000001ff00 */
[----:B----4-:R0:W1:Y:S01]  /*26700*/  I2F.F64.S16 R16, R2 ;  /* 0x0000000200107312 */ /* 0x0100620000101c00 */
[----:B------:R-:W-:Y:S05]  /*26710*/  BRA `(.L_x_12374) ;  /* 0x0000000c00807947 */ /* 0x000fea0003800000 */
.L_x_12370:
[----:B------:R-:W-:-:S13]  /*26720*/  ISETP.GT.AND P0, PT, R4, 0x6, PT ;  /* 0x000000060400780c */ /* 0x000fda0003f04270 */
[----:B------:R-:W-:Y:S05]  /*26730*/  @P0 BRA `(.L_x_12377) ;  /* 0x00000000003c0947 */ /* 0x000fea0003800000 */
[----:B------:R-:W-:-:S13]  /*26740*/  ISETP.NE.AND P0, PT, R4, 0x5, PT ;  /* 0x000000050400780c */ /* 0x000fda0003f05270 */
[----:B------:R-:W-:Y:S05]  /*26750*/  @!P0 BRA `(.L_x_12378) ;  /* 0x00000000001c8947 */ /* 0x000fea0003800000 */
[----:B------:R-:W-:-:S13]  /*26760*/  ISETP.NE.AND P0, PT, R4, 0x6, PT ;  /* 0x000000060400780c */ /* 0x000fda0003f05270 */
[----:B------:R-:W-:Y:S05]  /*26770*/  @P0 BRA `(.L_x_12373) ;  /* 0x0000000c00000947 */ /* 0x000fea0003800000 */
[----:B----4-:R-:W2:Y:S01]  /*26780*/  LDG.E R16, desc[UR36][R2.64] ;  /* 0x0000002402107981 */ /* 0x010ea2000c1e1900 */
[----:B------:R-:W-:Y:S01]  /*26790*/  CS2R R18, SRZ ;  /* 0x0000000000127805 */ /* 0x000fe2000001ff00 */
[----:B--2---:R-:W-:-:S06]  /*267a0*/  FMUL.FTZ R16, R16, 1 ;  /* 0x3f80000010107820 */ /* 0x004fcc0000410000 */
[----:B------:R-:W0:Y:S01]  /*267b0*/  F2F.F64.F32 R16, R16 ;  /* 0x0000001000107310 */ /* 0x000e220000201800 */
[----:B------:R-:W-:Y:S05]  /*267c0*/  BRA `(.L_x_12374) ;  /* 0x0000000c00547947 */ /* 0x000fea0003800000 */
.L_x_12378:
[----:B------:R-:W2:Y:S01]  /*267d0*/  LDG.E.U16 R0, desc[UR36][R2.64] ;  /* 0x0000002402007981 */ /* 0x000ea2000c1e1500 */
[----:B------:R-:W-:Y:S01]  /*267e0*/  CS2R R18, SRZ ;  /* 0x0000000000127805 */ /* 0x000fe2000001ff00 */
[----:B--2---:R-:W-:-:S05]  /*267f0*/  HADD2.F32 R0, -RZ, R0.H0_H0 ;  /* 0x20000000ff007230 */ /* 0x004fca0000004100 */
[----:B------:R-:W-:-:S04]  /*26800*/  FMUL.FTZ R0, R0, 1 ;  /* 0x3f80000000007820 */ /* 0x000fc80000410000 */
[----:B----4-:R0:W1:Y:S01]  /*26810*/  F2F.F64.F32 R16, R0 ;  /* 0x0000000000107310 */ /* 0x0100620000201800 */
[----:B------:R-:W-:Y:S05]  /*26820*/  BRA `(.L_x_12374) ;  /* 0x0000000c003c7947 */ /* 0x000fea0003800000 */
.L_x_12377:
        /* <DEDUP_REMOVED lines=8> */
[----:B----4-:R-:W-:-:S05]  /*268b0*/  FMUL.FTZ R16, R2, 1 ;  /* 0x3f80000002107820 */ /* 0x010fca0000410000 */
[----:B------:R-:W0:Y:S08]  /*268c0*/  F2F.F64.F32 R18, R18 ;  /* 0x0000001200127310 */ /* 0x000e300000201800 */
[----:B------:R-:W1:Y:S01]  /*268d0*/  F2F.F64.F32 R16, R16 ;  /* 0x0000001000107310 */ /* 0x000e620000201800 */
[----:B------:R-:W-:Y:S05]  /*268e0*/  BRA `(.L_x_12374) ;  /* 0x0000000c000c7947 */ /* 0x000fea0003800000 */
.L_x_12380:
[----:B------:R-:W2:Y:S02]  /*268f0*/  LDG.E R0, desc[UR36][R2.64] ;  /* 0x0000002402007981 */ /* 0x000ea4000c1e1900 */
[--C-:B--2---:R-:W-:Y:S02]  /*26900*/  HADD2.F32 R4, -RZ, R0.reuse.H1_H1 ;  /* 0x30000000ff047230 */ /* 0x104fe40000004100 */
[----:B------:R-:W-:-:S03]  /*26910*/  HADD2.F32 R0, -RZ, R0.H0_H0 ;  /* 0x20000000ff007230 */ /* 0x000fc60000004100 */
[----:B------:R-:W-:Y:S02]  /*26920*/  FMUL.FTZ R4, R4, 1 ;  /* 0x3f80000004047820 */ /* 0x000fe40000410000 */
[----:B------:R-:W-:Y:S02]  /*26930*/  FMUL.FTZ R0, R0, 1 ;  /* 0x3f80000000007820 */ /* 0x000fe40000410000 */
[----:B------:R0:W1:Y:S08]  /*26940*/  F2F.F64.F32 R18, R4 ;  /* 0x0000000400127310 */ /* 0x0000700000201800 */
[----:B----4-:R0:W2:Y:S01]  /*26950*/  F2F.F64.F32 R16, R0 ;  /* 0x0000000000107310 */ /* 0x0100a20000201800 */
[----:B------:R-:W-:Y:S05]  /*26960*/  BRA `(.L_x_12374) ;  /* 0x0000000800ec7947 */ /* 0x000fea0003800000 */
.L_x_12379:
[----:B----4-:R0:W5:Y:S01]  /*26970*/  LDG.E.64 R16, desc[UR36][R2.64] ;  /* 0x0000002402107981 */ /* 0x010162000c1e1b00 */
[----:B------:R-:W-:Y:S01]  /*26980*/  CS2R R18, SRZ ;  /* 0x0000000000127805 */ /* 0x000fe2000001ff00 */
[----:B------:R-:W-:Y:S06]  /*26990*/  BRA `(.L_x_12374) ;  /* 0x0000000800e07947 */ /* 0x000fec0003800000 */
.L_x_12369:
        /* <DEDUP_REMOVED lines=10> */
[----:B----4-:R-:W-:Y:S01]  /*26a40*/  IMAD.MOV.U32 R16, RZ, RZ, RZ ;  /* 0x000000ffff107224 */ /* 0x010fe200078e00ff */
[----:B--2---:R-:W-:-:S04]  /*26a50*/  ISETP.NE.AND P0, PT, R2, RZ, PT ;  /* 0x000000ff0200720c */ /* 0x004fc80003f05270 */
[----:B------:R-:W-:Y:S01]  /*26a60*/  FSEL R17, RZ, 1.875, !P0 ;  /* 0x3ff00000ff117808 */ /* 0x000fe20004000000 */
[----:B------:R-:W-:Y:S08]  /*26a70*/  BRA `(.L_x_12374) ;  /* 0x0000000800a87947 */ /* 0x000ff00003800000 */
.L_x_12383:
[----:B----4-:R0:W5:Y:S01]  /*26a80*/  LDG.E.128 R16, desc[UR36][R2.64] ;  /* 0x0000002402107981 */ /* 0x010162000c1e1d00 */
[----:B------:R-:W-:Y:S05]  /*26a90*/  BRA `(.L_x_12374) ;  /* 0x0000000800a07947 */ /* 0x000fea0003800000 */
.L_x_12382:
[----:B------:R-:W-:-:S13]  /*26aa0*/  ISETP.NE.AND P0, PT, R4, 0xf, PT ;  /* 0x0000000f0400780c */ /* 0x000fda0003f05270 */
[----:B------:R-:W-:Y:S05]  /*26ab0*/  @!P0 BRA `(.L_x_12384) ;  /* 0x0000000000ac8947 */ /* 0x000fea0003800000 */
[----:B------:R-:W-:-:S13]  /*26ac0*/  ISETP.NE.AND P0, PT, R4, 0x17, PT ;  /* 0x000000170400780c */ /* 0x000fda0003f05270 */
[----:B------:R-:W-:Y:S05]  /*26ad0*/  @!P0 BRA `(.L_x_12385) ;  /* 0x0000000000648947 */ /* 0x000fea0003800000 */
[----:B------:R-:W-:-:S13]  /*26ae0*/  ISETP.NE.AND P0, PT, R4, 0x18, PT ;  /* 0x000000180400780c */ /* 0x000fda0003f05270 */
[----:B------:R-:W-:Y:S05]  /*26af0*/  @P0 BRA `(.L_x_12373) ;  /* 0x0000000800200947 */ /* 0x000fea0003800000 */
[----:B------:R-:W2:Y:S01]  /*26b00*/  LDG.E.U8 R0, desc[UR36][R2.64] ;  /* 0x0000002402007981 */ /* 0x000ea2000c1e1100 */
[----:B----4-:R-:W-:Y:S02]  /*26b10*/  MOV R8, 0xff800000 ;  /* 0xff80000000087802 */ /* 0x010fe40000000f00 */
        /* <DEDUP_REMOVED lines=21> */
.L_x_12385:
        /* <DEDUP_REMOVED lines=14> */
[----:B----4-:R2:W3:Y:S01]  /*26d50*/  F2F.F64.F32 R16, R4 ;  /* 0x0000000400107310 */ /* 0x0104e20000201800 */
[----:B------:R-:W-:Y:S05]  /*26d60*/  BRA `(.L_x_12374) ;  /* 0x0000000400ec7947 */ /* 0x000fea0003800000 */
.L_x_12384:
[----:B------:R-:W2:Y:S01]  /*26d70*/  LDG.E.U16 R0, desc[UR36][R2.64] ;  /* 0x0000002402007981 */ /* 0x000ea2000c1e1500 */
[----:B------:R-:W-:Y:S01]  /*26d80*/  CS2R R18, SRZ ;  /* 0x0000000000127805 */ /* 0x000fe2000001ff00 */
[----:B--2---:R-:W-:-:S04]  /*26d90*/  IMAD.U32 R0, R0, 0x10000, RZ ;  /* 0x0001000000007824 */ /* 0x004fc800078e00ff */
[----:B------:R-:W-:-:S04]  /*26da0*/  FMUL.FTZ R0, R0, 1 ;  /* 0x3f80000000007820 */ /* 0x000fc80000410000 */
[----:B----4-:R4:W0:Y:S01]  /*26db0*/  F2F.F64.F32 R16, R0 ;  /* 0x0000000000107310 */ /* 0x0108220000201800 */
[----:B------:R-:W-:Y:S05]  /*26dc0*/  BRA `(.L_x_12374) ;  /* 0x0000000400d47947 */ /* 0x000fea0003800000 */
.L_x_12381:
        /* <DEDUP_REMOVED lines=8> */
[----:B------:R-:W4:Y:S01]  /*26e50*/  LDG.E.U16 R2, desc[UR36][R2.64] ;  /* 0x0000002402027981 */ /* 0x000f22000c1e1500 */
[----:B------:R-:W-:Y:S01]  /*26e60*/  CS2R R18, SRZ ;  /* 0x0000000000127805 */ /* 0x000fe2000001ff00 */
[----:B----4-:R0:W1:Y:S01]  /*26e70*/  I2F.F64.U16 R16, R2 ;  /* 0x0000000200107312 */ /* 0x0100620000101800 */
[----:B------:R-:W-:Y:S05]  /*26e80*/  BRA `(.L_x_12374) ;  /* 0x0000000400a47947 */ /* 0x000fea0003800000 */
.L_x_12388:
        /* <DEDUP_REMOVED lines=21> */
.L_x_12392:
[----:B------:R-:W-:Y:S05]  /*26fe0*/  BSYNC B1 ;  /* 0x0000000000017941 */ /* 0x000fea0003800000 */
.L_x_12391:
[----:B------:R-:W-:Y:S01]  /*26ff0*/  LEA R3, R0, 0x3b800000, 0x17 ;  /* 0x3b80000000037811 */ /* 0x000fe200078eb8ff */
[----:B------:R-:W-:-:S05]  /*27000*/  IMAD.SHL.U32 R0, R2, 0x100000, RZ ;  /* 0x0010000002007824 */ /* 0x000fca00078e00ff */
[----:B------:R-:W-:-:S07]  /*27010*/  LOP3.LUT R0, R3, R0, R4, 0xfe, !PT ;  /* 0x0000000003007212 */ /* 0x000fce00078efe04 */
.L_x_12390:
[----:B------:R-:W-:Y:S05]  /*27020*/  BSYNC B0 ;  /* 0x0000000000007941 */ /* 0x000fea0003800000 */
.L_x_12389:
[----:B------:R-:W-:Y:S01]  /*27030*/  FMUL.FTZ R0, R0, 1 ;  /* 0x3f80000000007820 */ /* 0x000fe20000410000 */
[----:B------:R-:W-:-:S03]  /*27040*/  CS2R R18, SRZ ;  /* 0x0000000000127805 */ /* 0x000fc6000001ff00 */
[----:B----4-:R0:W1:Y:S01]  /*27050*/  F2F.F64.F32 R16, R0 ;  /* 0x0000000000107310 */ /* 0x0100620000201800 */
[----:B------:R-:W-:Y:S05]  /*27060*/  BRA `(.L_x_12374) ;  /* 0x00000004002c7947 */ /* 0x000fea0003800000 */
.L_x_12387:
        /* <DEDUP_REMOVED lines=21> */
.L_x_12396:
[----:B------:R-:W-:Y:S05]  /*271c0*/  BSYNC B1 ;  /* 0x0000000000017941 */ /* 0x000fea0003800000 */
.L_x_12395:
[----:B------:R-:W-:Y:S01]  /*271d0*/  LEA R3, R0, 0x37800000, 0x17 ;  /* 0x3780000000037811 */ /* 0x000fe200078eb8ff */
[----:B------:R-:W-:-:S05]  /*271e0*/  IMAD.SHL.U32 R0, R2, 0x200000, RZ ;  /* 0x0020000002007824 */ /* 0x000fca00078e00ff */
[----:B------:R-:W-:-:S07]  /*271f0*/  LOP3.LUT R0, R3, R0, R4, 0xfe, !PT ;  /* 0x0000000003007212 */ /* 0x000fce00078efe04 */
.L_x_12394:
[----:B------:R-:W-:Y:S05]  /*27200*/  BSYNC B0 ;  /* 0x0000000000007941 */ /* 0x000fea0003800000 */
.L_x_12393:
[----:B------:R-:W-:Y:S01]  /*27210*/  FMUL.FTZ R0, R0, 1 ;  /* 0x3f80000000007820 */ /* 0x000fe20000410000 */
[----:B------:R-:W-:-:S03]  /*27220*/  CS2R R18, SRZ ;  /* 0x0000000000127805 */ /* 0x000fc6000001ff00 */
[----:B----4-:R0:W1:Y:S01]  /*27230*/  F2F.F64.F32 R16, R0 ;  /* 0x0000000000107310 */ /* 0x0100620000201800 */
[----:B------:R-:W-:Y:S05]  /*27240*/  BRA `(.L_x_12374) ;  /* 0x0000000000b47947 */ /* 0x000fea0003800000 */
.L_x_12386:
        /* <DEDUP_REMOVED lines=14> */
.L_x_12400:
[----:B------:R-:W-:Y:S05]  /*27330*/  BSYNC B0 ;  /* 0x0000000000007941 */ /* 0x000fea0003800000 */
.L_x_12399:
[----:B------:R-:W-:Y:S01]  /*27340*/  FMUL.FTZ R0, R0, 1 ;  /* 0x3f80000000007820 */ /* 0x000fe20000410000 */
[----:B------:R-:W-:-:S03]  /*27350*/  CS2R R18, SRZ ;  /* 0x0000000000127805 */ /* 0x000fc6000001ff00 */
[----:B----4-:R0:W1:Y:S01]  /*27360*/  F2F.F64.F32 R16, R0 ;  /* 0x0000000000107310 */ /* 0x0100620000201800 */
[----:B------:R-:W-:Y:S05]  /*27370*/  BRA `(.L_x_12374) ;  /* 0x0000000000687947 */ /* 0x000fea0003800000 */
.L_x_12373:
[----:B------:R-:W-:Y:S01]  /*27380*/  MOV R0, 0x0 ;  /* 0x0000000000007802 */ /* 0x000fe20000000f00 */
[----:B------:R-:W-:Y:S01]  /*27390*/  ULDC.64 UR4, c[0x4][0x158] ;  /* 0x0100560000047ab9 */ /* 0x000fe20000000a00 */
[----:B------:R-:W-:Y:S01]  /*273a0*/  ULDC.64 UR6, c[0x4][0x8] ;  /* 0x0100020000067ab9 */ /* 0x000fe20000000a00 */
[----:B------:R-:W-:Y:S01]  /*273b0*/  IMAD.U32 R4, RZ, RZ, UR4 ;  /* 0x00000004ff047e24 */ /* 0x000fe2000f8e00ff */
[----:B------:R0:W1:Y:S01]  /*273c0*/  LDC.64 R2, c[0x4][R0] ;  /* 0x0100000000027b82 */ /* 0x0000620000000a00 */
[----:B------:R-:W-:Y:S01]  /*273d0*/  IMAD.U32 R5, RZ, RZ, UR5 ;  /* 0x00000005ff057e24 */ /* 0x000fe2000f8e00ff */
[----:B------:R-:W-:Y:S01]  /*273e0*/  ULDC.64 UR4, c[0x4][0x160] ;  /* 0x0100580000047ab9 */ /* 0x000fe20000000a00 */
[----:B----4-:R-:W-:Y:S01]  /*273f0*/  HFMA2.MMA R8, -RZ, RZ, 0, 4.64916229248046875e-06 ;  /* 0x0000004eff087435 */ /* 0x010fe200000001ff */
        /* <DEDUP_REMOVED lines=8> */
.L_x_12401:
[----:B------:R-:W-:Y:S02]  /*27480*/  CS2R R16, SRZ ;  /* 0x0000000000107805 */ /* 0x000fe4000001ff00 */
[----:B------:R-:W-:Y:S01]  /*27490*/  CS2R R18, SRZ ;  /* 0x0000000000127805 */ /* 0x000fe2000001ff00 */
[----:B------:R-:W-:Y:S06]  /*274a0*/  BRA `(.L_x_12374) ;  /* 0x00000000001c7947 */ /* 0x000fec0003800000 */
.L_x_12398:
[----:B----4-:R-:W2:Y:S01]  /*274b0*/  LDG.E.64 R16, desc[UR36][R2.64] ;  /* 0x0000002402107981 */ /* 0x010ea2000c1e1b00 */
[----:B------:R-:W-:Y:S01]  /*274c0*/  CS2R R18, SRZ ;  /* 0x0000000000127805 */ /* 0x000fe2000001ff00 */
[----:B--2---:R-:W0:Y:S01]  /*274d0*/  I2F.F64.U64 R16, R16 ;  /* 0x0000001000107312 */ /* 0x004e220000301800 */
[----:B------:R-:W-:Y:S05]  /*274e0*/  BRA `(.L_x_12374) ;  /* 0x00000000000c7947 */ /* 0x000fea0003800000 */
.L_x_12397:
[----:B------:R-:W4:Y:S01]  /*274f0*/  LDG.E R2, desc[UR36][R2.64] ;  /* 0x0000002402027981 */ /* 0x000f22000c1e1900 */
[----:B------:R-:W-:Y:S01]  /*27500*/  CS2R R18, SRZ ;  /* 0x0000000000127805 */ /* 0x000fe2000001ff00 */
[----:B----4-:R0:W1:Y:S06]  /*27510*/  I2F.F64.U32 R16, R2 ;  /* 0x0000000200107312 */ /* 0x01006c0000201800 */
.L_x_12374:
[----:B------:R-:W-:Y:S01]  /*27520*/  IMAD.MOV.U32 R6, RZ, RZ, 0x33145c07 ;  /* 0x33145c07ff067424 */ /* 0x000fe200078e00ff */
[----:B01---5:R-:W-:Y:S01]  /*27530*/  DSETP.GTU.AND P0, PT, |R18|, +INF , PT ;  /* 0x7ff000001200742a */ /* 0x023fe20003f0c200 */
[----:B------:R-:W-:Y:S01]  /*27540*/  IMAD.MOV.U32 R7, RZ, RZ, 0x3c91a626 ;  /* 0x3c91a626ff077424 */ /* 0x000fe200078e00ff */
[----:B------:R-:W-:Y:S01]  /*27550*/  BSSY B1, `(.L_x_12402) ;  /* 0x00008f7000017945 */ /* 0x000fe20003800000 */
[----:B--23--:R-:W-:Y:S02]  /*27560*/  DADD R4, -RZ, |R16| ;  /* 0x00000000ff047229 */ /* 0x00cfe40000000510 */
        /* <DEDUP_REMOVED lines=45> */
[----:B----4-:R-:W-:Y:S02]  /*27840*/  LOP3.LUT R0, R35, 0xffc00000, RZ, 0xc0, !PT ;  /* 0xffc0000023007812 */ /* 0x010fe400078ec0ff */
        /* <DEDUP_REMOVED lines=96> */
.L_x_12410:
[----:B------:R-:W-:Y:S05]  /*27e50*/  BSYNC B3 ;  /* 0x0000000000037941 */ /* 0x000fea0003800000 */
.L_x_12409:
        /* <DEDUP_REMOVED lines=82> */
.L_x_12408:
        /* <DEDUP_REMOVED lines=36> */
.L_x_12418:
[----:B------:R-:W-:Y:S05]  /*285c0*/  BSYNC B4 ;  /* 0x0000000000047941 */ /* 0x000fea0003800000 */
.L_x_12417:
[----:B------:R-:W-:Y:S02]  /*285d0*/  IMAD.MOV.U32 R6, RZ, RZ, R10 ;  /* 0x000000ffff067224 */ /* 0x000fe400078e000a */
[----:B------:R-:W-:Y:S01]  /*285e0*/  IMAD.MOV.U32 R7, RZ, RZ, R11 ;  /* 0x000000ffff077224 */ /* 0x000fe200078e000b */
[----:B------:R-:W-:Y:S06]  /*285f0*/  BRA `(.L_x_12416) ;  /* 0x0000000000047947 */ /* 0x000fec0003800000 */
.L_x_12415:
[----:B------:R-:W-:-:S11]  /*28600*/  DADD R6, -R8, R34 ;  /* 0x0000000008067229 */ /* 0x000fd60000000122 */
.L_x_12416:
[----:B------:R-:W-:Y:S05]  /*28610*/  BSYNC B3 ;  /* 0x0000000000037941 */ /* 0x000fea0003800000 */
.L_x_12414:
        /* <DEDUP_REMOVED lines=31> */
.L_x_12423:
[----:B------:R-:W-:Y:S05]  /*28810*/  BSYNC B4 ;  /* 0x0000000000047941 */ /* 0x000fea0003800000 */
.L_x_12422:
[----:B------:R-:W-:Y:S05]  /*28820*/  BRA `(.L_x_12421) ;  /* 0x0000000000047947 */ /* 0x000fea0003800000 */
.L_x_12420:
[----:B------:R-:W-:-:S11]  /*28830*/  DADD R10, R42, -R12 ;  /* 0x000000002a0a7229 */ /* 0x000fd6000000080c */
.L_x_12421:
[----:B------:R-:W-:Y:S05]  /*28840*/  BSYNC B3 ;  /* 0x0000000000037941 */ /* 0x000fea0003800000 */
.L_x_12419:
        /* <DEDUP_REMOVED lines=30> */
.L_x_12425:
[----:B------:R-:W-:Y:S05]  /*28a30*/  BSYNC B3 ;  /* 0x0000000000037941 */ /* 0x000fea0003800000 */
.L_x_12424:
        /* <DEDUP_REMOVED lines=87> */
.L_x_12426:
        /* <DEDUP_REMOVED lines=22> */
.L_x_12428:
[----:B------:R-:W-:Y:S05]  /*29110*/  BSYNC B3 ;  /* 0x0000000000037941 */ /* 0x000fea0003800000 */
.L_x_12427:
        /* <DEDUP_REMOVED lines=30> */
.L_x_12413:
        /* <DEDUP_REMOVED lines=27> */
.L_x_12431:
[----:B------:R-:W-:Y:S05]  /*294b0*/  BSYNC B3 ;  /* 0x0000000000037941 */ /* 0x000fea0003800000 */
.L_x_12430:
        /* <DEDUP_REMOVED lines=27> */
.L_x_12434:
[----:B------:R-:W-:Y:S05]  /*29670*/  BSYNC B3 ;  /* 0x0000000000037941 */ /* 0x000fea0003800000 */
.L_x_12433:
        /* <DEDUP_REMOVED lines=30> */
.L_x_12432:
        /* <DEDUP_REMOVED lines=75> */
.L_x_12435:
[----:B------:R-:W-:Y:S01]  /*29d10*/  IMAD.MOV.U32 R10, RZ, RZ, 0x0 ;  /* 0x00000000ff0a7424 */ /* 0x000fe200078e00ff */
[----:B------:R-:W-:Y:S01]  /*29d20*/  FSETP.NEU.FTZ.AND P0, PT, R7, RZ, PT ;  /* 0x000000ff0700720b */ /* 0x000fe20003f1d000 */
[----:B------:R-:W-:-:S06]  /*29d30*/  IMAD.MOV.U32 R11, RZ, RZ, 0x7ff00000 ;  /* 0x7ff00000ff0b7424 */ /* 0x000fcc00078e00ff */
[----:B------:R-:W-:-:S10]  /*29d40*/  DFMA R10, R6, R10, +INF ;  /* 0x7ff00000060a742b */ /* 0x000fd4000000000a */
[----:B------:R-:W-:Y:S02]  /*29d50*/  FSEL R32, R10, RZ, P0 ;  /* 0x000000ff0a207208 */ /* 0x000fe40000000000 */
[----:B------:R-:W-:Y:S01]  /*29d60*/  FSEL R33, R11, -QNAN , P0 ;  /* 0xfff000000b217808 */ /* 0x000fe20000000000 */
[----:B------:R-:W-:Y:S06]  /*29d70*/  BRA `(.L_x_12411) ;  /* 0x0000000400387947 */ /* 0x000fec0003800000 */
.L_x_12429:
        /* <DEDUP_REMOVED lines=26> */
.L_x_12437:
[----:B------:R-:W-:Y:S05]  /*29f20*/  BSYNC B3 ;  /* 0x0000000000037941 */ /* 0x000fea0003800000 */
.L_x_12436:
        /* <DEDUP_REMOVED lines=21> */
.L_x_12439:
[----:B------:R-:W-:Y:S05]  /*2a080*/  BSYNC B3 ;  /* 0x0000000000037941 */ /* 0x000fea0003800000 */
.L_x_12438:
[----:B------:R-:W-:Y:S02]  /*2a090*/  IMAD.MOV.U32 R32, RZ, RZ, R10 ;  /* 0x000000ffff207224 */ /* 0x000fe400078e000a */
[----:B------:R-:W-:Y:S01]  /*2a0a0*/  IMAD.MOV.U32 R33, RZ, RZ, R11 ;  /* 0x000000ffff217224 */ /* 0x000fe200078e000b */
[----:B------:R-:W-:Y:S06]  /*2a0b0*/  BRA `(.L_x_12411) ;  /* 0x0000000000687947 */ /* 0x000fec0003800000 */
.L_x_12412:
        /* <DEDUP_REMOVED lines=23> */
.L_x_12441:
[----:B------:R-:W-:Y:S05]  /*2a230*/  BSYNC B3 ;  /* 0x0000000000037941 */ /* 0x000fea0003800000 */
.L_x_12440:
[----:B------:R-:W-:Y:S02]  /*2a240*/  IMAD.MOV.U32 R32, RZ, RZ, R12 ;  /* 0x000000ffff207224 */ /* 0x000fe400078e000c */
[----:B------:R-:W-:-:S07]  /*2a250*/  IMAD.MOV.U32 R33, RZ, RZ, R13 ;  /* 0x000000ffff217224 */ /* 0x000fce00078e000d */
.L_x_12411:
[----:B------:R-:W-:Y:S05]  /*2a260*/  BSYNC B2 ;  /* 0x0000000000027941 */ /* 0x000fea0003800000 */
.L_x_12407:
        /* <DEDUP_REMOVED lines=26> */
.L_x_12445:
[----:B------:R-:W-:Y:S05]  /*2a410*/  BSYNC B3 ;  /* 0x0000000000037941 */ /* 0x000fea0003800000 */
.L_x_12444:
        /* <DEDUP_REMOVED lines=41> */
.L_x_12453:
[----:B------:R-:W-:Y:S05]  /*2a6b0*/  BSYNC B4 ;  /* 0x0000000000047941 */ /* 0x000fea0003800000 */
.L_x_12452:
[----:B------:R-:W-:Y:S02]  /*2a6c0*/  IMAD.MOV.U32 R44, RZ, RZ, R10 ;  /* 0x000000ffff2c7224 */ /* 0x000fe400078e000a */
[----:B------:R-:W-:Y:S01]  /*2a6d0*/  IMAD.MOV.U32 R45, RZ, RZ, R11 ;  /* 0x000000ffff2d7224 */ /* 0x000fe200078e000b */
[----:B------:R-:W-:Y:S06]  /*2a6e0*/  BRA `(.L_x_12451) ;  /* 0x0000000000047947 */ /* 0x000fec0003800000 */
.L_x_12450:
[----:B------:R-:W-:-:S11]  /*2a6f0*/  DADD R44, -R8, R34 ;  /* 0x00000000082c7229 */ /* 0x000fd60000000122 */
.L_x_12451:
[----:B------:R-:W-:Y:S05]  /*2a700*/  BSYNC B3 ;  /* 0x0000000000037941 */ /* 0x000fea0003800000 */
.L_x_12449:
        /* <DEDUP_REMOVED lines=26> */
.L_x_12458:
[----:B------:R-:W-:Y:S05]  /*2a8b0*/  BSYNC B4 ;  /* 0x0000000000047941 */ /* 0x000fea0003800000 */
.L_x_12457:
[----:B------:R-:W-:Y:S02]  /*2a8c0*/  IMAD.MOV.U32 R2, RZ, RZ, R10 ;  /* 0x000000ffff027224 */ /* 0x000fe400078e000a */
[----:B------:R-:W-:Y:S01]  /*2a8d0*/  IMAD.MOV.U32 R3, RZ, RZ, R11 ;  /* 0x000000ffff037224 */ /* 0x000fe200078e000b */
[----:B------:R-:W-:Y:S06]  /*2a8e0*/  BRA `(.L_x_12456) ;  /* 0x0000000000047947 */ /* 0x000fec0003800000 */
.L_x_12455:
[----:B------:R-:W-:-:S11]  /*2a8f0*/  DADD R2, -R18, R42 ;  /* 0x0000000012027229 */ /* 0x000fd6000000012a */
.L_x_12456:
[----:B------:R-:W-:Y:S05]  /*2a900*/  BSYNC B3 ;  /* 0x0000000000037941 */ /* 0x000fea0003800000 */
.L_x_12454:
        /* <DEDUP_REMOVED lines=8> */
[----:B------:R-:W-:-:S04]  /*2a990*/  IADD3 R26, R11, -0x3500000, RZ ;  /* 0xfcb000000b1a7810 */ /* 0x000fc80007ffe0ff */
[----:B------:R-:W-:Y:S02]  /*2a9a0*/  ISETP.GE.U32.AND P0, PT, R26, 0x7ca00000, PT ;  /* 0x7ca000001a00780c */ /* 0x000fe40003f06070 */
        /* <DEDUP_REMOVED lines=17> */
.L_x_12460:
[----:B------:R-:W-:Y:S05]  /*2aac0*/  BSYNC B3 ;  /* 0x0000000000037941 */ /* 0x000fea0003800000 */
.L_x_12459:
[----:B------:R-:W-:Y:S01]  /*2aad0*/  PLOP3.LUT P0, PT, PT, PT, PT, 0x80, 0x0 ;  /* 0x000000000000781c */ /* 0x000fe20003f0f070 */
[----:B------:R-:W-:Y:S01]  /*2aae0*/  IMAD.MOV.U32 R21, RZ, RZ, R13 ;  /* 0x000000ffff157224 */ /* 0x000fe200078e000d */
[----:B------:R-:W-:Y:S01]  /*2aaf0*/  MOV R20, R12 ;  /* 0x0000000c00147202 */ /* 0x000fe20000000f00 */
[----:B------:R-:W-:Y:S10]  /*2ab00*/  BRA `(.L_x_12446) ;  /* 0x0000000800507947 */ /* 0x000ff40003800000 */
.L_x_12448:
[----:B------:R-:W-:-:S14]  /*2ab10*/  DSETP.GT.AND P0, PT, R4, 1, PT ;  /* 0x3ff000000400742a */ /* 0x000fdc0003f04000 */
[----:B------:R-:W-:Y:S05]  /*2ab20*/  @P0 BRA `(.L_x_12461) ;  /* 0x0000000000780947 */ /* 0x000fea0003800000 */
[----:B------:R-:W-:Y:S01]  /*2ab30*/  DADD R2, -R4, 1 ;  /* 0x3ff0000004027429 */ /* 0x000fe20000000100 */
[----:B------:R-:W-:Y:S07]  /*2ab40*/  BSSY B3, `(.L_x_12462) ;  /* 0x0000018000037945 */ /* 0x000fee0003800000 */
        /* <DEDUP_REMOVED lines=23> */
.L_x_12463:
[----:B------:R-:W-:Y:S05]  /*2acc0*/  BSYNC B3 ;  /* 0x0000000000037941 */ /* 0x000fea0003800000 */
.L_x_12462:
[----:B------:R-:W-:Y:S01]  /*2acd0*/  PLOP3.LUT P0, PT, PT, PT, PT, 0x80, 0x0 ;  /* 0x000000000000781c */ /* 0x000fe20003f0f070 */
[----:B------:R-:W-:Y:S02]  /*2ace0*/  IMAD.MOV.U32 R20, RZ, RZ, R12 ;  /* 0x000000ffff147224 */ /* 0x000fe400078e000c */
[----:B------:R-:W-:Y:S01]  /*2acf0*/  IMAD.MOV.U32 R21, RZ, RZ, R13 ;  /* 0x000000ffff157224 */ /* 0x000fe200078e000d */
[----:B------:R-:W-:Y:S09]  /*2ad00*/  BRA `(.L_x_12446) ;  /* 0x0000000400d07947 */ /* 0x000ff20003800000 */
.L_x_12461:
        /* <DEDUP_REMOVED lines=28> */
.L_x_12465:
[----:B------:R-:W-:Y:S05]  /*2aed0*/  BSYNC B3 ;  /* 0x0000000000037941 */ /* 0x000fea0003800000 */
.L_x_12464:
        /* <DEDUP_REMOVED lines=21> */
.L_x_12467:
[----:B------:R-:W-:Y:S05]  /*2b030*/  BSYNC B3 ;  /* 0x0000000000037941 */ /* 0x000fea0003800000 */
.L_x_12466:
[----:B------:R-:W-:Y:S01]  /*2b040*/  DMUL R4, R4, 8.11296384146066816958e+31 ;  /* 0x4690000004047828 */ /* 0x000fe20000000000 */
[----:B------:R-:W-:Y:S01]  /*2b050*/  PLOP3.LUT P0, PT, PT, PT, PT, 0x80, 0x0 ;  /* 0x000000000000781c */ /* 0x000fe20003f0f070 */
[----:B------:R-:W-:Y:S02]  /*2b060*/  IMAD.MOV.U32 R20, RZ, RZ, R10 ;  /* 0x000000ffff147224 */ /* 0x000fe400078e000a */
[----:B------:R-:W-:Y:S01]  /*2b070*/  IMAD.MOV.U32 R21, RZ, RZ, R11 ;  /* 0x000000ffff157224 */ /* 0x000fe200078e000b */
[----:B------:R-:W-:Y:S09]  /*2b080*/  BRA `(.L_x_12446) ;  /* 0x0000000000f07947 */ /* 0x000ff20003800000 */
.L_x_12447:
        /* <DEDUP_REMOVED lines=25> */
.L_x_12469:
[----:B------:R-:W-:Y:S05]  /*2b220*/  BSYNC B3 ;  /* 0x0000000000037941 */ /* 0x000fea0003800000 */
.L_x_12468:
        /* <DEDUP_REMOVED lines=27> */
.L_x_12471:
[----:B------:R-:W-:Y:S05]  /*2b3e0*/  BSYNC B3 ;  /* 0x0000000000037941 */ /* 0x000fea0003800000 */
.L_x_12470:
[----:B------:R-:W-:Y:S01]  /*2b3f0*/  DMUL R20, R12, R8 ;  /* 0x000000080c147228 */ /* 0x000fe20000000000 */
[----:B------:R-:W-:Y:S01]  /*2b400*/  PLOP3.LUT P0, PT, PT, PT, PT, 0x80, 0x0 ;  /* 0x000000000000781c */ /* 0x000fe20003f0f070 */
[----:B------:R-:W-:-:S12]  /*2b410*/  BRA `(.L_x_12446) ;  /* 0x00000000000c7947 */ /* 0x000fd80003800000 */
.L_x_12443:
[----:B------:R-:W-:Y:S01]  /*2b420*/  DMUL R20, R20, 9.00719925474099200000e+15 ;  /* 0x4340000014147828 */ /* 0x000fe20000000000 */
[----:B------:R-:W-:Y:S01]  /*2b430*/  PLOP3.LUT P0, PT, PT, PT, PT, 0x80, 0x0 ;  /* 0x000000000000781c */ /* 0x000fe20003f0f070 */
[----:B------:R-:W-:-:S12]  /*2b440*/  DMUL R4, R4, 9.00719925474099200000e+15 ;  /* 0x4340000004047828 */ /* 0x000fd80000000000 */
.L_x_12446:
[----:B------:R-:W-:Y:S05]  /*2b450*/  BSYNC B2 ;  /* 0x0000000000027941 */ /* 0x000fea0003800000 */
.L_x_12442:
        /* <DEDUP_REMOVED lines=68> */
.L_x_12477:
[----:B------:R-:W-:-:S11]  /*2b8a0*/  DMUL R4, RZ, |R6| ;  /* 0x40000006ff047228 */ /* 0x000fd60000000000 */
.L_x_12478:
[----:B------:R-:W-:Y:S05]  /*2b8b0*/  BSYNC B0 ;  /* 0x0000000000007941 */ /* 0x000fea0003800000 */
.L_x_12476:
        /* <DEDUP_REMOVED lines=11> */
.L_x_12475:
        /* <DEDUP_REMOVED lines=53> */
.L_x_12474:
        /* <DEDUP_REMOVED lines=62> */
.L_x_12482:
[----:B------:R-:W-:-:S11]  /*2c0a0*/  DMUL R4, RZ, |R6| ;  /* 0x40000006ff047228 */ /* 0x000fd60000000000 */
.L_x_12483:
[----:B------:R-:W-:Y:S05]  /*2c0b0*/  BSYNC B0 ;  /* 0x0000000000007941 */ /* 0x000fea0003800000 */
.L_x_12481:
        /* <DEDUP_REMOVED lines=11> */
.L_x_12480:
        /* <DEDUP_REMOVED lines=53> */
.L_x_12473:
        /* <DEDUP_REMOVED lines=27> */
[----:B------:R-:W-:-:S07]  /*2c670*/  IMAD.MOV.U32 R11, RZ, RZ, R3 ;  /* 0x000000ffff0b7224 */ /* 0x000fce00078e0003 */
[----:B------:R-:W-:Y:S05]  /*2c680*/  CALL.REL.NOINC `($__internal_14_$__cuda_sm20_div_rn_f64_full) ;  /* 0x0000004c00e87944 */ /* 0x000fea0003c00000 */
.L_x_12486:
[----:B------:R-:W-:Y:S05]  /*2c690*/  BSYNC B3 ;  /* 0x0000000000037941 */ /* 0x000fea0003800000 */
.L_x_12485:
        /* <DEDUP_REMOVED lines=82> */
.L_x_12488:
[----:B------:R-:W-:Y:S02]  /*2cbc0*/  FSEL R2, RZ, 3.37028055040000000000e+12, P1 ;  /* 0x54442d18ff027808 */ /* 0x000fe40000800000 */
[----:B------:R-:W-:-:S07]  /*2cbd0*/  FSEL R3, RZ, 2.1426990032196044922, P1 ;  /* 0x400921fbff037808 */ /* 0x000fce0000800000 */
.L_x_12489:
[----:B------:R-:W-:Y:S05]  /*2cbe0*/  BSYNC B0 ;  /* 0x0000000000007941 */ /* 0x000fea0003800000 */
.L_x_12487:
[----:B------:R-:W-:Y:S01]  /*2cbf0*/  DADD R4, |R20|, |R4| ;  /* 0x0000000014047229 */ /* 0x000fe20000000604 */
[----:B------:R-:W-:-:S07]  /*2cc00*/  LOP3.LUT R21, R3, 0x80000000, R21, 0xb8, !PT ;  /* 0x8000000003157812 */ /* 0x000fce00078eb815 */
[----:B------:R-:W-:-:S06]  /*2cc10*/  DSETP.GTU.AND P0, PT, |R4|, +INF , PT ;  /* 0x7ff000000400742a */ /* 0x000fcc0003f0c200 */
[----:B------:R-:W-:Y:S02]  /*2cc20*/  FSEL R4, R4, R2, P0 ;  /* 0x0000000204047208 */ /* 0x000fe40000000000 */
[----:B------:R-:W-:Y:S01]  /*2cc30*/  FSEL R5, R5, R21, P0 ;  /* 0x0000001505057208 */ /* 0x000fe20000000000 */
[----:B------:R-:W-:Y:S06]  /*2cc40*/  BRA `(.L_x_12479) ;  /* 0x0000000400d47947 */ /* 0x000fec0003800000 */
.L_x_12484:
        /* <DEDUP_REMOVED lines=24> */
[----:B------:R-:W-:-:S07]  /*2cdd0*/  MOV R0, 0x2cdf0 ;  /* 0x0002cdf000007802 */ /* 0x000fce0000000f00 */
[----:B------:R-:W-:Y:S05]  /*2cde0*/  CALL.REL.NOINC `($__internal_14_$__cuda_sm20_div_rn_f64_full) ;  /* 0x0000004800107944 */ /* 0x000fea0003c00000 */
.L_x_12491:
[----:B------:R-:W-:Y:S05]  /*2cdf0*/  BSYNC B3 ;  /* 0x0000000000037941 */ /* 0x000fea0003800000 */
.L_x_12490:
        /* <DEDUP_REMOVED lines=82> */
.L_x_12493:
[----:B------:R-:W-:Y:S02]  /*2d320*/  FSEL R2, RZ, 3.37028055040000000000e+12, P1 ;  /* 0x54442d18ff027808 */ /* 0x000fe40000800000 */
[----:B------:R-:W-:-:S07]  /*2d330*/  FSEL R3, RZ, 2.1426990032196044922, P1 ;  /* 0x400921fbff037808 */ /* 0x000fce0000800000 */
.L_x_12494:
[----:B------:R-:W-:Y:S05]  /*2d340*/  BSYNC B0 ;  /* 0x0000000000007941 */ /* 0x000fea0003800000 */
.L_x_12492:
[----:B------:R-:W-:Y:S01]  /*2d350*/  DADD R4, |R20|, |R4| ;  /* 0x0000000014047229 */ /* 0x000fe20000000604 */
[----:B------:R-:W-:-:S07]  /*2d360*/  LOP3.LUT R21, R3, 0x80000000, R21, 0xb8, !PT ;  /* 0x8000000003157812 */ /* 0x000fce00078eb815 */
[----:B------:R-:W-:-:S06]  /*2d370*/  DSETP.GTU.AND P0, PT, |R4|, +INF , PT ;  /* 0x7ff000000400742a */ /* 0x000fcc0003f0c200 */
[----:B------:R-:W-:Y:S02]  /*2d380*/  FSEL R4, R4, R2, P0 ;  /* 0x0000000204047208 */ /* 0x000fe40000000000 */
[----:B------:R-:W-:-:S07]  /*2d390*/  FSEL R5, R5, R21, P0 ;  /* 0x0000001505057208 */ /* 0x000fce0000000000 */
.L_x_12479:
[----:B------:R-:W-:Y:S05]  /*2d3a0*/  BSYNC B2 ;  /* 0x0000000000027941 */ /* 0x000fea0003800000 */
.L_x_12472:
[----:B------:R-:W-:Y:S01]  /*2d3b0*/  DADD R2, -RZ, -R32 ;  /* 0x00000000ff027229 */ /* 0x000fe20000000920 */
[----:B------:R-:W-:-:S09]  /*2d3c0*/  ISETP.NE.AND P0, PT, R46, RZ, PT ;  /* 0x000000ff2e00720c */ /* 0x000fd20003f05270 */
[----:B------:R-:W-:Y:S02]  /*2d3d0*/  FSEL R6, R2, R32, !P0 ;  /* 0x0000002002067208 */ /* 0x000fe40004000000 */
[----:B------:R-:W-:Y:S01]  /*2d3e0*/  FSEL R7, R3, R33, !P0 ;  /* 0x0000002103077208 */ /* 0x000fe20004000000 */
[----:B------:R-:W-:Y:S06]  /*2d3f0*/  BRA `(.L_x_12495) ;  /* 0x0000003000307947 */ /* 0x000fec0003800000 */
.L_x_12406:
[----:B------:R-:W2:Y:S01]  /*2d400*/  LDL.64 R4, [R1+0x8] ;  /* 0x0000080001047983 */ /* 0x000ea20000100a00 */
[----:B------:R-:W-:Y:S01]  /*2d410*/  UMOV UR4, 0x54442d18 ;  /* 0x54442d1800047882 */ /* 0x000fe20000000000 */
[----:B------:R-:W-:Y:S01]  /*2d420*/  UMOV UR5, 0x3ff921fb ;  /* 0x3ff921fb00057882 */ /* 0x000fe20000000000 */
[----:B------:R-:W-:Y:S02]  /*2d430*/  DADD R6, -RZ, -R18 ;  /* 0x00000000ff067229 */ /* 0x000fe40000000912 */
[----:B--2---:R-:W-:-:S08]  /*2d440*/  DADD R4, R4, -R16 ;  /* 0x0000000004047229 */ /* 0x004fd00000000810 */
[----:B------:R-:W-:Y:S01]  /*2d450*/  DADD R4, R4, UR4 ;  /* 0x0000000404047e29 */ /* 0x000fe20008000000 */
[----:B------:R-:W-:Y:S10]  /*2d460*/  BRA `(.L_x_12495) ;  /* 0x0000003000147947 */ /* 0x000ff40003800000 */
.L_x_12405:
[----:B------:R-:W-:Y:S01]  /*2d470*/  DADD R6, -RZ, -R18 ;  /* 0x00000000ff067229 */ /* 0x000fe20000000912 */
[----:B------:R-:W-:Y:S01]  /*2d480*/  CS2R R4, SRZ ;  /* 0x0000000000047805 */ /* 0x000fe2000001ff00 */
[----:B------:R-:W-:Y:S09]  /*2d490*/  BRA `(.L_x_12495) ;  /* 0x0000003000087947 */ /* 0x000ff20003800000 */
.L_x_12404:
        /* <DEDUP_REMOVED lines=21> */
[----:B------:R-:W-:Y:S02]  /*2d5f0*/  ISETP.GT.AND P0, PT, R13, 0xfffff, PT ;  /* 0x000fffff0d00780c */ /* 0x000fe40003f04270 */
[----:B----4-:R-:W-:Y:S01]  /*2d600*/  MOV R0, R13 ;  /* 0x0000000d00007202 */ /* 0x010fe20000000f00 */
[----:B------:R-:W-:-:S10]  /*2d610*/  DFMA R20, R20, R20, R20 ;  /* 0x000000141414722b */ /* 0x000fd40000000014 */
        /* <DEDUP_REMOVED lines=84> */
.L_x_12500:
[----:B------:R-:W-:Y:S05]  /*2db60*/  BSYNC B0 ;  /* 0x0000000000007941 */ /* 0x000fea0003800000 */
.L_x_12499:
        /* <DEDUP_REMOVED lines=8> */
.L_x_12502:
[----:B------:R-:W-:Y:S05]  /*2dbf0*/  BSYNC B3 ;  /* 0x0000000000037941 */ /* 0x000fea0003800000 */
.L_x_12501:
        /* <DEDUP_REMOVED lines=82> */
.L_x_12504:
[----:B------:R-:W-:-:S04]  /*2e120*/  ISETP.GE.AND P0, PT, R17, RZ, PT ;  /* 0x000000ff1100720c */ /* 0x000fc80003f06270 */
[----:B------:R-:W-:Y:S02]  /*2e130*/  FSEL R6, RZ, 3.37028055040000000000e+12, P0 ;  /* 0x54442d18ff067808 */ /* 0x000fe40000000000 */
[----:B------:R-:W-:-:S07]  /*2e140*/  FSEL R7, RZ, 2.1426990032196044922, P0 ;  /* 0x400921fbff077808 */ /* 0x000fce0000000000 */
.L_x_12505:
[----:B------:R-:W-:Y:S05]  /*2e150*/  BSYNC B0 ;  /* 0x0000000000007941 */ /* 0x000fea0003800000 */
.L_x_12503:
[----:B------:R-:W-:Y:S01]  /*2e160*/  DADD R2, R4, R2 ;  /* 0x0000000004027229 */ /* 0x000fe20000000002 */
[----:B------:R-:W-:Y:S01]  /*2e170*/  LOP3.LUT R19, R7, 0x80000000, R19, 0xb8, !PT ;  /* 0x8000000007137812 */ /* 0x000fe200078eb813 */
[----:B------:R-:W-:-:S06]  /*2e180*/  DMUL R20, R20, 0.5 ;  /* 0x3fe0000014147828 */ /* 0x000fcc0000000000 */
[----:B------:R-:W-:-:S06]  /*2e190*/  DSETP.GTU.AND P0, PT, |R2|, +INF , PT ;  /* 0x7ff000000200742a */ /* 0x000fcc0003f0c200 */
[----:B------:R-:W-:Y:S02]  /*2e1a0*/  FSEL R4, R2, R6, P0 ;  /* 0x0000000602047208 */ /* 0x000fe40000000000 */
[----:B------:R-:W-:Y:S01]  /*2e1b0*/  FSEL R5, R3, R19, P0 ;  /* 0x0000001303057208 */ /* 0x000fe20000000000 */
[----:B------:R-:W-:Y:S06]  /*2e1c0*/  BRA `(.L_x_12506) ;  /* 0x0000002000407947 */ /* 0x000fec0003800000 */
.L_x_12498:
        /* <DEDUP_REMOVED lines=12> */
[----:B----4-:R-:W-:Y:S01]  /*2e290*/  LOP3.LUT R0, R29, 0xffc00000, RZ, 0xc0, !PT ;  /* 0xffc000001d007812 */ /* 0x010fe200078ec0ff */
[----:B------:R-:W-:Y:S01]  /*2e2a0*/  IMAD.MOV.U32 R25, RZ, RZ, 0x3fd80000 ;  /* 0x3fd80000ff197424 */ /* 0x000fe200078e00ff */
[-C--:B------:R-:W-:Y:S01]  /*2e2b0*/  SEL R26, R2, R4.reuse, P0 ;  /* 0x00000004021a7207 */ /* 0x080fe20000000000 */
[----:B------:R-:W-:Y:S01]  /*2e2c0*/  IMAD.MOV.U32 R27, RZ, RZ, R32 ;  /* 0x000000ffff1b7224 */ /* 0x000fe200078e0020 */
[----:B------:R-:W-:Y:S01]  /*2e2d0*/  IADD3 R11, -R0, 0x7fd00000, RZ ;  /* 0x7fd00000000b7810 */ /* 0x000fe20007ffe1ff */
[----:B------:R-:W-:Y:S01]  /*2e2e0*/  MUFU.RCP64H R31, R7 ;  /* 0x00000007001f7308 */ /* 0x000fe20000001800 */
[----:B------:R-:W-:Y:S01]  /*2e2f0*/  SEL R28, R2, R4, P1 ;  /* 0x00000004021c7207 */ /* 0x000fe20000800000 */
[----:B------:R-:W-:Y:S01]  /*2e300*/  IMAD.MOV.U32 R30, RZ, RZ, 0x1 ;  /* 0x00000001ff1e7424 */ /* 0x000fe200078e00ff */
[----:B------:R-:W-:Y:S01]  /*2e310*/  ISETP.GE.U32.AND P2, PT, R32, 0x7ff00000, PT ;  /* 0x7ff000002000780c */ /* 0x000fe20003f46070 */
[----:B------:R-:W-:Y:S01]  /*2e320*/  BSSY B0, `(.L_x_12507) ;  /* 0x0000073000007945 */ /* 0x000fe20003800000 */
[C---:B------:R-:W-:Y:S01]  /*2e330*/  DMUL R12, R10.reuse, R26 ;  /* 0x0000001a0a0c7228 */ /* 0x040fe20000000000 */
[----:B------:R-:W-:Y:S01]  /*2e340*/  FSETP.GEU.AND P5, PT, |R9|, 6.5827683646048100446e-37, PT ;  /* 0x036000000900780b */ /* 0x000fe20003fae200 */
[----:B------:R-:W-:-:S06]  /*2e350*/  DMUL R10, R10, R28 ;  /* 0x0000001c0a0a7228 */ /* 0x000fcc0000000000 */
[----:B------:R-:W-:-:S08]  /*2e360*/  DMUL R12, R12, R12 ;  /* 0x0000000c0c0c7228 */ /* 0x000fd00000000000 */
[----:B------:R-:W-:-:S08]  /*2e370*/  DFMA R12, R10, R10, R12 ;  /* 0x0000000a0a0c722b */ /* 0x000fd0000000000c */
[----:B------:R-:W-:Y:S02]  /*2e380*/  DSETP.MIN.AND P0, P1, R12, UR4, PT ;  /* 0x000000040c007e2a */ /* 0x000fe4000b900000 */
[----:B------:R-:W-:-:S05]  /*2e390*/  IMAD.MOV.U32 R10, RZ, RZ, R13 ;  /* 0x000000ffff0a7224 */ /* 0x000fca00078e000d */
[----:B------:R-:W-:Y:S02]  /*2e3a0*/  FSEL R11, R10, UR6, P0 ;  /* 0x000000060a0b7c08 */ /* 0x000fe40008000000 */
[----:B------:R-:W-:-:S04]  /*2e3b0*/  MOV R10, R12 ;  /* 0x0000000c000a7202 */ /* 0x000fc80000000f00 */
        /* <DEDUP_REMOVED lines=31> */
[----:B------:R-:W-:-:S03]  /*2e5b0*/  @!P0 IMAD.MOV.U32 R26, RZ, RZ, R12 ;  /* 0x000000ffff1a8224 */ /* 0x000fc600078e000c */
[----:B------:R-:W-:-:S04]  /*2e5c0*/  IADD3 R0, R32, -0x1, RZ ;  /* 0xffffffff20007810 */ /* 0x000fc80007ffe0ff */
        /* <DEDUP_REMOVED lines=12> */
[----:B------:R-:W-:Y:S01]  /*2e690*/  MOV R20, RZ ;  /* 0x000000ff00147202 */ /* 0x000fe20000000f00 */
        /* <DEDUP_REMOVED lines=59> */
.L_x_12508:
[----:B------:R-:W-:Y:S05]  /*2ea50*/  BSYNC B0 ;  /* 0x0000000000007941 */ /* 0x000fea0003800000 */
.L_x_12507:
        /* <DEDUP_REMOVED lines=8> */
.L_x_12510:
[----:B------:R-:W-:Y:S05]  /*2eae0*/  BSYNC B3 ;  /* 0x0000000000037941 */ /* 0x000fea0003800000 */
.L_x_12509:
[----:B------:R-:W-:Y:S01]  /*2eaf0*/  DSETP.NEU.AND P0, PT, R6, RZ, PT ;  /* 0x000000ff0600722a */ /* 0x000fe20003f0d000 */
[----:B------:R-:W-:-:S13]  /*2eb00*/  BSSY B0, `(.L_x_12511) ;  /* 0x0000054000007945 */ /* 0x000fda0003800000 */
[----:B------:R-:W-:Y:S05]  /*2eb10*/  @!P0 BRA `(.L_x_12512) ;  /* 0x00000004003c8947 */ /* 0x000fea0003800000 */
[----:B------:R-:W-:Y:S01]  /*2eb20*/  DMUL R6, R10, R10 ;  /* 0x0000000a0a067228 */ /* 0x000fe20000000000 */
[----:B------:R-:W-:Y:S01]  /*2eb30*/  MOV R8, 0xdbb65b49 ;  /* 0xdbb65b4900087802 */ /* 0x000fe20000000f00 */
[----:B------:R-:W-:Y:S01]  /*2eb40*/  IMAD.MOV.U32 R9, RZ, RZ, 0x3f2d3b63 ;  /* 0x3f2d3b63ff097424 */ /* 0x000fe200078e00ff */
        /* <DEDUP_REMOVED lines=76> */
.L_x_12512:
[----:B------:R-:W-:-:S04]  /*2f010*/  ISETP.GE.AND P0, PT, R17, RZ, PT ;  /* 0x000000ff1100720c */ /* 0x000fc80003f06270 */
[----:B------:R-:W-:Y:S02]  /*2f020*/  FSEL R6, RZ, 3.37028055040000000000e+12, P0 ;  /* 0x54442d18ff067808 */ /* 0x000fe40000000000 */
[----:B------:R-:W-:-:S07]  /*2f030*/  FSEL R7, RZ, 2.1426990032196044922, P0 ;  /* 0x400921fbff077808 */ /* 0x000fce0000000000 */
.L_x_12513:
[----:B------:R-:W-:Y:S05]  /*2f040*/  BSYNC B0 ;  /* 0x0000000000007941 */ /* 0x000fea0003800000 */
.L_x_12511:
[----:B------:R-:W-:Y:S01]  /*2f050*/  DADD R2, R4, R2 ;  /* 0x0000000004027229 */ /* 0x000fe20000000002 */
[----:B------:R-:W-:-:S07]  /*2f060*/  LOP3.LUT R19, R7, 0x80000000, R19, 0xb8, !PT ;  /* 0x8000000007137812 */ /* 0x000fce00078eb813 */
[----:B------:R-:W-:-:S06]  /*2f070*/  DSETP.GTU.AND P0, PT, |R2|, +INF , PT ;  /* 0x7ff000000200742a */ /* 0x000fcc0003f0c200 */
[----:B------:R-:W-:Y:S02]  /*2f080*/  FSEL R4, R2, R6, P0 ;  /* 0x0000000602047208 */ /* 0x000fe40000000000 */
[----:B------:R-:W-:Y:S01]  /*2f090*/  FSEL R5, R3, R19, P0 ;  /* 0x0000001303057208 */ /* 0x000fe20000000000 */
[----:B------:R-:W-:Y:S06]  /*2f0a0*/  BRA `(.L_x_12506) ;  /* 0x0000001000887947 */ /* 0x000fec0003800000 */
.L_x_12497:
        /* <DEDUP_REMOVED lines=23> */
.L_x_12515:
[----:B------:R-:W-:Y:S05]  /*2f220*/  BSYNC B3 ;  /* 0x0000000000037941 */ /* 0x000fea0003800000 */
.L_x_12514:
        /* <DEDUP_REMOVED lines=24> */
[----:B------:R-:W-:Y:S01]  /*2f3b0*/  MOV R12, R10 ;  /* 0x0000000a000c7202 */ /* 0x000fe20000000f00 */
[----:B------:R-:W-:-:S07]  /*2f3c0*/  IMAD.MOV.U32 R13, RZ, RZ, R11 ;  /* 0x000000ffff0d7224 */ /* 0x000fce00078e000b */
.L_x_12517:
[----:B------:R-:W-:Y:S05]  /*2f3d0*/  BSYNC B3 ;  /* 0x0000000000037941 */ /* 0x000fea0003800000 */
.L_x_12516:
[----:B------:R-:W-:Y:S01]  /*2f3e0*/  DADD R14, -RZ, |R12| ;  /* 0x00000000ff0e7229 */ /* 0x000fe2000000050c */
[----:B------:R-:W-:Y:S01]  /*2f3f0*/  IMAD.MOV.U32 R10, RZ, RZ, RZ ;  /* 0x000000ffff0a7224 */ /* 0x000fe200078e00ff */
[----:B------:R-:W-:Y:S01]  /*2f400*/  UMOV UR4, 0xffffffff ;  /* 0xffffffff00047882 */ /* 0x000fe20000000000 */
[----:B------:R-:W-:Y:S01]  /*2f410*/  UMOV UR5, 0x7fefffff ;  /* 0x7fefffff00057882 */ /* 0x000fe20000000000 */
[----:B------:R-:W-:Y:S01]  /*2f420*/  IMAD.MOV.U32 R24, RZ, RZ, 0x0 ;  /* 0x00000000ff187424 */ /* 0x000fe200078e00ff */
[----:B------:R-:W-:Y:S01]  /*2f430*/  UMOV UR6, UR5 ;  /* 0x0000000500067c82 */ /* 0x000fe20008000000 */
[----:B------:R-:W-:Y:S01]  /*2f440*/  MOV R25, 0x3fd80000 ;  /* 0x3fd8000000197802 */ /* 0x000fe20000000f00 */
        /* <DEDUP_REMOVED lines=130> */
.L_x_12519:
[----:B------:R-:W-:Y:S05]  /*2fc70*/  BSYNC B0 ;  /* 0x0000000000007941 */ /* 0x000fea0003800000 */
.L_x_12518:
        /* <DEDUP_REMOVED lines=8> */
.L_x_12521:
[----:B------:R-:W-:Y:S05]  /*2fd00*/  BSYNC B3 ;  /* 0x0000000000037941 */ /* 0x000fea0003800000 */
.L_x_12520:
        /* <DEDUP_REMOVED lines=82> */
.L_x_12523:
[----:B------:R-:W-:-:S04]  /*30230*/  ISETP.GE.AND P0, PT, R17, RZ, PT ;  /* 0x000000ff1100720c */ /* 0x000fc80003f06270 */
[----:B------:R-:W-:Y:S02]  /*30240*/  FSEL R6, RZ, 3.37028055040000000000e+12, P0 ;  /* 0x54442d18ff067808 */ /* 0x000fe40000000000 */
[----:B------:R-:W-:-:S07]  /*30250*/  FSEL R7, RZ, 2.1426990032196044922, P0 ;  /* 0x400921fbff077808 */ /* 0x000fce0000000000 */
.L_x_12524:
[----:B------:R-:W-:Y:S05]  /*30260*/  BSYNC B0 ;  /* 0x0000000000007941 */ /* 0x000fea0003800000 */
.L_x_12522:
[----:B------:R-:W-:Y:S01]  /*30270*/  DADD R2, R4, R2 ;  /* 0x0000000004027229 */ /* 0x000fe20000000002 */
[----:B------:R-:W-:Y:S01]  /*30280*/  LOP3.LUT R19, R7, 0x80000000, R19, 0xb8, !PT ;  /* 0x8000000007137812 */ /* 0x000fe200078eb813 */
[----:B------:R-:W-:-:S06]  /*30290*/  DADD R20, R20, 1 ;  /* 0x3ff0000014147429 */ /* 0x000fcc0000000000 */
[----:B------:R-:W-:-:S06]  /*302a0*/  DSETP.GTU.AND P0, PT, |R2|, +INF , PT ;  /* 0x7ff000000200742a */ /* 0x000fcc0003f0c200 */
[----:B------:R-:W-:Y:S02]  /*302b0*/  FSEL R4, R2, R6, P0 ;  /* 0x0000000602047208 */ /* 0x000fe40000000000 */
[----:B------:R-:W-:-:S07]  /*302c0*/  FSEL R5, R3, R19, P0 ;  /* 0x0000001303057208 */ /* 0x000fce0000000000 */
.L_x_12506:
[----:B------:R-:W-:Y:S05]  /*302d0*/  BSYNC B2 ;  /* 0x0000000000027941 */ /* 0x000fea0003800000 */
.L_x_12496:
        /* <DEDUP_REMOVED lines=9> */
.L_x_12403:
        /* <DEDUP_REMOVED lines=21> */
.L_x_12495:
[----:B------:R-:W-:Y:S05]  /*304c0*/  BSYNC B1 ;  /* 0x0000000000017941 */ /* 0x000fea0003800000 */
.L_x_12402:
        /* <DEDUP_REMOVED lines=15> */
.L_x_12528:
[----:B------:R-:W0:Y:S02]  /*305c0*/  F2I.S64.F64.TRUNC R4, R4 ;  /* 0x0000000400047311 */ /* 0x000e24000030d900 */
[----:B0-----:R-:W-:-:S05]  /*305d0*/  IMAD.MOV.U32 R3, RZ, RZ, R4 ;  /* 0x000000ffff037224 */ /* 0x001fca00078e0004 */
[----:B------:R-:W-:Y:S01]  /*305e0*/  STG.E.U8 desc[UR36][R22.64], R3 ;  /* 0x0000000316007986 */ /* 0x000fe2000c101124 */
[----:B------:R-:W-:Y:S05]  /*305f0*/  EXIT ;  /* 0x000000000000794d */ /* 0x000fea0003800000 */
.L_x_12527:
        /* <DEDUP_REMOVED lines=9> */
.L_x_12531:
[----:B------:R-:W0:Y:S02]  /*30690*/  F2I.F64.TRUNC R5, R4 ;  /* 0x0000000400057311 */ /* 0x000e24000030d100 */
[----:B0-----:R-:W-:Y:S01]  /*306a0*/  STG.E desc[UR36][R22.64], R5 ;  /* 0x0000000516007986 */ /* 0x001fe2000c101924 */
[----:B------:R-:W-:Y:S05]  /*306b0*/  EXIT ;  /* 0x000000000000794d */ /* 0x000fea0003800000 */
.L_x_12530:
[----:B------:R-:W0:Y:S02]  /*306c0*/  F2I.F64.TRUNC R5, R4 ;  /* 0x0000000400057311 */ /* 0x000e24000030d100 */
[----:B0-----:R-:W-:Y:S01]  /*306d0*/  STG.E.U16 desc[UR36][R22.64], R5 ;  /* 0x0000000516007986 */ /* 0x001fe2000c101524 */
[----:B------:R-:W-:Y:S05]  /*306e0*/  EXIT ;  /* 0x000000000000794d */ /* 0x000fea0003800000 */
.L_x_12526:
        /* <DEDUP_REMOVED lines=13> */
.L_x_12533:
        /* <DEDUP_REMOVED lines=8> */
.L_x_12532:
        /* <DEDUP_REMOVED lines=14> */
[----:B------:R-:W-:Y:S01]  /*30920*/  STG.E.64 desc[UR36][R22.64], R2 ;  /* 0x0000000216007986 */ /* 0x000fe2000c101b24 */
[----:B------:R-:W-:Y:S05]  /*30930*/  EXIT ;  /* 0x000000000000794d */ /* 0x000fea0003800000 */
.L_x_12535:
        /* <DEDUP_REMOVED lines=9> */
[----:B------:R-:W-:Y:S01]  /*309d0*/  STG.E desc[UR36][R22.64], R3 ;  /* 0x0000000316007986 */ /* 0x000fe2000c101924 */
[----:B------:R-:W-:Y:S05]  /*309e0*/  EXIT ;  /* 0x000000000000794d */ /* 0x000fea0003800000 */
.L_x_12534:
[----:B------:R-:W-:Y:S01]  /*309f0*/  STG.E.64 desc[UR36][R22.64], R4 ;  /* 0x0000000416007986 */ /* 0x000fe2000c101b24 */
[----:B------:R-:W-:Y:S05]  /*30a00*/  EXIT ;  /* 0x000000000000794d */ /* 0x000fea0003800000 */
.L_x_12525:
        /* <DEDUP_REMOVED lines=11> */
[----:B------:R-:W-:Y:S01]  /*30ac0*/  STG.E.U8 desc[UR36][R22.64], R3 ;  /* 0x0000000316007986 */ /* 0x000fe2000c101124 */
[----:B------:R-:W-:Y:S05]  /*30ad0*/  EXIT ;  /* 0x000000000000794d */ /* 0x000fea0003800000 */
.L_x_12538:
[----:B------:R-:W-:Y:S01]  /*30ae0*/  STG.E.128 desc[UR36][R22.64], R4 ;  /* 0x0000000416007986 */ /* 0x000fe2000c101d24 */
[----:B------:R-:W-:Y:S05]  /*30af0*/  EXIT ;  /* 0x000000000000794d */ /* 0x000fea0003800000 */
.L_x_12537:
        /* <DEDUP_REMOVED lines=25> */
.L_x_12542:
[----:B------:R-:W-:Y:S05]  /*30c90*/  BSYNC B0 ;  /* 0x0000000000007941 */ /* 0x000fea0003800000 */
.L_x_12541:
[----:B------:R-:W-:-:S05]  /*30ca0*/  LOP3.LUT R3, R0, R3, RZ, 0xfc, !PT ;  /* 0x0000000300037212 */ /* 0x000fca00078efcff */
[----:B------:R-:W-:Y:S01]  /*30cb0*/  STG.E.U8 desc[UR36][R22.64], R3 ;  /* 0x0000000316007986 */ /* 0x000fe2000c101124 */
[----:B------:R-:W-:Y:S05]  /*30cc0*/  EXIT ;  /* 0x000000000000794d */ /* 0x000fea0003800000 */
.L_x_12540:
        /* <DEDUP_REMOVED lines=17> */
.L_x_12544:
[----:B------:R-:W-:Y:S02]  /*30de0*/  ISETP.GT.U32.AND P0, PT, R2, 0x7f800000, PT ;  /* 0x7f8000000200780c */ /* 0x000fe40003f04070 */
[----:B------:R-:W-:-:S04]  /*30df0*/  MOV R0, 0x7f ;  /* 0x0000007f00007802 */ /* 0x000fc80000000f00 */
[----:B------:R-:W-:-:S07]  /*30e00*/  SEL R0, R0, 0x7c, P0 ;  /* 0x0000007c00007807 */ /* 0x000fce0000000000 */
.L_x_12545:
[----:B------:R-:W-:Y:S05]  /*30e10*/  BSYNC B0 ;  /* 0x0000000000007941 */ /* 0x000fea0003800000 */
.L_x_12543:
[----:B------:R-:W-:-:S04]  /*30e20*/  LOP3.LUT R2, R3, 0x80000000, RZ, 0xc0, !PT ;  /* 0x8000000003027812 */ /* 0x000fc800078ec0ff */
[----:B------:R-:W-:-:S04]  /*30e30*/  SHF.R.U32.HI R3, RZ, 0x18, R2 ;  /* 0x00000018ff037819 */ /* 0x000fc80000011602 */
[----:B------:R-:W-:-:S05]  /*30e40*/  LOP3.LUT R3, R0, R3, RZ, 0xfc, !PT ;  /* 0x0000000300037212 */ /* 0x000fca00078efcff */
[----:B------:R-:W-:Y:S01]  /*30e50*/  STG.E.U8 desc[UR36][R22.64], R3 ;  /* 0x0000000316007986 */ /* 0x000fe2000c101124 */
[----:B------:R-:W-:Y:S05]  /*30e60*/  EXIT ;  /* 0x000000000000794d */ /* 0x000fea0003800000 */
.L_x_12539:
        /* <DEDUP_REMOVED lines=8> */
.L_x_12536:
        /* <DEDUP_REMOVED lines=11> */
.L_x_12548:
        /* <DEDUP_REMOVED lines=21> */
.L_x_12551:
[----:B------:R-:W-:-:S04]  /*310f0*/  LOP3.LUT R2, R3, 0x80000000, RZ, 0xc0, !PT ;  /* 0x8000000003027812 */ /* 0x000fc800078ec0ff */
[----:B------:R-:W-:-:S04]  /*31100*/  SHF.R.U32.HI R3, RZ, 0x18, R2 ;  /* 0x00000018ff037819 */ /* 0x000fc80000011602 */
[----:B------:R-:W-:-:S04]  /*31110*/  LOP3.LUT R0, R0, R3, RZ, 0xfc, !PT ;  /* 0x0000000300007212 */ /* 0x000fc800078efcff */
[----:B------:R-:W-:-:S07]  /*31120*/  PRMT R11, R0, 0x7610, R11 ;  /* 0x00007610000b7816 */ /* 0x000fce000000000b */
.L_x_12550:
[----:B------:R-:W-:Y:S05]  /*31130*/  BSYNC B0 ;  /* 0x0000000000007941 */ /* 0x000fea0003800000 */
.L_x_12549:
[----:B------:R-:W-:Y:S01]  /*31140*/  STG.E.U8 desc[UR36][R22.64], R11 ;  /* 0x0000000b16007986 */ /* 0x000fe2000c101124 */
[----:B------:R-:W-:Y:S05]  /*31150*/  EXIT ;  /* 0x000000000000794d */ /* 0x000fea0003800000 */
.L_x_12547:
        /* <DEDUP_REMOVED lines=21> */
.L_x_12554:
[----:B------:R-:W-:-:S04]  /*312b0*/  LOP3.LUT R2, R3, 0x80000000, RZ, 0xc0, !PT ;  /* 0x8000000003027812 */ /* 0x000fc800078ec0ff */
[----:B------:R-:W-:-:S04]  /*312c0*/  SHF.R.U32.HI R3, RZ, 0x18, R2 ;  /* 0x00000018ff037819 */ /* 0x000fc80000011602 */
[----:B------:R-:W-:-:S04]  /*312d0*/  LOP3.LUT R0, R0, R3, RZ, 0xfc, !PT ;  /* 0x0000000300007212 */ /* 0x000fc800078efcff */
[----:B------:R-:W-:-:S07]  /*312e0*/  PRMT R11, R0, 0x7610, R11 ;  /* 0x00007610000b7816 */ /* 0x000fce000000000b */
.L_x_12553:
[----:B------:R-:W-:Y:S05]  /*312f0*/  BSYNC B0 ;  /* 0x0000000000007941 */ /* 0x000fea0003800000 */
.L_x_12552:
[----:B------:R-:W-:Y:S01]  /*31300*/  STG.E.U8 desc[UR36][R22.64], R11 ;  /* 0x0000000b16007986 */ /* 0x000fe2000c101124 */
[----:B------:R-:W-:Y:S05]  /*31310*/  EXIT ;  /* 0x000000000000794d */ /* 0x000fea0003800000 */
.L_x_12546:
        /* <DEDUP_REMOVED lines=26> */
.L_x_12529:
        /* <DEDUP_REMOVED lines=16> */
.L_x_12557:
[----:B------:R-:W-:Y:S05]  /*315c0*/  EXIT ;  /* 0x000000000000794d */ /* 0x000fea0003800000 */
.L_x_12556:
[----:B------:R-:W0:Y:S02]  /*315d0*/  F2I.U64.F64.TRUNC R4, R4 ;  /* 0x0000000400047311 */ /* 0x000e24000030d800 */
[----:B0-----:R-:W-:Y:S01]  /*315e0*/  STG.E.64 desc[UR36][R22.64], R4 ;  /* 0x0000000416007986 */ /* 0x001fe2000c101b24 */
[----:B------:R-:W-:Y:S05]  /*315f0*/  EXIT ;  /* 0x000000000000794d */ /* 0x000fea0003800000 */
.L_x_12555:
[----:B------:R-:W0:Y:S02]  /*31600*/  F2I.U32.F64.TRUNC R5, R4 ;  /* 0x0000000400057311 */ /* 0x000e24000030d000 */
[----:B0-----:R-:W-:Y:S01]  /*31610*/  STG.E desc[UR36][R22.64], R5 ;  /* 0x0000000516007986 */ /* 0x001fe2000c101924 */
[----:B------:R-:W-:Y:S05]  /*31620*/  EXIT ;  /* 0x000000000000794d */ /* 0x000fea0003800000 */
        .weak           $__internal_14_$__cuda_sm20_div_rn_f64_full
        .type           $__internal_14_$__cuda_sm20_div_rn_f64_full,@function
        .size           $__internal_14_$__cuda_sm20_div_rn_f64_full,($__internal_15_$__cuda_sm20_dsqrt_rn_f64_mediumpath_v1 - $__internal_14_$__cuda_sm20_div_rn_f64_full)
$__internal_14_$__cuda_sm20_div_rn_f64_full:
[C---:B------:R-:W-:Y:S01]  /*31630*/  FSETP.GEU.AND P0, PT, |R11|.reuse, 1.469367938527859385e-39, PT ;  /* 0x001000000b00780b */ /* 0x040fe20003f0e200 */
[----:B------:R-:W-:Y:S01]  /*31640*/  IMAD.MOV.U32 R24, RZ, RZ, R10 ;  /* 0x000000ffff187224 */ /* 0x000fe200078e000a */
[C---:B------:R-:W-:Y:S01]  /*31650*/  LOP3.LUT R14, R11.reuse, 0x800fffff, RZ, 0xc0, !PT ;  /* 0x800fffff0b0e7812 */ /* 0x040fe200078ec0ff */
[----:B------:R-:W-:Y:S01]  /*31660*/  IMAD.MOV.U32 R25, RZ, RZ, R11 ;  /* 0x000000ffff197224 */ /* 0x000fe200078e000b */
[----:B------:R-:W-:Y:S01]  /*31670*/  MOV R26, R10 ;  /* 0x0000000a001a7202 */ /* 0x000fe20000000f00 */
[----:B------:R-:W-:Y:S01]  /*31680*/  IMAD.MOV.U32 R29, RZ, RZ, R13 ;  /* 0x000000ffff1d7224 */ /* 0x000fe200078e000d */
[----:B------:R-:W-:Y:S01]  /*31690*/  LOP3.LUT R27, R14, 0x3ff00000, RZ, 0xfc, !PT ;  /* 0x3ff000000e1b7812 */ /* 0x000fe200078efcff */
[----:B------:R-:W-:Y:S01]  /*316a0*/  IMAD.MOV.U32 R14, RZ, RZ, 0x1 ;  /* 0x00000001ff0e7424 */ /* 0x000fe200078e00ff */
[----:B------:R-:W-:Y:S01]  /*316b0*/  LOP3.LUT R13, R11, 0x7ff00000, RZ, 0xc0, !PT ;  /* 0x7ff000000b0d7812 */ /* 0x000fe200078ec0ff */
[----:B------:R-:W-:Y:S01]  /*316c0*/  IMAD.MOV.U32 R28, RZ, RZ, R12 ;  /* 0x000000ffff1c7224 */ /* 0x000fe200078e000c */
[C---:B------:R-:W-:Y:S01]  /*316d0*/  FSETP.GEU.AND P1, PT, |R29|.reuse, 1.469367938527859385e-39, PT ;  /* 0x001000001d00780b */ /* 0x040fe20003f2e200 */
[----:B------:R-:W-:Y:S01]  /*316e0*/  IMAD.MOV.U32 R11, RZ, RZ, 0x1ca00000 ;  /* 0x1ca00000ff0b7424 */ /* 0x000fe200078e00ff */
[----:B------:R-:W-:Y:S01]  /*316f0*/  LOP3.LUT R10, R29, 0x7ff00000, RZ, 0xc0, !PT ;  /* 0x7ff000001d0a7812 */ /* 0x000fe200078ec0ff */
[----:B------:R-:W-:Y:S01]  /*31700*/  @!P0 DMUL R26, R24, 8.98846567431157953865e+307 ;  /* 0x7fe00000181a8828 */ /* 0x000fe20000000000 */
[----:B------:R-:W-:Y:S01]  /*31710*/  IMAD.MOV.U32 R30, RZ, RZ, R28 ;  /* 0x000000ffff1e7224 */ /* 0x000fe200078e001c */
[----:B------:R-:W-:Y:S01]  /*31720*/  BSSY B0, `(.L_x_12558) ;  /* 0x0000051000007945 */ /* 0x000fe20003800000 */
[----:B------:R-:W-:-:S03]  /*31730*/  ISETP.GE.U32.AND P3, PT, R10, R13, PT ;  /* 0x0000000d0a00720c */ /* 0x000fc60003f66070 */
[----:B------:R-:W0:Y:S04]  /*31740*/  MUFU.RCP64H R15, R27 ;  /* 0x0000001b000f7308 */ /* 0x000e280000001800 */
[----:B------:R-:W-:Y:S01]  /*31750*/  @!P1 LOP3.LUT R12, R25, 0x7ff00000, RZ, 0xc0, !PT ;  /* 0x7ff00000190c9812 */ /* 0x000fe200078ec0ff */
[----:B------:R-:W-:Y:S01]  /*31760*/  @!P1 IMAD.MOV.U32 R38, RZ, RZ, RZ ;  /* 0x000000ffff269224 */ /* 0x000fe200078e00ff */
[----:B------:R-:W-:Y:S02]  /*31770*/  @!P0 LOP3.LUT R13, R27, 0x7ff00000, RZ, 0xc0, !PT ;  /* 0x7ff000001b0d8812 */ /* 0x000fe400078ec0ff */
[----:B------:R-:W-:-:S04]  /*31780*/  @!P1 ISETP.GE.U32.AND P2, PT, R10, R12, PT ;  /* 0x0000000c0a00920c */ /* 0x000fc80003f46070 */
[----:B------:R-:W-:-:S04]  /*31790*/  @!P1 SEL R12, R11, 0x63400000, !P2 ;  /* 0x634000000b0c9807 */ /* 0x000fc80005000000 */
[----:B------:R-:W-:Y:S01]  /*317a0*/  @!P1 LOP3.LUT R12, R12, 0x80000000, R29, 0xf8, !PT ;  /* 0x800000000c0c9812 */ /* 0x000fe200078ef81d */
[----:B0-----:R-:W-:-:S03]  /*317b0*/  DFMA R36, R14, -R26, 1 ;  /* 0x3ff000000e24742b */ /* 0x001fc6000000081a */
[----:B------:R-:W-:Y:S01]  /*317c0*/  @!P1 LOP3.LUT R39, R12, 0x100000, RZ, 0xfc, !PT ;  /* 0x001000000c279812 */ /* 0x000fe200078efcff */
[----:B------:R-:W-:-:S04]  /*317d0*/  IMAD.MOV.U32 R12, RZ, RZ, R10 ;  /* 0x000000ffff0c7224 */ /* 0x000fc800078e000a */
[----:B------:R-:W-:-:S08]  /*317e0*/  DFMA R36, R36, R36, R36 ;  /* 0x000000242424722b */ /* 0x000fd00000000024 */
[----:B------:R-:W-:Y:S01]  /*317f0*/  DFMA R36, R14, R36, R14 ;  /* 0x000000240e24722b */ /* 0x000fe2000000000e */
[----:B------:R-:W-:-:S04]  /*31800*/  SEL R14, R11, 0x63400000, !P3 ;  /* 0x634000000b0e7807 */ /* 0x000fc80005800000 */
[----:B------:R-:W-:-:S03]  /*31810*/  LOP3.LUT R31, R14, 0x800fffff, R29, 0xf8, !PT ;  /* 0x800fffff0e1f7812 */ /* 0x000fc600078ef81d */
[----:B------:R-:W-:-:S03]  /*31820*/  DFMA R14, R36, -R26, 1 ;  /* 0x3ff00000240e742b */ /* 0x000fc6000000081a */
[----:B------:R-:W-:-:S05]  /*31830*/  @!P1 DFMA R30, R30, 2, -R38 ;  /* 0x400000001e1e982b */ /* 0x000fca0000000826 */
[----:B------:R-:W-:Y:S01]  /*31840*/  DFMA R36, R36, R14, R36 ;  /* 0x0000000e2424722b */ /* 0x000fe20000000024 */
[----:B------:R-:W-:-:S04]  /*31850*/  IADD3 R15, R13, -0x1, RZ ;  /* 0xffffffff0d0f7810 */ /* 0x000fc80007ffe0ff */
[----:B------:R-:W-:-:S03]  /*31860*/  @!P1 LOP3.LUT R12, R31, 0x7ff00000, RZ, 0xc0, !PT ;  /* 0x7ff000001f0c9812 */ /* 0x000fc600078ec0ff */
[----:B------:R-:W-:Y:S02]  /*31870*/  DMUL R38, R36, R30 ;  /* 0x0000001e24267228 */ /* 0x000fe40000000000 */
[----:B------:R-:W-:-:S05]  /*31880*/  VIADD R14, R12, 0xffffffff ;  /* 0xffffffff0c0e7836 */ /* 0x000fca0000000000 */
[----:B------:R-:W-:Y:S01]  /*31890*/  ISETP.GT.U32.AND P0, PT, R14, 0x7feffffe, PT ;  /* 0x7feffffe0e00780c */ /* 0x000fe20003f04070 */
[----:B------:R-:W-:-:S03]  /*318a0*/  DFMA R40, R38, -R26, R30 ;  /* 0x8000001a2628722b */ /* 0x000fc6000000001e */
[----:B------:R-:W-:-:S05]  /*318b0*/  ISETP.GT.U32.OR P0, PT, R15, 0x7feffffe, P0 ;  /* 0x7feffffe0f00780c */ /* 0x000fca0000704470 */
[----:B------:R-:W-:-:S08]  /*318c0*/  DFMA R14, R36, R40, R38 ;  /* 0x00000028240e722b */ /* 0x000fd00000000026 */
[----:B------:R-:W-:Y:S05]  /*318d0*/  @P0 BRA `(.L_x_12559) ;  /* 0x0000000000740947 */ /* 0x000fea0003800000 */
[----:B------:R-:W-:-:S04]  /*318e0*/  LOP3.LUT R12, R25, 0x7ff00000, RZ, 0xc0, !PT ;  /* 0x7ff00000190c7812 */ /* 0x000fc800078ec0ff */
[CC--:B------:R-:W-:Y:S02]  /*318f0*/  VIADDMNMX R13, R10.reuse, -R12.reuse, 0xb9600000, !PT ;  /* 0xb96000000a0d7446 */ /* 0x0c0fe4000780090c */
[----:B------:R-:W-:Y:S01]  /*31900*/  ISETP.GE.U32.AND P0, PT, R10, R12, PT ;  /* 0x0000000c0a00720c */ /* 0x000fe20003f06070 */
[----:B------:R-:W-:Y:S01]  /*31910*/  IMAD.MOV.U32 R12, RZ, RZ, RZ ;  /* 0x000000ffff0c7224 */ /* 0x000fe200078e00ff */
[----:B------:R-:W-:Y:S02]  /*31920*/  VIMNMX R10, R13, 0x46a00000, PT ;  /* 0x46a000000d0a7848 */ /* 0x000fe40003fe0100 */
[----:B------:R-:W-:-:S05]  /*31930*/  SEL R11, R11, 0x63400000, !P0 ;  /* 0x634000000b0b7807 */ /* 0x000fca0004000000 */
[----:B------:R-:W-:-:S04]  /*31940*/  IMAD.IADD R10, R10, 0x1, -R11 ;  /* 0x000000010a0a7824 */ /* 0x000fc800078e0a0b */
[----:B------:R-:W-:-:S06]  /*31950*/  VIADD R13, R10, 0x7fe00000 ;  /* 0x7fe000000a0d7836 */ /* 0x000fcc0000000000 */
[----:B------:R-:W-:-:S10]  /*31960*/  DMUL R36, R14, R12 ;  /* 0x0000000c0e247228 */ /* 0x000fd40000000000 */
[----:B------:R-:W-:-:S13]  /*31970*/  FSETP.GTU.AND P0, PT, |R37|, 1.469367938527859385e-39, PT ;  /* 0x001000002500780b */ /* 0x000fda0003f0c200 */
[----:B------:R-:W-:Y:S05]  /*31980*/  @P0 BRA `(.L_x_12560) ;  /* 0x0000000000a80947 */ /* 0x000fea0003800000 */
[----:B------:R-:W-:Y:S01]  /*31990*/  DFMA R26, R14, -R26, R30 ;  /* 0x8000001a0e1a722b */ /* 0x000fe2000000001e */
[----:B------:R-:W-:-:S09]  /*319a0*/  IMAD.MOV.U32 R24, RZ, RZ, RZ ;  /* 0x000000ffff187224 */ /* 0x000fd200078e00ff */
[C---:B------:R-:W-:Y:S02]  /*319b0*/  FSETP.NEU.AND P0, PT, R27.reuse, RZ, PT ;  /* 0x000000ff1b00720b */ /* 0x040fe40003f0d000 */
[----:B------:R-:W-:-:S04]  /*319c0*/  LOP3.LUT R11, R27, 0x80000000, R25, 0x48, !PT ;  /* 0x800000001b0b7812 */ /* 0x000fc800078e4819 */
[----:B------:R-:W-:-:S07]  /*319d0*/  LOP3.LUT R25, R11, R13, RZ, 0xfc, !PT ;  /* 0x0000000d0b197212 */ /* 0x000fce00078efcff */
[----:B------:R-:W-:Y:S05]  /*319e0*/  @!P0 BRA `(.L_x_12560) ;  /* 0x0000000000908947 */ /* 0x000fea0003800000 */
[----:B------:R-:W-:Y:S01]  /*319f0*/  IMAD.MOV R13, RZ, RZ, -R10 ;  /* 0x000000ffff0d7224 */ /* 0x000fe200078e0a0a */
[----:B------:R-:W-:Y:S01]  /*31a00*/  IADD3 R10, -R10, -0x43300000, RZ ;  /* 0xbcd000000a0a7810 */ /* 0x000fe20007ffe1ff */
[----:B------:R-:W-:-:S06]  /*31a10*/  IMAD.MOV.U32 R12, RZ, RZ, RZ ;  /* 0x000000ffff0c7224 */ /* 0x000fcc00078e00ff */
[----:B------:R-:W-:Y:S02]  /*31a20*/  DFMA R12, R36, -R12, R14 ;  /* 0x8000000c240c722b */ /* 0x000fe4000000000e */
[----:B------:R-:W-:-:S08]  /*31a30*/  DMUL.RP R14, R14, R24 ;  /* 0x000000180e0e7228 */ /* 0x000fd00000008000 */
[----:B------:R-:W-:Y:S02]  /*31a40*/  FSETP.NEU.AND P0, PT, |R13|, R10, PT ;  /* 0x0000000a0d00720b */ /* 0x000fe40003f0d200 */
[----:B------:R-:W-:Y:S02]  /*31a50*/  LOP3.LUT R11, R15, R11, RZ, 0x3c, !PT ;  /* 0x0000000b0f0b7212 */ /* 0x000fe400078e3cff */
[----:B------:R-:W-:Y:S02]  /*31a60*/  FSEL R10, R14, R36, !P0 ;  /* 0x000000240e0a7208 */ /* 0x000fe40004000000 */
[----:B------:R-:W-:-:S03]  /*31a70*/  FSEL R11, R11, R37, !P0 ;  /* 0x000000250b0b7208 */ /* 0x000fc60004000000 */
[----:B------:R-:W-:Y:S02]  /*31a80*/  IMAD.MOV.U32 R36, RZ, RZ, R10 ;  /* 0x000000ffff247224 */ /* 0x000fe400078e000a */
[----:B------:R-:W-:Y:S01]  /*31a90*/  IMAD.MOV.U32 R37, RZ, RZ, R11 ;  /* 0x000000ffff257224 */ /* 0x000fe200078e000b */
[----:B------:R-:W-:Y:S06]  /*31aa0*/  BRA `(.L_x_12560) ;  /* 0x0000000000607947 */ /* 0x000fec0003800000 */
.L_x_12559:
[----:B------:R-:W-:-:S14]  /*31ab0*/  DSETP.NAN.AND P0, PT, R28, R28, PT ;  /* 0x0000001c1c00722a */ /* 0x000fdc0003f08000 */
[----:B------:R-:W-:Y:S05]  /*31ac0*/  @P0 BRA `(.L_x_12561) ;  /* 0x00000000004c0947 */ /* 0x000fea0003800000 */
[----:B------:R-:W-:-:S14]  /*31ad0*/  DSETP.NAN.AND P0, PT, R24, R24, PT ;  /* 0x000000181800722a */ /* 0x000fdc0003f08000 */
[----:B------:R-:W-:Y:S05]  /*31ae0*/  @P0 BRA `(.L_x_12562) ;  /* 0x0000000000340947 */ /* 0x000fea0003800000 */
[----:B------:R-:W-:Y:S01]  /*31af0*/  ISETP.NE.AND P0, PT, R12, R13, PT ;  /* 0x0000000d0c00720c */ /* 0x000fe20003f05270 */
[----:B------:R-:W-:Y:S01]  /*31b00*/  IMAD.MOV.U32 R37, RZ, RZ, -0x80000 ;  /* 0xfff80000ff257424 */ /* 0x000fe200078e00ff */
[----:B------:R-:W-:-:S11]  /*31b10*/  MOV R36, 0x0 ;  /* 0x0000000000247802 */ /* 0x000fd60000000f00 */
[----:B------:R-:W-:Y:S05]  /*31b20*/  @!P0 BRA `(.L_x_12560) ;  /* 0x0000000000408947 */ /* 0x000fea0003800000 */
[----:B------:R-:W-:Y:S02]  /*31b30*/  ISETP.NE.AND P0, PT, R12, 0x7ff00000, PT ;  /* 0x7ff000000c00780c */ /* 0x000fe40003f05270 */
[----:B------:R-:W-:Y:S02]  /*31b40*/  LOP3.LUT R24, R29, 0x80000000, R25, 0x48, !PT ;  /* 0x800000001d187812 */ /* 0x000fe400078e4819 */
[----:B------:R-:W-:-:S13]  /*31b50*/  ISETP.EQ.OR P0, PT, R13, RZ, !P0 ;  /* 0x000000ff0d00720c */ /* 0x000fda0004702670 */
[----:B------:R-:W-:Y:S01]  /*31b60*/  @P0 LOP3.LUT R10, R24, 0x7ff00000, RZ, 0xfc, !PT ;  /* 0x7ff00000180a0812 */ /* 0x000fe200078efcff */
[----:B------:R-:W-:Y:S02]  /*31b70*/  @!P0 IMAD.MOV.U32 R36, RZ, RZ, RZ ;  /* 0x000000ffff248224 */ /* 0x000fe400078e00ff */
[----:B------:R-:W-:Y:S02]  /*31b80*/  @!P0 IMAD.MOV.U32 R37, RZ, RZ, R24 ;  /* 0x000000ffff258224 */ /* 0x000fe400078e0018 */
[----:B------:R-:W-:Y:S02]  /*31b90*/  @P0 IMAD.MOV.U32 R36, RZ, RZ, RZ ;  /* 0x000000ffff240224 */ /* 0x000fe400078e00ff */
[----:B------:R-:W-:Y:S01]  /*31ba0*/  @P0 IMAD.MOV.U32 R37, RZ, RZ, R10 ;  /* 0x000000ffff250224 */ /* 0x000fe200078e000a */
[----:B------:R-:W-:Y:S06]  /*31bb0*/  BRA `(.L_x_12560) ;  /* 0x00000000001c7947 */ /* 0x000fec0003800000 */
.L_x_12562:
[----:B------:R-:W-:Y:S01]  /*31bc0*/  LOP3.LUT R10, R25, 0x80000, RZ, 0xfc, !PT ;  /* 0x00080000190a7812 */ /* 0x000fe200078efcff */
[----:B------:R-:W-:-:S04]  /*31bd0*/  IMAD.MOV.U32 R36, RZ, RZ, R24 ;  /* 0x000000ffff247224 */ /* 0x000fc800078e0018 */
[----:B------:R-:W-:Y:S01]  /*31be0*/  IMAD.MOV.U32 R37, RZ, RZ, R10 ;  /* 0x000000ffff257224 */ /* 0x000fe200078e000a */
[----:B------:R-:W-:Y:S06]  /*31bf0*/  BRA `(.L_x_12560) ;  /* 0x00000000000c7947 */ /* 0x000fec0003800000 */
.L_x_12561:
[----:B------:R-:W-:Y:S01]  /*31c00*/  LOP3.LUT R10, R29, 0x80000, RZ, 0xfc, !PT ;  /* 0x000800001d0a7812 */ /* 0x000fe200078efcff */
[----:B------:R-:W-:-:S03]  /*31c10*/  IMAD.MOV.U32 R36, RZ, RZ, R28 ;  /* 0x000000ffff247224 */ /* 0x000fc600078e001c */
[----:B------:R-:W-:-:S07]  /*31c20*/  MOV R37, R10 ;  /* 0x0000000a00257202 */ /* 0x000fce0000000f00 */
.L_x_12560:
[----:B------:R-:W-:Y:S05]  /*31c30*/  BSYNC B0 ;  /* 0x0000000000007941 */ /* 0x000fea0003800000 */
.L_x_12558:
[----:B------:R-:W-:Y:S02]  /*31c40*/  IMAD.MOV.U32 R12, RZ, RZ, R0 ;  /* 0x000000ffff0c7224 */ /* 0x000fe400078e0000 */
[----:B------:R-:W-:Y:S02]  /*31c50*/  IMAD.MOV.U32 R13, RZ, RZ, 0x0 ;  /* 0x00000000ff0d7424 */ /* 0x000fe400078e00ff */
[----:B------:R-:W-:Y:S02]  /*31c60*/  IMAD.MOV.U32 R10, RZ, RZ, R36 ;  /* 0x000000ffff0a7224 */ /* 0x000fe400078e0024 */
[----:B------:R-:W-:Y:S01]  /*31c70*/  IMAD.MOV.U32 R11, RZ, RZ, R37 ;  /* 0x000000ffff0b7224 */ /* 0x000fe200078e0025 */
[----:B------:R-:W-:Y:S06]  /*31c80*/  RET.REL.NODEC R12 `(_ZN2at6native18elementwise_kernelILi128ELi4EZNS0_15gpu_kernel_implIZZZNS0_16acos_kernel_cudaERNS_18TensorIteratorBaseEENKUlvE_clEvENKUlvE_clEvEUlN3c107complexIdEEE_EEvS4_RKT_EUliE_EEviT1_) ;  /* 0xfffffce00cdc7950 */ /* 0x000fec0003c3ffff */
        .weak           $__internal_15_$__cuda_sm20_dsqrt_rn_f64_mediumpath_v1
        .type           $__internal_15_$__cuda_sm20_dsqrt_rn_f64_mediumpath_v1,@function
        .size           $__internal_15_$__cuda_sm20_dsqrt_rn_f64_mediumpath_v1,(.L_x_20082 - $__internal_15_$__cuda_sm20_dsqrt_rn_f64_mediumpath_v1)
$__internal_15_$__cuda_sm20_dsqrt_rn_f64_mediumpath_v1:
[----:B------:R-:W-:Y:S01]  /*31c90*/  ISETP.GE.U32.AND P0, PT, R26, -0x3400000, PT ;  /* 0xfcc000001a00780c */ /* 0x000fe20003f06070 */
[----:B------:R-:W-:Y:S01]  /*31ca0*/  BSSY B0, `(.L_x_12563) ;  /* 0x0000025000007945 */ /* 0x000fe20003800000 */
[----:B------:R-:W-:Y:S02]  /*31cb0*/  IMAD.MOV.U32 R25, RZ, RZ, R15 ;  /* 0x000000ffff197224 */ /* 0x000fe400078e000f */
[----:B------:R-:W-:-:S09]  /*31cc0*/  IMAD.MOV.U32 R15, RZ, RZ, R27 ;  /* 0x000000ffff0f7224 */ /* 0x000fd200078e001b */
[----:B------:R-:W-:Y:S05]  /*31cd0*/  @!P0 BRA `(.L_x_12564) ;  /* 0x0000000000208947 */ /* 0x000fea0003800000 */
[----:B------:R-:W-:-:S10]  /*31ce0*/  DFMA.RM R12, R24, R14, R12 ;  /* 0x0000000e180c722b */ /* 0x000fd4000000400c */
[----:B------:R-:W-:-:S05]  /*31cf0*/  IADD3 R14, P0, R12, 0x1, RZ ;  /* 0x000000010c0e7810 */ /* 0x000fca0007f1e0ff */
[----:B------:R-:W-:-:S06]  /*31d00*/  IMAD.X R15, RZ, RZ, R13, P0 ;  /* 0x000000ffff0f7224 */ /* 0x000fcc00000e060d */
[----:B------:R-:W-:-:S08]  /*31d10*/  DFMA.RP R10, -R12, R14, R10 ;  /* 0x0000000e0c0a722b */ /* 0x000fd0000000810a */
[----:B------:R-:W-:-:S06]  /*31d20*/  DSETP.GT.AND P0, PT, R10, RZ, PT ;  /* 0x000000ff0a00722a */ /* 0x000fcc0003f04000 */
[----:B------:R-:W-:Y:S02]  /*31d30*/  FSEL R12, R14, R12, P0 ;  /* 0x0000000c0e0c7208 */ /* 0x000fe40000000000 */
[----:B------:R-:W-:Y:S01]  /*31d40*/  FSEL R13, R15, R13, P0 ;  /* 0x0000000d0f0d7208 */ /* 0x000fe20000000000 */
[----:B------:R-:W-:Y:S06]  /*31d50*/  BRA `(.L_x_12565) ;  /* 0x0000000000647947 */ /* 0x000fec0003800000 */
.L_x_12564:
[----:B------:R-:W-:-:S14]  /*31d60*/  DSETP.NE.AND P0, PT, R10, RZ, PT ;  /* 0x000000ff0a00722a */ /* 0x000fdc0003f05000 */
[----:B------:R-:W-:Y:S05]  /*31d70*/  @!P0 BRA `(.L_x_12566) ;  /* 0x0000000000588947 */ /* 0x000fea0003800000 */
[----:B------:R-:W-:-:S13]  /*31d80*/  ISETP.GE.AND P0, PT, R11, RZ, PT ;  /* 0x000000ff0b00720c */ /* 0x000fda0003f06270 */
[----:B------:R-:W-:Y:S01]  /*31d90*/  @!P0 IMAD.MOV.U32 R12, RZ, RZ, 0x0 ;  /* 0x00000000ff0c8424 */ /* 0x000fe200078e00ff */
[----:B------:R-:W-:Y:S01]  /*31da0*/  @!P0 MOV R13, 0xfff80000 ;  /* 0xfff80000000d8802 */ /* 0x000fe20000000f00 */
[----:B------:R-:W-:Y:S06]  /*31db0*/  @!P0 BRA `(.L_x_12565) ;  /* 0x00000000004c8947 */ /* 0x000fec0003800000 */
[----:B------:R-:W-:-:S13]  /*31dc0*/  ISETP.GT.AND P0, PT, R11, 0x7fefffff, PT ;  /* 0x7fefffff0b00780c */ /* 0x000fda0003f04270 */
[----:B------:R-:W-:Y:S05]  /*31dd0*/  @P0 BRA `(.L_x_12566) ;  /* 0x0000000000400947 */ /* 0x000fea0003800000 */
[----:B------:R-:W-:Y:S01]  /*31de0*/  DMUL R10, R10, 8.11296384146066816958e+31 ;  /* 0x469000000a0a7828 */ /* 0x000fe20000000000 */
[----:B------:R-:W-:Y:S02]  /*31df0*/  IMAD.MOV.U32 R12, RZ, RZ, RZ ;  /* 0x000000ffff0c7224 */ /* 0x000fe400078e00ff */
[----:B------:R-:W-:Y:S02]  /*31e00*/  IMAD.MOV.U32 R24, RZ, RZ, 0x0 ;  /* 0x00000000ff187424 */ /* 0x000fe400078e00ff */
[----:B------:R-:W-:Y:S01]  /*31e10*/  IMAD.MOV.U32 R25, RZ, RZ, 0x3fd80000 ;  /* 0x3fd80000ff197424 */ /* 0x000fe200078e00ff */
[----:B------:R-:W0:Y:S02]  /*31e20*/  MUFU.RSQ64H R13, R11 ;  /* 0x0000000b000d7308 */ /* 0x000e240000001c00 */
[----:B0-----:R-:W-:-:S08]  /*31e30*/  DMUL R14, R12, R12 ;  /* 0x0000000c0c0e7228 */ /* 0x001fd00000000000 */
[----:B------:R-:W-:-:S08]  /*31e40*/  DFMA R14, R10, -R14, 1 ;  /* 0x3ff000000a0e742b */ /* 0x000fd0000000080e */
[----:B------:R-:W-:Y:S02]  /*31e50*/  DFMA R24, R14, R24, 0.5 ;  /* 0x3fe000000e18742b */ /* 0x000fe40000000018 */
[----:B------:R-:W-:-:S08]  /*31e60*/  DMUL R14, R12, R14 ;  /* 0x0000000e0c0e7228 */ /* 0x000fd00000000000 */
[----:B------:R-:W-:-:S08]  /*31e70*/  DFMA R14, R24, R14, R12 ;  /* 0x0000000e180e722b */ /* 0x000fd0000000000c */
[----:B------:R-:W-:Y:S02]  /*31e80*/  DMUL R12, R10, R14 ;  /* 0x0000000e0a0c7228 */ /* 0x000fe40000000000 */
[----:B------:R-:W-:-:S06]  /*31e90*/  VIADD R15, R15, 0xfff00000 ;  /* 0xfff000000f0f7836 */ /* 0x000fcc0000000000 */
[----:B------:R-:W-:-:S08]  /*31ea0*/  DFMA R24, R12, -R12, R10 ;  /* 0x8000000c0c18722b */ /* 0x000fd0000000000a */
[----:B------:R-:W-:-:S10]  /*31eb0*/  DFMA R12, R14, R24, R12 ;  /* 0x000000180e0c722b */ /* 0x000fd4000000000c */
[----:B------:R-:W-:Y:S01]  /*31ec0*/  VIADD R13, R13, 0xfcb00000 ;  /* 0xfcb000000d0d7836 */ /* 0x000fe20000000000 */
[----:B------:R-:W-:Y:S06]  /*31ed0*/  BRA `(.L_x_12565) ;  /* 0x0000000000047947 */ /* 0x000fec0003800000 */
.L_x_12566:
[----:B------:R-:W-:-:S11]  /*31ee0*/  DADD R12, R10, R10 ;  /* 0x000000000a0c7229 */ /* 0x000fd6000000000a */
.L_x_12565:
[----:B------:R-:W-:Y:S05]  /*31ef0*/  BSYNC B0 ;  /* 0x0000000000007941 */ /* 0x000fea0003800000 */
.L_x_12563:
[----:B------:R-:W-:Y:S02]  /*31f00*/  IMAD.MOV.U32 R10, RZ, RZ, R0 ;  /* 0x000000ffff0a7224 */ /* 0x000fe400078e0000 */
[----:B------:R-:W-:-:S04]  /*31f10*/  IMAD.MOV.U32 R11, RZ, RZ, 0x0 ;  /* 0x00000000ff0b7424 */ /* 0x000fc800078e00ff */
[----:B------:R-:W-:Y:S05]  /*31f20*/  RET.REL.NODEC R10 `(_ZN2at6native18elementwise_kernelILi128ELi4EZNS0_15gpu_kernel_implIZZZNS0_16acos_kernel_cudaERNS_18TensorIteratorBaseEENKUlvE_clEvENKUlvE_clEvEUlN3c107complexIdEEE_EEvS4_RKT_EUliE_EEviT1_) ;  /* 0xfffffce00a347950 */ /* 0x000fea0003c3ffff */
.L_x_12567:
        /* <DEDUP_REMOVED lines=13> */
.L_x_20082:


//--------------------- .text._ZN2at6native27unrolled_elementwise_kernelIZZZNS0_16acos_kernel_cudaERNS_18TensorIteratorBaseEENKUlvE_clEvENKUlvE_clEvEUlN3c107complexIdEEE_St5arrayIPcLm2EELi4E23TrivialOffsetCalculatorILi1EjESE_NS0_6memory12LoadWithCastILi1EEENSF_13StoreWithCastILi1EEEEEviT_T0_T2_T3_T4_T5_ --------------------------
	.section	.text._ZN2at6native27unrolled_elementwise_kernelIZZZNS0_16acos_kernel_cudaERNS_18TensorIteratorBaseEENKUlvE_clEvENKUlvE_clEvEUlN3c107complexIdEEE_St5arrayIPcLm2EELi4E23TrivialOffsetCalculatorILi1EjESE_NS0_6memory12LoadWithCastILi1EEENSF_13StoreWithCastILi1EEEEEviT_T0_T2_T3_T4_T5_,"ax",@progbits
	.align	128
        .global         _ZN2at6native27unrolled_elementwise_kernelIZZZNS0_16acos_kernel_cudaERNS_18TensorIteratorBaseEENKUlvE_clEvENKUlvE_clEvEUlN3c107complexIdEEE_St5arrayIPcLm2EELi4E23TrivialOffsetCalculatorILi1EjESE_NS0_6memory12LoadWithCastILi1EEENSF_13StoreWithCastILi1EEEEEviT_T0_T2_T3_T4_T5_
        .type           _ZN2at6native27unrolled_elementwise_kernelIZZZNS0_16acos_kernel_cudaERNS_18TensorIteratorBaseEENKUlvE_clEvENKUlvE_clEvEUlN3c107complexIdEEE_St5arrayIPcLm2EELi4E23TrivialOffsetCalculatorILi1EjESE_NS0_6memory12LoadWithCastILi1EEENSF_13StoreWithCastILi1EEEEEviT_T0_T2_T3_T4_T5_,@function
        .size           _ZN2at6native27unrolled_elementwise_kernelIZZZNS0_16acos_kernel_cudaERNS_18TensorIteratorBaseEENKUlvE_clEvENKUlvE_clEvEUlN3c107complexIdEEE_St5arrayIPcLm2EELi4E23TrivialOffsetCalculatorILi1EjESE_NS0_6memory12LoadWithCastILi1EEENSF_13StoreWithCastILi1EEEEEviT_T0_T2_T3_T4_T5_,(.L_x_20084 - _ZN2at6native27unrolled_elementwise_kernelIZZZNS0_16acos_kernel_cudaERNS_18TensorIteratorBaseEENKUlvE_clEvENKUlvE_clEvEUlN3c107complexIdEEE_St5arrayIPcLm2EELi4E23TrivialOffsetCalculatorILi1EjESE_NS0_6memory12LoadWithCastILi1EEENSF_13StoreWithCastILi1EEEEEviT_T0_T2_T3_T4_T5_)
        .other          _ZN2at6native27unrolled_elementwise_kernelIZZZNS0_16acos_kernel_cudaERNS_18TensorIteratorBaseEENKUlvE_clEvENKUlvE_clEvEUlN3c107complexIdEEE_St5arrayIPcLm2EELi4E23TrivialOffsetCalculatorILi1EjESE_NS0_6memory12LoadWithCastILi1EEENSF_13StoreWithCastILi1EEEEEviT_T0_T2_T3_T4_T5_,@"STO_CUDA_ENTRY STV_DEFAULT"
_ZN2at6native27unrolled_elementwise_kernelIZZZNS0_16acos_kernel_cudaERNS_18TensorIteratorBaseEENKUlvE_clEvENKUlvE_clEvEUlN3c107complexIdEEE_St5arrayIPcLm2EELi4E23TrivialOffsetCalculatorILi1EjESE_NS0_6memory12LoadWithCastILi1EEENSF_13StoreWithCastILi1EEEEEviT_T0_T2_T3_T4_T5_:
.text._ZN2at6native27unrolled_elementwise_kernelIZZZNS0_16acos_kernel_cudaERNS_18TensorIteratorBaseEENKUlvE_clEvENKUlvE_clEvEUlN3c107complexIdEEE_St5arrayIPcLm2EELi4E23TrivialOffsetCalculatorILi1EjESE_NS0_6memory12LoadWithCastILi1EEENSF_13StoreWithCastILi1EEEEEviT_T0_T2_T3_T4_T5_:
[----:B------:R-:W0:Y:S01]  /*0000*/  LDC R1, c[0x0][0x28] ;  /* 0x00000a00ff017b82 */ /* 0x000e220000000800 */
[----:B------:R-:W1:Y:S07]  /*0010*/  S2R R29, SR_CTAID.X ;  /* 0x00000000001d7919 */ /* 0x000e6e0000002500 */
[----:B------:R-:W1:Y:S01]  /*0020*/  LDC R0, c[0x0][0x210] ;  /* 0x00008400ff007b82 */ /* 0x000e620000000800 */
[----:B------:R-:W-:Y:S01]  /*0030*/  ULDC.64 UR36, c[0x0][0x208] ;  /* 0x0000820000247ab9 */ /* 0x000fe20000000a00 */
[----:B------:R-:W-:Y:S01]  /*0040*/  BSSY B6, `(.L_x_12568) ;  /* 0x0000118000067945 */ /* 0x000fe20003800000 */
[----:B------:R-:W2:Y:S01]  /*0050*/  S2R R28, SR_TID.X ;  /* 0x00000000001c7919 */ /* 0x000ea20000002100 */
[----:B0-----:R-:W-:Y:S01]  /*0060*/  VIADD R1, R1, 0xfffffff0 ;  /* 0xfffffff001017836 */ /* 0x001fe20000000000 */
[----:B------:R-:W-:-:S02]  /*0070*/  CS2R R26, SRZ ;  /* 0x00000000001a7805 */ /* 0x000fc4000001ff00 */
[----:B------:R-:W-:Y:S02]  /*0080*/  CS2R R18, SRZ ;  /* 0x0000000000127805 */ /* 0x000fe4000001ff00 */
[----:B------:R-:W-:Y:S01]  /*0090*/  CS2R R16, SRZ ;  /* 0x0000000000107805 */ /* 0x000fe2000001ff00 */
[----:B------:R-:W0:Y:S01]  /*00a0*/  LDC.U8 R31, c[0x0][0x22c] ;  /* 0x00008b00ff1f7b82 */ /* 0x000e220000000000 */
[----:B-1----:R-:W-:-:S05]  /*00b0*/  IMAD R57, R29, -0x200, R0 ;  /* 0xfffffe001d397824 */ /* 0x002fca00078e0200 */
[----:B--2---:R-:W-:-:S04]  /*00c0*/  ISETP.GE.AND P0, PT, R28, R57, PT ;  /* 0x000000391c00720c */ /* 0x004fc80003f06270 */
[----:B------:R-:W-:-:S09]  /*00d0*/  P2R R30, PR, RZ, 0x1 ;  /* 0x00000001ff1e7803 */ /* 0x000fd20000000000 */
        /* <DEDUP_REMOVED lines=23> */
.L_x_12573:
[----:B------:R-:W2:Y:S01]  /*0250*/  LDG.E.U8 R2, desc[UR36][R2.64] ;  /* 0x0000002402027981 */ /* 0x000ea2000c1e1100 */
[----:B------:R-:W-:Y:S01]  /*0260*/  CS2R R18, SRZ ;  /* 0x0000000000127805 */ /* 0x000fe2000001ff00 */
[----:B--2---:R0:W1:Y:S01]  /*0270*/  I2F.F64.U16 R16, R2 ;  /* 0x0000000200107312 */ /* 0x0040620000101800 */
[----:B------:R-:W-:Y:S05]  /*0280*/  BRA `(.L_x_12575) ;  /* 0x0000000c00c87947 */ /* 0x000fea0003800000 */
.L_x_12572:
        /* <DEDUP_REMOVED lines=10> */
.L_x_12577:
[----:B------:R-:W2:Y:S01]  /*0330*/  LDG.E R2, desc[UR36][R2.64] ;  /* 0x0000002402027981 */ /* 0x000ea2000c1e1900 */
[----:B------:R-:W-:Y:S01]  /*0340*/  CS2R R18, SRZ ;  /* 0x0000000000127805 */ /* 0x000fe2000001ff00 */
[----:B--2---:R1:W2:Y:S01]  /*0350*/  I2F.F64 R16, R2 ;  /* 0x0000000200107312 */ /* 0x0042a20000201c00 */
[----:B------:R-:W-:Y:S05]  /*0360*/  BRA `(.L_x_12575) ;  /* 0x0000000c00907947 */ /* 0x000fea0003800000 */
.L_x_12576:
[----:B------:R-:W2:Y:S01]  /*0370*/  LDG.E.U16 R2, desc[UR36][R2.64] ;  /* 0x0000002402027981 */ /* 0x000ea2000c1e1500 */
[----:B------:R-:W-:Y:S01]  /*0380*/  CS2R R18, SRZ ;  /* 0x0000000000127805 */ /* 0x000fe2000001ff00 */
[----:B--2---:R3:W4:Y:S01]  /*0390*/  I2F.F64.S16 R16, R2 ;  /* 0x0000000200107312 */ /* 0x0047220000101c00 */
[----:B------:R-:W-:Y:S05]  /*03a0*/  BRA `(.L_x_12575) ;  /* 0x0000000c00807947 */ /* 0x000fea0003800000 */
.L_x_12571:
        /* <DEDUP_REMOVED lines=11> */
.L_x_12579:
[----:B------:R-:W2:Y:S01]  /*0460*/  LDG.E.U16 R0, desc[UR36][R2.64] ;  /* 0x0000002402007981 */ /* 0x000ea2000c1e1500 */
[----:B------:R-:W-:Y:S01]  /*0470*/  CS2R R18, SRZ ;  /* 0x0000000000127805 */ /* 0x000fe2000001ff00 */
[----:B--2---:R-:W-:-:S05]  /*0480*/  HADD2.F32 R0, -RZ, R0.H0_H0 ;  /* 0x20000000ff007230 */ /* 0x004fca0000004100 */
[----:B------:R-:W-:-:S04]  /*0490*/  FMUL.FTZ R0, R0, 1 ;  /* 0x3f80000000007820 */ /* 0x000fc80000410000 */
[----:B------:R0:W1:Y:S01]  /*04a0*/  F2F.F64.F32 R16, R0 ;  /* 0x0000000000107310 */ /* 0x0000620000201800 */
[----:B------:R-:W-:Y:S05]  /*04b0*/  BRA `(.L_x_12575) ;  /* 0x0000000c003c7947 */ /* 0x000fea0003800000 */
.L_x_12578:
        /* <DEDUP_REMOVED lines=12> */
.L_x_12581:
        /* <DEDUP_REMOVED lines=8> */
.L_x_12580:
[----:B------:R0:W5:Y:S01]  /*0600*/  LDG.E.64 R16, desc[UR36][R2.64] ;  /* 0x0000002402107981 */ /* 0x000162000c1e1b00 */
[----:B------:R-:W-:Y:S01]  /*0610*/  CS2R R18, SRZ ;  /* 0x0000000000127805 */ /* 0x000fe2000001ff00 */
[----:B------:R-:W-:Y:S06]  /*0620*/  BRA `(.L_x_12575) ;  /* 0x0000000800e07947 */ /* 0x000fec0003800000 */
.L_x_12570:
        /* <DEDUP_REMOVED lines=14> */
.L_x_12584:
[----:B------:R0:W5:Y:S01]  /*0710*/  LDG.E.128 R16, desc[UR36][R2.64] ;  /* 0x0000002402107981 */ /* 0x000162000c1e1d00 */
[----:B------:R-:W-:Y:S05]  /*0720*/  BRA `(.L_x_12575) ;  /* 0x0000000800a07947 */ /* 0x000fea0003800000 */
.L_x_12583:
        /* <DEDUP_REMOVED lines=29> */
.L_x_12586:
        /* <DEDUP_REMOVED lines=16> */
.L_x_12585:
[----:B------:R-:W2:Y:S01]  /*0a00*/  LDG.E.U16 R0, desc[UR36][R2.64] ;  /* 0x0000002402007981 */ /* 0x000ea2000c1e1500 */
[----:B------:R-:W-:Y:S01]  /*0a10*/  CS2R R18, SRZ ;  /* 0x0000000000127805 */ /* 0x000fe2000001ff00 */
[----:B--2---:R-:W-:-:S04]  /*0a20*/  IMAD.U32 R0, R0, 0x10000, RZ ;  /* 0x0001000000007824 */ /* 0x004fc800078e00ff */
[----:B------:R-:W-:-:S04]  /*0a30*/  FMUL.FTZ R0, R0, 1 ;  /* 0x3f80000000007820 */ /* 0x000fc80000410000 */
[----:B------:R0:W1:Y:S01]  /*0a40*/  F2F.F64.F32 R16, R0 ;  /* 0x0000000000107310 */ /* 0x0000620000201800 */
[----:B------:R-:W-:Y:S05]  /*0a50*/  BRA `(.L_x_12575) ;  /* 0x0000000400d47947 */ /* 0x000fea0003800000 */
.L_x_12582:
        /* <DEDUP_REMOVED lines=12> */
.L_x_12589:
        /* <DEDUP_REMOVED lines=21> */
.L_x_12593:
[----:B------:R-:W-:Y:S05]  /*0c70*/  BSYNC B1 ;  /* 0x0000000000017941 */ /* 0x000fea0003800000 */
.L_x_12592:
[----:B------:R-:W-:Y:S01]  /*0c80*/  LEA R3, R0, 0x3b800000, 0x17 ;  /* 0x3b80000000037811 */ /* 0x000fe200078eb8ff */
[----:B------:R-:W-:-:S05]  /*0c90*/  IMAD.SHL.U32 R0, R2, 0x100000, RZ ;  /* 0x0010000002007824 */ /* 0x000fca00078e00ff */
[----:B------:R-:W-:-:S07]  /*0ca0*/  LOP3.LUT R0, R3, R0, R4, 0xfe, !PT ;  /* 0x0000000003007212 */ /* 0x000fce00078efe04 */
.L_x_12591:
[----:B------:R-:W-:Y:S05]  /*0cb0*/  BSYNC B0 ;  /* 0x0000000000007941 */ /* 0x000fea0003800000 */
.L_x_12590:
[----:B------:R-:W-:Y:S01]  /*0cc0*/  FMUL.FTZ R0, R0, 1 ;  /* 0x3f80000000007820 */ /* 0x000fe20000410000 */
[----:B------:R-:W-:-:S03]  /*0cd0*/  CS2R R18, SRZ ;  /* 0x0000000000127805 */ /* 0x000fc6000001ff00 */
[----:B------:R0:W1:Y:S01]  /*0ce0*/  F2F.F64.F32 R16, R0 ;  /* 0x0000000000107310 */ /* 0x0000620000201800 */
[----:B------:R-:W-:Y:S05]  /*0cf0*/  BRA `(.L_x_12575) ;  /* 0x00000004002c7947 */ /* 0x000fea0003800000 */
.L_x_12588:
        /* <DEDUP_REMOVED lines=21> */
.L_x_12597:
[----:B------:R-:W-:Y:S05]  /*0e50*/  BSYNC B1 ;  /* 0x0000000000017941 */ /* 0x000fea0003800000 */
.L_x_12596:
[----:B------:R-:W-:Y:S01]  /*0e60*/  LEA R3, R0, 0x37800000, 0x17 ;  /* 0x3780000000037811 */ /* 0x000fe200078eb8ff */
[----:B------:R-:W-:-:S05]  /*0e70*/  IMAD.SHL.U32 R0, R2, 0x200000, RZ ;  /* 0x0020000002007824 */ /* 0x000fca00078e00ff */
[----:B------:R-:W-:-:S07]  /*0e80*/  LOP3.LUT R0, R3, R0, R4, 0xfe, !PT ;  /* 0x0000000003007212 */ /* 0x000fce00078efe04 */
.L_x_12595:
[----:B------:R-:W-:Y:S05]  /*0e90*/  BSYNC B0 ;  /* 0x0000000000007941 */ /* 0x000fea0003800000 */
.L_x_12594:
[----:B------:R-:W-:Y:S01]  /*0ea0*/  FMUL.FTZ R0, R0, 1 ;  /* 0x3f80000000007820 */ /* 0x000fe20000410000 */
[----:B------:R-:W-:-:S03]  /*0eb0*/  CS2R R18, SRZ ;  /* 0x0000000000127805 */ /* 0x000fc6000001ff00 */
[----:B------:R0:W1:Y:S01]  /*0ec0*/  F2F.F64.F32 R16, R0 ;  /* 0x0000000000107310 */ /* 0x0000620000201800 */
[----:B------:R-:W-:Y:S05]  /*0ed0*/  BRA `(.L_x_12575) ;  /* 0x0000000000b47947 */ /* 0x000fea0003800000 */
.L_x_12587:
        /* <DEDUP_REMOVED lines=14> */
.L_x_12601:
[----:B------:R-:W-:Y:S05]  /*0fc0*/  BSYNC B0 ;  /* 0x0000000000007941 */ /* 0x000fea0003800000 */
.L_x_12600:
[----:B------:R-:W-:Y:S01]  /*0fd0*/  FMUL.FTZ R0, R0, 1 ;  /* 0x3f80000000007820 */ /* 0x000fe20000410000 */
[----:B------:R-:W-:-:S03]  /*0fe0*/  CS2R R18, SRZ ;  /* 0x0000000000127805 */ /* 0x000fc6000001ff00 */
[----:B------:R0:W1:Y:S01]  /*0ff0*/  F2F.F64.F32 R16, R0 ;  /* 0x0000000000107310 */ /* 0x0000620000201800 */
[----:B------:R-:W-:Y:S05]  /*1000*/  BRA `(.L_x_12575) ;  /* 0x0000000000687947 */ /* 0x000fea0003800000 */
.L_x_12574:
        /* <DEDUP_REMOVED lines=16> */
.L_x_12602:
[----:B------:R-:W-:Y:S02]  /*1110*/  CS2R R16, SRZ ;  /* 0x0000000000107805 */ /* 0x000fe4000001ff00 */
[----:B------:R-:W-:Y:S01]  /*1120*/  CS2R R18, SRZ ;  /* 0x0000000000127805 */ /* 0x000fe2000001ff00 */
[----:B------:R-:W-:Y:S06]  /*1130*/  BRA `(.L_x_12575) ;  /* 0x00000000001c7947 */ /* 0x000fec0003800000 */
.L_x_12599:
[----:B------:R-:W2:Y:S01]  /*1140*/  LDG.E.64 R16, desc[UR36][R2.64] ;  /* 0x0000002402107981 */ /* 0x000ea2000c1e1b00 */
[----:B------:R-:W-:Y:S01]  /*1150*/  CS2R R18, SRZ ;  /* 0x0000000000127805 */ /* 0x000fe2000001ff00 */
[----:B--2---:R-:W0:Y:S01]  /*1160*/  I2F.F64.U64 R16, R16 ;  /* 0x0000001000107312 */ /* 0x004e220000301800 */
[----:B------:R-:W-:Y:S05]  /*1170*/  BRA `(.L_x_12575) ;  /* 0x00000000000c7947 */ /* 0x000fea0003800000 */
.L_x_12598:
[----:B------:R-:W2:Y:S01]  /*1180*/  LDG.E R2, desc[UR36][R2.64] ;  /* 0x0000002402027981 */ /* 0x000ea2000c1e1900 */
[----:B------:R-:W-:Y:S01]  /*1190*/  CS2R R18, SRZ ;  /* 0x0000000000127805 */ /* 0x000fe2000001ff00 */
[----:B--2---:R0:W1:Y:S06]  /*11a0*/  I2F.F64.U32 R16, R2 ;  /* 0x0000000200107312 */ /* 0x00406c0000201800 */
.L_x_12575:
[----:B------:R-:W-:-:S07]  /*11b0*/  VIADD R28, R28, 0x80 ;  /* 0x000000801c1c7836 */ /* 0x000fce0000000000 */
.L_x_12569:
[----:B------:R-:W-:Y:S05]  /*11c0*/  BSYNC B6 ;  /* 0x0000000000067941 */ /* 0x000fea0003800000 */
.L_x_12568:
[----:B------:R-:W-:Y:S01]  /*11d0*/  ISETP.GE.AND P0, PT, R28, R57, PT ;  /* 0x000000391c00720c */ /* 0x000fe20003f06270 */
[----:B------:R-:W-:Y:S01]  /*11e0*/  BSSY B6, `(.L_x_12603) ;  /* 0x0000110000067945 */ /* 0x000fe20003800000 */
[----:B------:R-:W-:-:S11]  /*11f0*/  CS2R R24, SRZ ;  /* 0x0000000000187805 */ /* 0x000fd6000001ff00 */
[----:B------:R-:W-:Y:S05]  /*1200*/  @P0 BRA `(.L_x_12604) ;  /* 0x0000001000340947 */ /* 0x000fea0003800000 */
[----:B01-3--:R-:W0:Y:S01]  /*1210*/  LDC.64 R2, c[0x0][0x220] ;  /* 0x00008800ff027b82 */ /* 0x00be220000000a00 */
        /* <DEDUP_REMOVED lines=17> */
[----:B------:R-:W3:Y:S01]  /*1330*/  LDG.E.S8 R2, desc[UR36][R2.64] ;  /* 0x0000002402027981 */ /* 0x000ee2000c1e1300 */
[----:B------:R-:W-:Y:S01]  /*1340*/  CS2R R26, SRZ ;  /* 0x00000000001a7805 */ /* 0x000fe2000001ff00 */
[----:B---3--:R0:W1:Y:S01]  /*1350*/  I2F.F64.S16 R24, R2 ;  /* 0x0000000200187312 */ /* 0x0080620000101c00 */
[----:B------:R-:W-:Y:S05]  /*1360*/  BRA `(.L_x_12610) ;  /* 0x0000000c00d87947 */ /* 0x000fea0003800000 */
.L_x_12608:
[----:B------:R-:W3:Y:S01]  /*1370*/  LDG.E.U8 R2, desc[UR36][R2.64] ;  /* 0x0000002402027981 */ /* 0x000ee2000c1e1100 */
[----:B------:R-:W-:Y:S01]  /*1380*/  CS2R R26, SRZ ;  /* 0x00000000001a7805 */ /* 0x000fe2000001ff00 */
[----:B---3--:R0:W1:Y:S01]  /*1390*/  I2F.F64.U16 R24, R2 ;  /* 0x0000000200187312 */ /* 0x0080620000101800 */
[----:B------:R-:W-:Y:S05]  /*13a0*/  BRA `(.L_x_12610) ;  /* 0x0000000c00c87947 */ /* 0x000fea0003800000 */
.L_x_12607:
[----:B------:R-:W-:-:S13]  /*13b0*/  ISETP.NE.AND P0, PT, R0, 0x2, PT ;  /* 0x000000020000780c */ /* 0x000fda0003f05270 */
[----:B------:R-:W-:Y:S05]  /*13c0*/  @!P0 BRA `(.L_x_12611) ;  /* 0x0000000000308947 */ /* 0x000fea0003800000 */
[----:B------:R-:W-:-:S13]  /*13d0*/  ISETP.NE.AND P0, PT, R0, 0x3, PT ;  /* 0x000000030000780c */ /* 0x000fda0003f05270 */
[----:B------:R-:W-:Y:S05]  /*13e0*/  @!P0 BRA `(.L_x_12612) ;  /* 0x0000000000188947 */ /* 0x000fea0003800000 */
[----:B------:R-:W-:-:S13]  /*13f0*/  ISETP.NE.AND P0, PT, R0, 0x4, PT ;  /* 0x000000040000780c */ /* 0x000fda0003f05270 */
[----:B------:R-:W-:Y:S05]  /*1400*/  @P0 BRA `(.L_x_12609) ;  /* 0x0000000c00480947 */ /* 0x000fea0003800000 */
[----:B------:R-:W3:Y:S01]  /*1410*/  LDG.E.64 R24, desc[UR36][R2.64] ;  /* 0x0000002402187981 */ /* 0x000ee2000c1e1b00 */
[----:B------:R-:W-:Y:S01]  /*1420*/  CS2R R26, SRZ ;  /* 0x00000000001a7805 */ /* 0x000fe2000001ff00 */
[----:B---3--:R-:W0:Y:S01]  /*1430*/  I2F.F64.S64 R24, R24 ;  /* 0x0000001800187312 */ /* 0x008e220000301c00 */
[----:B------:R-:W-:Y:S05]  /*1440*/  BRA `(.L_x_12610) ;  /* 0x0000000c00a07947 */ /* 0x000fea0003800000 */
.L_x_12612:
[----:B------:R-:W3:Y:S01]  /*1450*/  LDG.E R2, desc[UR36][R2.64] ;  /* 0x0000002402027981 */ /* 0x000ee2000c1e1900 */
[----:B------:R-:W-:Y:S01]  /*1460*/  CS2R R26, SRZ ;  /* 0x00000000001a7805 */ /* 0x000fe2000001ff00 */
[----:B---3--:R0:W1:Y:S01]  /*1470*/  I2F.F64 R24, R2 ;  /* 0x0000000200187312 */ /* 0x0080620000201c00 */
[----:B------:R-:W-:Y:S05]  /*1480*/  BRA `(.L_x_12610) ;  /* 0x0000000c00907947 */ /* 0x000fea0003800000 */
.L_x_12611:
[----:B------:R-:W3:Y:S01]  /*1490*/  LDG.E.U16 R2, desc[UR36][R2.64] ;  /* 0x0000002402027981 */ /* 0x000ee2000c1e1500 */
[----:B------:R-:W-:Y:S01]  /*14a0*/  CS2R R26, SRZ ;  /* 0x00000000001a7805 */ /* 0x000fe2000001ff00 */
[----:B---3--:R0:W1:Y:S01]  /*14b0*/  I2F.F64.S16 R24, R2 ;  /* 0x0000000200187312 */ /* 0x0080620000101c00 */
[----:B------:R-:W-:Y:S05]  /*14c0*/  BRA `(.L_x_12610) ;  /* 0x0000000c00807947 */ /* 0x000fea0003800000 */
.L_x_12606:
[----:B------:R-:W-:-:S13]  /*14d0*/  ISETP.GT.AND P0, PT, R0, 0x6, PT ;  /* 0x000000060000780c */ /* 0x000fda0003f04270 */
[----:B------:R-:W-:Y:S05]  /*14e0*/  @P0 BRA `(.L_x_12613) ;  /* 0x00000000003c0947 */ /* 0x000fea0003800000 */
[----:B------:R-:W-:-:S13]  /*14f0*/  ISETP.NE.AND P0, PT, R0, 0x5, PT ;  /* 0x000000050000780c */ /* 0x000fda0003f05270 */
[----:B------:R-:W-:Y:S05]  /*1500*/  @!P0 BRA `(.L_x_12614) ;  /* 0x00000000001c8947 */ /* 0x000fea0003800000 */
[----:B------:R-:W-:-:S13]  /*1510*/  ISETP.NE.AND P0, PT, R0, 0x6, PT ;  /* 0x000000060000780c */ /* 0x000fda0003f05270 */
[----:B------:R-:W-:Y:S05]  /*1520*/  @P0 BRA `(.L_x_12609) ;  /* 0x0000000c00000947 */ /* 0x000fea0003800000 */
[----:B------:R-:W3:Y:S01]  /*1530*/  LDG.E R24, desc[UR36][R2.64] ;  /* 0x0000002402187981 */ /* 0x000ee2000c1e1900 */
[----:B------:R-:W-:Y:S01]  /*1540*/  CS2R R26, SRZ ;  /* 0x00000000001a7805 */ /* 0x000fe2000001ff00 */
[----:B---3--:R-:W-:-:S06]  /*1550*/  FMUL.FTZ R24, R24, 1 ;  /* 0x3f80000018187820 */ /* 0x008fcc0000410000 */
[----:B------:R-:W0:Y:S01]  /*1560*/  F2F.F64.F32 R24, R24 ;  /* 0x0000001800187310 */ /* 0x000e220000201800 */
[----:B------:R-:W-:Y:S05]  /*1570*/  BRA `(.L_x_12610) ;  /* 0x0000000c00547947 */ /* 0x000fea0003800000 */
.L_x_12614:
[----:B------:R-:W3:Y:S01]  /*1580*/  LDG.E.U16 R0, desc[UR36][R2.64] ;  /* 0x0000002402007981 */ /* 0x000ee2000c1e1500 */
[----:B------:R-:W-:Y:S01]  /*1590*/  CS2R R26, SRZ ;  /* 0x00000000001a7805 */ /* 0x000fe2000001ff00 */
[----:B---3--:R-:W-:-:S05]  /*15a0*/  HADD2.F32 R0, -RZ, R0.H0_H0 ;  /* 0x20000000ff007230 */ /* 0x008fca0000004100 */
[----:B------:R-:W-:-:S04]  /*15b0*/  FMUL.FTZ R0, R0, 1 ;  /* 0x3f80000000007820 */ /* 0x000fc80000410000 */
[----:B------:R0:W1:Y:S01]  /*15c0*/  F2F.F64.F32 R24, R0 ;  /* 0x0000000000187310 */ /* 0x0000620000201800 */
[----:B------:R-:W-:Y:S05]  /*15d0*/  BRA `(.L_x_12610) ;  /* 0x0000000c003c7947 */ /* 0x000fea0003800000 */
.L_x_12613:
[----:B------:R-:W-:-:S13]  /*15e0*/  ISETP.NE.AND P0, PT, R0, 0x7, PT ;  /* 0x000000070000780c */ /* 0x000fda0003f05270 */
[----:B------:R-:W-:Y:S05]  /*15f0*/  @!P0 BRA `(.L_x_12615) ;  /* 0x0000000000488947 */ /* 0x000fea0003800000 */
[----:B------:R-:W-:-:S13]  /*1600*/  ISETP.NE.AND P0, PT, R0, 0x8, PT ;  /* 0x000000080000780c */ /* 0x000fda0003f05270 */
[----:B------:R-:W-:Y:S05]  /*1610*/  @!P0 BRA `(.L_x_12616) ;  /* 0x0000000000208947 */ /* 0x000fea0003800000 */
[----:B------:R-:W-:-:S13]  /*1620*/  ISETP.NE.AND P0, PT, R0, 0x9, PT ;  /* 0x000000090000780c */ /* 0x000fda0003f05270 */
[----:B------:R-:W-:Y:S05]  /*1630*/  @P0 BRA `(.L_x_12609) ;  /* 0x0000000800bc0947 */ /* 0x000fea0003800000 */
[----:B------:R-:W3:Y:S02]  /*1640*/  LDG.E.64 R2, desc[UR36][R2.64] ;  /* 0x0000002402027981 */ /* 0x000ee4000c1e1b00 */
[----:B---3--:R-:W-:Y:S01]  /*1650*/  FMUL.FTZ R26, R3, 1 ;  /* 0x3f800000031a7820 */ /* 0x008fe20000410000 */
[----:B------:R-:W-:-:S05]  /*1660*/  FMUL.FTZ R24, R2, 1 ;  /* 0x3f80000002187820 */ /* 0x000fca0000410000 */
[----:B------:R-:W0:Y:S08]  /*1670*/  F2F.F64.F32 R26, R26 ;  /* 0x0000001a001a7310 */ /* 0x000e300000201800 */
[----:B------:R-:W1:Y:S01]  /*1680*/  F2F.F64.F32 R24, R24 ;  /* 0x0000001800187310 */ /* 0x000e620000201800 */
[----:B------:R-:W-:Y:S05]  /*1690*/  BRA `(.L_x_12610) ;  /* 0x0000000c000c7947 */ /* 0x000fea0003800000 */
.L_x_12616:
[----:B------:R-:W3:Y:S02]  /*16a0*/  LDG.E R0, desc[UR36][R2.64] ;  /* 0x0000002402007981 */ /* 0x000ee4000c1e1900 */
[--C-:B---3--:R-:W-:Y:S02]  /*16b0*/  HADD2.F32 R4, -RZ, R0.reuse.H1_H1 ;  /* 0x30000000ff047230 */ /* 0x108fe40000004100 */
[----:B------:R-:W-:-:S03]  /*16c0*/  HADD2.F32 R0, -RZ, R0.H0_H0 ;  /* 0x20000000ff007230 */ /* 0x000fc60000004100 */
[----:B------:R-:W-:Y:S02]  /*16d0*/  FMUL.FTZ R4, R4, 1 ;  /* 0x3f80000004047820 */ /* 0x000fe40000410000 */
[----:B------:R-:W-:Y:S02]  /*16e0*/  FMUL.FTZ R0, R0, 1 ;  /* 0x3f80000000007820 */ /* 0x000fe40000410000 */
[----:B------:R0:W1:Y:S08]  /*16f0*/  F2F.F64.F32 R26, R4 ;  /* 0x00000004001a7310 */ /* 0x0000700000201800 */
[----:B------:R0:W3:Y:S01]  /*1700*/  F2F.F64.F32 R24, R0 ;  /* 0x0000000000187310 */ /* 0x0000e20000201800 */
[----:B------:R-:W-:Y:S05]  /*1710*/  BRA `(.L_x_12610) ;  /* 0x0000000800ec7947 */ /* 0x000fea0003800000 */
.L_x_12615:
[----:B------:R0:W5:Y:S01]  /*1720*/  LDG.E.64 R24, desc[UR36][R2.64] ;  /* 0x0000002402187981 */ /* 0x000162000c1e1b00 */
[----:B------:R-:W-:Y:S01]  /*1730*/  CS2R R26, SRZ ;  /* 0x00000000001a7805 */ /* 0x000fe2000001ff00 */
[----:B------:R-:W-:Y:S06]  /*1740*/  BRA `(.L_x_12610) ;  /* 0x0000000800e07947 */ /* 0x000fec0003800000 */
.L_x_12605:
        /* <DEDUP_REMOVED lines=9> */
[----:B------:R-:W-:Y:S01]  /*17e0*/  CS2R R26, SRZ ;  /* 0x00000000001a7805 */ /* 0x000fe2000001ff00 */
[----:B------:R-:W-:Y:S01]  /*17f0*/  IMAD.MOV.U32 R24, RZ, RZ, RZ ;  /* 0x000000ffff187224 */ /* 0x000fe200078e00ff */
[----:B---3--:R-:W-:-:S04]  /*1800*/  ISETP.NE.AND P0, PT, R2, RZ, PT ;  /* 0x000000ff0200720c */ /* 0x008fc80003f05270 */
[----:B------:R-:W-:Y:S01]  /*1810*/  FSEL R25, RZ, 1.875, !P0 ;  /* 0x3ff00000ff197808 */ /* 0x000fe20004000000 */
[----:B------:R-:W-:Y:S08]  /*1820*/  BRA `(.L_x_12610) ;  /* 0x0000000800a87947 */ /* 0x000ff00003800000 */
.L_x_12619:
[----:B------:R0:W5:Y:S01]  /*1830*/  LDG.E.128 R24, desc[UR36][R2.64] ;  /* 0x0000002402187981 */ /* 0x000162000c1e1d00 */
[----:B------:R-:W-:Y:S05]  /*1840*/  BRA `(.L_x_12610) ;  /* 0x0000000800a07947 */ /* 0x000fea0003800000 */
.L_x_12618:
[----:B------:R-:W-:-:S13]  /*1850*/  ISETP.NE.AND P0, PT, R0, 0xf, PT ;  /* 0x0000000f0000780c */ /* 0x000fda0003f05270 */
[----:B------:R-:W-:Y:S05]  /*1860*/  @!P0 BRA `(.L_x_12620) ;  /* 0x0000000000ac8947 */ /* 0x000fea0003800000 */
[----:B------:R-:W-:-:S13]  /*1870*/  ISETP.NE.AND P0, PT, R0, 0x17, PT ;  /* 0x000000170000780c */ /* 0x000fda0003f05270 */
[----:B------:R-:W-:Y:S05]  /*1880*/  @!P0 BRA `(.L_x_12621) ;  /* 0x0000000000648947 */ /* 0x000fea0003800000 */
[----:B------:R-:W-:-:S13]  /*1890*/  ISETP.NE.AND P0, PT, R0, 0x18, PT ;  /* 0x000000180000780c */ /* 0x000fda0003f05270 */
[----:B------:R-:W-:Y:S05]  /*18a0*/  @P0 BRA `(.L_x_12609) ;  /* 0x0000000800200947 */ /* 0x000fea0003800000 */
[----:B------:R-:W3:Y:S01]  /*18b0*/  LDG.E.U8 R0, desc[UR36][R2.64] ;  /* 0x0000002402007981 */ /* 0x000ee2000c1e1100 */
[----:B------:R-:W-:Y:S01]  /*18c0*/  IMAD.MOV.U32 R8, RZ, RZ, -0x800000 ;  /* 0xff800000ff087424 */ /* 0x000fe200078e00ff */
[----:B------:R-:W-:Y:S01]  /*18d0*/  CS2R R26, SRZ ;  /* 0x00000000001a7805 */ /* 0x000fe2000001ff00 */
        /* <DEDUP_REMOVED lines=20> */
.L_x_12621:
[----:B------:R-:W3:Y:S01]  /*1a20*/  LDG.E.U8 R2, desc[UR36][R2.64] ;  /* 0x0000002402027981 */ /* 0x000ee2000c1e1100 */
[----:B------:R-:W-:Y:S01]  /*1a30*/  CS2R R26, SRZ ;  /* 0x00000000001a7805 */ /* 0x000fe2000001ff00 */
[C---:B---3--:R-:W-:Y:S02]  /*1a40*/  IMAD.SHL.U32 R0, R2.reuse, 0x2000000, RZ ;  /* 0x0200000002007824 */ /* 0x048fe400078e00ff */
        /* <DEDUP_REMOVED lines=13> */
.L_x_12620:
[----:B------:R-:W3:Y:S01]  /*1b20*/  LDG.E.U16 R0, desc[UR36][R2.64] ;  /* 0x0000002402007981 */ /* 0x000ee2000c1e1500 */
[----:B------:R-:W-:Y:S01]  /*1b30*/  CS2R R26, SRZ ;  /* 0x00000000001a7805 */ /* 0x000fe2000001ff00 */
[----:B---3--:R-:W-:-:S04]  /*1b40*/  IMAD.U32 R0, R0, 0x10000, RZ ;  /* 0x0001000000007824 */ /* 0x008fc800078e00ff */
[----:B------:R-:W-:-:S04]  /*1b50*/  FMUL.FTZ R0, R0, 1 ;  /* 0x3f80000000007820 */ /* 0x000fc80000410000 */
[----:B------:R0:W1:Y:S01]  /*1b60*/  F2F.F64.F32 R24, R0 ;  /* 0x0000000000187310 */ /* 0x0000620000201800 */
[----:B------:R-:W-:Y:S05]  /*1b70*/  BRA `(.L_x_12610) ;  /* 0x0000000400d47947 */ /* 0x000fea0003800000 */
.L_x_12617:
        /* <DEDUP_REMOVED lines=8> */
[----:B------:R-:W3:Y:S01]  /*1c00*/  LDG.E.U16 R2, desc[UR36][R2.64] ;  /* 0x0000002402027981 */ /* 0x000ee2000c1e1500 */
[----:B------:R-:W-:Y:S01]  /*1c10*/  CS2R R26, SRZ ;  /* 0x00000000001a7805 */ /* 0x000fe2000001ff00 */
[----:B---3--:R0:W1:Y:S01]  /*1c20*/  I2F.F64.U16 R24, R2 ;  /* 0x0000000200187312 */ /* 0x0080620000101800 */
[----:B------:R-:W-:Y:S05]  /*1c30*/  BRA `(.L_x_12610) ;  /* 0x0000000400a47947 */ /* 0x000fea0003800000 */
.L_x_12624:
        /* <DEDUP_REMOVED lines=21> */
.L_x_12628:
[----:B------:R-:W-:Y:S05]  /*1d90*/  BSYNC B1 ;  /* 0x0000000000017941 */ /* 0x000fea0003800000 */
.L_x_12627:
[----:B------:R-:W-:Y:S01]  /*1da0*/  LEA R3, R0, 0x3b800000, 0x17 ;  /* 0x3b80000000037811 */ /* 0x000fe200078eb8ff */
[----:B------:R-:W-:-:S05]  /*1db0*/  IMAD.SHL.U32 R0, R2, 0x100000, RZ ;  /* 0x0010000002007824 */ /* 0x000fca00078e00ff */
[----:B------:R-:W-:-:S07]  /*1dc0*/  LOP3.LUT R0, R3, R0, R4, 0xfe, !PT ;  /* 0x0000000003007212 */ /* 0x000fce00078efe04 */
.L_x_12626:
[----:B------:R-:W-:Y:S05]  /*1dd0*/  BSYNC B0 ;  /* 0x0000000000007941 */ /* 0x000fea0003800000 */
.L_x_12625:
[----:B------:R-:W-:Y:S01]  /*1de0*/  FMUL.FTZ R0, R0, 1 ;  /* 0x3f80000000007820 */ /* 0x000fe20000410000 */
[----:B------:R-:W-:-:S03]  /*1df0*/  CS2R R26, SRZ ;  /* 0x00000000001a7805 */ /* 0x000fc6000001ff00 */
[----:B------:R0:W1:Y:S01]  /*1e00*/  F2F.F64.F32 R24, R0 ;  /* 0x0000000000187310 */ /* 0x0000620000201800 */
[----:B------:R-:W-:Y:S05]  /*1e10*/  BRA `(.L_x_12610) ;  /* 0x00000004002c7947 */ /* 0x000fea0003800000 */
.L_x_12623:
        /* <DEDUP_REMOVED lines=21> */
.L_x_12632:
[----:B------:R-:W-:Y:S05]  /*1f70*/  BSYNC B1 ;  /* 0x0000000000017941 */ /* 0x000fea0003800000 */
.L_x_12631:
[----:B------:R-:W-:Y:S01]  /*1f80*/  LEA R3, R0, 0x37800000, 0x17 ;  /* 0x3780000000037811 */ /* 0x000fe200078eb8ff */
[----:B------:R-:W-:-:S05]  /*1f90*/  IMAD.SHL.U32 R0, R2, 0x200000, RZ ;  /* 0x0020000002007824 */ /* 0x000fca00078e00ff */
[----:B------:R-:W-:-:S07]  /*1fa0*/  LOP3.LUT R0, R3, R0, R4, 0xfe, !PT ;  /* 0x0000000003007212 */ /* 0x000fce00078efe04 */
.L_x_12630:
[----:B------:R-:W-:Y:S05]  /*1fb0*/  BSYNC B0 ;  /* 0x0000000000007941 */ /* 0x000fea0003800000 */
.L_x_12629:
[----:B------:R-:W-:Y:S01]  /*1fc0*/  FMUL.FTZ R0, R0, 1 ;  /* 0x3f80000000007820 */ /* 0x000fe20000410000 */
[----:B------:R-:W-:-:S03]  /*1fd0*/  CS2R R26, SRZ ;  /* 0x00000000001a7805 */ /* 0x000fc6000001ff00 */
[----:B------:R0:W1:Y:S01]  /*1fe0*/  F2F.F64.F32 R24, R0 ;  /* 0x0000000000187310 */ /* 0x0000620000201800 */
[----:B------:R-:W-:Y:S05]  /*1ff0*/  BRA `(.L_x_12610) ;  /* 0x0000000000b47947 */ /* 0x000fea0003800000 */
.L_x_12622:
        /* <DEDUP_REMOVED lines=14> */
.L_x_12636:
[----:B------:R-:W-:Y:S05]  /*20e0*/  BSYNC B0 ;  /* 0x0000000000007941 */ /* 0x000fea0003800000 */
.L_x_12635:
[----:B------:R-:W-:Y:S01]  /*20f0*/  FMUL.FTZ R0, R0, 1 ;  /* 0x3f80000000007820 */ /* 0x000fe20000410000 */
[----:B------:R-:W-:-:S03]  /*2100*/  CS2R R26, SRZ ;  /* 0x00000000001a7805 */ /* 0x000fc6000001ff00 */
[----:B------:R0:W1:Y:S01]  /*2110*/  F2F.F64.F32 R24, R0 ;  /* 0x0000000000187310 */ /* 0x0000620000201800 */
[----:B------:R-:W-:Y:S05]  /*2120*/  BRA `(.L_x_12610) ;  /* 0x0000000000687947 */ /* 0x000fea0003800000 */
.L_x_12609:
        /* <DEDUP_REMOVED lines=15> */
[----:B-12-45:R-:W-:Y:S05]  /*2220*/  CALL.ABS.NOINC R2 ;  /* 0x0000000002007343 */ /* 0x036fea0003c00000 */
.L_x_12637:
[----:B------:R-:W-:Y:S02]  /*2230*/  CS2R R24, SRZ ;  /* 0x0000000000187805 */ /* 0x000fe4000001ff00 */
[----:B------:R-:W-:Y:S01]  /*2240*/  CS2R R26, SRZ ;  /* 0x00000000001a7805 */ /* 0x000fe2000001ff00 */
[----:B------:R-:W-:Y:S06]  /*2250*/  BRA `(.L_x_12610) ;  /* 0x00000000001c7947 */ /* 0x000fec0003800000 */
.L_x_12634:
[----:B------:R-:W3:Y:S01]  /*2260*/  LDG.E.64 R24, desc[UR36][R2.64] ;  /* 0x0000002402187981 */ /* 0x000ee2000c1e1b00 */
[----:B------:R-:W-:Y:S01]  /*2270*/  CS2R R26, SRZ ;  /* 0x00000000001a7805 */ /* 0x000fe2000001ff00 */
[----:B---3--:R-:W0:Y:S01]  /*2280*/  I2F.F64.U64 R24, R24 ;  /* 0x0000001800187312 */ /* 0x008e220000301800 */
[----:B------:R-:W-:Y:S05]  /*2290*/  BRA `(.L_x_12610) ;  /* 0x00000000000c7947 */ /* 0x000fea0003800000 */
.L_x_12633:
[----:B------:R-:W3:Y:S01]  /*22a0*/  LDG.E R2, desc[UR36][R2.64] ;  /* 0x0000002402027981 */ /* 0x000ee2000c1e1900 */
[----:B------:R-:W-:Y:S01]  /*22b0*/  CS2R R26, SRZ ;  /* 0x00000000001a7805 */ /* 0x000fe2000001ff00 */
[----:B---3--:R0:W1:Y:S06]  /*22c0*/  I2F.F64.U32 R24, R2 ;  /* 0x0000000200187312 */ /* 0x00806c0000201800 */
.L_x_12610:
[----:B------:R-:W-:-:S07]  /*22d0*/  VIADD R28, R28, 0x80 ;  /* 0x000000801c1c7836 */ /* 0x000fce0000000000 */
.L_x_12604:
[----:B------:R-:W-:Y:S05]  /*22e0*/  BSYNC B6 ;  /* 0x0000000000067941 */ /* 0x000fea0003800000 */
.L_x_12603:
[----:B------:R-:W-:Y:S01]  /*22f0*/  ISETP.GE.AND P0, PT, R28, R57, PT ;  /* 0x000000391c00720c */ /* 0x000fe20003f06270 */
[----:B------:R-:W-:Y:S01]  /*2300*/  BSSY B6, `(.L_x_12638) ;  /* 0x0000112000067945 */ /* 0x000fe20003800000 */
[----:B------:R-:W-:Y:S02]  /*2310*/  CS2R R22, SRZ ;  /* 0x0000000000167805 */ /* 0x000fe4000001ff00 */
[----:B------:R-:W-:Y:S02]  /*2320*/  CS2R R34, SRZ ;  /* 0x0000000000227805 */ /* 0x000fe4000001ff00 */
[----:B------:R-:W-:-:S07]  /*2330*/  CS2R R32, SRZ ;  /* 0x0000000000207805 */ /* 0x000fce000001ff00 */
        /* <DEDUP_REMOVED lines=23> */
.L_x_12643:
[----:B------:R-:W3:Y:S01]  /*24b0*/  LDG.E.U8 R2, desc[UR36][R2.64] ;  /* 0x0000002402027981 */ /* 0x000ee2000c1e1100 */
[----:B------:R-:W-:Y:S01]  /*24c0*/  CS2R R34, SRZ ;  /* 0x0000000000227805 */ /* 0x000fe2000001ff00 */
[----:B---3--:R0:W1:Y:S01]  /*24d0*/  I2F.F64.U16 R32, R2 ;  /* 0x0000000200207312 */ /* 0x0080620000101800 */
[----:B------:R-:W-:Y:S05]  /*24e0*/  BRA `(.L_x_12645) ;  /* 0x0000000c00c87947 */ /* 0x000fea0003800000 */
.L_x_12642:
        /* <DEDUP_REMOVED lines=10> */
.L_x_12647:
[----:B------:R-:W3:Y:S01]  /*2590*/  LDG.E R2, desc[UR36][R2.64] ;  /* 0x0000002402027981 */ /* 0x000ee2000c1e1900 */
[----:B------:R-:W-:Y:S01]  /*25a0*/  CS2R R34, SRZ ;  /* 0x0000000000227805 */ /* 0x000fe2000001ff00 */
[----:B---3--:R0:W1:Y:S01]  /*25b0*/  I2F.F64 R32, R2 ;  /* 0x0000000200207312 */ /* 0x0080620000201c00 */
[----:B------:R-:W-:Y:S05]  /*25c0*/  BRA `(.L_x_12645) ;  /* 0x0000000c00907947 */ /* 0x000fea0003800000 */
.L_x_12646:
[----:B------:R-:W3:Y:S01]  /*25d0*/  LDG.E.U16 R2, desc[UR36][R2.64] ;  /* 0x0000002402027981 */ /* 0x000ee2000c1e1500 */
[----:B------:R-:W-:Y:S01]  /*25e0*/  CS2R R34, SRZ ;  /* 0x0000000000227805 */ /* 0x000fe2000001ff00 */
[----:B---3--:R0:W1:Y:S01]  /*25f0*/  I2F.F64.S16 R32, R2 ;  /* 0x0000000200207312 */ /* 0x0080620000101c00 */
[----:B------:R-:W-:Y:S05]  /*2600*/  BRA `(.L_x_12645) ;  /* 0x0000000c00807947 */ /* 0x000fea0003800000 */
.L_x_12641:
        /* <DEDUP_REMOVED lines=11> */
.L_x_12649:
[----:B------:R-:W3:Y:S01]  /*26c0*/  LDG.E.U16 R0, desc[UR36][R2.64] ;  /* 0x0000002402007981 */ /* 0x000ee2000c1e1500 */
[----:B------:R-:W-:Y:S01]  /*26d0*/  CS2R R34, SRZ ;  /* 0x0000000000227805 */ /* 0x000fe2000001ff00 */
[----:B---3--:R-:W-:-:S05]  /*26e0*/  HADD2.F32 R0, -RZ, R0.H0_H0 ;  /* 0x20000000ff007230 */ /* 0x008fca0000004100 */
[----:B------:R-:W-:-:S04]  /*26f0*/  FMUL.FTZ R0, R0, 1 ;  /* 0x3f80000000007820 */ /* 0x000fc80000410000 */
[----:B------:R0:W1:Y:S01]  /*2700*/  F2F.F64.F32 R32, R0 ;  /* 0x0000000000207310 */ /* 0x0000620000201800 */
[----:B------:R-:W-:Y:S05]  /*2710*/  BRA `(.L_x_12645) ;  /* 0x0000000c003c7947 */ /* 0x000fea0003800000 */
.L_x_12648:
        /* <DEDUP_REMOVED lines=12> */
.L_x_12651:
        /* <DEDUP_REMOVED lines=8> */
.L_x_12650:
[----:B------:R0:W5:Y:S01]  /*2860*/  LDG.E.64 R32, desc[UR36][R2.64] ;  /* 0x0000002402207981 */ /* 0x000162000c1e1b00 */
[----:B------:R-:W-:Y:S01]  /*2870*/  CS2R R34, SRZ ;  /* 0x0000000000227805 */ /* 0x000fe2000001ff00 */
[----:B------:R-:W-:Y:S06]  /*2880*/  BRA `(.L_x_12645) ;  /* 0x0000000800e07947 */ /* 0x000fec0003800000 */
.L_x_12640:
        /* <DEDUP_REMOVED lines=14> */
.L_x_12654:
[----:B------:R0:W5:Y:S01]  /*2970*/  LDG.E.128 R32, desc[UR36][R2.64] ;  /* 0x0000002402207981 */ /* 0x000162000c1e1d00 */
[----:B------:R-:W-:Y:S05]  /*2980*/  BRA `(.L_x_12645) ;  /* 0x0000000800a07947 */ /* 0x000fea0003800000 */
.L_x_12653:
        /* <DEDUP_REMOVED lines=29> */
.L_x_12656:
        /* <DEDUP_REMOVED lines=16> */
.L_x_12655:
[----:B------:R-:W3:Y:S01]  /*2c60*/  LDG.E.U16 R0, desc[UR36][R2.64] ;  /* 0x0000002402007981 */ /* 0x000ee2000c1e1500 */
[----:B------:R-:W-:Y:S01]  /*2c70*/  CS2R R34, SRZ ;  /* 0x0000000000227805 */ /* 0x000fe2000001ff00 */
[----:B---3--:R-:W-:-:S04]  /*2c80*/  IMAD.U32 R0, R0, 0x10000, RZ ;  /* 0x0001000000007824 */ /* 0x008fc800078e00ff */
[----:B------:R-:W-:-:S04]  /*2c90*/  FMUL.FTZ R0, R0, 1 ;  /* 0x3f80000000007820 */ /* 0x000fc80000410000 */
[----:B------:R0:W1:Y:S01]  /*2ca0*/  F2F.F64.F32 R32, R0 ;  /* 0x0000000000207310 */ /* 0x0000620000201800 */
[----:B------:R-:W-:Y:S05]  /*2cb0*/  BRA `(.L_x_12645) ;  /* 0x0000000400d47947 */ /* 0x000fea0003800000 */
.L_x_12652:
        /* <DEDUP_REMOVED lines=12> */
.L_x_12659:
        /* <DEDUP_REMOVED lines=21> */
.L_x_12663:
[----:B------:R-:W-:Y:S05]  /*2ed0*/  BSYNC B1 ;  /* 0x0000000000017941 */ /* 0x000fea0003800000 */
.L_x_12662:
[----:B------:R-:W-:Y:S01]  /*2ee0*/  LEA R3, R0, 0x3b800000, 0x17 ;  /* 0x3b80000000037811 */ /* 0x000fe200078eb8ff */
[----:B------:R-:W-:-:S05]  /*2ef0*/  IMAD.SHL.U32 R0, R2, 0x100000, RZ ;  /* 0x0010000002007824 */ /* 0x000fca00078e00ff */
[----:B------:R-:W-:-:S07]  /*2f00*/  LOP3.LUT R0, R3, R0, R4, 0xfe, !PT ;  /* 0x0000000003007212 */ /* 0x000fce00078efe04 */
.L_x_12661:
[----:B------:R-:W-:Y:S05]  /*2f10*/  BSYNC B0 ;  /* 0x0000000000007941 */ /* 0x000fea0003800000 */
.L_x_12660:
[----:B------:R-:W-:Y:S01]  /*2f20*/  FMUL.FTZ R0, R0, 1 ;  /* 0x3f80000000007820 */ /* 0x000fe20000410000 */
[----:B------:R-:W-:-:S03]  /*2f30*/  CS2R R34, SRZ ;  /* 0x0000000000227805 */ /* 0x000fc6000001ff00 */
[----:B------:R3:W0:Y:S01]  /*2f40*/  F2F.F64.F32 R32, R0 ;  /* 0x0000000000207310 */ /* 0x0006220000201800 */
[----:B------:R-:W-:Y:S05]  /*2f50*/  BRA `(.L_x_12645) ;  /* 0x00000004002c7947 */ /* 0x000fea0003800000 */
.L_x_12658:
        /* <DEDUP_REMOVED lines=21> */
.L_x_12667:
[----:B------:R-:W-:Y:S05]  /*30b0*/  BSYNC B1 ;  /* 0x0000000000017941 */ /* 0x000fea0003800000 */
.L_x_12666:
[----:B------:R-:W-:Y:S01]  /*30c0*/  LEA R3, R0, 0x37800000, 0x17 ;  /* 0x3780000000037811 */ /* 0x000fe200078eb8ff */
[----:B------:R-:W-:-:S05]  /*30d0*/  IMAD.SHL.U32 R0, R2, 0x200000, RZ ;  /* 0x0020000002007824 */ /* 0x000fca00078e00ff */
[----:B------:R-:W-:-:S07]  /*30e0*/  LOP3.LUT R0, R3, R0, R4, 0xfe, !PT ;  /* 0x0000000003007212 */ /* 0x000fce00078efe04 */
.L_x_12665:
[----:B------:R-:W-:Y:S05]  /*30f0*/  BSYNC B0 ;  /* 0x0000000000007941 */ /* 0x000fea0003800000 */
.L_x_12664:
[----:B------:R-:W-:Y:S01]  /*3100*/  FMUL.FTZ R0, R0, 1 ;  /* 0x3f80000000007820 */ /* 0x000fe20000410000 */
[----:B------:R-:W-:-:S03]  /*3110*/  CS2R R34, SRZ ;  /* 0x0000000000227805 */ /* 0x000fc6000001ff00 */
[----:B------:R0:W1:Y:S01]  /*3120*/  F2F.F64.F32 R32, R0 ;  /* 0x0000000000207310 */ /* 0x0000620000201800 */
[----:B------:R-:W-:Y:S05]  /*3130*/  BRA `(.L_x_12645) ;  /* 0x0000000000b47947 */ /* 0x000fea0003800000 */
.L_x_12657:
        /* <DEDUP_REMOVED lines=14> */
.L_x_12671:
[----:B------:R-:W-:Y:S05]  /*3220*/  BSYNC B0 ;  /* 0x0000000000007941 */ /* 0x000fea0003800000 */
.L_x_12670:
[----:B------:R-:W-:Y:S01]  /*3230*/  FMUL.FTZ R0, R0, 1 ;  /* 0x3f80000000007820 */ /* 0x000fe20000410000 */
[----:B------:R-:W-:-:S03]  /*3240*/  CS2R R34, SRZ ;  /* 0x0000000000227805 */ /* 0x000fc6000001ff00 */
[----:B------:R0:W1:Y:S01]  /*3250*/  F2F.F64.F32 R32, R0 ;  /* 0x0000000000207310 */ /* 0x0000620000201800 */
[----:B------:R-:W-:Y:S05]  /*3260*/  BRA `(.L_x_12645) ;  /* 0x0000000000687947 */ /* 0x000fea0003800000 */
.L_x_12644:
        /* <DEDUP_REMOVED lines=16> */
.L_x_12672:
[----:B------:R-:W-:Y:S02]  /*3370*/  CS2R R32, SRZ ;  /* 0x0000000000207805 */ /* 0x000fe4000001ff00 */
[----:B------:R-:W-:Y:S01]  /*3380*/  CS2R R34, SRZ ;  /* 0x0000000000227805 */ /* 0x000fe2000001ff00 */
[----:B------:R-:W-:Y:S06]  /*3390*/  BRA `(.L_x_12645) ;  /* 0x00000000001c7947 */ /* 0x000fec0003800000 */
.L_x_12669:
[----:B------:R-:W3:Y:S01]  /*33a0*/  LDG.E.64 R32, desc[UR36][R2.64] ;  /* 0x0000002402207981 */ /* 0x000ee2000c1e1b00 */
[----:B------:R-:W-:Y:S01]  /*33b0*/  CS2R R34, SRZ ;  /* 0x0000000000227805 */ /* 0x000fe2000001ff00 */
[----:B---3--:R-:W0:Y:S01]  /*33c0*/  I2F.F64.U64 R32, R32 ;  /* 0x0000002000207312 */ /* 0x008e220000301800 */
[----:B------:R-:W-:Y:S05]  /*33d0*/  BRA `(.L_x_12645) ;  /* 0x00000000000c7947 */ /* 0x000fea0003800000 */
.L_x_12668:
[----:B------:R-:W3:Y:S01]  /*33e0*/  LDG.E R2, desc[UR36][R2.64] ;  /* 0x0000002402027981 */ /* 0x000ee2000c1e1900 */
[----:B------:R-:W-:Y:S01]  /*33f0*/  CS2R R34, SRZ ;  /* 0x0000000000227805 */ /* 0x000fe2000001ff00 */
[----:B---3--:R0:W1:Y:S06]  /*3400*/  I2F.F64.U32 R32, R2 ;  /* 0x0000000200207312 */ /* 0x00806c0000201800 */
.L_x_12645:
[----:B------:R-:W-:-:S07]  /*3410*/  VIADD R28, R28, 0x80 ;  /* 0x000000801c1c7836 */ /* 0x000fce0000000000 */
.L_x_12639:
[----:B------:R-:W-:Y:S05]  /*3420*/  BSYNC B6 ;  /* 0x0000000000067941 */ /* 0x000fea0003800000 */
.L_x_12638:
[----:B------:R-:W-:Y:S01]  /*3430*/  ISETP.GE.AND P0, PT, R28, R57, PT ;  /* 0x000000391c00720c */ /* 0x000fe20003f06270 */
[----:B------:R-:W-:Y:S01]  /*3440*/  BSSY B6, `(.L_x_12673) ;  /* 0x000010e000067945 */ /* 0x000fe20003800000 */
[----:B------:R-:W-:-:S11]  /*3450*/  CS2R R20, SRZ ;  /* 0x0000000000147805 */ /* 0x000fd6000001ff00 */
[----:B------:R-:W-:Y:S05]  /*3460*/  @P0 BRA `(.L_x_12674) ;  /* 0x00000010002c0947 */ /* 0x000fea0003800000 */
[----:B01-3--:R-:W0:Y:S01]  /*3470*/  LDC.64 R2, c[0x0][0x220] ;  /* 0x00008800ff027b82 */ /* 0x00be220000000a00 */
        /* <DEDUP_REMOVED lines=20> */
.L_x_12678:
[----:B------:R-:W3:Y:S01]  /*35c0*/  LDG.E.U8 R2, desc[UR36][R2.64] ;  /* 0x0000002402027981 */ /* 0x000ee2000c1e1100 */
[----:B------:R-:W-:Y:S01]  /*35d0*/  CS2R R22, SRZ ;  /* 0x0000000000167805 */ /* 0x000fe2000001ff00 */
[----:B---3--:R0:W1:Y:S01]  /*35e0*/  I2F.F64.U16 R20, R2 ;  /* 0x0000000200147312 */ /* 0x0080620000101800 */
[----:B------:R-:W-:Y:S05]  /*35f0*/  BRA `(.L_x_12674) ;  /* 0x0000000c00c87947 */ /* 0x000fea0003800000 */
.L_x_12677:
        /* <DEDUP_REMOVED lines=10> */
.L_x_12681:
[----:B------:R-:W3:Y:S01]  /*36a0*/  LDG.E R2, desc[UR36][R2.64] ;  /* 0x0000002402027981 */ /* 0x000ee2000c1e1900 */
[----:B------:R-:W-:Y:S01]  /*36b0*/  CS2R R22, SRZ ;  /* 0x0000000000167805 */ /* 0x000fe2000001ff00 */
[----:B---3--:R0:W1:Y:S01]  /*36c0*/  I2F.F64 R20, R2 ;  /* 0x0000000200147312 */ /* 0x0080620000201c00 */
[----:B------:R-:W-:Y:S05]  /*36d0*/  BRA `(.L_x_12674) ;  /* 0x0000000c00907947 */ /* 0x000fea0003800000 */
.L_x_12680:
[----:B------:R-:W3:Y:S01]  /*36e0*/  LDG.E.U16 R2, desc[UR36][R2.64] ;  /* 0x0000002402027981 */ /* 0x000ee2000c1e1500 */
[----:B------:R-:W-:Y:S01]  /*36f0*/  CS2R R22, SRZ ;  /* 0x0000000000167805 */ /* 0x000fe2000001ff00 */
[----:B---3--:R0:W1:Y:S01]  /*3700*/  I2F.F64.S16 R20, R2 ;  /* 0x0000000200147312 */ /* 0x0080620000101c00 */
[----:B------:R-:W-:Y:S05]  /*3710*/  BRA `(.L_x_12674) ;  /* 0x0000000c00807947 */ /* 0x000fea0003800000 */
.L_x_12676:
        /* <DEDUP_REMOVED lines=11> */
.L_x_12683:
[----:B------:R-:W3:Y:S01]  /*37d0*/  LDG.E.U16 R0, desc[UR36][R2.64] ;  /* 0x0000002402007981 */ /* 0x000ee2000c1e1500 */
[----:B------:R-:W-:Y:S01]  /*37e0*/  CS2R R22, SRZ ;  /* 0x0000000000167805 */ /* 0x000fe2000001ff00 */
[----:B---3--:R-:W-:-:S05]  /*37f0*/  HADD2.F32 R0, -RZ, R0.H0_H0 ;  /* 0x20000000ff007230 */ /* 0x008fca0000004100 */
[----:B------:R-:W-:-:S04]  /*3800*/  FMUL.FTZ R0, R0, 1 ;  /* 0x3f80000000007820 */ /* 0x000fc80000410000 */
[----:B------:R0:W1:Y:S01]  /*3810*/  F2F.F64.F32 R20, R0 ;  /* 0x0000000000147310 */ /* 0x0000620000201800 */
[----:B------:R-:W-:Y:S05]  /*3820*/  BRA `(.L_x_12674) ;  /* 0x0000000c003c7947 */ /* 0x000fea0003800000 */
.L_x_12682:
        /* <DEDUP_REMOVED lines=12> */
.L_x_12685:
        /* <DEDUP_REMOVED lines=8> */
.L_x_12684:
[----:B------:R0:W5:Y:S01]  /*3970*/  LDG.E.64 R20, desc[UR36][R2.64] ;  /* 0x0000002402147981 */ /* 0x000162000c1e1b00 */
[----:B------:R-:W-:Y:S01]  /*3980*/  CS2R R22, SRZ ;  /* 0x0000000000167805 */ /* 0x000fe2000001ff00 */
[----:B------:R-:W-:Y:S06]  /*3990*/  BRA `(.L_x_12674) ;  /* 0x0000000800e07947 */ /* 0x000fec0003800000 */
.L_x_12675:
        /* <DEDUP_REMOVED lines=14> */
.L_x_12688:
[----:B------:R0:W5:Y:S01]  /*3a80*/  LDG.E.128 R20, desc[UR36][R2.64] ;  /* 0x0000002402147981 */ /* 0x000162000c1e1d00 */
[----:B------:R-:W-:Y:S05]  /*3a90*/  BRA `(.L_x_12674) ;  /* 0x0000000800a07947 */ /* 0x000fea0003800000 */
.L_x_12687:
        /* <DEDUP_REMOVED lines=29> */
.L_x_12690:
        /* <DEDUP_REMOVED lines=16> */
.L_x_12689:
[----:B------:R-:W3:Y:S01]  /*3d70*/  LDG.E.U16 R0, desc[UR36][R2.64] ;  /* 0x0000002402007981 */ /* 0x000ee2000c1e1500 */
[----:B------:R-:W-:Y:S01]  /*3d80*/  CS2R R22, SRZ ;  /* 0x0000000000167805 */ /* 0x000fe2000001ff00 */
[----:B---3--:R-:W-:-:S04]  /*3d90*/  IMAD.U32 R0, R0, 0x10000, RZ ;  /* 0x0001000000007824 */ /* 0x008fc800078e00ff */
[----:B------:R-:W-:-:S04]  /*3da0*/  FMUL.FTZ R0, R0, 1 ;  /* 0x3f80000000007820 */ /* 0x000fc80000410000 */
[----:B------:R0:W1:Y:S01]  /*3db0*/  F2F.F64.F32 R20, R0 ;  /* 0x0000000000147310 */ /* 0x0000620000201800 */
[----:B------:R-:W-:Y:S05]  /*3dc0*/  BRA `(.L_x_12674) ;  /* 0x0000000400d47947 */ /* 0x000fea0003800000 */
.L_x_12686:
        /* <DEDUP_REMOVED lines=12> */
.L_x_12693:
        /* <DEDUP_REMOVED lines=21> */
.L_x_12697:
[----:B------:R-:W-:Y:S05]  /*3fe0*/  BSYNC B1 ;  /* 0x0000000000017941 */ /* 0x000fea0003800000 */
.L_x_12696:
[----:B------:R-:W-:Y:S01]  /*3ff0*/  LEA R3, R0, 0x3b800000, 0x17 ;  /* 0x3b80000000037811 */ /* 0x000fe200078eb8ff */
[----:B------:R-:W-:-:S05]  /*4000*/  IMAD.SHL.U32 R0, R2, 0x100000, RZ ;  /* 0x0010000002007824 */ /* 0x000fca00078e00ff */
[----:B------:R-:W-:-:S07]  /*4010*/  LOP3.LUT R0, R3, R0, R4, 0xfe, !PT ;  /* 0x0000000003007212 */ /* 0x000fce00078efe04 */
.L_x_12695:
[----:B------:R-:W-:Y:S05]  /*4020*/  BSYNC B0 ;  /* 0x0000000000007941 */ /* 0x000fea0003800000 */
.L_x_12694:
[----:B------:R-:W-:Y:S01]  /*4030*/  FMUL.FTZ R0, R0, 1 ;  /* 0x3f80000000007820 */ /* 0x000fe20000410000 */
[----:B------:R-:W-:-:S03]  /*4040*/  CS2R R22, SRZ ;  /* 0x0000000000167805 */ /* 0x000fc6000001ff00 */
[----:B------:R0:W1:Y:S01]  /*4050*/  F2F.F64.F32 R20, R0 ;  /* 0x0000000000147310 */ /* 0x0000620000201800 */
[----:B------:R-:W-:Y:S05]  /*4060*/  BRA `(.L_x_12674) ;  /* 0x00000004002c7947 */ /* 0x000fea0003800000 */
.L_x_12692:
        /* <DEDUP_REMOVED lines=21> */
.L_x_12701:
[----:B------:R-:W-:Y:S05]  /*41c0*/  BSYNC B1 ;  /* 0x0000000000017941 */ /* 0x000fea0003800000 */
.L_x_12700:
[----:B------:R-:W-:Y:S01]  /*41d0*/  LEA R3, R0, 0x37800000, 0x17 ;  /* 0x3780000000037811 */ /* 0x000fe200078eb8ff */
[----:B------:R-:W-:-:S05]  /*41e0*/  IMAD.SHL.U32 R0, R2, 0x200000, RZ ;  /* 0x0020000002007824 */ /* 0x000fca00078e00ff */
[----:B------:R-:W-:-:S07]  /*41f0*/  LOP3.LUT R0, R3, R0, R4, 0xfe, !PT ;  /* 0x0000000003007212 */ /* 0x000fce00078efe04 */
.L_x_12699:
[----:B------:R-:W-:Y:S05]  /*4200*/  BSYNC B0 ;  /* 0x0000000000007941 */ /* 0x000fea0003800000 */
.L_x_12698:
[----:B------:R-:W-:Y:S01]  /*4210*/  FMUL.FTZ R0, R0, 1 ;  /* 0x3f80000000007820 */ /* 0x000fe20000410000 */
[----:B------:R-:W-:-:S03]  /*4220*/  CS2R R22, SRZ ;  /* 0x0000000000167805 */ /* 0x000fc6000001ff00 */
[----:B------:R0:W1:Y:S01]  /*4230*/  F2F.F64.F32 R20, R0 ;  /* 0x0000000000147310 */ /* 0x0000620000201800 */
[----:B------:R-:W-:Y:S05]  /*4240*/  BRA `(.L_x_12674) ;  /* 0x0000000000b47947 */ /* 0x000fea0003800000 */
.L_x_12691:
        /* <DEDUP_REMOVED lines=14> */
.L_x_12705:
[----:B------:R-:W-:Y:S05]  /*4330*/  BSYNC B0 ;  /* 0x0000000000007941 */ /* 0x000fea0003800000 */
.L_x_12704:
[----:B------:R-:W-:Y:S01]  /*4340*/  FMUL.FTZ R0, R0, 1 ;  /* 0x3f80000000007820 */ /* 0x000fe20000410000 */
[----:B------:R-:W-:-:S03]  /*4350*/  CS2R R22, SRZ ;  /* 0x0000000000167805 */ /* 0x000fc6000001ff00 */
[----:B------:R0:W1:Y:S01]  /*4360*/  F2F.F64.F32 R20, R0 ;  /* 0x0000000000147310 */ /* 0x0000620000201800 */
[----:B------:R-:W-:Y:S05]  /*4370*/  BRA `(.L_x_12674) ;  /* 0x0000000000687947 */ /* 0x000fea0003800000 */
.L_x_12679:
        /* <DEDUP_REMOVED lines=16> */
.L_x_12706:
[----:B------:R-:W-:Y:S02]  /*4480*/  CS2R R20, SRZ ;  /* 0x0000000000147805 */ /* 0x000fe4000001ff00 */
[----:B------:R-:W-:Y:S01]  /*4490*/  CS2R R22, SRZ ;  /* 0x0000000000167805 */ /* 0x000fe2000001ff00 */
[----:B------:R-:W-:Y:S06]  /*44a0*/  BRA `(.L_x_12674) ;  /* 0x00000000001c7947 */ /* 0x000fec0003800000 */
.L_x_12703:
[----:B------:R-:W3:Y:S01]  /*44b0*/  LDG.E.64 R20, desc[UR36][R2.64] ;  /* 0x0000002402147981 */ /* 0x000ee2000c1e1b00 */
[----:B------:R-:W-:Y:S01]  /*44c0*/  CS2R R22, SRZ ;  /* 0x0000000000167805 */ /* 0x000fe2000001ff00 */
[----:B---3--:R-:W0:Y:S01]  /*44d0*/  I2F.F64.U64 R20, R20 ;  /* 0x0000001400147312 */ /* 0x008e220000301800 */
[----:B------:R-:W-:Y:S05]  /*44e0*/  BRA `(.L_x_12674) ;  /* 0x00000000000c7947 */ /* 0x000fea0003800000 */
.L_x_12702:
[----:B------:R-:W3:Y:S01]  /*44f0*/  LDG.E R2, desc[UR36][R2.64] ;  /* 0x0000002402027981 */ /* 0x000ee2000c1e1900 */
[----:B------:R-:W-:Y:S01]  /*4500*/  CS2R R22, SRZ ;  /* 0x0000000000167805 */ /* 0x000fe2000001ff00 */
[----:B---3--:R0:W1:Y:S06]  /*4510*/  I2F.F64.U32 R20, R2 ;  /* 0x0000000200147312 */ /* 0x00806c0000201800 */
.L_x_12674:
[----:B------:R-:W-:Y:S05]  /*4520*/  BSYNC B6 ;  /* 0x0000000000067941 */ /* 0x000fea0003800000 */
.L_x_12673:
[----:B------:R-:W-:Y:S01]  /*4530*/  ISETP.NE.AND P0, PT, R30, RZ, PT ;  /* 0x000000ff1e00720c */ /* 0x000fe20003f05270 */
[----:B------:R-:W-:Y:S01]  /*4540*/  BSSY B1, `(.L_x_12707) ;  /* 0x00008da000017945 */ /* 0x000fe20003800000 */
[----:B------:R-:W-:Y:S02]  /*4550*/  CS2R R6, SRZ ;  /* 0x0000000000067805 */ /* 0x000fe4000001ff00 */
[----:B0--3--:R-:W-:-:S09]  /*4560*/  CS2R R4, SRZ ;  /* 0x0000000000047805 */ /* 0x009fd2000001ff00 */
[----:B------:R-:W-:Y:S05]  /*4570*/  @P0 BRA `(.L_x_12708) ;  /* 0x0000008c00580947 */ /* 0x000fea0003800000 */
[----:B------:R-:W-:Y:S01]  /*4580*/  IMAD.MOV.U32 R6, RZ, RZ, 0x33145c07 ;  /* 0x33145c07ff067424 */ /* 0x000fe200078e00ff */
[----:B-1---5:R-:W-:Y:S01]  /*4590*/  DSETP.GTU.AND P0, PT, |R18|, +INF , PT ;  /* 0x7ff000001200742a */ /* 0x022fe20003f0c200 */
[----:B------:R-:W-:Y:S01]  /*45a0*/  IMAD.MOV.U32 R7, RZ, RZ, 0x3c91a626 ;  /* 0x3c91a626ff077424 */ /* 0x000fe200078e00ff */
[----:B--2-4-:R-:W-:Y:S02]  /*45b0*/  DADD R4, -RZ, |R16| ;  /* 0x00000000ff047229 */ /* 0x014fe40000000510 */
[----:B------:R-:W-:Y:S02]  /*45c0*/  DADD R2, -RZ, |R18| ;  /* 0x00000000ff027229 */ /* 0x000fe40000000512 */
        /* <DEDUP_REMOVED lines=20> */
[----:B------:R-:W-:Y:S01]  /*4710*/  UMOV UR4, 0xffffffff ;  /* 0xffffffff00047882 */ /* 0x000fe20000000000 */
[----:B------:R-:W-:Y:S01]  /*4720*/  DADD R36, -RZ, |R2| ;  /* 0x00000000ff247229 */ /* 0x000fe20000000502 */
[----:B------:R-:W-:Y:S01]  /*4730*/  UMOV UR5, 0x7fefffff ;  /* 0x7fefffff00057882 */ /* 0x000fe20000000000 */
[----:B------:R-:W-:Y:S01]  /*4740*/  DADD R44, R4, -1 ;  /* 0xbff00000042c7429 */ /* 0x000fe20000000000 */
[----:B------:R-:W-:Y:S01]  /*4750*/  UMOV UR6, UR5 ;  /* 0x0000000500067c82 */ /* 0x000fe20008000000 */
[----:B------:R-:W-:Y:S01]  /*4760*/  UMOV UR7, UR4 ;  /* 0x0000000400077c82 */ /* 0x000fe20008000000 */
[----:B------:R-:W-:Y:S01]  /*4770*/  IMAD.MOV.U32 R52, RZ, RZ, RZ ;  /* 0x000000ffff347224 */ /* 0x000fe200078e00ff */
[----:B------:R-:W-:Y:S01]  /*4780*/  DADD R6, -RZ, |R30| ;  /* 0x00000000ff067229 */ /* 0x000fe2000000051e */
[----:B------:R-:W-:Y:S03]  /*4790*/  BSSY B2, `(.L_x_12713) ;  /* 0x0000298000027945 */ /* 0x000fe60003800000 */
[----:B------:R-:W-:-:S06]  /*47a0*/  DADD R14, -RZ, |R44| ;  /* 0x00000000ff0e7229 */ /* 0x000fcc000000052c */
[CC--:B------:R-:W-:Y:S02]  /*47b0*/  ISETP.GT.U32.AND P1, PT, R6.reuse, R36.reuse, PT ;  /* 0x000000240600720c */ /* 0x0c0fe40003f24070 */
[CC--:B------:R-:W-:Y:S02]  /*47c0*/  ISETP.LT.U32.AND P0, PT, R6.reuse, R36.reuse, PT ;  /* 0x000000240600720c */ /* 0x0c0fe40003f01070 */
[CC--:B------:R-:W-:Y:S02]  /*47d0*/  ISETP.GT.U32.AND.EX P1, PT, R7.reuse, R37.reuse, PT, P1 ;  /* 0x000000250700720c */ /* 0x0c0fe40003f24110 */
[CC--:B------:R-:W-:Y:S02]  /*47e0*/  ISETP.LT.U32.AND.EX P0, PT, R7.reuse, R37.reuse, PT, P0 ;  /* 0x000000250700720c */ /* 0x0c0fe40003f01100 */
[----:B------:R-:W-:Y:S02]  /*47f0*/  SEL R13, R7, R37, P1 ;  /* 0x00000025070d7207 */ /* 0x000fe40000800000 */
[----:B------:R-:W-:-:S02]  /*4800*/  SEL R48, R6, R36, P0 ;  /* 0x0000002406307207 */ /* 0x000fc40000000000 */
[----:B------:R-:W-:Y:S02]  /*4810*/  SEL R49, R7, R37, P0 ;  /* 0x0000002507317207 */ /* 0x000fe40000000000 */
[----:B------:R-:W-:Y:S01]  /*4820*/  LOP3.LUT R56, R13, 0xffc00000, RZ, 0xc0, !PT ;  /* 0xffc000000d387812 */ /* 0x000fe200078ec0ff */
[----:B------:R-:W-:Y:S01]  /*4830*/  IMAD.MOV.U32 R10, RZ, RZ, R48 ;  /* 0x000000ffff0a7224 */ /* 0x000fe200078e0030 */
[-C--:B------:R-:W-:Y:S01]  /*4840*/  ISETP.GT.U32.AND P3, PT, R14, R36.reuse, PT ;  /* 0x000000240e00720c */ /* 0x080fe20003f64070 */
[----:B------:R-:W-:Y:S01]  /*4850*/  IMAD.MOV.U32 R11, RZ, RZ, R49 ;  /* 0x000000ffff0b7224 */ /* 0x000fe200078e0031 */
[-C--:B------:R-:W-:Y:S01]  /*4860*/  SEL R12, R6, R36.reuse, P1 ;  /* 0x00000024060c7207 */ /* 0x080fe20000800000 */
[----:B------:R-:W-:Y:S01]  /*4870*/  IMAD.MOV.U32 R6, RZ, RZ, RZ ;  /* 0x000000ffff067224 */ /* 0x000fe200078e00ff */
[----:B------:R-:W-:Y:S02]  /*4880*/  IADD3 R7, -R56, 0x7fd00000, RZ ;  /* 0x7fd0000038077810 */ /* 0x000fe40007ffe1ff */
[----:B------:R-:W-:-:S02]  /*4890*/  ISETP.LT.U32.AND P2, PT, R14, R36, PT ;  /* 0x000000240e00720c */ /* 0x000fc40003f41070 */
[CC--:B------:R-:W-:Y:S02]  /*48a0*/  ISETP.GT.U32.AND.EX P3, PT, R15.reuse, R37.reuse, PT, P3 ;  /* 0x000000250f00720c */ /* 0x0c0fe40003f64130 */
[CC--:B------:R-:W-:Y:S01]  /*48b0*/  ISETP.LT.U32.AND.EX P0, PT, R15.reuse, R37.reuse, PT, P2 ;  /* 0x000000250f00720c */ /* 0x0c0fe20003f01120 */
[C---:B------:R-:W-:Y:S01]  /*48c0*/  DMUL R28, R6.reuse, R10 ;  /* 0x0000000a061c7228 */ /* 0x040fe20000000000 */
[CC--:B------:R-:W-:Y:S01]  /*48d0*/  SEL R9, R15.reuse, R37.reuse, P3 ;  /* 0x000000250f097207 */ /* 0x0c0fe20001800000 */
[----:B------:R-:W-:Y:S01]  /*48e0*/  DMUL R38, R6, R12 ;  /* 0x0000000c06267228 */ /* 0x000fe20000000000 */
[CC--:B------:R-:W-:Y:S02]  /*48f0*/  SEL R51, R14.reuse, R36.reuse, P0 ;  /* 0x000000240e337207 */ /* 0x0c0fe40000000000 */
[----:B------:R-:W-:Y:S02]  /*4900*/  SEL R50, R15, R37, P0 ;  /* 0x000000250f327207 */ /* 0x000fe40000000000 */
[----:B------:R-:W-:Y:S01]  /*4910*/  LOP3.LUT R0, R9, 0xffc00000, RZ, 0xc0, !PT ;  /* 0xffc0000009007812 */ /* 0x000fe200078ec0ff */
[----:B------:R-:W-:Y:S01]  /*4920*/  DMUL R42, R28, R28 ;  /* 0x0000001c1c2a7228 */ /* 0x000fe20000000000 */
[----:B------:R-:W-:Y:S01]  /*4930*/  SEL R8, R14, R36, P3 ;  /* 0x000000240e087207 */ /* 0x000fe20001800000 */
[----:B------:R-:W-:Y:S01]  /*4940*/  IMAD.MOV.U32 R28, RZ, RZ, R51 ;  /* 0x000000ffff1c7224 */ /* 0x000fe200078e0033 */
[----:B------:R-:W-:Y:S01]  /*4950*/  IADD3 R7, -R0, 0x7fd00000, RZ ;  /* 0x7fd0000000077810 */ /* 0x000fe20007ffe1ff */
[----:B------:R-:W-:-:S02]  /*4960*/  IMAD.MOV.U32 R29, RZ, RZ, R50 ;  /* 0x000000ffff1d7224 */ /* 0x000fc400078e0032 */
[----:B------:R-:W-:Y:S02]  /*4970*/  IMAD.U32 R14, RZ, RZ, UR5 ;  /* 0x00000005ff0e7e24 */ /* 0x000fe4000f8e00ff */
[----:B------:R-:W-:Y:S02]  /*4980*/  DFMA R38, R38, R38, R42 ;  /* 0x000000262626722b */ /* 0x000fe4000000002a */
[C---:B------:R-:W-:Y:S02]  /*4990*/  DMUL R40, R6.reuse, R28 ;  /* 0x0000001c06287228 */ /* 0x040fe40000000000 */
[----:B------:R-:W-:-:S04]  /*49a0*/  DMUL R6, R6, R8 ;  /* 0x0000000806067228 */ /* 0x000fc80000000000 */
[----:B------:R-:W-:Y:S02]  /*49b0*/  DSETP.MIN.AND P0, P1, R38, UR4, PT ;  /* 0x0000000426007e2a */ /* 0x000fe4000b900000 */
[----:B------:R-:W-:-:S08]  /*49c0*/  DMUL R36, R40, R40 ;  /* 0x0000002828247228 */ /* 0x000fd00000000000 */
[----:B------:R-:W-:Y:S01]  /*49d0*/  DFMA R36, R6, R6, R36 ;  /* 0x000000060624722b */ /* 0x000fe20000000024 */
[----:B------:R-:W-:Y:S02]  /*49e0*/  IMAD.MOV.U32 R6, RZ, RZ, R39 ;  /* 0x000000ffff067224 */ /* 0x000fe400078e0027 */
[----:B------:R-:W-:-:S03]  /*49f0*/  IMAD.U32 R7, RZ, RZ, UR6 ;  /* 0x00000006ff077e24 */ /* 0x000fc6000f8e00ff */
[----:B------:R-:W-:Y:S02]  /*4a00*/  FSEL R43, R6, UR6, P0 ;  /* 0x00000006062b7c08 */ /* 0x000fe40008000000 */
[----:B------:R-:W-:Y:S01]  /*4a10*/  DSETP.MIN.AND P2, P3, R36, UR4, PT ;  /* 0x0000000424007e2a */ /* 0x000fe2000bb40000 */
[----:B------:R-:W-:Y:S01]  /*4a20*/  @P1 LOP3.LUT R43, R7, 0x80000, RZ, 0xfc, !PT ;  /* 0x00080000072b1812 */ /* 0x000fe200078efcff */
[----:B------:R-:W-:Y:S01]  /*4a30*/  IMAD.MOV.U32 R7, RZ, RZ, R37 ;  /* 0x000000ffff077224 */ /* 0x000fe200078e0025 */
[----:B------:R-:W-:Y:S01]  /*4a40*/  UMOV UR6, UR4 ;  /* 0x0000000400067c82 */ /* 0x000fe20008000000 */
[----:B------:R-:W-:Y:S01]  /*4a50*/  IMAD.MOV.U32 R6, RZ, RZ, R38 ;  /* 0x000000ffff067224 */ /* 0x000fe200078e0026 */
[----:B------:R-:W0:Y:S01]  /*4a60*/  MUFU.RSQ64H R53, R43 ;  /* 0x0000002b00357308 */ /* 0x000e220000001c00 */
[----:B------:R-:W-:Y:S02]  /*4a70*/  ISETP.GE.U32.AND P1, PT, R49, 0x7ff00000, PT ;  /* 0x7ff000003100780c */ /* 0x000fe40003f26070 */
[----:B------:R-:W-:-:S02]  /*4a80*/  FSEL R55, R7, UR5, P2 ;  /* 0x0000000507377c08 */ /* 0x000fc40009000000 */
[----:B------:R-:W-:Y:S01]  /*4a90*/  SEL R42, R6, UR6, P0 ;  /* 0x00000006062a7c07 */ /* 0x000fe20008000000 */
[----:B------:R-:W-:Y:S01]  /*4aa0*/  IMAD.MOV.U32 R6, RZ, RZ, R36 ;  /* 0x000000ffff067224 */ /* 0x000fe200078e0024 */
[----:B------:R-:W-:Y:S02]  /*4ab0*/  DSETP.NEU.AND P0, PT, R10, RZ, PT ;  /* 0x000000ff0a00722a */ /* 0x000fe40003f0d000 */
[----:B------:R-:W-:Y:S01]  /*4ac0*/  @P3 LOP3.LUT R55, R14, 0x80000, RZ, 0xfc, !PT ;  /* 0x000800000e373812 */ /* 0x000fe200078efcff */
[----:B------:R-:W-:Y:S01]  /*4ad0*/  IMAD.MOV.U32 R14, RZ, RZ, RZ ;  /* 0x000000ffff0e7224 */ /* 0x000fe200078e00ff */
[----:B------:R-:W-:Y:S01]  /*4ae0*/  SEL R54, R6, UR7, P2 ;  /* 0x0000000706367c07 */ /* 0x000fe20009000000 */
[----:B------:R-:W-:Y:S01]  /*4af0*/  DSETP.NEU.AND P2, PT, R28, RZ, PT ;  /* 0x000000ff1c00722a */ /* 0x000fe20003f4d000 */
[----:B------:R-:W1:Y:S01]  /*4b00*/  MUFU.RSQ64H R15, R55 ;  /* 0x00000037000f7308 */ /* 0x000e620000001c00 */
[----:B------:R-:W-:Y:S01]  /*4b10*/  ISETP.GE.U32.AND P3, PT, R50, 0x7ff00000, PT ;  /* 0x7ff000003200780c */ /* 0x000fe20003f66070 */
[----:B0-----:R-:W-:-:S08]  /*4b20*/  DMUL R40, R52, R52 ;  /* 0x0000003434287228 */ /* 0x001fd00000000000 */
[----:B------:R-:W-:Y:S02]  /*4b30*/  DFMA R42, R42, -R40, 1 ;  /* 0x3ff000002a2a742b */ /* 0x000fe40000000828 */
[----:B-1----:R-:W-:-:S06]  /*4b40*/  DMUL R6, R14, R14 ;  /* 0x0000000e0e067228 */ /* 0x002fcc0000000000 */
[----:B------:R-:W-:Y:S02]  /*4b50*/  DMUL R46, R52, R42 ;  /* 0x0000002a342e7228 */ /* 0x000fe40000000000 */
[----:B------:R-:W-:Y:S01]  /*4b60*/  DFMA R54, R54, -R6, 1 ;  /* 0x3ff000003636742b */ /* 0x000fe20000000806 */
[----:B------:R-:W-:Y:S02]  /*4b70*/  IMAD.MOV.U32 R6, RZ, RZ, 0x0 ;  /* 0x00000000ff067424 */ /* 0x000fe400078e00ff */
[----:B------:R-:W-:-:S06]  /*4b80*/  IMAD.MOV.U32 R7, RZ, RZ, 0x3fd80000 ;  /* 0x3fd80000ff077424 */ /* 0x000fcc00078e00ff */
[----:B------:R-:W-:Y:S02]  /*4b90*/  DFMA R40, R54, R6, 0.5 ;  /* 0x3fe000003628742b */ /* 0x000fe40000000006 */
[----:B------:R-:W-:Y:S02]  /*4ba0*/  DMUL R54, R14, R54 ;  /* 0x000000360e367228 */ /* 0x000fe40000000000 */
[----:B------:R-:W-:-:S06]  /*4bb0*/  DFMA R42, R42, R6, 0.5 ;  /* 0x3fe000002a2a742b */ /* 0x000fcc0000000006 */
[----:B------:R-:W-:Y:S02]  /*4bc0*/  DFMA R40, R40, R54, R14 ;  /* 0x000000362828722b */ /* 0x000fe4000000000e */
[----:B------:R-:W-:Y:S01]  /*4bd0*/  DFMA R42, R42, R46, R52 ;  /* 0x0000002e2a2a722b */ /* 0x000fe20000000034 */
[----:B------:R-:W-:-:S05]  /*4be0*/  LOP3.LUT R15, R56, 0x100000, RZ, 0xfc, !PT ;  /* 0x00100000380f7812 */ /* 0x000fca00078efcff */
[----:B------:R-:W-:Y:S01]  /*4bf0*/  DMUL R40, R36, R40 ;  /* 0x0000002824287228 */ /* 0x000fe20000000000 */
[----:B------:R-:W-:Y:S01]  /*4c00*/  LOP3.LUT R37, R0, 0x100000, RZ, 0xfc, !PT ;  /* 0x0010000000257812 */ /* 0x000fe200078efcff */
[----:B------:R-:W-:Y:S01]  /*4c10*/  IMAD.MOV.U32 R36, RZ, RZ, RZ ;  /* 0x000000ffff247224 */ /* 0x000fe200078e00ff */
[----:B------:R-:W-:-:S05]  /*4c20*/  DMUL R42, R38, R42 ;  /* 0x0000002a262a7228 */ /* 0x000fca0000000000 */
[----:B------:R-:W-:-:S03]  /*4c30*/  DMUL R40, R40, R36 ;  /* 0x0000002428287228 */ /* 0x000fc60000000000 */
[----:B------:R-:W-:-:S07]  /*4c40*/  DMUL R42, R42, R14 ;  /* 0x0000000e2a2a7228 */ /* 0x000fce0000000000 */
[----:B------:R-:W-:Y:S02]  /*4c50*/  @!P3 FSEL R51, R8, R40, !P2 ;  /* 0x000000280833b208 */ /* 0x000fe40005000000 */
[----:B------:R-:W-:Y:S02]  /*4c60*/  @!P3 FSEL R50, R9, R41, !P2 ;  /* 0x000000290932b208 */ /* 0x000fe40005000000 */
[----:B------:R-:W-:Y:S02]  /*4c70*/  @!P1 FSEL R48, R12, R42, !P0 ;  /* 0x0000002a0c309208 */ /* 0x000fe40004000000 */
[-C--:B------:R-:W-:Y:S02]  /*4c80*/  LOP3.LUT R51, R51, R50.reuse, RZ, 0x3c, !PT ;  /* 0x0000003233337212 */ /* 0x080fe400078e3cff */
[----:B------:R-:W-:Y:S02]  /*4c90*/  @!P1 FSEL R49, R13, R43, !P0 ;  /* 0x0000002b0d319208 */ /* 0x000fe40004000000 */
[----:B------:R-:W-:-:S04]  /*4ca0*/  LOP3.LUT R50, R51, R50, RZ, 0x3c, !PT ;  /* 0x0000003233327212 */ /* 0x000fc800078e3cff */
[----:B------:R-:W-:-:S06]  /*4cb0*/  LOP3.LUT R51, R51, R50, RZ, 0x3c, !PT ;  /* 0x0000003233337212 */ /* 0x000fcc00078e3cff */
        /* <DEDUP_REMOVED lines=28> */
[----:B------:R-:W-:Y:S05]  /*4e80*/  CALL.REL.NOINC `($__internal_17_$__cuda_sm20_dsqrt_rn_f64_mediumpath_v1) ;  /* 0x0000027c00647944 */ /* 0x000fea0003c00000 */
.L_x_12716:
[----:B------:R-:W-:Y:S05]  /*4e90*/  BSYNC B3 ;  /* 0x0000000000037941 */ /* 0x000fea0003800000 */
.L_x_12715:
[----:B------:R-:W-:-:S10]  /*4ea0*/  DADD R6, R8, R12 ;  /* 0x0000000008067229 */ /* 0x000fd4000000000c */
        /* <DEDUP_REMOVED lines=35> */
[----:B------:R-:W-:-:S04]  /*50e0*/  DADD R10, R10, -1 ;  /* 0xbff000000a0a7429 */ /* 0x000fc80000000000 */
[----:B------:R-:W0:Y:S02]  /*50f0*/  MUFU.RCP64H R13, R37 ;  /* 0x00000025000d7308 */ /* 0x000e240000001800 */
[----:B0-----:R-:W-:-:S08]  /*5100*/  DFMA R14, -R36, R12, 1 ;  /* 0x3ff00000240e742b */ /* 0x001fd0000000010c */
[----:B------:R-:W-:-:S08]  /*5110*/  DFMA R14, R14, R14, R14 ;  /* 0x0000000e0e0e722b */ /* 0x000fd0000000000e */
[----:B------:R-:W-:-:S08]  /*5120*/  DFMA R12, R12, R14, R12 ;  /* 0x0000000e0c0c722b */ /* 0x000fd0000000000c */
[----:B------:R-:W-:-:S08]  /*5130*/  DMUL R14, R12, R10 ;  /* 0x0000000a0c0e7228 */ /* 0x000fd00000000000 */
[----:B------:R-:W-:-:S08]  /*5140*/  DFMA R14, R12, R10, R14 ;  /* 0x0000000a0c0e722b */ /* 0x000fd0000000000e */
[----:B------:R-:W-:Y:S02]  /*5150*/  DMUL R28, R14, R14 ;  /* 0x0000000e0e1c7228 */ /* 0x000fe40000000000 */
[----:B------:R-:W-:-:S06]  /*5160*/  DADD R6, R10, -R14 ;  /* 0x000000000a067229 */ /* 0x000fcc000000080e */
[----:B------:R-:W-:Y:S01]  /*5170*/  DFMA R36, R28, UR4, R38 ;  /* 0x000000041c247c2b */ /* 0x000fe20008000026 */
[----:B------:R-:W-:Y:S01]  /*5180*/  UMOV UR4, 0x9f02676f ;  /* 0x9f02676f00047882 */ /* 0x000fe20000000000 */
[----:B------:R-:W-:Y:S01]  /*5190*/  UMOV UR5, 0x3ef3b266 ;  /* 0x3ef3b26600057882 */ /* 0x000fe20000000000 */
[----:B------:R-:W-:Y:S02]  /*51a0*/  DADD R38, R6, R6 ;  /* 0x0000000006267229 */ /* 0x000fe40000000006 */
[----:B------:R-:W-:Y:S01]  /*51b0*/  DADD R6, R40, -UR6 ;  /* 0x8000000628067e29 */ /* 0x000fe20008000000 */
[----:B------:R-:W-:Y:S01]  /*51c0*/  UMOV UR6, 0xfefa39ef ;  /* 0xfefa39ef00067882 */ /* 0x000fe20000000000 */
[----:B------:R-:W-:Y:S01]  /*51d0*/  UMOV UR7, 0x3fe62e42 ;  /* 0x3fe62e4200077882 */ /* 0x000fe20000000000 */
[----:B------:R-:W-:Y:S01]  /*51e0*/  DFMA R36, R28, R36, UR4 ;  /* 0x000000041c247e2b */ /* 0x000fe20008000024 */
[----:B------:R-:W-:Y:S01]  /*51f0*/  UMOV UR4, 0xa9ab0956 ;  /* 0xa9ab095600047882 */ /* 0x000fe20000000000 */
[----:B------:R-:W-:Y:S01]  /*5200*/  UMOV UR5, 0x3f1745cb ;  /* 0x3f1745cb00057882 */ /* 0x000fe20000000000 */
[----:B------:R-:W-:-:S02]  /*5210*/  DFMA R38, R10, -R14, R38 ;  /* 0x8000000e0a26722b */ /* 0x000fc40000000026 */
        /* <DEDUP_REMOVED lines=25> */
.L_x_12714:
        /* <DEDUP_REMOVED lines=30> */
[----:B------:R-:W-:-:S07]  /*5590*/  MOV R0, 0x55b0 ;  /* 0x000055b000007802 */ /* 0x000fce0000000f00 */
[----:B------:R-:W-:Y:S05]  /*55a0*/  CALL.REL.NOINC `($__internal_16_$__cuda_sm20_div_rn_f64_full) ;  /* 0x0000027000187944 */ /* 0x000fea0003c00000 */
.L_x_12724:
[----:B------:R-:W-:Y:S05]  /*55b0*/  BSYNC B4 ;  /* 0x0000000000047941 */ /* 0x000fea0003800000 */
.L_x_12723:
[----:B------:R-:W-:Y:S02]  /*55c0*/  IMAD.MOV.U32 R6, RZ, RZ, R38 ;  /* 0x000000ffff067224 */ /* 0x000fe400078e0026 */
[----:B------:R-:W-:Y:S01]  /*55d0*/  IMAD.MOV.U32 R7, RZ, RZ, R39 ;  /* 0x000000ffff077224 */ /* 0x000fe200078e0027 */
[----:B------:R-:W-:Y:S06]  /*55e0*/  BRA `(.L_x_12722) ;  /* 0x0000000000047947 */ /* 0x000fec0003800000 */
.L_x_12721:
[----:B------:R-:W-:-:S11]  /*55f0*/  DADD R6, -R30, R48 ;  /* 0x000000001e067229 */ /* 0x000fd60000000130 */
.L_x_12722:
[----:B------:R-:W-:Y:S05]  /*5600*/  BSYNC B3 ;  /* 0x0000000000037941 */ /* 0x000fea0003800000 */
.L_x_12720:
        /* <DEDUP_REMOVED lines=27> */
.L_x_12729:
[----:B------:R-:W-:Y:S05]  /*57c0*/  BSYNC B4 ;  /* 0x0000000000047941 */ /* 0x000fea0003800000 */
.L_x_12728:
[----:B------:R-:W-:Y:S05]  /*57d0*/  BRA `(.L_x_12727) ;  /* 0x0000000000047947 */ /* 0x000fea0003800000 */
.L_x_12726:
[----:B------:R-:W-:-:S11]  /*57e0*/  DADD R38, R50, -R36 ;  /* 0x0000000032267229 */ /* 0x000fd60000000824 */
.L_x_12727:
[----:B------:R-:W-:Y:S05]  /*57f0*/  BSYNC B3 ;  /* 0x0000000000037941 */ /* 0x000fea0003800000 */
.L_x_12725:
[----:B------:R-:W-:Y:S01]  /*5800*/  DMUL R10, R38, 0.5 ;  /* 0x3fe00000260a7828 */ /* 0x000fe20000000000 */
[----:B------:R-:W-:Y:S01]  /*5810*/  IMAD.MOV.U32 R12, RZ, RZ, 0x0 ;  /* 0x00000000ff0c7424 */ /* 0x000fe200078e00ff */
[----:B------:R-:W-:Y:S01]  /*5820*/  DADD R38, R8, 1 ;  /* 0x3ff0000008267429 */ /* 0x000fe20000000000 */
        /* <DEDUP_REMOVED lines=24> */
.L_x_12731:
[----:B------:R-:W-:Y:S05]  /*59b0*/  BSYNC B3 ;  /* 0x0000000000037941 */ /* 0x000fea0003800000 */
.L_x_12730:
[----:B------:R-:W-:-:S10]  /*59c0*/  DADD R6, R6, R12 ;  /* 0x0000000006067229 */ /* 0x000fd4000000000c */
[C---:B------:R-:W-:Y:S02]  /*59d0*/  FSETP.GEU.FTZ.AND P1, PT, R7.reuse, 1.7916666269302368164, PT ;  /* 0x3fe555550700780b */ /* 0x040fe40003f3e000 */
[----:B------:R-:W-:-:S13]  /*59e0*/  FSETP.GT.FTZ.AND P0, PT, R7, -1.6999999284744262695, PT ;  /* 0xbfd999990700780b */ /* 0x000fda0003f14000 */
[----:B------:R-:W-:Y:S05]  /*59f0*/  @P0 BRA !P1, `(.L_x_12732) ;  /* 0x0000000400440947 */ /* 0x000fea0004800000 */
        /* <DEDUP_REMOVED lines=81> */
.L_x_12732:
        /* <DEDUP_REMOVED lines=19> */
[----:B------:R-:W-:Y:S05]  /*6040*/  CALL.REL.NOINC `($__internal_16_$__cuda_sm20_div_rn_f64_full) ;  /* 0x0000026400707944 */ /* 0x000fea0003c00000 */
.L_x_12734:
[----:B------:R-:W-:Y:S05]  /*6050*/  BSYNC B3 ;  /* 0x0000000000037941 */ /* 0x000fea0003800000 */
.L_x_12733:
        /* <DEDUP_REMOVED lines=30> */
.L_x_12719:
        /* <DEDUP_REMOVED lines=24> */
.L_x_12737:
[----:B------:R-:W-:Y:S05]  /*63c0*/  BSYNC B3 ;  /* 0x0000000000037941 */ /* 0x000fea0003800000 */
.L_x_12736:
        /* <DEDUP_REMOVED lines=25> */
.L_x_12740:
[----:B------:R-:W-:Y:S05]  /*6560*/  BSYNC B3 ;  /* 0x0000000000037941 */ /* 0x000fea0003800000 */
.L_x_12739:
        /* <DEDUP_REMOVED lines=30> */
.L_x_12738:
        /* <DEDUP_REMOVED lines=75> */
.L_x_12741:
[----:B------:R-:W-:Y:S01]  /*6c00*/  IMAD.MOV.U32 R6, RZ, RZ, 0x0 ;  /* 0x00000000ff067424 */ /* 0x000fe200078e00ff */
[----:B------:R-:W-:Y:S01]  /*6c10*/  FSETP.NEU.FTZ.AND P0, PT, R11, RZ, PT ;  /* 0x000000ff0b00720b */ /* 0x000fe20003f1d000 */
[----:B------:R-:W-:-:S06]  /*6c20*/  IMAD.MOV.U32 R7, RZ, RZ, 0x7ff00000 ;  /* 0x7ff00000ff077424 */ /* 0x000fcc00078e00ff */
[----:B------:R-:W-:-:S10]  /*6c30*/  DFMA R6, R10, R6, +INF ;  /* 0x7ff000000a06742b */ /* 0x000fd40000000006 */
[----:B------:R-:W-:Y:S02]  /*6c40*/  FSEL R10, R6, RZ, P0 ;  /* 0x000000ff060a7208 */ /* 0x000fe40000000000 */
[----:B------:R-:W-:Y:S01]  /*6c50*/  FSEL R11, R7, -QNAN , P0 ;  /* 0xfff00000070b7808 */ /* 0x000fe20000000000 */
[----:B------:R-:W-:Y:S06]  /*6c60*/  BRA `(.L_x_12717) ;  /* 0x0000000400287947 */ /* 0x000fec0003800000 */
.L_x_12735:
        /* <DEDUP_REMOVED lines=23> */
.L_x_12743:
[----:B------:R-:W-:Y:S05]  /*6de0*/  BSYNC B3 ;  /* 0x0000000000037941 */ /* 0x000fea0003800000 */
.L_x_12742:
        /* <DEDUP_REMOVED lines=20> */
[----:B------:R-:W-:Y:S05]  /*6f30*/  CALL.REL.NOINC `($__internal_16_$__cuda_sm20_div_rn_f64_full) ;  /* 0x0000025400b47944 */ /* 0x000fea0003c00000 */
.L_x_12745:
[----:B------:R-:W-:Y:S05]  /*6f40*/  BSYNC B3 ;  /* 0x0000000000037941 */ /* 0x000fea0003800000 */
.L_x_12744:
[----:B------:R-:W-:Y:S02]  /*6f50*/  IMAD.MOV.U32 R10, RZ, RZ, R38 ;  /* 0x000000ffff0a7224 */ /* 0x000fe400078e0026 */
[----:B------:R-:W-:Y:S01]  /*6f60*/  IMAD.MOV.U32 R11, RZ, RZ, R39 ;  /* 0x000000ffff0b7224 */ /* 0x000fe200078e0027 */
[----:B------:R-:W-:Y:S06]  /*6f70*/  BRA `(.L_x_12717) ;  /* 0x0000000000647947 */ /* 0x000fec0003800000 */
.L_x_12718:
        /* <DEDUP_REMOVED lines=20> */
[----:B------:R-:W-:-:S07]  /*70c0*/  IMAD.MOV.U32 R15, RZ, RZ, R3 ;  /* 0x000000ffff0f7224 */ /* 0x000fce00078e0003 */
[----:B------:R-:W-:Y:S05]  /*70d0*/  CALL.REL.NOINC `($__internal_17_$__cuda_sm20_dsqrt_rn_f64_mediumpath_v1) ;  /* 0x0000025800d07944 */ /* 0x000fea0003c00000 */
.L_x_12747:
[----:B------:R-:W-:Y:S05]  /*70e0*/  BSYNC B3 ;  /* 0x0000000000037941 */ /* 0x000fea0003800000 */
.L_x_12746:
[----:B------:R-:W-:Y:S02]  /*70f0*/  IMAD.MOV.U32 R10, RZ, RZ, R12 ;  /* 0x000000ffff0a7224 */ /* 0x000fe400078e000c */
[----:B------:R-:W-:-:S07]  /*7100*/  IMAD.MOV.U32 R11, RZ, RZ, R13 ;  /* 0x000000ffff0b7224 */ /* 0x000fce00078e000d */
.L_x_12717:
[----:B------:R-:W-:Y:S05]  /*7110*/  BSYNC B2 ;  /* 0x0000000000027941 */ /* 0x000fea0003800000 */
.L_x_12713:
        /* <DEDUP_REMOVED lines=24> */
[----:B------:R-:W-:Y:S02]  /*72a0*/  IMAD.MOV.U32 R6, RZ, RZ, R38 ;  /* 0x000000ffff067224 */ /* 0x000fe400078e0026 */
[----:B------:R-:W-:-:S07]  /*72b0*/  IMAD.MOV.U32 R7, RZ, RZ, R39 ;  /* 0x000000ffff077224 */ /* 0x000fce00078e0027 */
.L_x_12751:
[----:B------:R-:W-:Y:S05]  /*72c0*/  BSYNC B3 ;  /* 0x0000000000037941 */ /* 0x000fea0003800000 */
.L_x_12750:
        /* <DEDUP_REMOVED lines=38> */
.L_x_12759:
[----:B------:R-:W-:Y:S05]  /*7530*/  BSYNC B4 ;  /* 0x0000000000047941 */ /* 0x000fea0003800000 */
.L_x_12758:
[----:B------:R-:W-:Y:S02]  /*7540*/  IMAD.MOV.U32 R52, RZ, RZ, R38 ;  /* 0x000000ffff347224 */ /* 0x000fe400078e0026 */
[----:B------:R-:W-:Y:S01]  /*7550*/  IMAD.MOV.U32 R53, RZ, RZ, R39 ;  /* 0x000000ffff357224 */ /* 0x000fe200078e0027 */
[----:B------:R-:W-:Y:S06]  /*7560*/  BRA `(.L_x_12757) ;  /* 0x0000000000047947 */ /* 0x000fec0003800000 */
.L_x_12756:
[----:B------:R-:W-:-:S11]  /*7570*/  DADD R52, -R30, R48 ;  /* 0x000000001e347229 */ /* 0x000fd60000000130 */
.L_x_12757:
[----:B------:R-:W-:Y:S05]  /*7580*/  BSYNC B3 ;  /* 0x0000000000037941 */ /* 0x000fea0003800000 */
.L_x_12755:
        /* <DEDUP_REMOVED lines=24> */
.L_x_12764:
[----:B------:R-:W-:Y:S05]  /*7710*/  BSYNC B4 ;  /* 0x0000000000047941 */ /* 0x000fea0003800000 */
.L_x_12763:
[----:B------:R-:W-:Y:S02]  /*7720*/  IMAD.MOV.U32 R2, RZ, RZ, R38 ;  /* 0x000000ffff027224 */ /* 0x000fe400078e0026 */
[----:B------:R-:W-:Y:S01]  /*7730*/  IMAD.MOV.U32 R3, RZ, RZ, R39 ;  /* 0x000000ffff037224 */ /* 0x000fe200078e0027 */
[----:B------:R-:W-:Y:S06]  /*7740*/  BRA `(.L_x_12762) ;  /* 0x0000000000047947 */ /* 0x000fec0003800000 */
.L_x_12761:
[----:B------:R-:W-:-:S11]  /*7750*/  DADD R2, -R44, R50 ;  /* 0x000000002c027229 */ /* 0x000fd60000000132 */
.L_x_12762:
[----:B------:R-:W-:Y:S05]  /*7760*/  BSYNC B3 ;  /* 0x0000000000037941 */ /* 0x000fea0003800000 */
.L_x_12760:
        /* <DEDUP_REMOVED lines=27> */
.L_x_12766:
[----:B------:R-:W-:Y:S05]  /*7920*/  BSYNC B3 ;  /* 0x0000000000037941 */ /* 0x000fea0003800000 */
.L_x_12765:
[----:B------:R-:W-:Y:S01]  /*7930*/  PLOP3.LUT P0, PT, PT, PT, PT, 0x80, 0x0 ;  /* 0x000000000000781c */ /* 0x000fe20003f0f070 */
[----:B------:R-:W-:Y:S02]  /*7940*/  IMAD.MOV.U32 R8, RZ, RZ, R12 ;  /* 0x000000ffff087224 */ /* 0x000fe400078e000c */
[----:B------:R-:W-:Y:S01]  /*7950*/  IMAD.MOV.U32 R9, RZ, RZ, R13 ;  /* 0x000000ffff097224 */ /* 0x000fe200078e000d */
[----:B------:R-:W-:Y:S09]  /*7960*/  BRA `(.L_x_12752) ;  /* 0x0000000800447947 */ /* 0x000ff20003800000 */
.L_x_12754:
        /* <DEDUP_REMOVED lines=27> */
.L_x_12769:
[----:B------:R-:W-:Y:S05]  /*7b20*/  BSYNC B3 ;  /* 0x0000000000037941 */ /* 0x000fea0003800000 */
.L_x_12768:
[----:B------:R-:W-:Y:S01]  /*7b30*/  PLOP3.LUT P0, PT, PT, PT, PT, 0x80, 0x0 ;  /* 0x000000000000781c */ /* 0x000fe20003f0f070 */
[----:B------:R-:W-:Y:S02]  /*7b40*/  IMAD.MOV.U32 R8, RZ, RZ, R12 ;  /* 0x000000ffff087224 */ /* 0x000fe400078e000c */
[----:B------:R-:W-:Y:S01]  /*7b50*/  IMAD.MOV.U32 R9, RZ, RZ, R13 ;  /* 0x000000ffff097224 */ /* 0x000fe200078e000d */
[----:B------:R-:W-:Y:S09]  /*7b60*/  BRA `(.L_x_12752) ;  /* 0x0000000400c47947 */ /* 0x000ff20003800000 */
.L_x_12767:
        /* <DEDUP_REMOVED lines=26> */
.L_x_12771:
[----:B------:R-:W-:Y:S05]  /*7d10*/  BSYNC B3 ;  /* 0x0000000000037941 */ /* 0x000fea0003800000 */
.L_x_12770:
        /* <DEDUP_REMOVED lines=21> */
.L_x_12773:
[----:B------:R-:W-:Y:S05]  /*7e70*/  BSYNC B3 ;  /* 0x0000000000037941 */ /* 0x000fea0003800000 */
.L_x_12772:
[----:B------:R-:W-:Y:S01]  /*7e80*/  DMUL R4, R4, 8.11296384146066816958e+31 ;  /* 0x4690000004047828 */ /* 0x000fe20000000000 */
[----:B------:R-:W-:Y:S01]  /*7e90*/  PLOP3.LUT P0, PT, PT, PT, PT, 0x80, 0x0 ;  /* 0x000000000000781c */ /* 0x000fe20003f0f070 */
[----:B------:R-:W-:Y:S02]  /*7ea0*/  IMAD.MOV.U32 R8, RZ, RZ, R38 ;  /* 0x000000ffff087224 */ /* 0x000fe400078e0026 */
[----:B------:R-:W-:Y:S01]  /*7eb0*/  IMAD.MOV.U32 R9, RZ, RZ, R39 ;  /* 0x000000ffff097224 */ /* 0x000fe200078e0027 */
[----:B------:R-:W-:Y:S09]  /*7ec0*/  BRA `(.L_x_12752) ;  /* 0x0000000000ec7947 */ /* 0x000ff20003800000 */
.L_x_12753:
        /* <DEDUP_REMOVED lines=20> */
[----:B------:R-:W-:-:S07]  /*8010*/  IMAD.MOV.U32 R15, RZ, RZ, R3 ;  /* 0x000000ffff0f7224 */ /* 0x000fce00078e0003 */
[----:B------:R-:W-:Y:S05]  /*8020*/  CALL.REL.NOINC `($__internal_17_$__cuda_sm20_dsqrt_rn_f64_mediumpath_v1) ;  /* 0x0000024800fc7944 */ /* 0x000fea0003c00000 */
[----:B------:R-:W-:Y:S02]  /*8030*/  IMAD.MOV.U32 R30, RZ, RZ, R12 ;  /* 0x000000ffff1e7224 */ /* 0x000fe400078e000c */
[----:B------:R-:W-:-:S07]  /*8040*/  IMAD.MOV.U32 R31, RZ, RZ, R13 ;  /* 0x000000ffff1f7224 */ /* 0x000fce00078e000d */
.L_x_12775:
[----:B------:R-:W-:Y:S05]  /*8050*/  BSYNC B3 ;  /* 0x0000000000037941 */ /* 0x000fea0003800000 */
.L_x_12774:
        /* <DEDUP_REMOVED lines=27> */
.L_x_12777:
[----:B------:R-:W-:Y:S05]  /*8210*/  BSYNC B3 ;  /* 0x0000000000037941 */ /* 0x000fea0003800000 */
.L_x_12776:
[----:B------:R-:W-:Y:S01]  /*8220*/  DMUL R8, R12, R30 ;  /* 0x0000001e0c087228 */ /* 0x000fe20000000000 */
[----:B------:R-:W-:Y:S01]  /*8230*/  PLOP3.LUT P0, PT, PT, PT, PT, 0x80, 0x0 ;  /* 0x000000000000781c */ /* 0x000fe20003f0f070 */
[----:B------:R-:W-:-:S12]  /*8240*/  BRA `(.L_x_12752) ;  /* 0x00000000000c7947 */ /* 0x000fd80003800000 */
.L_x_12749:
[----:B------:R-:W-:Y:S01]  /*8250*/  DMUL R8, R8, 9.00719925474099200000e+15 ;  /* 0x4340000008087828 */ /* 0x000fe20000000000 */
[----:B------:R-:W-:Y:S01]  /*8260*/  PLOP3.LUT P0, PT, PT, PT, PT, 0x80, 0x0 ;  /* 0x000000000000781c */ /* 0x000fe20003f0f070 */
[----:B------:R-:W-:-:S12]  /*8270*/  DMUL R4, R4, 9.00719925474099200000e+15 ;  /* 0x4340000004047828 */ /* 0x000fd80000000000 */
.L_x_12752:
[----:B------:R-:W-:Y:S05]  /*8280*/  BSYNC B2 ;  /* 0x0000000000027941 */ /* 0x000fea0003800000 */
.L_x_12748:
[----:B------:R-:W-:Y:S04]  /*8290*/  BSSY B2, `(.L_x_12778) ;  /* 0x00001f4000027945 */ /* 0x000fe80003800000 */
[----:B------:R-:W-:Y:S05]  /*82a0*/  @P0 BRA `(.L_x_12779) ;  /* 0x00000010000c0947 */ /* 0x000fea0003800000 */
[----:B------:R-:W-:-:S13]  /*82b0*/  ISETP.GT.AND P0, PT, R17, -0x1, PT ;  /* 0xffffffff1100780c */ /* 0x000fda0003f04270 */
[----:B------:R-:W-:Y:S05]  /*82c0*/  @P0 BRA `(.L_x_12780) ;  /* 0x0000000800040947 */ /* 0x000fea0003800000 */
[--C-:B------:R-:W-:Y:S02]  /*82d0*/  DADD R4, -RZ, |R6|.reuse ;  /* 0x00000000ff047229 */ /* 0x100fe40000000506 */
[----:B------:R-:W-:-:S08]  /*82e0*/  DADD R2, -RZ, -R6 ;  /* 0x00000000ff027229 */ /* 0x000fd00000000906 */
        /* <DEDUP_REMOVED lines=61> */
.L_x_12783:
[----:B------:R-:W-:-:S11]  /*86c0*/  DMUL R4, RZ, |R6| ;  /* 0x40000006ff047228 */ /* 0x000fd60000000000 */
.L_x_12784:
[----:B------:R-:W-:Y:S05]  /*86d0*/  BSYNC B0 ;  /* 0x0000000000007941 */ /* 0x000fea0003800000 */
.L_x_12782:
        /* <DEDUP_REMOVED lines=11> */
.L_x_12781:
        /* <DEDUP_REMOVED lines=12> */
[----:B------:R-:W-:Y:S02]  /*8850*/  @!P0 IMAD.MOV.U32 R2, RZ, RZ, 0x33145c07 ;  /* 0x33145c07ff028424 */ /* 0x000fe400078e00ff */
[----:B------:R-:W-:-:S03]  /*8860*/  @!P0 IMAD.MOV.U32 R3, RZ, RZ, 0x3c91a626 ;  /* 0x3c91a626ff038424 */ /* 0x000fc600078e00ff */
        /* <DEDUP_REMOVED lines=33> */
[----:B------:R-:W-:-:S08]  /*8a80*/  DFMA R8, R8, |R6|, |R6| ;  /* 0x400000060808722b */ /* 0x000fd00000000406 */
[C---:B------:R-:W-:Y:S02]  /*8a90*/  @P0 DADD R4, R8.reuse, -R4 ;  /* 0x0000000008040229 */ /* 0x040fe40000000804 */
[----:B------:R-:W-:-:S06]  /*8aa0*/  @!P0 DADD R2, R8, R2 ;  /* 0x0000000008028229 */ /* 0x000fcc0000000002 */
[----:B------:R-:W-:Y:S02]  /*8ab0*/  @P0 DADD R4, -R4, UR4 ;  /* 0x0000000404040e29 */ /* 0x000fe40008000100 */
[----:B------:R-:W-:Y:S01]  /*8ac0*/  @!P0 DADD R4, R2, UR4 ;  /* 0x0000000402048e29 */ /* 0x000fe20008000000 */
[----:B------:R-:W-:Y:S10]  /*8ad0*/  BRA `(.L_x_12785) ;  /* 0x0000001400bc7947 */ /* 0x000ff40003800000 */
.L_x_12780:
        /* <DEDUP_REMOVED lines=62> */
.L_x_12788:
[----:B------:R-:W-:-:S11]  /*8ec0*/  DMUL R4, RZ, |R6| ;  /* 0x40000006ff047228 */ /* 0x000fd60000000000 */
.L_x_12789:
[----:B------:R-:W-:Y:S05]  /*8ed0*/  BSYNC B0 ;  /* 0x0000000000007941 */ /* 0x000fea0003800000 */
.L_x_12787:
        /* <DEDUP_REMOVED lines=11> */
.L_x_12786:
        /* <DEDUP_REMOVED lines=53> */
.L_x_12779:
        /* <DEDUP_REMOVED lines=22> */
[----:B------:R-:W-:Y:S02]  /*9440*/  FFMA R0, RZ, R3, R39 ;  /* 0x00000003ff007223 */ /* 0x000fe40000000027 */
[----:B------:R-:W-:-:S03]  /*9450*/  IMAD.MOV.U32 R6, RZ, RZ, R7 ;  /* 0x000000ffff067224 */ /* 0x000fc600078e0007 */
[----:B------:R-:W-:-:S13]  /*9460*/  FSETP.GT.AND P0, PT, |R0|, 1.469367938527859385e-39, PT ;  /* 0x001000000000780b */ /* 0x000fda0003f04200 */
[----:B------:R-:W-:Y:S05]  /*9470*/  @P0 BRA P1, `(.L_x_12792) ;  /* 0x0000000000100947 */ /* 0x000fea0000800000 */
[----:B------:R-:W-:Y:S01]  /*9480*/  IMAD.MOV.U32 R36, RZ, RZ, R2 ;  /* 0x000000ffff247224 */ /* 0x000fe200078e0002 */
[----:B------:R-:W-:Y:S01]  /*9490*/  MOV R0, 0x94c0 ;  /* 0x000094c000007802 */ /* 0x000fe20000000f00 */
[----:B------:R-:W-:-:S07]  /*94a0*/  IMAD.MOV.U32 R37, RZ, RZ, R3 ;  /* 0x000000ffff257224 */ /* 0x000fce00078e0003 */
[----:B------:R-:W-:Y:S05]  /*94b0*/  CALL.REL.NOINC `($__internal_16_$__cuda_sm20_div_rn_f64_full) ;  /* 0x0000023000547944 */ /* 0x000fea0003c00000 */
.L_x_12792:
[----:B------:R-:W-:Y:S05]  /*94c0*/  BSYNC B3 ;  /* 0x0000000000037941 */ /* 0x000fea0003800000 */
.L_x_12791:
        /* <DEDUP_REMOVED lines=82> */
.L_x_12794:
[----:B------:R-:W-:Y:S02]  /*99f0*/  FSEL R2, RZ, 3.37028055040000000000e+12, P1 ;  /* 0x54442d18ff027808 */ /* 0x000fe40000800000 */
[----:B------:R-:W-:-:S07]  /*9a00*/  FSEL R3, RZ, 2.1426990032196044922, P1 ;  /* 0x400921fbff037808 */ /* 0x000fce0000800000 */
.L_x_12795:
[----:B------:R-:W-:Y:S05]  /*9a10*/  BSYNC B0 ;  /* 0x0000000000007941 */ /* 0x000fea0003800000 */
.L_x_12793:
[----:B------:R-:W-:Y:S01]  /*9a20*/  DADD R4, |R8|, |R4| ;  /* 0x0000000008047229 */ /* 0x000fe20000000604 */
[----:B------:R-:W-:-:S07]  /*9a30*/  LOP3.LUT R9, R3, 0x80000000, R9, 0xb8, !PT ;  /* 0x8000000003097812 */ /* 0x000fce00078eb809 */
[----:B------:R-:W-:-:S06]  /*9a40*/  DSETP.GTU.AND P0, PT, |R4|, +INF , PT ;  /* 0x7ff000000400742a */ /* 0x000fcc0003f0c200 */
[----:B------:R-:W-:Y:S02]  /*9a50*/  FSEL R4, R4, R2, P0 ;  /* 0x0000000204047208 */ /* 0x000fe40000000000 */
[----:B------:R-:W-:Y:S01]  /*9a60*/  FSEL R5, R5, R9, P0 ;  /* 0x0000000905057208 */ /* 0x000fe20000000000 */
[----:B------:R-:W-:Y:S06]  /*9a70*/  BRA `(.L_x_12785) ;  /* 0x0000000400d47947 */ /* 0x000fec0003800000 */
.L_x_12790:
        /* <DEDUP_REMOVED lines=26> */
.L_x_12797:
[----:B------:R-:W-:Y:S05]  /*9c20*/  BSYNC B3 ;  /* 0x0000000000037941 */ /* 0x000fea0003800000 */
.L_x_12796:
        /* <DEDUP_REMOVED lines=82> */
.L_x_12799:
[----:B------:R-:W-:Y:S02]  /*a150*/  FSEL R2, RZ, 3.37028055040000000000e+12, P0 ;  /* 0x54442d18ff027808 */ /* 0x000fe40000000000 */
[----:B------:R-:W-:-:S07]  /*a160*/  FSEL R3, RZ, 2.1426990032196044922, P0 ;  /* 0x400921fbff037808 */ /* 0x000fce0000000000 */
.L_x_12800:
[----:B------:R-:W-:Y:S05]  /*a170*/  BSYNC B0 ;  /* 0x0000000000007941 */ /* 0x000fea0003800000 */
.L_x_12798:
[----:B------:R-:W-:Y:S01]  /*a180*/  DADD R4, |R8|, |R4| ;  /* 0x0000000008047229 */ /* 0x000fe20000000604 */
[----:B------:R-:W-:-:S07]  /*a190*/  LOP3.LUT R9, R3, 0x80000000, R9, 0xb8, !PT ;  /* 0x8000000003097812 */ /* 0x000fce00078eb809 */
[----:B------:R-:W-:-:S06]  /*a1a0*/  DSETP.GTU.AND P0, PT, |R4|, +INF , PT ;  /* 0x7ff000000400742a */ /* 0x000fcc0003f0c200 */
[----:B------:R-:W-:Y:S02]  /*a1b0*/  FSEL R4, R4, R2, P0 ;  /* 0x0000000204047208 */ /* 0x000fe40000000000 */
[----:B------:R-:W-:-:S07]  /*a1c0*/  FSEL R5, R5, R9, P0 ;  /* 0x0000000905057208 */ /* 0x000fce0000000000 */
.L_x_12785:
[----:B------:R-:W-:Y:S05]  /*a1d0*/  BSYNC B2 ;  /* 0x0000000000027941 */ /* 0x000fea0003800000 */
.L_x_12778:
[----:B------:R-:W-:Y:S01]  /*a1e0*/  DADD R2, -RZ, -R10 ;  /* 0x00000000ff027229 */ /* 0x000fe2000000090a */
[----:B------:R-:W-:-:S04]  /*a1f0*/  SHF.R.U32.HI R18, RZ, 0x1f, R19 ;  /* 0x0000001fff127819 */ /* 0x000fc80000011613 */
[----:B------:R-:W-:-:S05]  /*a200*/  ISETP.NE.AND P0, PT, R18, RZ, PT ;  /* 0x000000ff1200720c */ /* 0x000fca0003f05270 */
[----:B------:R-:W-:Y:S02]  /*a210*/  FSEL R6, R2, R10, !P0 ;  /* 0x0000000a02067208 */ /* 0x000fe40004000000 */
[----:B------:R-:W-:Y:S01]  /*a220*/  FSEL R7, R3, R11, !P0 ;  /* 0x0000000b03077208 */ /* 0x000fe20004000000 */
[----:B------:R-:W-:Y:S06]  /*a230*/  BRA `(.L_x_12708) ;  /* 0x0000003000287947 */ /* 0x000fec0003800000 */
.L_x_12712:
[----:B------:R-:W2:Y:S01]  /*a240*/  LDL.64 R4, [R1+0x8] ;  /* 0x0000080001047983 */ /* 0x000ea20000100a00 */
[----:B------:R-:W-:Y:S01]  /*a250*/  UMOV UR4, 0x54442d18 ;  /* 0x54442d1800047882 */ /* 0x000fe20000000000 */
[----:B------:R-:W-:Y:S01]  /*a260*/  UMOV UR5, 0x3ff921fb ;  /* 0x3ff921fb00057882 */ /* 0x000fe20000000000 */
[----:B------:R-:W-:Y:S02]  /*a270*/  DADD R6, -RZ, -R18 ;  /* 0x00000000ff067229 */ /* 0x000fe40000000912 */
[----:B--2---:R-:W-:-:S08]  /*a280*/  DADD R4, R4, -R16 ;  /* 0x0000000004047229 */ /* 0x004fd00000000810 */
[----:B------:R-:W-:Y:S01]  /*a290*/  DADD R4, R4, UR4 ;  /* 0x0000000404047e29 */ /* 0x000fe20008000000 */
[----:B------:R-:W-:Y:S10]  /*a2a0*/  BRA `(.L_x_12708) ;  /* 0x00000030000c7947 */ /* 0x000ff40003800000 */
.L_x_12711:
[----:B------:R-:W-:Y:S01]  /*a2b0*/  DADD R6, -RZ, -R18 ;  /* 0x00000000ff067229 */ /* 0x000fe20000000912 */
[----:B------:R-:W-:Y:S01]  /*a2c0*/  CS2R R4, SRZ ;  /* 0x0000000000047805 */ /* 0x000fe2000001ff00 */
[----:B------:R-:W-:Y:S09]  /*a2d0*/  BRA `(.L_x_12708) ;  /* 0x0000003000007947 */ /* 0x000ff20003800000 */
.L_x_12710:
        /* <DEDUP_REMOVED lines=17> */
[----:B------:R-:W-:-:S05]  /*a3f0*/  FSETP.GEU.AND P5, PT, |R9|, 6.5827683646048100446e-37, PT ;  /* 0x036000000900780b */ /* 0x000fca0003fae200 */
[C---:B------:R-:W-:Y:S02]  /*a400*/  DFMA R12, R6.reuse, R6, R10 ;  /* 0x00000006060c722b */ /* 0x040fe4000000000a */
[----:B0-----:R-:W-:-:S08]  /*a410*/  DFMA R28, -R6, R14, 1 ;  /* 0x3ff00000061c742b */ /* 0x001fd0000000010e */
[----:B------:R-:W-:Y:S01]  /*a420*/  ISETP.GT.AND P0, PT, R13, 0xfffff, PT ;  /* 0x000fffff0d00780c */ /* 0x000fe20003f04270 */
[----:B------:R-:W-:-:S08]  /*a430*/  DFMA R28, R28, R28, R28 ;  /* 0x0000001c1c1c722b */ /* 0x000fd0000000001c */
        /* <DEDUP_REMOVED lines=18> */
[----:B------:R-:W-:Y:S01]  /*a560*/  FSETP.GT.AND P3, PT, |R0|, 1.469367938527859385e-39, PT ;  /* 0x001000000000780b */ /* 0x000fe20003f64200 */
[----:B------:R-:W-:Y:S02]  /*a570*/  IMAD.MOV.U32 R0, RZ, RZ, -0x3ff ;  /* 0xfffffc01ff007424 */ /* 0x000fe400078e00ff */
[----:B------:R-:W-:Y:S01]  /*a580*/  @!P0 IMAD.MOV.U32 R0, RZ, RZ, -0x435 ;  /* 0xfffffbcbff008424 */ /* 0x000fe200078e00ff */
        /* <DEDUP_REMOVED lines=65> */
.L_x_12805:
[----:B------:R-:W-:Y:S05]  /*a9a0*/  BSYNC B0 ;  /* 0x0000000000007941 */ /* 0x000fea0003800000 */
.L_x_12804:
[----:B------:R-:W-:Y:S04]  /*a9b0*/  BSSY B3, `(.L_x_12806) ;  /* 0x0000008000037945 */ /* 0x000fe80003800000 */
[----:B------:R-:W-:Y:S05]  /*a9c0*/  @P3 BRA P5, `(.L_x_12807) ;  /* 0x0000000000183947 */ /* 0x000fea0002800000 */
[----:B------:R-:W-:Y:S01]  /*a9d0*/  IMAD.MOV.U32 R40, RZ, RZ, R8 ;  /* 0x000000ffff287224 */ /* 0x000fe200078e0008 */
[----:B------:R-:W-:Y:S01]  /*a9e0*/  MOV R0, 0xaa30 ;  /* 0x0000aa3000007802 */ /* 0x000fe20000000f00 */
[----:B------:R-:W-:Y:S02]  /*a9f0*/  IMAD.MOV.U32 R41, RZ, RZ, R9 ;  /* 0x000000ffff297224 */ /* 0x000fe400078e0009 */
[----:B------:R-:W-:Y:S02]  /*aa00*/  IMAD.MOV.U32 R36, RZ, RZ, R6 ;  /* 0x000000ffff247224 */ /* 0x000fe400078e0006 */
[----:B------:R-:W-:-:S07]  /*aa10*/  IMAD.MOV.U32 R37, RZ, RZ, R7 ;  /* 0x000000ffff257224 */ /* 0x000fce00078e0007 */
[----:B------:R-:W-:Y:S05]  /*aa20*/  CALL.REL.NOINC `($__internal_16_$__cuda_sm20_div_rn_f64_full) ;  /* 0x0000021800f87944 */ /* 0x000fea0003c00000 */
.L_x_12807:
[----:B------:R-:W-:Y:S05]  /*aa30*/  BSYNC B3 ;  /* 0x0000000000037941 */ /* 0x000fea0003800000 */
.L_x_12806:
        /* <DEDUP_REMOVED lines=82> */
.L_x_12809:
[----:B------:R-:W-:-:S04]  /*af60*/  ISETP.GE.AND P0, PT, R17, RZ, PT ;  /* 0x000000ff1100720c */ /* 0x000fc80003f06270 */
[----:B------:R-:W-:Y:S02]  /*af70*/  FSEL R6, RZ, 3.37028055040000000000e+12, P0 ;  /* 0x54442d18ff067808 */ /* 0x000fe40000000000 */
[----:B------:R-:W-:-:S07]  /*af80*/  FSEL R7, RZ, 2.1426990032196044922, P0 ;  /* 0x400921fbff077808 */ /* 0x000fce0000000000 */
.L_x_12810:
[----:B------:R-:W-:Y:S05]  /*af90*/  BSYNC B0 ;  /* 0x0000000000007941 */ /* 0x000fea0003800000 */
.L_x_12808:
[----:B------:R-:W-:Y:S01]  /*afa0*/  DADD R2, R4, R2 ;  /* 0x0000000004027229 */ /* 0x000fe20000000002 */
[----:B------:R-:W-:Y:S01]  /*afb0*/  LOP3.LUT R19, R7, 0x80000000, R19, 0xb8, !PT ;  /* 0x8000000007137812 */ /* 0x000fe200078eb813 */
[----:B------:R-:W-:-:S06]  /*afc0*/  DMUL R10, R10, 0.5 ;  /* 0x3fe000000a0a7828 */ /* 0x000fcc0000000000 */
[----:B------:R-:W-:-:S06]  /*afd0*/  DSETP.GTU.AND P0, PT, |R2|, +INF , PT ;  /* 0x7ff000000200742a */ /* 0x000fcc0003f0c200 */
[----:B------:R-:W-:Y:S02]  /*afe0*/  FSEL R4, R2, R6, P0 ;  /* 0x0000000602047208 */ /* 0x000fe40000000000 */
[----:B------:R-:W-:Y:S01]  /*aff0*/  FSEL R5, R3, R19, P0 ;  /* 0x0000001303057208 */ /* 0x000fe20000000000 */
[----:B------:R-:W-:Y:S06]  /*b000*/  BRA `(.L_x_12811) ;  /* 0x0000002000387947 */ /* 0x000fec0003800000 */
.L_x_12803:
        /* <DEDUP_REMOVED lines=8> */
[-C--:B------:R-:W-:Y:S01]  /*b090*/  SEL R11, R3, R5.reuse, P1 ;  /* 0x00000005030b7207 */ /* 0x080fe20000800000 */
[----:B------:R-:W-:Y:S01]  /*b0a0*/  IMAD.U32 R31, RZ, RZ, UR6 ;  /* 0x00000006ff1f7e24 */ /* 0x000fe2000f8e00ff */
[-C--:B------:R-:W-:Y:S01]  /*b0b0*/  SEL R12, R2, R4.reuse, P0 ;  /* 0x00000004020c7207 */ /* 0x080fe20000000000 */
[----:B------:R-:W-:Y:S01]  /*b0c0*/  IMAD.MOV.U32 R36, RZ, RZ, RZ ;  /* 0x000000ffff247224 */ /* 0x000fe200078e00ff */
[----:B------:R-:W-:Y:S01]  /*b0d0*/  LOP3.LUT R0, R11, 0xffc00000, RZ, 0xc0, !PT ;  /* 0xffc000000b007812 */ /* 0x000fe200078ec0ff */
[----:B------:R-:W-:Y:S01]  /*b0e0*/  IMAD.MOV.U32 R40, RZ, RZ, 0x0 ;  /* 0x00000000ff287424 */ /* 0x000fe200078e00ff */
[----:B------:R-:W-:Y:S01]  /*b0f0*/  SEL R13, R3, R5, P0 ;  /* 0x00000005030d7207 */ /* 0x000fe20000000000 */
[----:B------:R-:W-:Y:S01]  /*b100*/  IMAD.MOV.U32 R41, RZ, RZ, 0x3fd80000 ;  /* 0x3fd80000ff297424 */ /* 0x000fe200078e00ff */
        /* <DEDUP_REMOVED lines=17> */
[----:B------:R-:W-:-:S03]  /*b220*/  DSETP.NEU.AND P1, PT, R12, RZ, PT ;  /* 0x000000ff0c00722a */ /* 0x000fc60003f2d000 */
[----:B------:R-:W0:Y:S02]  /*b230*/  MUFU.RSQ64H R37, R29 ;  /* 0x0000001d00257308 */ /* 0x000e240000001c00 */
        /* <DEDUP_REMOVED lines=10> */
[----:B------:R-:W-:-:S06]  /*b2e0*/  IMAD.MOV.U32 R14, RZ, RZ, RZ ;  /* 0x000000ffff0e7224 */ /* 0x000fcc00078e00ff */
[----:B------:R-:W-:-:S10]  /*b2f0*/  DMUL R38, R38, R14 ;  /* 0x0000000e26267228 */ /* 0x000fd40000000000 */
[----:B------:R-:W-:Y:S02]  /*b300*/  @!P2 FSEL R13, R11, R39, !P1 ;  /* 0x000000270b0da208 */ /* 0x000fe40004800000 */
[----:B------:R-:W-:Y:S01]  /*b310*/  @!P2 FSEL R12, R10, R38, !P1 ;  /* 0x000000260a0ca208 */ /* 0x000fe20004800000 */
[----:B------:R-:W-:Y:S01]  /*b320*/  DFMA R10, -R6, R28, 1 ;  /* 0x3ff00000060a742b */ /* 0x000fe2000000011c */
[----:B------:R-:W-:Y:S01]  /*b330*/  ISETP.GT.AND P0, PT, R13, 0xfffff, PT ;  /* 0x000fffff0d00780c */ /* 0x000fe20003f04270 */
[----:B------:R-:W-:Y:S02]  /*b340*/  IMAD.MOV.U32 R15, RZ, RZ, R13 ;  /* 0x000000ffff0f7224 */ /* 0x000fe400078e000d */
[----:B------:R-:W-:-:S04]  /*b350*/  IMAD.MOV.U32 R14, RZ, RZ, R12 ;  /* 0x000000ffff0e7224 */ /* 0x000fc800078e000c */
[----:B------:R-:W-:-:S06]  /*b360*/  DFMA R10, R28, R10, R28 ;  /* 0x0000000a1c0a722b */ /* 0x000fcc000000001c */
[----:B------:R-:W-:Y:S02]  /*b370*/  @!P0 DMUL R14, R14, 1.80143985094819840000e+16 ;  /* 0x435000000e0e8828 */ /* 0x000fe40000000000 */
[----:B------:R-:W-:-:S08]  /*b380*/  DMUL R38, R8, R10 ;  /* 0x0000000a08267228 */ /* 0x000fd00000000000 */
[----:B------:R-:W-:Y:S01]  /*b390*/  @!P0 IMAD.MOV.U32 R13, RZ, RZ, R15 ;  /* 0x000000ffff0d8224 */ /* 0x000fe200078e000f */
[----:B------:R-:W-:Y:S01]  /*b3a0*/  DFMA R28, -R6, R38, R8 ;  /* 0x00000026061c722b */ /* 0x000fe20000000108 */
[----:B------:R-:W-:Y:S02]  /*b3b0*/  @!P0 IMAD.MOV.U32 R12, RZ, RZ, R14 ;  /* 0x000000ffff0c8224 */ /* 0x000fe400078e000e */
[----:B------:R-:W-:-:S05]  /*b3c0*/  VIADD R0, R13, 0xffffffff ;  /* 0xffffffff0d007836 */ /* 0x000fca0000000000 */
[----:B------:R-:W-:Y:S01]  /*b3d0*/  ISETP.GE.U32.AND P1, PT, R0, 0x7fefffff, PT ;  /* 0x7fefffff0000780c */ /* 0x000fe20003f26070 */
[----:B------:R-:W-:-:S10]  /*b3e0*/  DFMA R38, R10, R28, R38 ;  /* 0x0000001c0a26722b */ /* 0x000fd40000000026 */
[----:B------:R-:W-:Y:S02]  /*b3f0*/  FFMA R0, RZ, R7, R39 ;  /* 0x00000007ff007223 */ /* 0x000fe40000000027 */
[----:B------:R-:W-:Y:S01]  /*b400*/  @P1 IMAD.MOV.U32 R10, RZ, RZ, 0x0 ;  /* 0x00000000ff0a1424 */ /* 0x000fe200078e00ff */
[----:B------:R-:W-:Y:S01]  /*b410*/  @P1 FSETP.NEU.FTZ.AND P2, PT, R15, RZ, PT ;  /* 0x000000ff0f00120b */ /* 0x000fe20003f5d000 */
[----:B------:R-:W-:Y:S01]  /*b420*/  @P1 IMAD.MOV.U32 R11, RZ, RZ, 0x7ff00000 ;  /* 0x7ff00000ff0b1424 */ /* 0x000fe200078e00ff */
[----:B------:R-:W-:Y:S01]  /*b430*/  FSETP.GT.AND P3, PT, |R0|, 1.469367938527859385e-39, PT ;  /* 0x001000000000780b */ /* 0x000fe20003f64200 */
[----:B------:R-:W-:Y:S02]  /*b440*/  IMAD.MOV.U32 R0, RZ, RZ, -0x3ff ;  /* 0xfffffc01ff007424 */ /* 0x000fe400078e00ff */
[----:B------:R-:W-:Y:S02]  /*b450*/  @!P0 IMAD.MOV.U32 R0, RZ, RZ, -0x435 ;  /* 0xfffffbcbff008424 */ /* 0x000fe400078e00ff */
        /* <DEDUP_REMOVED lines=66> */
.L_x_12813:
[----:B------:R-:W-:Y:S05]  /*b880*/  BSYNC B0 ;  /* 0x0000000000007941 */ /* 0x000fea0003800000 */
.L_x_12812:
        /* <DEDUP_REMOVED lines=8> */
.L_x_12815:
[----:B------:R-:W-:Y:S05]  /*b910*/  BSYNC B3 ;  /* 0x0000000000037941 */ /* 0x000fea0003800000 */
.L_x_12814:
        /* <DEDUP_REMOVED lines=82> */
.L_x_12817:
[----:B------:R-:W-:-:S04]  /*be40*/  ISETP.GE.AND P0, PT, R17, RZ, PT ;  /* 0x000000ff1100720c */ /* 0x000fc80003f06270 */
[----:B------:R-:W-:Y:S02]  /*be50*/  FSEL R6, RZ, 3.37028055040000000000e+12, P0 ;  /* 0x54442d18ff067808 */ /* 0x000fe40000000000 */
[----:B------:R-:W-:-:S07]  /*be60*/  FSEL R7, RZ, 2.1426990032196044922, P0 ;  /* 0x400921fbff077808 */ /* 0x000fce0000000000 */
.L_x_12818:
[----:B------:R-:W-:Y:S05]  /*be70*/  BSYNC B0 ;  /* 0x0000000000007941 */ /* 0x000fea0003800000 */
.L_x_12816:
[----:B------:R-:W-:Y:S01]  /*be80*/  DADD R2, R4, R2 ;  /* 0x0000000004027229 */ /* 0x000fe20000000002 */
[----:B------:R-:W-:-:S07]  /*be90*/  LOP3.LUT R19, R7, 0x80000000, R19, 0xb8, !PT ;  /* 0x8000000007137812 */ /* 0x000fce00078eb813 */
[----:B------:R-:W-:-:S06]  /*bea0*/  DSETP.GTU.AND P0, PT, |R2|, +INF , PT ;  /* 0x7ff000000200742a */ /* 0x000fcc0003f0c200 */
[----:B------:R-:W-:Y:S02]  /*beb0*/  FSEL R4, R2, R6, P0 ;  /* 0x0000000602047208 */ /* 0x000fe40000000000 */
[----:B------:R-:W-:Y:S01]  /*bec0*/  FSEL R5, R3, R19, P0 ;  /* 0x0000001303057208 */ /* 0x000fe20000000000 */
[----:B------:R-:W-:Y:S06]  /*bed0*/  BRA `(.L_x_12811) ;  /* 0x0000001000847947 */ /* 0x000fec0003800000 */
.L_x_12802:
        /* <DEDUP_REMOVED lines=22> */
[----:B------:R-:W-:Y:S05]  /*c040*/  CALL.REL.NOINC `($__internal_16_$__cuda_sm20_div_rn_f64_full) ;  /* 0x0000020400707944 */ /* 0x000fea0003c00000 */
.L_x_12820:
[----:B------:R-:W-:Y:S05]  /*c050*/  BSYNC B3 ;  /* 0x0000000000037941 */ /* 0x000fea0003800000 */
.L_x_12819:
        /* <DEDUP_REMOVED lines=24> */
[----:B------:R-:W-:Y:S02]  /*c1e0*/  IMAD.MOV.U32 R12, RZ, RZ, R38 ;  /* 0x000000ffff0c7224 */ /* 0x000fe400078e0026 */
[----:B------:R-:W-:-:S07]  /*c1f0*/  IMAD.MOV.U32 R13, RZ, RZ, R39 ;  /* 0x000000ffff0d7224 */ /* 0x000fce00078e0027 */
.L_x_12822:
[----:B------:R-:W-:Y:S05]  /*c200*/  BSYNC B3 ;  /* 0x0000000000037941 */ /* 0x000fea0003800000 */
.L_x_12821:
        /* <DEDUP_REMOVED lines=8> */
[----:B------:R-:W-:Y:S01]  /*c290*/  IMAD.U32 R31, RZ, RZ, UR6 ;  /* 0x00000006ff1f7e24 */ /* 0x000fe2000f8e00ff */
[----:B------:R-:W-:Y:S01]  /*c2a0*/  BSSY B0, `(.L_x_12823) ;  /* 0x000007f000007945 */ /* 0x000fe20003800000 */
[CC--:B------:R-:W-:Y:S01]  /*c2b0*/  ISETP.GT.U32.AND P1, PT, R38.reuse, R10.reuse, PT ;  /* 0x0000000a2600720c */ /* 0x0c0fe20003f24070 */
[----:B------:R-:W-:Y:S01]  /*c2c0*/  IMAD.MOV.U32 R42, RZ, RZ, 0x1 ;  /* 0x00000001ff2a7424 */ /* 0x000fe200078e00ff */
[----:B------:R-:W-:-:S02]  /*c2d0*/  ISETP.LT.U32.AND P0, PT, R38, R10, PT ;  /* 0x0000000a2600720c */ /* 0x000fc40003f01070 */
[CC--:B------:R-:W-:Y:S02]  /*c2e0*/  ISETP.GT.U32.AND.EX P1, PT, R39.reuse, R11.reuse, PT, P1 ;  /* 0x0000000b2700720c */ /* 0x0c0fe40003f24110 */
[CC--:B------:R-:W-:Y:S02]  /*c2f0*/  ISETP.LT.U32.AND.EX P0, PT, R39.reuse, R11.reuse, PT, P0 ;  /* 0x0000000b2700720c */ /* 0x0c0fe40003f01100 */
[-C--:B------:R-:W-:Y:S02]  /*c300*/  SEL R15, R39, R11.reuse, P1 ;  /* 0x0000000b270f7207 */ /* 0x080fe40000800000 */
[----:B------:R-:W-:Y:S02]  /*c310*/  SEL R12, R38, R10, P0 ;  /* 0x0000000a260c7207 */ /* 0x000fe40000000000 */
[----:B------:R-:W-:Y:S02]  /*c320*/  LOP3.LUT R0, R15, 0xffc00000, RZ, 0xc0, !PT ;  /* 0xffc000000f007812 */ /* 0x000fe400078ec0ff */
[----:B------:R-:W-:-:S02]  /*c330*/  SEL R13, R39, R11, P0 ;  /* 0x0000000b270d7207 */ /* 0x000fc40000000000 */
[----:B------:R-:W-:Y:S02]  /*c340*/  IADD3 R29, -R0, 0x7fd00000, RZ ;  /* 0x7fd00000001d7810 */ /* 0x000fe40007ffe1ff */
[----:B------:R-:W-:Y:S02]  /*c350*/  SEL R14, R38, R10, P1 ;  /* 0x0000000a260e7207 */ /* 0x000fe40000800000 */
[----:B------:R-:W-:Y:S02]  /*c360*/  ISETP.GE.U32.AND P2, PT, R13, 0x7ff00000, PT ;  /* 0x7ff000000d00780c */ /* 0x000fe40003f46070 */
[C---:B------:R-:W-:Y:S01]  /*c370*/  DMUL R36, R28.reuse, R12 ;  /* 0x0000000c1c247228 */ /* 0x040fe20000000000 */
[----:B------:R-:W-:Y:S01]  /*c380*/  FSETP.GEU.AND P5, PT, |R9|, 6.5827683646048100446e-37, PT ;  /* 0x036000000900780b */ /* 0x000fe20003fae200 */
[----:B------:R-:W-:-:S06]  /*c390*/  DMUL R10, R28, R14 ;  /* 0x0000000e1c0a7228 */ /* 0x000fcc0000000000 */
[----:B------:R-:W-:-:S08]  /*c3a0*/  DMUL R36, R36, R36 ;  /* 0x0000002424247228 */ /* 0x000fd00000000000 */
[----:B------:R-:W-:Y:S01]  /*c3b0*/  DFMA R10, R10, R10, R36 ;  /* 0x0000000a0a0a722b */ /* 0x000fe20000000024 */
[----:B------:R-:W-:-:S07]  /*c3c0*/  IMAD.MOV.U32 R36, RZ, RZ, RZ ;  /* 0x000000ffff247224 */ /* 0x000fce00078e00ff */
        /* <DEDUP_REMOVED lines=19> */
[----:B------:R-:W-:Y:S02]  /*c500*/  DMUL R38, R38, R10 ;  /* 0x0000000a26267228 */ /* 0x000fe40000000000 */
[----:B------:R-:W-:-:S08]  /*c510*/  DFMA R10, -R6, R28, 1 ;  /* 0x3ff00000060a742b */ /* 0x000fd0000000011c */
[----:B------:R-:W-:Y:S01]  /*c520*/  @!P2 FSEL R13, R15, R39, !P1 ;  /* 0x000000270f0da208 */ /* 0x000fe20004800000 */
[----:B------:R-:W-:Y:S01]  /*c530*/  DFMA R10, R28, R10, R28 ;  /* 0x0000000a1c0a722b */ /* 0x000fe2000000001c */
[----:B------:R-:W-:Y:S02]  /*c540*/  @!P2 FSEL R12, R14, R38, !P1 ;  /* 0x000000260e0ca208 */ /* 0x000fe40004800000 */
[----:B------:R-:W-:Y:S01]  /*c550*/  ISETP.GT.AND P0, PT, R13, 0xfffff, PT ;  /* 0x000fffff0d00780c */ /* 0x000fe20003f04270 */
[----:B------:R-:W-:Y:S02]  /*c560*/  IMAD.MOV.U32 R15, RZ, RZ, R13 ;  /* 0x000000ffff0f7224 */ /* 0x000fe400078e000d */
[----:B------:R-:W-:Y:S02]  /*c570*/  IMAD.MOV.U32 R14, RZ, RZ, R12 ;  /* 0x000000ffff0e7224 */ /* 0x000fe400078e000c */
[----:B------:R-:W-:-:S08]  /*c580*/  DMUL R38, R8, R10 ;  /* 0x0000000a08267228 */ /* 0x000fd00000000000 */
[----:B------:R-:W-:Y:S02]  /*c590*/  @!P0 DMUL R14, R14, 1.80143985094819840000e+16 ;  /* 0x435000000e0e8828 */ /* 0x000fe40000000000 */
[----:B------:R-:W-:-:S08]  /*c5a0*/  DFMA R28, -R6, R38, R8 ;  /* 0x00000026061c722b */ /* 0x000fd00000000108 */
[----:B------:R-:W-:Y:S01]  /*c5b0*/  @!P0 IMAD.MOV.U32 R13, RZ, RZ, R15 ;  /* 0x000000ffff0d8224 */ /* 0x000fe200078e000f */
[----:B------:R-:W-:Y:S01]  /*c5c0*/  DFMA R38, R10, R28, R38 ;  /* 0x0000001c0a26722b */ /* 0x000fe20000000026 */
[----:B------:R-:W-:Y:S02]  /*c5d0*/  @!P0 IMAD.MOV.U32 R12, RZ, RZ, R14 ;  /* 0x000000ffff0c8224 */ /* 0x000fe400078e000e */
[----:B------:R-:W-:-:S05]  /*c5e0*/  VIADD R0, R13, 0xffffffff ;  /* 0xffffffff0d007836 */ /* 0x000fca0000000000 */
[----:B------:R-:W-:Y:S02]  /*c5f0*/  ISETP.GE.U32.AND P1, PT, R0, 0x7fefffff, PT ;  /* 0x7fefffff0000780c */ /* 0x000fe40003f26070 */
[----:B------:R-:W-:-:S05]  /*c600*/  FFMA R0, RZ, R7, R39 ;  /* 0x00000007ff007223 */ /* 0x000fca0000000027 */
[----:B------:R-:W-:Y:S01]  /*c610*/  FSETP.GT.AND P3, PT, |R0|, 1.469367938527859385e-39, PT ;  /* 0x001000000000780b */ /* 0x000fe20003f64200 */
[----:B------:R-:W-:Y:S02]  /*c620*/  IMAD.MOV.U32 R0, RZ, RZ, -0x3ff ;  /* 0xfffffc01ff007424 */ /* 0x000fe400078e00ff */
[----:B------:R-:W-:-:S03]  /*c630*/  @!P0 IMAD.MOV.U32 R0, RZ, RZ, -0x435 ;  /* 0xfffffbcbff008424 */ /* 0x000fc600078e00ff */
        /* <DEDUP_REMOVED lines=69> */
.L_x_12824:
[----:B------:R-:W-:Y:S05]  /*ca90*/  BSYNC B0 ;  /* 0x0000000000007941 */ /* 0x000fea0003800000 */
.L_x_12823:
        /* <DEDUP_REMOVED lines=8> */
.L_x_12826:
[----:B------:R-:W-:Y:S05]  /*cb20*/  BSYNC B3 ;  /* 0x0000000000037941 */ /* 0x000fea0003800000 */
.L_x_12825:
        /* <DEDUP_REMOVED lines=82> */
.L_x_12828:
[----:B------:R-:W-:-:S04]  /*d050*/  ISETP.GE.AND P0, PT, R17, RZ, PT ;  /* 0x000000ff1100720c */ /* 0x000fc80003f06270 */
[----:B------:R-:W-:Y:S02]  /*d060*/  FSEL R6, RZ, 3.37028055040000000000e+12, P0 ;  /* 0x54442d18ff067808 */ /* 0x000fe40000000000 */
[----:B------:R-:W-:-:S07]  /*d070*/  FSEL R7, RZ, 2.1426990032196044922, P0 ;  /* 0x400921fbff077808 */ /* 0x000fce0000000000 */
.L_x_12829:
[----:B------:R-:W-:Y:S05]  /*d080*/  BSYNC B0 ;  /* 0x0000000000007941 */ /* 0x000fea0003800000 */
.L_x_12827:
[----:B------:R-:W-:Y:S01]  /*d090*/  DADD R2, R4, R2 ;  /* 0x0000000004027229 */ /* 0x000fe20000000002 */
[----:B------:R-:W-:Y:S01]  /*d0a0*/  LOP3.LUT R19, R7, 0x80000000, R19, 0xb8, !PT ;  /* 0x8000000007137812 */ /* 0x000fe200078eb813 */
[----:B------:R-:W-:-:S06]  /*d0b0*/  DADD R10, R10, 1 ;  /* 0x3ff000000a0a7429 */ /* 0x000fcc0000000000 */
[----:B------:R-:W-:-:S06]  /*d0c0*/  DSETP.GTU.AND P0, PT, |R2|, +INF , PT ;  /* 0x7ff000000200742a */ /* 0x000fcc0003f0c200 */
[----:B------:R-:W-:Y:S02]  /*d0d0*/  FSEL R4, R2, R6, P0 ;  /* 0x0000000602047208 */ /* 0x000fe40000000000 */
[----:B------:R-:W-:-:S07]  /*d0e0*/  FSEL R5, R3, R19, P0 ;  /* 0x0000001303057208 */ /* 0x000fce0000000000 */
.L_x_12811:
[----:B------:R-:W-:Y:S05]  /*d0f0*/  BSYNC B2 ;  /* 0x0000000000027941 */ /* 0x000fea0003800000 */
.L_x_12801:
        /* <DEDUP_REMOVED lines=9> */
.L_x_12709:
        /* <DEDUP_REMOVED lines=21> */
.L_x_12708:
[----:B------:R-:W-:Y:S05]  /*d2e0*/  BSYNC B1 ;  /* 0x0000000000017941 */ /* 0x000fea0003800000 */
.L_x_12707:
[----:B------:R-:W0:Y:S01]  /*d2f0*/  S2R R61, SR_TID.X ;  /* 0x00000000003d7919 */ /* 0x000e220000002100 */
[----:B------:R-:W-:Y:S01]  /*d300*/  BSSY B1, `(.L_x_12830) ;  /* 0x00008df000017945 */ /* 0x000fe20003800000 */
[----:B-1---5:R-:W-:Y:S02]  /*d310*/  CS2R R18, SRZ ;  /* 0x0000000000127805 */ /* 0x022fe4000001ff00 */
[----:B--2-4-:R-:W-:Y:S01]  /*d320*/  CS2R R16, SRZ ;  /* 0x0000000000107805 */ /* 0x014fe2000001ff00 */
[----:B0-----:R-:W-:-:S05]  /*d330*/  VIADD R60, R61, 0x80 ;  /* 0x000000803d3c7836 */ /* 0x001fca0000000000 */
[----:B------:R-:W-:-:S13]  /*d340*/  ISETP.GE.AND P0, PT, R60, R57, PT ;  /* 0x000000393c00720c */ /* 0x000fda0003f06270 */
[----:B------:R-:W-:Y:S05]  /*d350*/  @P0 BRA `(.L_x_12831) ;  /* 0x0000008c00640947 */ /* 0x000fea0003800000 */
[----:B------:R-:W-:Y:S01]  /*d360*/  IMAD.MOV.U32 R10, RZ, RZ, 0x33145c07 ;  /* 0x33145c07ff0a7424 */ /* 0x000fe200078e00ff */
[----:B------:R-:W-:Y:S01]  /*d370*/  DSETP.GTU.AND P0, PT, |R26|, +INF , PT ;  /* 0x7ff000001a00742a */ /* 0x000fe20003f0c200 */
[----:B------:R-:W-:Y:S01]  /*d380*/  IMAD.MOV.U32 R11, RZ, RZ, 0x3c91a626 ;  /* 0x3c91a626ff0b7424 */ /* 0x000fe200078e00ff */
[----:B------:R-:W-:Y:S02]  /*d390*/  DADD R8, -RZ, |R24| ;  /* 0x00000000ff087229 */ /* 0x000fe40000000518 */
        /* <DEDUP_REMOVED lines=23> */
[----:B------:R-:W-:Y:S01]  /*d510*/  IMAD.MOV.U32 R36, RZ, RZ, RZ ;  /* 0x000000ffff247224 */ /* 0x000fe200078e00ff */
[----:B------:R-:W-:Y:S01]  /*d520*/  DADD R10, -RZ, |R2| ;  /* 0x00000000ff0a7229 */ /* 0x000fe20000000502 */
[----:B------:R-:W-:Y:S01]  /*d530*/  UMOV UR4, 0xffffffff ;  /* 0xffffffff00047882 */ /* 0x000fe20000000000 */
[----:B------:R-:W-:Y:S01]  /*d540*/  UMOV UR5, 0x7fefffff ;  /* 0x7fefffff00057882 */ /* 0x000fe20000000000 */
[----:B------:R-:W-:Y:S01]  /*d550*/  UMOV UR7, UR4 ;  /* 0x0000000400077c82 */ /* 0x000fe20008000000 */
[----:B------:R-:W-:Y:S01]  /*d560*/  DADD R12, -RZ, |R30| ;  /* 0x00000000ff0c7229 */ /* 0x000fe2000000051e */
[----:B------:R-:W-:Y:S01]  /*d570*/  UMOV UR6, UR5 ;  /* 0x0000000500067c82 */ /* 0x000fe20008000000 */
[----:B------:R-:W-:Y:S01]  /*d580*/  DADD R18, -RZ, |R44| ;  /* 0x00000000ff127229 */ /* 0x000fe2000000052c */
[----:B------:R-:W-:Y:S01]  /*d590*/  IMAD.MOV.U32 R52, RZ, RZ, RZ ;  /* 0x000000ffff347224 */ /* 0x000fe200078e00ff */
[----:B------:R-:W-:Y:S06]  /*d5a0*/  BSSY B2, `(.L_x_12836) ;  /* 0x0000298000027945 */ /* 0x000fec0003800000 */
[----:B------:R-:W-:-:S02]  /*d5b0*/  ISETP.GT.U32.AND P1, PT, R12, R10, PT ;  /* 0x0000000a0c00720c */ /* 0x000fc40003f24070 */
[-C--:B------:R-:W-:Y:S02]  /*d5c0*/  ISETP.LT.U32.AND P0, PT, R12, R10.reuse, PT ;  /* 0x0000000a0c00720c */ /* 0x080fe40003f01070 */
[CC--:B------:R-:W-:Y:S02]  /*d5d0*/  ISETP.GT.U32.AND.EX P1, PT, R13.reuse, R11.reuse, PT, P1 ;  /* 0x0000000b0d00720c */ /* 0x0c0fe40003f24110 */
[CC--:B------:R-:W-:Y:S02]  /*d5e0*/  ISETP.GT.U32.AND P3, PT, R18.reuse, R10.reuse, PT ;  /* 0x0000000a1200720c */ /* 0x0c0fe40003f64070 */
[CC--:B------:R-:W-:Y:S02]  /*d5f0*/  ISETP.LT.U32.AND.EX P0, PT, R13.reuse, R11.reuse, PT, P0 ;  /* 0x0000000b0d00720c */ /* 0x0c0fe40003f01100 */
[----:B------:R-:W-:Y:S02]  /*d600*/  SEL R17, R13, R11, P1 ;  /* 0x0000000b0d117207 */ /* 0x000fe40000800000 */
[----:B------:R-:W-:-:S02]  /*d610*/  ISETP.LT.U32.AND P2, PT, R18, R10, PT ;  /* 0x0000000a1200720c */ /* 0x000fc40003f41070 */
[-C--:B------:R-:W-:Y:S02]  /*d620*/  ISETP.GT.U32.AND.EX P3, PT, R19, R11.reuse, PT, P3 ;  /* 0x0000000b1300720c */ /* 0x080fe40003f64130 */
[----:B------:R-:W-:Y:S02]  /*d630*/  SEL R48, R12, R10, P0 ;  /* 0x0000000a0c307207 */ /* 0x000fe40000000000 */
[-C--:B------:R-:W-:Y:S02]  /*d640*/  SEL R49, R13, R11.reuse, P0 ;  /* 0x0000000b0d317207 */ /* 0x080fe40000000000 */
[----:B------:R-:W-:Y:S01]  /*d650*/  LOP3.LUT R56, R17, 0xffc00000, RZ, 0xc0, !PT ;  /* 0xffc0000011387812 */ /* 0x000fe200078ec0ff */
[----:B------:R-:W-:Y:S01]  /*d660*/  IMAD.MOV.U32 R14, RZ, RZ, R48 ;  /* 0x000000ffff0e7224 */ /* 0x000fe200078e0030 */
[CC--:B------:R-:W-:Y:S01]  /*d670*/  ISETP.LT.U32.AND.EX P0, PT, R19.reuse, R11.reuse, PT, P2 ;  /* 0x0000000b1300720c */ /* 0x0c0fe20003f01120 */
[----:B------:R-:W-:Y:S01]  /*d680*/  IMAD.MOV.U32 R15, RZ, RZ, R49 ;  /* 0x000000ffff0f7224 */ /* 0x000fe200078e0031 */
[----:B------:R-:W-:-:S02]  /*d690*/  SEL R13, R19, R11, P3 ;  /* 0x0000000b130d7207 */ /* 0x000fc40001800000 */
[----:B------:R-:W-:Y:S02]  /*d6a0*/  IADD3 R39, -R56, 0x7fd00000, RZ ;  /* 0x7fd0000038277810 */ /* 0x000fe40007ffe1ff */
[-C--:B------:R-:W-:Y:S02]  /*d6b0*/  SEL R51, R18, R10.reuse, P0 ;  /* 0x0000000a12337207 */ /* 0x080fe40000000000 */
[----:B------:R-:W-:Y:S01]  /*d6c0*/  SEL R50, R19, R11, P0 ;  /* 0x0000000b13327207 */ /* 0x000fe20000000000 */
[----:B------:R-:W-:Y:S01]  /*d6d0*/  IMAD.U32 R11, RZ, RZ, UR6 ;  /* 0x00000006ff0b7e24 */ /* 0x000fe2000f8e00ff */
[----:B------:R-:W-:Y:S01]  /*d6e0*/  LOP3.LUT R0, R13, 0xffc00000, RZ, 0xc0, !PT ;  /* 0xffc000000d007812 */ /* 0x000fe200078ec0ff */
[----:B------:R-:W-:Y:S01]  /*d6f0*/  DMUL R42, R38, R14 ;  /* 0x0000000e262a7228 */ /* 0x000fe20000000000 */
[----:B------:R-:W-:Y:S01]  /*d700*/  IMAD.MOV.U32 R28, RZ, RZ, R51 ;  /* 0x000000ffff1c7224 */ /* 0x000fe200078e0033 */
[----:B------:R-:W-:Y:S01]  /*d710*/  SEL R16, R12, R10, P1 ;  /* 0x0000000a0c107207 */ /* 0x000fe20000800000 */
[----:B------:R-:W-:Y:S01]  /*d720*/  IMAD.MOV.U32 R29, RZ, RZ, R50 ;  /* 0x000000ffff1d7224 */ /* 0x000fe200078e0032 */
[----:B------:R-:W-:-:S02]  /*d730*/  IADD3 R37, -R0, 0x7fd00000, RZ ;  /* 0x7fd0000000257810 */ /* 0x000fc40007ffe1ff */
[----:B------:R-:W-:Y:S01]  /*d740*/  SEL R12, R18, R10, P3 ;  /* 0x0000000a120c7207 */ /* 0x000fe20001800000 */
[----:B------:R-:W-:Y:S01]  /*d750*/  IMAD.U32 R18, RZ, RZ, UR5 ;  /* 0x00000005ff127e24 */ /* 0x000fe2000f8e00ff */
[----:B------:R-:W-:Y:S02]  /*d760*/  DMUL R38, R38, R16 ;  /* 0x0000001026267228 */ /* 0x000fe40000000000 */
[----:B------:R-:W-:Y:S02]  /*d770*/  DMUL R40, R36, R28 ;  /* 0x0000001c24287228 */ /* 0x000fe40000000000 */
[----:B------:R-:W-:Y:S02]  /*d780*/  DMUL R42, R42, R42 ;  /* 0x0000002a2a2a7228 */ /* 0x000fe40000000000 */
[----:B------:R-:W-:-:S04]  /*d790*/  DMUL R36, R36, R12 ;  /* 0x0000000c24247228 */ /* 0x000fc80000000000 */
[----:B------:R-:W-:Y:S02]  /*d7a0*/  DMUL R40, R40, R40 ;  /* 0x0000002828287228 */ /* 0x000fe40000000000 */
[----:B------:R-:W-:-:S06]  /*d7b0*/  DFMA R38, R38, R38, R42 ;  /* 0x000000262626722b */ /* 0x000fcc000000002a */
[----:B------:R-:W-:Y:S02]  /*d7c0*/  DFMA R36, R36, R36, R40 ;  /* 0x000000242424722b */ /* 0x000fe40000000028 */
[----:B------:R-:W-:Y:S02]  /*d7d0*/  DSETP.MIN.AND P0, P1, R38, UR4, PT ;  /* 0x0000000426007e2a */ /* 0x000fe4000b900000 */
[----:B------:R-:W-:-:S04]  /*d7e0*/  IMAD.MOV.U32 R10, RZ, RZ, R39 ;  /* 0x000000ffff0a7224 */ /* 0x000fc800078e0027 */
[----:B------:R-:W-:Y:S01]  /*d7f0*/  DSETP.MIN.AND P2, P3, R36, UR4, PT ;  /* 0x0000000424007e2a */ /* 0x000fe2000bb40000 */
[----:B------:R-:W-:Y:S01]  /*d800*/  FSEL R43, R10, UR6, P0 ;  /* 0x000000060a2b7c08 */ /* 0x000fe20008000000 */
[----:B------:R-:W-:Y:S01]  /*d810*/  IMAD.MOV.U32 R10, RZ, RZ, R38 ;  /* 0x000000ffff0a7224 */ /* 0x000fe200078e0026 */
[----:B------:R-:W-:-:S04]  /*d820*/  UMOV UR6, UR4 ;  /* 0x0000000400067c82 */ /* 0x000fc80008000000 */
[----:B------:R-:W-:Y:S01]  /*d830*/  SEL R42, R10, UR6, P0 ;  /* 0x000000060a2a7c07 */ /* 0x000fe20008000000 */
[----:B------:R-:W-:Y:S01]  /*d840*/  IMAD.MOV.U32 R10, RZ, RZ, R36 ;  /* 0x000000ffff0a7224 */ /* 0x000fe200078e0024 */
[----:B------:R-:W-:Y:S01]  /*d850*/  @P1 LOP3.LUT R43, R11, 0x80000, RZ, 0xfc, !PT ;  /* 0x000800000b2b1812 */ /* 0x000fe200078efcff */
[----:B------:R-:W-:Y:S01]  /*d860*/  IMAD.MOV.U32 R11, RZ, RZ, R37 ;  /* 0x000000ffff0b7224 */ /* 0x000fe200078e0025 */
[----:B------:R-:W-:Y:S01]  /*d870*/  ISETP.GE.U32.AND P1, PT, R49, 0x7ff00000, PT ;  /* 0x7ff000003100780c */ /* 0x000fe20003f26070 */
[----:B------:R-:W-:Y:S01]  /*d880*/  DSETP.NEU.AND P0, PT, R14, RZ, PT ;  /* 0x000000ff0e00722a */ /* 0x000fe20003f0d000 */
[----:B------:R-:W0:Y:S01]  /*d890*/  MUFU.RSQ64H R53, R43 ;  /* 0x0000002b00357308 */ /* 0x000e220000001c00 */
[----:B------:R-:W-:Y:S02]  /*d8a0*/  SEL R54, R10, UR7, P2 ;  /* 0x000000070a367c07 */ /* 0x000fe40009000000 */
[----:B------:R-:W-:Y:S01]  /*d8b0*/  FSEL R55, R11, UR5, P2 ;  /* 0x000000050b377c08 */ /* 0x000fe20009000000 */
[----:B------:R-:W-:Y:S01]  /*d8c0*/  DSETP.NEU.AND P2, PT, R28, RZ, PT ;  /* 0x000000ff1c00722a */ /* 0x000fe20003f4d000 */
[----:B------:R-:W-:Y:S01]  /*d8d0*/  @P3 LOP3.LUT R55, R18, 0x80000, RZ, 0xfc, !PT ;  /* 0x0008000012373812 */ /* 0x000fe200078efcff */
[----:B------:R-:W-:Y:S01]  /*d8e0*/  IMAD.MOV.U32 R18, RZ, RZ, RZ ;  /* 0x000000ffff127224 */ /* 0x000fe200078e00ff */
[----:B------:R-:W-:-:S02]  /*d8f0*/  ISETP.GE.U32.AND P3, PT, R50, 0x7ff00000, PT ;  /* 0x7ff000003200780c */ /* 0x000fc40003f66070 */
[----:B------:R-:W1:Y:S01]  /*d900*/  MUFU.RSQ64H R19, R55 ;  /* 0x0000003700137308 */ /* 0x000e620000001c00 */
        /* <DEDUP_REMOVED lines=51> */
[----:B------:R-:W-:-:S07]  /*dc40*/  IMAD.MOV.U32 R15, RZ, RZ, R39 ;  /* 0x000000ffff0f7224 */ /* 0x000fce00078e0027 */
[----:B------:R-:W-:Y:S05]  /*dc50*/  CALL.REL.NOINC `($__internal_17_$__cuda_sm20_dsqrt_rn_f64_mediumpath_v1) ;  /* 0x000001ec00f07944 */ /* 0x000fea0003c00000 */
[----:B------:R-:W-:Y:S02]  /*dc60*/  IMAD.MOV.U32 R10, RZ, RZ, R12 ;  /* 0x000000ffff0a7224 */ /* 0x000fe400078e000c */
[----:B------:R-:W-:-:S07]  /*dc70*/  IMAD.MOV.U32 R11, RZ, RZ, R13 ;  /* 0x000000ffff0b7224 */ /* 0x000fce00078e000d */
.L_x_12839:
[----:B------:R-:W-:Y:S05]  /*dc80*/  BSYNC B3 ;  /* 0x0000000000037941 */ /* 0x000fea0003800000 */
.L_x_12838:
        /* <DEDUP_REMOVED lines=81> */
.L_x_12837:
        /* <DEDUP_REMOVED lines=32> */
.L_x_12847:
[----:B------:R-:W-:Y:S05]  /*e3a0*/  BSYNC B4 ;  /* 0x0000000000047941 */ /* 0x000fea0003800000 */
.L_x_12846:
[----:B------:R-:W-:Y:S02]  /*e3b0*/  IMAD.MOV.U32 R10, RZ, RZ, R38 ;  /* 0x000000ffff0a7224 */ /* 0x000fe400078e0026 */
[----:B------:R-:W-:Y:S01]  /*e3c0*/  IMAD.MOV.U32 R11, RZ, RZ, R39 ;  /* 0x000000ffff0b7224 */ /* 0x000fe200078e0027 */
[----:B------:R-:W-:Y:S06]  /*e3d0*/  BRA `(.L_x_12845) ;  /* 0x0000000000047947 */ /* 0x000fec0003800000 */
.L_x_12844:
[----:B------:R-:W-:-:S11]  /*e3e0*/  DADD R10, -R30, R48 ;  /* 0x000000001e0a7229 */ /* 0x000fd60000000130 */
.L_x_12845:
[----:B------:R-:W-:Y:S05]  /*e3f0*/  BSYNC B3 ;  /* 0x0000000000037941 */ /* 0x000fea0003800000 */
.L_x_12843:
        /* <DEDUP_REMOVED lines=27> */
.L_x_12852:
[----:B------:R-:W-:Y:S05]  /*e5b0*/  BSYNC B4 ;  /* 0x0000000000047941 */ /* 0x000fea0003800000 */
.L_x_12851:
[----:B------:R-:W-:Y:S05]  /*e5c0*/  BRA `(.L_x_12850) ;  /* 0x0000000000047947 */ /* 0x000fea0003800000 */
.L_x_12849:
[----:B------:R-:W-:-:S11]  /*e5d0*/  DADD R38, R50, -R36 ;  /* 0x0000000032267229 */ /* 0x000fd60000000824 */
.L_x_12850:
[----:B------:R-:W-:Y:S05]  /*e5e0*/  BSYNC B3 ;  /* 0x0000000000037941 */ /* 0x000fea0003800000 */
.L_x_12848:
        /* <DEDUP_REMOVED lines=27> */
[----:B------:R-:W-:Y:S02]  /*e7a0*/  IMAD.MOV.U32 R18, RZ, RZ, R12 ;  /* 0x000000ffff127224 */ /* 0x000fe400078e000c */
[----:B------:R-:W-:-:S07]  /*e7b0*/  IMAD.MOV.U32 R19, RZ, RZ, R13 ;  /* 0x000000ffff137224 */ /* 0x000fce00078e000d */
.L_x_12854:
[----:B------:R-:W-:Y:S05]  /*e7c0*/  BSYNC B3 ;  /* 0x0000000000037941 */ /* 0x000fea0003800000 */
.L_x_12853:
        /* <DEDUP_REMOVED lines=85> */
.L_x_12855:
        /* <DEDUP_REMOVED lines=20> */
.L_x_12857:
[----:B------:R-:W-:Y:S05]  /*ee60*/  BSYNC B3 ;  /* 0x0000000000037941 */ /* 0x000fea0003800000 */
.L_x_12856:
        /* <DEDUP_REMOVED lines=30> */
.L_x_12842:
        /* <DEDUP_REMOVED lines=24> */
.L_x_12860:
[----:B------:R-:W-:Y:S05]  /*f1d0*/  BSYNC B3 ;  /* 0x0000000000037941 */ /* 0x000fea0003800000 */
.L_x_12859:
        /* <DEDUP_REMOVED lines=25> */
.L_x_12863:
[----:B------:R-:W-:Y:S05]  /*f370*/  BSYNC B3 ;  /* 0x0000000000037941 */ /* 0x000fea0003800000 */
.L_x_12862:
        /* <DEDUP_REMOVED lines=30> */
.L_x_12861:
        /* <DEDUP_REMOVED lines=75> */
.L_x_12864:
[----:B------:R-:W-:Y:S01]  /*fa10*/  IMAD.MOV.U32 R10, RZ, RZ, 0x0 ;  /* 0x00000000ff0a7424 */ /* 0x000fe200078e00ff */
[----:B------:R-:W-:Y:S01]  /*fa20*/  FSETP.NEU.FTZ.AND P0, PT, R13, RZ, PT ;  /* 0x000000ff0d00720b */ /* 0x000fe20003f1d000 */
[----:B------:R-:W-:-:S06]  /*fa30*/  IMAD.MOV.U32 R11, RZ, RZ, 0x7ff00000 ;  /* 0x7ff00000ff0b7424 */ /* 0x000fcc00078e00ff */
[----:B------:R-:W-:-:S10]  /*fa40*/  DFMA R10, R12, R10, +INF ;  /* 0x7ff000000c0a742b */ /* 0x000fd4000000000a */
[----:B------:R-:W-:Y:S02]  /*fa50*/  FSEL R18, R10, RZ, P0 ;  /* 0x000000ff0a127208 */ /* 0x000fe40000000000 */
[----:B------:R-:W-:Y:S01]  /*fa60*/  FSEL R19, R11, -QNAN , P0 ;  /* 0xfff000000b137808 */ /* 0x000fe20000000000 */
[----:B------:R-:W-:Y:S06]  /*fa70*/  BRA `(.L_x_12840) ;  /* 0x0000000400287947 */ /* 0x000fec0003800000 */
.L_x_12858:
        /* <DEDUP_REMOVED lines=23> */
.L_x_12866:
[----:B------:R-:W-:Y:S05]  /*fbf0*/  BSYNC B3 ;  /* 0x0000000000037941 */ /* 0x000fea0003800000 */
.L_x_12865:
        /* <DEDUP_REMOVED lines=21> */
.L_x_12868:
[----:B------:R-:W-:Y:S05]  /*fd50*/  BSYNC B3 ;  /* 0x0000000000037941 */ /* 0x000fea0003800000 */
.L_x_12867:
[----:B------:R-:W-:Y:S02]  /*fd60*/  IMAD.MOV.U32 R18, RZ, RZ, R38 ;  /* 0x000000ffff127224 */ /* 0x000fe400078e0026 */
[----:B------:R-:W-:Y:S01]  /*fd70*/  IMAD.MOV.U32 R19, RZ, RZ, R39 ;  /* 0x000000ffff137224 */ /* 0x000fe200078e0027 */
[----:B------:R-:W-:Y:S06]  /*fd80*/  BRA `(.L_x_12840) ;  /* 0x0000000000647947 */ /* 0x000fec0003800000 */
.L_x_12841:
        /* <DEDUP_REMOVED lines=22> */
.L_x_12870:
[----:B------:R-:W-:Y:S05]  /*fef0*/  BSYNC B3 ;  /* 0x0000000000037941 */ /* 0x000fea0003800000 */
.L_x_12869:
[----:B------:R-:W-:Y:S02]  /*ff00*/  IMAD.MOV.U32 R18, RZ, RZ, R12 ;  /* 0x000000ffff127224 */ /* 0x000fe400078e000c */
[----:B------:R-:W-:-:S07]  /*ff10*/  IMAD.MOV.U32 R19, RZ, RZ, R13 ;  /* 0x000000ffff137224 */ /* 0x000fce00078e000d */
.L_x_12840:
[----:B------:R-:W-:Y:S05]  /*ff20*/  BSYNC B2 ;  /* 0x0000000000027941 */ /* 0x000fea0003800000 */
.L_x_12836:
        /* <DEDUP_REMOVED lines=26> */
.L_x_12874:
[----:B------:R-:W-:Y:S05]  /*100d0*/  BSYNC B3 ;  /* 0x0000000000037941 */ /* 0x000fea0003800000 */
.L_x_12873:
        /* <DEDUP_REMOVED lines=38> */
.L_x_12882:
[----:B------:R-:W-:Y:S05]  /*10340*/  BSYNC B4 ;  /* 0x0000000000047941 */ /* 0x000fea0003800000 */
.L_x_12881:
[----:B------:R-:W-:Y:S02]  /*10350*/  IMAD.MOV.U32 R52, RZ, RZ, R38 ;  /* 0x000000ffff347224 */ /* 0x000fe400078e0026 */
[----:B------:R-:W-:Y:S01]  /*10360*/  IMAD.MOV.U32 R53, RZ, RZ, R39 ;  /* 0x000000ffff357224 */ /* 0x000fe200078e0027 */
[----:B------:R-:W-:Y:S06]  /*10370*/  BRA `(.L_x_12880) ;  /* 0x0000000000047947 */ /* 0x000fec0003800000 */
.L_x_12879:
[----:B------:R-:W-:-:S11]  /*10380*/  DADD R52, -R30, R48 ;  /* 0x000000001e347229 */ /* 0x000fd60000000130 */
.L_x_12880:
[----:B------:R-:W-:Y:S05]  /*10390*/  BSYNC B3 ;  /* 0x0000000000037941 */ /* 0x000fea0003800000 */
.L_x_12878:
        /* <DEDUP_REMOVED lines=24> */
.L_x_12887:
[----:B------:R-:W-:Y:S05]  /*10520*/  BSYNC B4 ;  /* 0x0000000000047941 */ /* 0x000fea0003800000 */
.L_x_12886:
[----:B------:R-:W-:Y:S02]  /*10530*/  IMAD.MOV.U32 R2, RZ, RZ, R38 ;  /* 0x000000ffff027224 */ /* 0x000fe400078e0026 */
[----:B------:R-:W-:Y:S01]  /*10540*/  IMAD.MOV.U32 R3, RZ, RZ, R39 ;  /* 0x000000ffff037224 */ /* 0x000fe200078e0027 */
[----:B------:R-:W-:Y:S06]  /*10550*/  BRA `(.L_x_12885) ;  /* 0x0000000000047947 */ /* 0x000fec0003800000 */
.L_x_12884:
[----:B------:R-:W-:-:S11]  /*10560*/  DADD R2, -R44, R50 ;  /* 0x000000002c027229 */ /* 0x000fd60000000132 */
.L_x_12885:
[----:B------:R-:W-:Y:S05]  /*10570*/  BSYNC B3 ;  /* 0x0000000000037941 */ /* 0x000fea0003800000 */
.L_x_12883:
        /* <DEDUP_REMOVED lines=27> */
.L_x_12889:
[----:B------:R-:W-:Y:S05]  /*10730*/  BSYNC B3 ;  /* 0x0000000000037941 */ /* 0x000fea0003800000 */
.L_x_12888:
[----:B------:R-:W-:Y:S01]  /*10740*/  PLOP3.LUT P0, PT, PT, PT, PT, 0x80, 0x0 ;  /* 0x000000000000781c */ /* 0x000fe20003f0f070 */
[----:B------:R-:W-:Y:S02]  /*10750*/  IMAD.MOV.U32 R16, RZ, RZ, R12 ;  /* 0x000000ffff107224 */ /* 0x000fe400078e000c */
[----:B------:R-:W-:Y:S01]  /*10760*/  IMAD.MOV.U32 R17, RZ, RZ, R13 ;  /* 0x000000ffff117224 */ /* 0x000fe200078e000d */
[----:B------:R-:W-:Y:S09]  /*10770*/  BRA `(.L_x_12875) ;  /* 0x0000000800447947 */ /* 0x000ff20003800000 */
.L_x_12877:
        /* <DEDUP_REMOVED lines=27> */
.L_x_12892:
[----:B------:R-:W-:Y:S05]  /*10930*/  BSYNC B3 ;  /* 0x0000000000037941 */ /* 0x000fea0003800000 */
.L_x_12891:
[----:B------:R-:W-:Y:S01]  /*10940*/  PLOP3.LUT P0, PT, PT, PT, PT, 0x80, 0x0 ;  /* 0x000000000000781c */ /* 0x000fe20003f0f070 */
[----:B------:R-:W-:Y:S02]  /*10950*/  IMAD.MOV.U32 R16, RZ, RZ, R12 ;  /* 0x000000ffff107224 */ /* 0x000fe400078e000c */
[----:B------:R-:W-:Y:S01]  /*10960*/  IMAD.MOV.U32 R17, RZ, RZ, R13 ;  /* 0x000000ffff117224 */ /* 0x000fe200078e000d */
[----:B------:R-:W-:Y:S09]  /*10970*/  BRA `(.L_x_12875) ;  /* 0x0000000400c47947 */ /* 0x000ff20003800000 */
.L_x_12890:
        /* <DEDUP_REMOVED lines=26> */
.L_x_12894:
[----:B------:R-:W-:Y:S05]  /*10b20*/  BSYNC B3 ;  /* 0x0000000000037941 */ /* 0x000fea0003800000 */
.L_x_12893:
        /* <DEDUP_REMOVED lines=21> */
.L_x_12896:
[----:B------:R-:W-:Y:S05]  /*10c80*/  BSYNC B3 ;  /* 0x0000000000037941 */ /* 0x000fea0003800000 */
.L_x_12895:
[----:B------:R-:W-:Y:S01]  /*10c90*/  DMUL R8, R8, 8.11296384146066816958e+31 ;  /* 0x4690000008087828 */ /* 0x000fe20000000000 */
[----:B------:R-:W-:Y:S01]  /*10ca0*/  PLOP3.LUT P0, PT, PT, PT, PT, 0x80, 0x0 ;  /* 0x000000000000781c */ /* 0x000fe20003f0f070 */
[----:B------:R-:W-:Y:S02]  /*10cb0*/  IMAD.MOV.U32 R16, RZ, RZ, R38 ;  /* 0x000000ffff107224 */ /* 0x000fe400078e0026 */
[----:B------:R-:W-:Y:S01]  /*10cc0*/  IMAD.MOV.U32 R17, RZ, RZ, R39 ;  /* 0x000000ffff117224 */ /* 0x000fe200078e0027 */
[----:B------:R-:W-:Y:S09]  /*10cd0*/  BRA `(.L_x_12875) ;  /* 0x0000000000ec7947 */ /* 0x000ff20003800000 */
.L_x_12876:
        /* <DEDUP_REMOVED lines=24> */
.L_x_12898:
[----:B------:R-:W-:Y:S05]  /*10e60*/  BSYNC B3 ;  /* 0x0000000000037941 */ /* 0x000fea0003800000 */
.L_x_12897:
        /* <DEDUP_REMOVED lines=27> */
.L_x_12900:
[----:B------:R-:W-:Y:S05]  /*11020*/  BSYNC B3 ;  /* 0x0000000000037941 */ /* 0x000fea0003800000 */
.L_x_12899:
[----:B------:R-:W-:Y:S01]  /*11030*/  DMUL R16, R12, R30 ;  /* 0x0000001e0c107228 */ /* 0x000fe20000000000 */
[----:B------:R-:W-:Y:S01]  /*11040*/  PLOP3.LUT P0, PT, PT, PT, PT, 0x80, 0x0 ;  /* 0x000000000000781c */ /* 0x000fe20003f0f070 */
[----:B------:R-:W-:-:S12]  /*11050*/  BRA `(.L_x_12875) ;  /* 0x00000000000c7947 */ /* 0x000fd80003800000 */
.L_x_12872:
[----:B------:R-:W-:Y:S01]  /*11060*/  DMUL R16, R16, 9.00719925474099200000e+15 ;  /* 0x4340000010107828 */ /* 0x000fe20000000000 */
[----:B------:R-:W-:Y:S01]  /*11070*/  PLOP3.LUT P0, PT, PT, PT, PT, 0x80, 0x0 ;  /* 0x000000000000781c */ /* 0x000fe20003f0f070 */
[----:B------:R-:W-:-:S12]  /*11080*/  DMUL R8, R8, 9.00719925474099200000e+15 ;  /* 0x4340000008087828 */ /* 0x000fd80000000000 */
.L_x_12875:
[----:B------:R-:W-:Y:S05]  /*11090*/  BSYNC B2 ;  /* 0x0000000000027941 */ /* 0x000fea0003800000 */
.L_x_12871:
        /* <DEDUP_REMOVED lines=67> */
.L_x_12906:
[----:B------:R-:W-:-:S11]  /*114d0*/  DMUL R16, RZ, |R10| ;  /* 0x4000000aff107228 */ /* 0x000fd60000000000 */
.L_x_12907:
[----:B------:R-:W-:Y:S05]  /*114e0*/  BSYNC B0 ;  /* 0x0000000000007941 */ /* 0x000fea0003800000 */
.L_x_12905:
        /* <DEDUP_REMOVED lines=11> */
.L_x_12904:
        /* <DEDUP_REMOVED lines=9> */
[C---:B------:R-:W-:Y:S01]  /*11630*/  DFMA R12, R8.reuse, R12, UR4 ;  /* 0x00000004080c7e2b */ /* 0x040fe2000800000c */
[----:B------:R-:W-:Y:S01]  /*11640*/  UMOV UR4, 0x3526861b ;  /* 0x3526861b00047882 */ /* 0x000fe20000000000 */
[----:B------:R-:W-:Y:S01]  /*11650*/  UMOV UR5, 0x3f924eaf ;  /* 0x3f924eaf00057882 */ /* 0x000fe20000000000 */
[----:B------:R-:W-:Y:S02]  /*11660*/  @P0 IMAD.MOV.U32 R16, RZ, RZ, 0x33145c07 ;  /* 0x33145c07ff100424 */ /* 0x000fe400078e00ff */
[----:B------:R-:W-:Y:S02]  /*11670*/  @P0 IMAD.MOV.U32 R17, RZ, RZ, 0x3c91a626 ;  /* 0x3c91a626ff110424 */ /* 0x000fe400078e00ff */
[----:B------:R-:W-:Y:S01]  /*11680*/  @!P0 IMAD.MOV.U32 R2, RZ, RZ, 0x33145c07 ;  /* 0x33145c07ff028424 */ /* 0x000fe200078e00ff */
[----:B------:R-:W-:Y:S01]  /*11690*/  DFMA R12, R8, R12, -UR4 ;  /* 0x80000004080c7e2b */ /* 0x000fe2000800000c */
[----:B------:R-:W-:Y:S01]  /*116a0*/  UMOV UR4, 0xa31e6cb7 ;  /* 0xa31e6cb700047882 */ /* 0x000fe20000000000 */
[----:B------:R-:W-:Y:S01]  /*116b0*/  UMOV UR5, 0x3f91df02 ;  /* 0x3f91df0200057882 */ /* 0x000fe20000000000 */
[----:B------:R-:W-:-:S05]  /*116c0*/  @!P0 IMAD.MOV.U32 R3, RZ, RZ, 0x3c91a626 ;  /* 0x3c91a626ff038424 */ /* 0x000fca00078e00ff */
        /* <DEDUP_REMOVED lines=28> */
[----:B------:R-:W-:-:S08]  /*11890*/  DFMA R12, R12, |R10|, |R10| ;  /* 0x4000000a0c0c722b */ /* 0x000fd0000000040a */
[C---:B------:R-:W-:Y:S02]  /*118a0*/  @P0 DADD R16, R12.reuse, -R16 ;  /* 0x000000000c100229 */ /* 0x040fe40000000810 */
[----:B------:R-:W-:-:S06]  /*118b0*/  @!P0 DADD R2, R12, R2 ;  /* 0x000000000c028229 */ /* 0x000fcc0000000002 */
[----:B------:R-:W-:Y:S02]  /*118c0*/  @P0 DADD R16, -R16, UR4 ;  /* 0x0000000410100e29 */ /* 0x000fe40008000100 */
[----:B------:R-:W-:Y:S01]  /*118d0*/  @!P0 DADD R16, R2, UR4 ;  /* 0x0000000402108e29 */ /* 0x000fe20008000000 */
[----:B------:R-:W-:Y:S10]  /*118e0*/  BRA `(.L_x_12908) ;  /* 0x0000001400bc7947 */ /* 0x000ff40003800000 */
.L_x_12903:
        /* <DEDUP_REMOVED lines=62> */
.L_x_12911:
[----:B------:R-:W-:-:S11]  /*11cd0*/  DMUL R16, RZ, |R10| ;  /* 0x4000000aff107228 */ /* 0x000fd60000000000 */
.L_x_12912:
[----:B------:R-:W-:Y:S05]  /*11ce0*/  BSYNC B0 ;  /* 0x0000000000007941 */ /* 0x000fea0003800000 */
.L_x_12910:
        /* <DEDUP_REMOVED lines=11> */
.L_x_12909:
        /* <DEDUP_REMOVED lines=53> */
.L_x_12902:
        /* <DEDUP_REMOVED lines=30> */
.L_x_12915:
[----:B------:R-:W-:Y:S05]  /*122d0*/  BSYNC B3 ;  /* 0x0000000000037941 */ /* 0x000fea0003800000 */
.L_x_12914:
        /* <DEDUP_REMOVED lines=82> */
.L_x_12917:
[----:B------:R-:W-:Y:S02]  /*12800*/  FSEL R2, RZ, 3.37028055040000000000e+12, P1 ;  /* 0x54442d18ff027808 */ /* 0x000fe40000800000 */
[----:B------:R-:W-:-:S07]  /*12810*/  FSEL R3, RZ, 2.1426990032196044922, P1 ;  /* 0x400921fbff037808 */ /* 0x000fce0000800000 */
.L_x_12918:
[----:B------:R-:W-:Y:S05]  /*12820*/  BSYNC B0 ;  /* 0x0000000000007941 */ /* 0x000fea0003800000 */
.L_x_12916:
[----:B------:R-:W-:Y:S01]  /*12830*/  DADD R8, |R16|, |R8| ;  /* 0x0000000010087229 */ /* 0x000fe20000000608 */
[----:B------:R-:W-:-:S07]  /*12840*/  LOP3.LUT R17, R3, 0x80000000, R17, 0xb8, !PT ;  /* 0x8000000003117812 */ /* 0x000fce00078eb811 */
[----:B------:R-:W-:-:S06]  /*12850*/  DSETP.GTU.AND P0, PT, |R8|, +INF , PT ;  /* 0x7ff000000800742a */ /* 0x000fcc0003f0c200 */
[----:B------:R-:W-:Y:S02]  /*12860*/  FSEL R16, R8, R2, P0 ;  /* 0x0000000208107208 */ /* 0x000fe40000000000 */
[----:B------:R-:W-:Y:S01]  /*12870*/  FSEL R17, R9, R17, P0 ;  /* 0x0000001109117208 */ /* 0x000fe20000000000 */
[----:B------:R-:W-:Y:S06]  /*12880*/  BRA `(.L_x_12908) ;  /* 0x0000000400d47947 */ /* 0x000fec0003800000 */
.L_x_12913:
        /* <DEDUP_REMOVED lines=26> */
.L_x_12920:
[----:B------:R-:W-:Y:S05]  /*12a30*/  BSYNC B3 ;  /* 0x0000000000037941 */ /* 0x000fea0003800000 */
.L_x_12919:
        /* <DEDUP_REMOVED lines=82> */
.L_x_12922:
[----:B------:R-:W-:Y:S02]  /*12f60*/  FSEL R2, RZ, 3.37028055040000000000e+12, P1 ;  /* 0x54442d18ff027808 */ /* 0x000fe40000800000 */
[----:B------:R-:W-:-:S07]  /*12f70*/  FSEL R3, RZ, 2.1426990032196044922, P1 ;  /* 0x400921fbff037808 */ /* 0x000fce0000800000 */
.L_x_12923:
[----:B------:R-:W-:Y:S05]  /*12f80*/  BSYNC B0 ;  /* 0x0000000000007941 */ /* 0x000fea0003800000 */
.L_x_12921:
[----:B------:R-:W-:Y:S01]  /*12f90*/  DADD R8, |R16|, |R8| ;  /* 0x0000000010087229 */ /* 0x000fe20000000608 */
[----:B------:R-:W-:-:S07]  /*12fa0*/  LOP3.LUT R17, R3, 0x80000000, R17, 0xb8, !PT ;  /* 0x8000000003117812 */ /* 0x000fce00078eb811 */
[----:B------:R-:W-:-:S06]  /*12fb0*/  DSETP.GTU.AND P0, PT, |R8|, +INF , PT ;  /* 0x7ff000000800742a */ /* 0x000fcc0003f0c200 */
[----:B------:R-:W-:Y:S02]  /*12fc0*/  FSEL R16, R8, R2, P0 ;  /* 0x0000000208107208 */ /* 0x000fe40000000000 */
[----:B------:R-:W-:-:S07]  /*12fd0*/  FSEL R17, R9, R17, P0 ;  /* 0x0000001109117208 */ /* 0x000fce0000000000 */
.L_x_12908:
[----:B------:R-:W-:Y:S05]  /*12fe0*/  BSYNC B2 ;  /* 0x0000000000027941 */ /* 0x000fea0003800000 */
.L_x_12901:
[----:B------:R-:W-:Y:S01]  /*12ff0*/  DADD R2, -RZ, -R18 ;  /* 0x00000000ff027229 */ /* 0x000fe20000000912 */
[----:B------:R-:W-:-:S04]  /*13000*/  SHF.R.U32.HI R26, RZ, 0x1f, R27 ;  /* 0x0000001fff1a7819 */ /* 0x000fc8000001161b */
[----:B------:R-:W-:-:S05]  /*13010*/  ISETP.NE.AND P0, PT, R26, RZ, PT ;  /* 0x000000ff1a00720c */ /* 0x000fca0003f05270 */
[----:B------:R-:W-:Y:S02]  /*13020*/  FSEL R18, R2, R18, !P0 ;  /* 0x0000001202127208 */ /* 0x000fe40004000000 */
[----:B------:R-:W-:Y:S01]  /*13030*/  FSEL R19, R3, R19, !P0 ;  /* 0x0000001303137208 */ /* 0x000fe20004000000 */
[----:B------:R-:W-:Y:S06]  /*13040*/  BRA `(.L_x_12831) ;  /* 0x0000003000287947 */ /* 0x000fec0003800000 */
.L_x_12835:
[----:B------:R-:W2:Y:S01]  /*13050*/  LDL.64 R16, [R1+0x8] ;  /* 0x0000080001107983 */ /* 0x000ea20000100a00 */
[----:B------:R-:W-:Y:S01]  /*13060*/  UMOV UR4, 0x54442d18 ;  /* 0x54442d1800047882 */ /* 0x000fe20000000000 */
[----:B------:R-:W-:Y:S01]  /*13070*/  UMOV UR5, 0x3ff921fb ;  /* 0x3ff921fb00057882 */ /* 0x000fe20000000000 */
[----:B------:R-:W-:Y:S02]  /*13080*/  DADD R18, -RZ, -R26 ;  /* 0x00000000ff127229 */ /* 0x000fe4000000091a */
[----:B--2---:R-:W-:-:S08]  /*13090*/  DADD R16, R16, -R24 ;  /* 0x0000000010107229 */ /* 0x004fd00000000818 */
[----:B------:R-:W-:Y:S01]  /*130a0*/  DADD R16, R16, UR4 ;  /* 0x0000000410107e29 */ /* 0x000fe20008000000 */
[----:B------:R-:W-:Y:S10]  /*130b0*/  BRA `(.L_x_12831) ;  /* 0x00000030000c7947 */ /* 0x000ff40003800000 */
.L_x_12834:
[----:B------:R-:W-:Y:S01]  /*130c0*/  DADD R18, -RZ, -R26 ;  /* 0x00000000ff127229 */ /* 0x000fe2000000091a */
[----:B------:R-:W-:Y:S01]  /*130d0*/  CS2R R16, SRZ ;  /* 0x0000000000107805 */ /* 0x000fe2000001ff00 */
[----:B------:R-:W-:Y:S09]  /*130e0*/  BRA `(.L_x_12831) ;  /* 0x0000003000007947 */ /* 0x000ff20003800000 */
.L_x_12833:
        /* <DEDUP_REMOVED lines=108> */
.L_x_12928:
[----:B------:R-:W-:Y:S05]  /*137b0*/  BSYNC B0 ;  /* 0x0000000000007941 */ /* 0x000fea0003800000 */
.L_x_12927:
        /* <DEDUP_REMOVED lines=8> */
.L_x_12930:
[----:B------:R-:W-:Y:S05]  /*13840*/  BSYNC B3 ;  /* 0x0000000000037941 */ /* 0x000fea0003800000 */
.L_x_12929:
        /* <DEDUP_REMOVED lines=82> */
.L_x_12932:
[----:B------:R-:W-:-:S04]  /*13d70*/  ISETP.GE.AND P0, PT, R25, RZ, PT ;  /* 0x000000ff1900720c */ /* 0x000fc80003f06270 */
[----:B------:R-:W-:Y:S02]  /*13d80*/  FSEL R10, RZ, 3.37028055040000000000e+12, P0 ;  /* 0x54442d18ff0a7808 */ /* 0x000fe40000000000 */
[----:B------:R-:W-:-:S07]  /*13d90*/  FSEL R11, RZ, 2.1426990032196044922, P0 ;  /* 0x400921fbff0b7808 */ /* 0x000fce0000000000 */
.L_x_12933:
[----:B------:R-:W-:Y:S05]  /*13da0*/  BSYNC B0 ;  /* 0x0000000000007941 */ /* 0x000fea0003800000 */
.L_x_12931:
[----:B------:R-:W-:Y:S01]  /*13db0*/  DADD R2, R8, R2 ;  /* 0x0000000008027229 */ /* 0x000fe20000000002 */
[----:B------:R-:W-:Y:S01]  /*13dc0*/  LOP3.LUT R27, R11, 0x80000000, R27, 0xb8, !PT ;  /* 0x800000000b1b7812 */ /* 0x000fe200078eb81b */
[----:B------:R-:W-:-:S06]  /*13dd0*/  DMUL R18, R18, 0.5 ;  /* 0x3fe0000012127828 */ /* 0x000fcc0000000000 */
[----:B------:R-:W-:-:S06]  /*13de0*/  DSETP.GTU.AND P0, PT, |R2|, +INF , PT ;  /* 0x7ff000000200742a */ /* 0x000fcc0003f0c200 */
[----:B------:R-:W-:Y:S02]  /*13df0*/  FSEL R10, R2, R10, P0 ;  /* 0x0000000a020a7208 */ /* 0x000fe40000000000 */
[----:B------:R-:W-:Y:S01]  /*13e00*/  FSEL R11, R3, R27, P0 ;  /* 0x0000001b030b7208 */ /* 0x000fe20000000000 */
[----:B------:R-:W-:Y:S06]  /*13e10*/  BRA `(.L_x_12934) ;  /* 0x0000002000387947 */ /* 0x000fec0003800000 */
.L_x_12926:
        /* <DEDUP_REMOVED lines=9> */
[----:B------:R-:W-:Y:S01]  /*13eb0*/  IMAD.MOV.U32 R38, RZ, RZ, RZ ;  /* 0x000000ffff267224 */ /* 0x000fe200078e00ff */
[----:B------:R-:W-:Y:S01]  /*13ec0*/  SEL R12, R2, R8, P0 ;  /* 0x00000008020c7207 */ /* 0x000fe20000000000 */
[----:B------:R-:W-:Y:S01]  /*13ed0*/  IMAD.MOV.U32 R40, RZ, RZ, 0x0 ;  /* 0x00000000ff287424 */ /* 0x000fe200078e00ff */
[----:B------:R-:W-:Y:S01]  /*13ee0*/  LOP3.LUT R0, R15, 0xffc00000, RZ, 0xc0, !PT ;  /* 0xffc000000f007812 */ /* 0x000fe200078ec0ff */
[----:B------:R-:W-:Y:S01]  /*13ef0*/  IMAD.MOV.U32 R41, RZ, RZ, 0x3fd80000 ;  /* 0x3fd80000ff297424 */ /* 0x000fe200078e00ff */
[----:B------:R-:W-:Y:S01]  /*13f00*/  SEL R13, R3, R9, P0 ;  /* 0x00000009030d7207 */ /* 0x000fe20000000000 */
[----:B------:R-:W-:Y:S01]  /*13f10*/  BSSY B0, `(.L_x_12935) ;  /* 0x0000078000007945 */ /* 0x000fe20003800000 */
[----:B------:R-:W-:-:S02]  /*13f20*/  IADD3 R19, -R0, 0x7fd00000, RZ ;  /* 0x7fd0000000137810 */ /* 0x000fc40007ffe1ff */
[----:B------:R-:W-:Y:S02]  /*13f30*/  SEL R14, R2, R8, P1 ;  /* 0x00000008020e7207 */ /* 0x000fe40000800000 */
[----:B------:R-:W-:Y:S02]  /*13f40*/  ISETP.GE.U32.AND P2, PT, R13, 0x7ff00000, PT ;  /* 0x7ff000000d00780c */ /* 0x000fe40003f46070 */
[C---:B------:R-:W-:Y:S01]  /*13f50*/  DMUL R28, R18.reuse, R12 ;  /* 0x0000000c121c7228 */ /* 0x040fe20000000000 */
[----:B------:R-:W-:Y:S01]  /*13f60*/  FSETP.GEU.AND P5, PT, |R17|, 6.5827683646048100446e-37, PT ;  /* 0x036000001100780b */ /* 0x000fe20003fae200 */
[----:B------:R-:W-:-:S06]  /*13f70*/  DMUL R18, R18, R14 ;  /* 0x0000000e12127228 */ /* 0x000fcc0000000000 */
[----:B------:R-:W-:-:S08]  /*13f80*/  DMUL R28, R28, R28 ;  /* 0x0000001c1c1c7228 */ /* 0x000fd00000000000 */
[----:B------:R-:W-:Y:S01]  /*13f90*/  DFMA R18, R18, R18, R28 ;  /* 0x000000121212722b */ /* 0x000fe2000000001c */
[----:B------:R-:W-:-:S07]  /*13fa0*/  IMAD.U32 R29, RZ, RZ, UR6 ;  /* 0x00000006ff1d7e24 */ /* 0x000fce000f8e00ff */
        /* <DEDUP_REMOVED lines=9> */
[----:B------:R-:W-:-:S08]  /*14040*/  DFMA R28, R36, -R28, 1 ;  /* 0x3ff00000241c742b */ /* 0x000fd0000000081c */
[----:B------:R-:W-:Y:S02]  /*14050*/  DFMA R40, R28, R40, 0.5 ;  /* 0x3fe000001c28742b */ /* 0x000fe40000000028 */
[----:B------:R-:W-:Y:S01]  /*14060*/  DMUL R42, R38, R28 ;  /* 0x0000001c262a7228 */ /* 0x000fe20000000000 */
[----:B------:R-:W0:Y:S01]  /*14070*/  MUFU.RCP64H R29, R11 ;  /* 0x0000000b001d7308 */ /* 0x000e220000001800 */
[----:B------:R-:W-:-:S06]  /*14080*/  IMAD.MOV.U32 R28, RZ, RZ, 0x1 ;  /* 0x00000001ff1c7424 */ /* 0x000fcc00078e00ff */
[----:B------:R-:W-:-:S08]  /*14090*/  DFMA R40, R40, R42, R38 ;  /* 0x0000002a2828722b */ /* 0x000fd00000000026 */
[----:B------:R-:W-:Y:S01]  /*140a0*/  DMUL R40, R18, R40 ;  /* 0x0000002812287228 */ /* 0x000fe20000000000 */
[----:B------:R-:W-:Y:S01]  /*140b0*/  LOP3.LUT R19, R0, 0x100000, RZ, 0xfc, !PT ;  /* 0x0010000000137812 */ /* 0x000fe200078efcff */
[----:B------:R-:W-:Y:S01]  /*140c0*/  IMAD.MOV.U32 R18, RZ, RZ, RZ ;  /* 0x000000ffff127224 */ /* 0x000fe200078e00ff */
[----:B0-----:R-:W-:-:S05]  /*140d0*/  DFMA R36, -R10, R28, 1 ;  /* 0x3ff000000a24742b */ /* 0x001fca000000011c */
[----:B------:R-:W-:-:S03]  /*140e0*/  DMUL R40, R40, R18 ;  /* 0x0000001228287228 */ /* 0x000fc60000000000 */
[----:B------:R-:W-:-:S07]  /*140f0*/  DFMA R36, R36, R36, R36 ;  /* 0x000000242424722b */ /* 0x000fce0000000024 */
[----:B------:R-:W-:Y:S01]  /*14100*/  @!P2 FSEL R13, R15, R41, !P1 ;  /* 0x000000290f0da208 */ /* 0x000fe20004800000 */
[----:B------:R-:W-:Y:S01]  /*14110*/  DFMA R36, R28, R36, R28 ;  /* 0x000000241c24722b */ /* 0x000fe2000000001c */
[----:B------:R-:W-:Y:S02]  /*14120*/  @!P2 FSEL R12, R14, R40, !P1 ;  /* 0x000000280e0ca208 */ /* 0x000fe40004800000 */
[----:B------:R-:W-:Y:S01]  /*14130*/  ISETP.GT.AND P0, PT, R13, 0xfffff, PT ;  /* 0x000fffff0d00780c */ /* 0x000fe20003f04270 */
[----:B------:R-:W-:Y:S02]  /*14140*/  IMAD.MOV.U32 R15, RZ, RZ, R13 ;  /* 0x000000ffff0f7224 */ /* 0x000fe400078e000d */
[----:B------:R-:W-:Y:S02]  /*14150*/  IMAD.MOV.U32 R14, RZ, RZ, R12 ;  /* 0x000000ffff0e7224 */ /* 0x000fe400078e000c */
[----:B------:R-:W-:-:S08]  /*14160*/  DFMA R18, -R10, R36, 1 ;  /* 0x3ff000000a12742b */ /* 0x000fd00000000124 */
[----:B------:R-:W-:Y:S02]  /*14170*/  @!P0 DMUL R14, R14, 1.80143985094819840000e+16 ;  /* 0x435000000e0e8828 */ /* 0x000fe40000000000 */
[----:B------:R-:W-:-:S08]  /*14180*/  DFMA R18, R36, R18, R36 ;  /* 0x000000122412722b */ /* 0x000fd00000000024 */
[----:B------:R-:W-:Y:S01]  /*14190*/  @!P0 IMAD.MOV.U32 R13, RZ, RZ, R15 ;  /* 0x000000ffff0d8224 */ /* 0x000fe200078e000f */
[----:B------:R-:W-:Y:S01]  /*141a0*/  DMUL R38, R16, R18 ;  /* 0x0000001210267228 */ /* 0x000fe20000000000 */
[----:B------:R-:W-:Y:S02]  /*141b0*/  @!P0 IMAD.MOV.U32 R12, RZ, RZ, R14 ;  /* 0x000000ffff0c8224 */ /* 0x000fe400078e000e */
[----:B------:R-:W-:-:S05]  /*141c0*/  VIADD R0, R13, 0xffffffff ;  /* 0xffffffff0d007836 */ /* 0x000fca0000000000 */
[----:B------:R-:W-:Y:S01]  /*141d0*/  ISETP.GE.U32.AND P1, PT, R0, 0x7fefffff, PT ;  /* 0x7fefffff0000780c */ /* 0x000fe20003f26070 */
[----:B------:R-:W-:-:S08]  /*141e0*/  DFMA R28, -R10, R38, R16 ;  /* 0x000000260a1c722b */ /* 0x000fd00000000110 */
[----:B------:R-:W-:-:S04]  /*141f0*/  DFMA R38, R18, R28, R38 ;  /* 0x0000001c1226722b */ /* 0x000fc80000000026 */
[----:B------:R-:W-:Y:S01]  /*14200*/  @P1 IMAD.MOV.U32 R18, RZ, RZ, 0x0 ;  /* 0x00000000ff121424 */ /* 0x000fe200078e00ff */
[----:B------:R-:W-:Y:S01]  /*14210*/  @P1 FSETP.NEU.FTZ.AND P2, PT, R15, RZ, PT ;  /* 0x000000ff0f00120b */ /* 0x000fe20003f5d000 */
[----:B------:R-:W-:-:S04]  /*14220*/  @P1 IMAD.MOV.U32 R19, RZ, RZ, 0x7ff00000 ;  /* 0x7ff00000ff131424 */ /* 0x000fc800078e00ff */
[----:B------:R-:W-:Y:S02]  /*14230*/  FFMA R0, RZ, R11, R39 ;  /* 0x0000000bff007223 */ /* 0x000fe40000000027 */
[----:B------:R-:W-:-:S03]  /*14240*/  @P1 DFMA R18, R14, R18, +INF ;  /* 0x7ff000000e12142b */ /* 0x000fc60000000012 */
[----:B------:R-:W-:Y:S01]  /*14250*/  FSETP.GT.AND P3, PT, |R0|, 1.469367938527859385e-39, PT ;  /* 0x001000000000780b */ /* 0x000fe20003f64200 */
[----:B------:R-:W-:Y:S02]  /*14260*/  IMAD.MOV.U32 R0, RZ, RZ, -0x3ff ;  /* 0xfffffc01ff007424 */ /* 0x000fe400078e00ff */
[----:B------:R-:W-:-:S04]  /*14270*/  @!P0 IMAD.MOV.U32 R0, RZ, RZ, -0x435 ;  /* 0xfffffbcbff008424 */ /* 0x000fc800078e00ff */
        /* <DEDUP_REMOVED lines=65> */
.L_x_12936:
[----:B------:R-:W-:Y:S05]  /*14690*/  BSYNC B0 ;  /* 0x0000000000007941 */ /* 0x000fea0003800000 */
.L_x_12935:
        /* <DEDUP_REMOVED lines=8> */
.L_x_12938:
[----:B------:R-:W-:Y:S05]  /*14720*/  BSYNC B3 ;  /* 0x0000000000037941 */ /* 0x000fea0003800000 */
.L_x_12937:
        /* <DEDUP_REMOVED lines=82> */
.L_x_12940:
[----:B------:R-:W-:-:S04]  /*14c50*/  ISETP.GE.AND P0, PT, R25, RZ, PT ;  /* 0x000000ff1900720c */ /* 0x000fc80003f06270 */
[----:B------:R-:W-:Y:S02]  /*14c60*/  FSEL R10, RZ, 3.37028055040000000000e+12, P0 ;  /* 0x54442d18ff0a7808 */ /* 0x000fe40000000000 */
[----:B------:R-:W-:-:S07]  /*14c70*/  FSEL R11, RZ, 2.1426990032196044922, P0 ;  /* 0x400921fbff0b7808 */ /* 0x000fce0000000000 */
.L_x_12941:
[----:B------:R-:W-:Y:S05]  /*14c80*/  BSYNC B0 ;  /* 0x0000000000007941 */ /* 0x000fea0003800000 */
.L_x_12939:
[----:B------:R-:W-:Y:S01]  /*14c90*/  DADD R2, R8, R2 ;  /* 0x0000000008027229 */ /* 0x000fe20000000002 */
[----:B------:R-:W-:-:S07]  /*14ca0*/  LOP3.LUT R27, R11, 0x80000000, R27, 0xb8, !PT ;  /* 0x800000000b1b7812 */ /* 0x000fce00078eb81b */
[----:B------:R-:W-:-:S06]  /*14cb0*/  DSETP.GTU.AND P0, PT, |R2|, +INF , PT ;  /* 0x7ff000000200742a */ /* 0x000fcc0003f0c200 */
[----:B------:R-:W-:Y:S02]  /*14cc0*/  FSEL R10, R2, R10, P0 ;  /* 0x0000000a020a7208 */ /* 0x000fe40000000000 */
[----:B------:R-:W-:Y:S01]  /*14cd0*/  FSEL R11, R3, R27, P0 ;  /* 0x0000001b030b7208 */ /* 0x000fe20000000000 */
[----:B------:R-:W-:Y:S06]  /*14ce0*/  BRA `(.L_x_12934) ;  /* 0x0000001000847947 */ /* 0x000fec0003800000 */
.L_x_12925:
        /* <DEDUP_REMOVED lines=23> */
.L_x_12943:
[----:B------:R-:W-:Y:S05]  /*14e60*/  BSYNC B3 ;  /* 0x0000000000037941 */ /* 0x000fea0003800000 */
.L_x_12942:
        /* <DEDUP_REMOVED lines=26> */
.L_x_12945:
[----:B------:R-:W-:Y:S05]  /*15010*/  BSYNC B3 ;  /* 0x0000000000037941 */ /* 0x000fea0003800000 */
.L_x_12944:
[----:B------:R-:W-:Y:S01]  /*15020*/  DADD R38, -RZ, |R12| ;  /* 0x00000000ff267229 */ /* 0x000fe2000000050c */
[----:B------:R-:W-:Y:S01]  /*15030*/  IMAD.MOV.U32 R28, RZ, RZ, RZ ;  /* 0x000000ffff1c7224 */ /* 0x000fe200078e00ff */
[----:B------:R-:W-:Y:S01]  /*15040*/  UMOV UR4, 0xffffffff ;  /* 0xffffffff00047882 */ /* 0x000fe20000000000 */
[----:B------:R-:W-:Y:S01]  /*15050*/  UMOV UR5, 0x7fefffff ;  /* 0x7fefffff00057882 */ /* 0x000fe20000000000 */
[----:B------:R-:W-:Y:S01]  /*15060*/  IMAD.MOV.U32 R40, RZ, RZ, 0x0 ;  /* 0x00000000ff287424 */ /* 0x000fe200078e00ff */
[----:B------:R-:W-:Y:S01]  /*15070*/  UMOV UR6, UR5 ;  /* 0x0000000500067c82 */ /* 0x000fe20008000000 */
[----:B------:R-:W-:Y:S01]  /*15080*/  IMAD.MOV.U32 R41, RZ, RZ, 0x3fd80000 ;  /* 0x3fd80000ff297424 */ /* 0x000fe200078e00ff */
[----:B------:R-:W-:Y:S01]  /*15090*/  BSSY B0, `(.L_x_12946) ;  /* 0x0000081000007945 */ /* 0x000fe20003800000 */
[----:B------:R-:W-:Y:S02]  /*150a0*/  FSETP.GEU.AND P5, PT, |R17|, 6.5827683646048100446e-37, PT ;  /* 0x036000001100780b */ /* 0x000fe40003fae200 */
[----:B------:R-:W-:-:S02]  /*150b0*/  ISETP.GT.U32.AND P1, PT, R38, R18, PT ;  /* 0x000000122600720c */ /* 0x000fc40003f24070 */
[CC--:B------:R-:W-:Y:S02]  /*150c0*/  ISETP.LT.U32.AND P0, PT, R38.reuse, R18.reuse, PT ;  /* 0x000000122600720c */ /* 0x0c0fe40003f01070 */
[CC--:B------:R-:W-:Y:S02]  /*150d0*/  ISETP.GT.U32.AND.EX P1, PT, R39.reuse, R19.reuse, PT, P1 ;  /* 0x000000132700720c */ /* 0x0c0fe40003f24110 */
[CC--:B------:R-:W-:Y:S02]  /*150e0*/  ISETP.LT.U32.AND.EX P0, PT, R39.reuse, R19.reuse, PT, P0 ;  /* 0x000000132700720c */ /* 0x0c0fe40003f01100 */
[----:B------:R-:W-:Y:S02]  /*150f0*/  SEL R15, R39, R19, P1 ;  /* 0x00000013270f7207 */ /* 0x000fe40000800000 */
[----:B------:R-:W-:Y:S02]  /*15100*/  SEL R12, R38, R18, P0 ;  /* 0x00000012260c7207 */ /* 0x000fe40000000000 */
[----:B------:R-:W-:-:S02]  /*15110*/  LOP3.LUT R0, R15, 0xffc00000, RZ, 0xc0, !PT ;  /* 0xffc000000f007812 */ /* 0x000fc400078ec0ff */
[----:B------:R-:W-:Y:S02]  /*15120*/  SEL R13, R39, R19, P0 ;  /* 0x00000013270d7207 */ /* 0x000fe40000000000 */
[----:B------:R-:W-:Y:S02]  /*15130*/  IADD3 R29, -R0, 0x7fd00000, RZ ;  /* 0x7fd00000001d7810 */ /* 0x000fe40007ffe1ff */
[----:B------:R-:W-:Y:S01]  /*15140*/  SEL R14, R38, R18, P1 ;  /* 0x00000012260e7207 */ /* 0x000fe20000800000 */
[----:B------:R-:W-:Y:S01]  /*15150*/  IMAD.MOV.U32 R38, RZ, RZ, RZ ;  /* 0x000000ffff267224 */ /* 0x000fe200078e00ff */
[----:B------:R-:W-:Y:S02]  /*15160*/  ISETP.GE.U32.AND P2, PT, R13, 0x7ff00000, PT ;  /* 0x7ff000000d00780c */ /* 0x000fe40003f46070 */
[C---:B------:R-:W-:Y:S02]  /*15170*/  DMUL R36, R28.reuse, R12 ;  /* 0x0000000c1c247228 */ /* 0x040fe40000000000 */
[----:B------:R-:W-:Y:S01]  /*15180*/  DMUL R18, R28, R14 ;  /* 0x0000000e1c127228 */ /* 0x000fe20000000000 */
[----:B------:R-:W-:-:S05]  /*15190*/  IMAD.U32 R29, RZ, RZ, UR6 ;  /* 0x00000006ff1d7e24 */ /* 0x000fca000f8e00ff */
        /* <DEDUP_REMOVED lines=112> */
.L_x_12947:
[----:B------:R-:W-:Y:S05]  /*158a0*/  BSYNC B0 ;  /* 0x0000000000007941 */ /* 0x000fea0003800000 */
.L_x_12946:
        /* <DEDUP_REMOVED lines=8> */
.L_x_12949:
[----:B------:R-:W-:Y:S05]  /*15930*/  BSYNC B3 ;  /* 0x0000000000037941 */ /* 0x000fea0003800000 */
.L_x_12948:
        /* <DEDUP_REMOVED lines=82> */
.L_x_12951:
[----:B------:R-:W-:-:S04]  /*15e60*/  ISETP.GE.AND P0, PT, R25, RZ, PT ;  /* 0x000000ff1900720c */ /* 0x000fc80003f06270 */
[----:B------:R-:W-:Y:S02]  /*15e70*/  FSEL R10, RZ, 3.37028055040000000000e+12, P0 ;  /* 0x54442d18ff0a7808 */ /* 0x000fe40000000000 */
[----:B------:R-:W-:-:S07]  /*15e80*/  FSEL R11, RZ, 2.1426990032196044922, P0 ;  /* 0x400921fbff0b7808 */ /* 0x000fce0000000000 */
.L_x_12952:
[----:B------:R-:W-:Y:S05]  /*15e90*/  BSYNC B0 ;  /* 0x0000000000007941 */ /* 0x000fea0003800000 */
.L_x_12950:
[----:B------:R-:W-:Y:S01]  /*15ea0*/  DADD R2, R8, R2 ;  /* 0x0000000008027229 */ /* 0x000fe20000000002 */
[----:B------:R-:W-:Y:S01]  /*15eb0*/  LOP3.LUT R27, R11, 0x80000000, R27, 0xb8, !PT ;  /* 0x800000000b1b7812 */ /* 0x000fe200078eb81b */
[----:B------:R-:W-:-:S06]  /*15ec0*/  DADD R18, R18, 1 ;  /* 0x3ff0000012127429 */ /* 0x000fcc0000000000 */
[----:B------:R-:W-:-:S06]  /*15ed0*/  DSETP.GTU.AND P0, PT, |R2|, +INF , PT ;  /* 0x7ff000000200742a */ /* 0x000fcc0003f0c200 */
[----:B------:R-:W-:Y:S02]  /*15ee0*/  FSEL R10, R2, R10, P0 ;  /* 0x0000000a020a7208 */ /* 0x000fe40000000000 */
[----:B------:R-:W-:-:S07]  /*15ef0*/  FSEL R11, R3, R27, P0 ;  /* 0x0000001b030b7208 */ /* 0x000fce0000000000 */
.L_x_12934:
[----:B------:R-:W-:Y:S05]  /*15f00*/  BSYNC B2 ;  /* 0x0000000000027941 */ /* 0x000fea0003800000 */
.L_x_12924:
        /* <DEDUP_REMOVED lines=9> */
.L_x_12832:
        /* <DEDUP_REMOVED lines=21> */
.L_x_12831:
[----:B------:R-:W-:Y:S05]  /*160f0*/  BSYNC B1 ;  /* 0x0000000000017941 */ /* 0x000fea0003800000 */
.L_x_12830:
[----:B------:R-:W-:Y:S01]  /*16100*/  VIADD R0, R61, 0x100 ;  /* 0x000001003d007836 */ /* 0x000fe20000000000 */
[----:B------:R-:W-:Y:S01]  /*16110*/  BSSY B1, `(.L_x_12953) ;  /* 0x00008dd000017945 */ /* 0x000fe20003800000 */
[----:B------:R-:W-:Y:S02]  /*16120*/  CS2R R30, SRZ ;  /* 0x00000000001e7805 */ /* 0x000fe4000001ff00 */
[----:B------:R-:W-:Y:S02]  /*16130*/  CS2R R26, SRZ ;  /* 0x00000000001a7805 */ /* 0x000fe4000001ff00 */
[----:B------:R-:W-:Y:S02]  /*16140*/  CS2R R24, SRZ ;  /* 0x0000000000187805 */ /* 0x000fe4000001ff00 */
        /* <DEDUP_REMOVED lines=57> */
[----:B------:R-:W-:Y:S02]  /*164e0*/  SEL R50, R41, R39, P0 ;  /* 0x0000002729327207 */ /* 0x000fe40000000000 */
[----:B------:R-:W-:Y:S01]  /*164f0*/  LOP3.LUT R0, R13, 0xffc00000, RZ, 0xc0, !PT ;  /* 0xffc000000d007812 */ /* 0x000fe200078ec0ff */
[----:B------:R-:W-:Y:S01]  /*16500*/  DMUL R46, R42, R14 ;  /* 0x0000000e2a2e7228 */ /* 0x000fe20000000000 */
[----:B------:R-:W-:Y:S01]  /*16510*/  IMAD.MOV.U32 R28, RZ, RZ, R51 ;  /* 0x000000ffff1c7224 */ /* 0x000fe200078e0033 */
[----:B------:R-:W-:Y:S01]  /*16520*/  SEL R24, R12, R38, P1 ;  /* 0x000000260c187207 */ /* 0x000fe20000800000 */
[----:B------:R-:W-:Y:S01]  /*16530*/  IMAD.MOV.U32 R29, RZ, RZ, R50 ;  /* 0x000000ffff1d7224 */ /* 0x000fe200078e0032 */
[----:B------:R-:W-:-:S02]  /*16540*/  IADD3 R27, -R0, 0x7fd00000, RZ ;  /* 0x7fd00000001b7810 */ /* 0x000fc40007ffe1ff */
[----:B------:R-:W-:Y:S01]  /*16550*/  SEL R12, R40, R38, P3 ;  /* 0x00000026280c7207 */ /* 0x000fe20001800000 */
[----:B------:R-:W-:Y:S01]  /*16560*/  IMAD.MOV.U32 R40, RZ, RZ, RZ ;  /* 0x000000ffff287224 */ /* 0x000fe200078e00ff */
[----:B------:R-:W-:Y:S02]  /*16570*/  DMUL R42, R42, R24 ;  /* 0x000000182a2a7228 */ /* 0x000fe40000000000 */
[----:B------:R-:W-:Y:S02]  /*16580*/  DMUL R36, R26, R28 ;  /* 0x0000001c1a247228 */ /* 0x000fe40000000000 */
[----:B------:R-:W-:Y:S02]  /*16590*/  DMUL R46, R46, R46 ;  /* 0x0000002e2e2e7228 */ /* 0x000fe40000000000 */
[----:B------:R-:W-:-:S04]  /*165a0*/  DMUL R26, R26, R12 ;  /* 0x0000000c1a1a7228 */ /* 0x000fc80000000000 */
[----:B------:R-:W-:Y:S02]  /*165b0*/  DMUL R36, R36, R36 ;  /* 0x0000002424247228 */ /* 0x000fe40000000000 */
[----:B------:R-:W-:-:S06]  /*165c0*/  DFMA R38, R42, R42, R46 ;  /* 0x0000002a2a26722b */ /* 0x000fcc000000002e */
[----:B------:R-:W-:Y:S02]  /*165d0*/  DFMA R36, R26, R26, R36 ;  /* 0x0000001a1a24722b */ /* 0x000fe40000000024 */
[----:B------:R-:W-:Y:S01]  /*165e0*/  DSETP.MIN.AND P0, P1, R38, UR4, PT ;  /* 0x0000000426007e2a */ /* 0x000fe2000b900000 */
[----:B------:R-:W-:Y:S02]  /*165f0*/  IMAD.U32 R26, RZ, RZ, UR6 ;  /* 0x00000006ff1a7e24 */ /* 0x000fe4000f8e00ff */
[----:B------:R-:W-:Y:S02]  /*16600*/  IMAD.MOV.U32 R11, RZ, RZ, R39 ;  /* 0x000000ffff0b7224 */ /* 0x000fe400078e0027 */
[----:B------:R-:W-:Y:S01]  /*16610*/  IMAD.U32 R27, RZ, RZ, UR5 ;  /* 0x00000005ff1b7e24 */ /* 0x000fe2000f8e00ff */
[----:B------:R-:W-:Y:S02]  /*16620*/  DSETP.MIN.AND P2, P3, R36, UR4, PT ;  /* 0x0000000424007e2a */ /* 0x000fe4000bb40000 */
[----:B------:R-:W-:Y:S01]  /*16630*/  FSEL R55, R11, UR6, P0 ;  /* 0x000000060b377c08 */ /* 0x000fe20008000000 */
[----:B------:R-:W-:Y:S01]  /*16640*/  IMAD.MOV.U32 R11, RZ, RZ, R38 ;  /* 0x000000ffff0b7224 */ /* 0x000fe200078e0026 */
[----:B------:R-:W-:-:S04]  /*16650*/  UMOV UR6, UR4 ;  /* 0x0000000400067c82 */ /* 0x000fc80008000000 */
[----:B------:R-:W-:Y:S01]  /*16660*/  @P1 LOP3.LUT R55, R26, 0x80000, RZ, 0xfc, !PT ;  /* 0x000800001a371812 */ /* 0x000fe200078efcff */
[----:B------:R-:W-:Y:S01]  /*16670*/  IMAD.MOV.U32 R26, RZ, RZ, R37 ;  /* 0x000000ffff1a7224 */ /* 0x000fe200078e0025 */
[----:B------:R-:W-:Y:S01]  /*16680*/  SEL R54, R11, UR6, P0 ;  /* 0x000000060b367c07 */ /* 0x000fe20008000000 */
[----:B------:R-:W-:Y:S01]  /*16690*/  IMAD.MOV.U32 R11, RZ, RZ, R36 ;  /* 0x000000ffff0b7224 */ /* 0x000fe200078e0024 */
[----:B------:R-:W0:Y:S01]  /*166a0*/  MUFU.RSQ64H R41, R55 ;  /* 0x0000003700297308 */ /* 0x000e220000001c00 */
[----:B------:R-:W-:Y:S01]  /*166b0*/  ISETP.GE.U32.AND P1, PT, R49, 0x7ff00000, PT ;  /* 0x7ff000003100780c */ /* 0x000fe20003f26070 */
[----:B------:R-:W-:Y:S01]  /*166c0*/  DSETP.NEU.AND P0, PT, R14, RZ, PT ;  /* 0x000000ff0e00722a */ /* 0x000fe20003f0d000 */
[----:B------:R-:W-:Y:S01]  /*166d0*/  FSEL R43, R26, UR5, P2 ;  /* 0x000000051a2b7c08 */ /* 0x000fe20009000000 */
[----:B------:R-:W-:Y:S01]  /*166e0*/  IMAD.MOV.U32 R26, RZ, RZ, RZ ;  /* 0x000000ffff1a7224 */ /* 0x000fe200078e00ff */
[----:B------:R-:W-:Y:S02]  /*166f0*/  @P3 LOP3.LUT R43, R27, 0x80000, RZ, 0xfc, !PT ;  /* 0x000800001b2b3812 */ /* 0x000fe400078efcff */
[----:B------:R-:W-:Y:S01]  /*16700*/  SEL R42, R11, UR7, P2 ;  /* 0x000000070b2a7c07 */ /* 0x000fe20009000000 */
[----:B------:R-:W-:Y:S01]  /*16710*/  DSETP.NEU.AND P2, PT, R28, RZ, PT ;  /* 0x000000ff1c00722a */ /* 0x000fe20003f4d000 */
[----:B------:R-:W1:Y:S01]  /*16720*/  MUFU.RSQ64H R27, R43 ;  /* 0x0000002b001b7308 */ /* 0x000e620000001c00 */
[----:B------:R-:W-:-:S02]  /*16730*/  ISETP.GE.U32.AND P3, PT, R50, 0x7ff00000, PT ;  /* 0x7ff000003200780c */ /* 0x000fc40003f66070 */
[----:B------:R-:W-:Y:S01]  /*16740*/  LOP3.LUT R11, R10, 0x100000, RZ, 0xfc, !PT ;  /* 0x001000000a0b7812 */ /* 0x000fe200078efcff */
[----:B------:R-:W-:Y:S01]  /*16750*/  IMAD.MOV.U32 R10, RZ, RZ, RZ ;  /* 0x000000ffff0a7224 */ /* 0x000fe200078e00ff */
[----:B0-----:R-:W-:-:S08]  /*16760*/  DMUL R52, R40, R40 ;  /* 0x0000002828347228 */ /* 0x001fd00000000000 */
[----:B------:R-:W-:Y:S02]  /*16770*/  DFMA R54, R54, -R52, 1 ;  /* 0x3ff000003636742b */ /* 0x000fe40000000834 */
[----:B-1----:R-:W-:-:S08]  /*16780*/  DMUL R46, R26, R26 ;  /* 0x0000001a1a2e7228 */ /* 0x002fd00000000000 */
[----:B------:R-:W-:Y:S02]  /*16790*/  DFMA R42, R42, -R46, 1 ;  /* 0x3ff000002a2a742b */ /* 0x000fe4000000082e */
[----:B------:R-:W-:Y:S02]  /*167a0*/  DMUL R46, R40, R54 ;  /* 0x00000036282e7228 */ /* 0x000fe40000000000 */
[----:B------:R-:W-:-:S04]  /*167b0*/  DFMA R54, R54, R58, 0.5 ;  /* 0x3fe000003636742b */ /* 0x000fc8000000003a */
[----:B------:R-:W-:Y:S02]  /*167c0*/  DFMA R52, R42, R58, 0.5 ;  /* 0x3fe000002a34742b */ /* 0x000fe4000000003a */
[----:B------:R-:W-:Y:S02]  /*167d0*/  DMUL R42, R26, R42 ;  /* 0x0000002a1a2a7228 */ /* 0x000fe40000000000 */
[----:B------:R-:W-:-:S06]  /*167e0*/  DFMA R46, R54, R46, R40 ;  /* 0x0000002e362e722b */ /* 0x000fcc0000000028 */
[----:B------:R-:W-:Y:S01]  /*167f0*/  DFMA R42, R52, R42, R26 ;  /* 0x0000002a342a722b */ /* 0x000fe2000000001a */
[----:B------:R-:W-:Y:S01]  /*16800*/  LOP3.LUT R27, R0, 0x100000, RZ, 0xfc, !PT ;  /* 0x00100000001b7812 */ /* 0x000fe200078efcff */
[----:B------:R-:W-:-:S06]  /*16810*/  DMUL R46, R38, R46 ;  /* 0x0000002e262e7228 */ /* 0x000fcc0000000000 */
[----:B------:R-:W-:Y:S02]  /*16820*/  DMUL R42, R36, R42 ;  /* 0x0000002a242a7228 */ /* 0x000fe40000000000 */
[----:B------:R-:W-:-:S06]  /*16830*/  DMUL R46, R46, R10 ;  /* 0x0000000a2e2e7228 */ /* 0x000fcc0000000000 */
[----:B------:R-:W-:-:S04]  /*16840*/  DMUL R42, R42, R26 ;  /* 0x0000001a2a2a7228 */ /* 0x000fc80000000000 */
[----:B------:R-:W-:Y:S02]  /*16850*/  @!P1 FSEL R48, R24, R46, !P0 ;  /* 0x0000002e18309208 */ /* 0x000fe40004000000 */
[----:B------:R-:W-:-:S04]  /*16860*/  @!P1 FSEL R49, R25, R47, !P0 ;  /* 0x0000002f19319208 */ /* 0x000fc80004000000 */
[----:B------:R-:W-:Y:S02]  /*16870*/  @!P3 FSEL R51, R12, R42, !P2 ;  /* 0x0000002a0c33b208 */ /* 0x000fe40005000000 */
[----:B------:R-:W-:-:S04]  /*16880*/  @!P3 FSEL R50, R13, R43, !P2 ;  /* 0x0000002b0d32b208 */ /* 0x000fc80005000000 */
[----:B------:R-:W-:-:S04]  /*16890*/  LOP3.LUT R51, R51, R50, RZ, 0x3c, !PT ;  /* 0x0000003233337212 */ /* 0x000fc800078e3cff */
        /* <DEDUP_REMOVED lines=31> */
.L_x_12962:
[----:B------:R-:W-:Y:S05]  /*16a90*/  BSYNC B3 ;  /* 0x0000000000037941 */ /* 0x000fea0003800000 */
.L_x_12961:
        /* <DEDUP_REMOVED lines=81> */
.L_x_12960:
        /* <DEDUP_REMOVED lines=32> */
.L_x_12970:
[----:B------:R-:W-:Y:S05]  /*171b0*/  BSYNC B4 ;  /* 0x0000000000047941 */ /* 0x000fea0003800000 */
.L_x_12969:
[----:B------:R-:W-:Y:S02]  /*171c0*/  IMAD.MOV.U32 R10, RZ, RZ, R38 ;  /* 0x000000ffff0a7224 */ /* 0x000fe400078e0026 */
[----:B------:R-:W-:Y:S01]  /*171d0*/  IMAD.MOV.U32 R11, RZ, RZ, R39 ;  /* 0x000000ffff0b7224 */ /* 0x000fe200078e0027 */
[----:B------:R-:W-:Y:S06]  /*171e0*/  BRA `(.L_x_12968) ;  /* 0x0000000000047947 */ /* 0x000fec0003800000 */
.L_x_12967:
[----:B------:R-:W-:-:S11]  /*171f0*/  DADD R10, -R34, R48 ;  /* 0x00000000220a7229 */ /* 0x000fd60000000130 */
.L_x_12968:
[----:B------:R-:W-:Y:S05]  /*17200*/  BSYNC B3 ;  /* 0x0000000000037941 */ /* 0x000fea0003800000 */
.L_x_12966:
        /* <DEDUP_REMOVED lines=27> */
.L_x_12975:
[----:B------:R-:W-:Y:S05]  /*173c0*/  BSYNC B4 ;  /* 0x0000000000047941 */ /* 0x000fea0003800000 */
.L_x_12974:
[----:B------:R-:W-:Y:S05]  /*173d0*/  BRA `(.L_x_12973) ;  /* 0x0000000000047947 */ /* 0x000fea0003800000 */
.L_x_12972:
[----:B------:R-:W-:-:S11]  /*173e0*/  DADD R38, R50, -R36 ;  /* 0x0000000032267229 */ /* 0x000fd60000000824 */
.L_x_12973:
[----:B------:R-:W-:Y:S05]  /*173f0*/  BSYNC B3 ;  /* 0x0000000000037941 */ /* 0x000fea0003800000 */
.L_x_12971:
        /* <DEDUP_REMOVED lines=27> */
.L_x_12977:
[----:B------:R-:W-:Y:S05]  /*175b0*/  BSYNC B3 ;  /* 0x0000000000037941 */ /* 0x000fea0003800000 */
.L_x_12976:
        /* <DEDUP_REMOVED lines=85> */
.L_x_12978:
        /* <DEDUP_REMOVED lines=20> */
.L_x_12980:
[----:B------:R-:W-:Y:S05]  /*17c50*/  BSYNC B3 ;  /* 0x0000000000037941 */ /* 0x000fea0003800000 */
.L_x_12979:
        /* <DEDUP_REMOVED lines=30> */
.L_x_12965:
        /* <DEDUP_REMOVED lines=24> */
.L_x_12983:
[----:B------:R-:W-:Y:S05]  /*17fc0*/  BSYNC B3 ;  /* 0x0000000000037941 */ /* 0x000fea0003800000 */
.L_x_12982:
        /* <DEDUP_REMOVED lines=25> */
.L_x_12986:
[----:B------:R-:W-:Y:S05]  /*18160*/  BSYNC B3 ;  /* 0x0000000000037941 */ /* 0x000fea0003800000 */
.L_x_12985:
        /* <DEDUP_REMOVED lines=30> */
.L_x_12984:
        /* <DEDUP_REMOVED lines=75> */
.L_x_12987:
[----:B------:R-:W-:Y:S01]  /*18800*/  IMAD.MOV.U32 R10, RZ, RZ, 0x0 ;  /* 0x00000000ff0a7424 */ /* 0x000fe200078e00ff */
[----:B------:R-:W-:Y:S01]  /*18810*/  FSETP.NEU.FTZ.AND P0, PT, R13, RZ, PT ;  /* 0x000000ff0d00720b */ /* 0x000fe20003f1d000 */
[----:B------:R-:W-:-:S06]  /*18820*/  IMAD.MOV.U32 R11, RZ, RZ, 0x7ff00000 ;  /* 0x7ff00000ff0b7424 */ /* 0x000fcc00078e00ff */
[----:B------:R-:W-:-:S10]  /*18830*/  DFMA R10, R12, R10, +INF ;  /* 0x7ff000000c0a742b */ /* 0x000fd4000000000a */
[----:B------:R-:W-:Y:S02]  /*18840*/  FSEL R26, R10, RZ, P0 ;  /* 0x000000ff0a1a7208 */ /* 0x000fe40000000000 */
[----:B------:R-:W-:Y:S01]  /*18850*/  FSEL R27, R11, -QNAN , P0 ;  /* 0xfff000000b1b7808 */ /* 0x000fe20000000000 */
[----:B------:R-:W-:Y:S06]  /*18860*/  BRA `(.L_x_12963) ;  /* 0x0000000400287947 */ /* 0x000fec0003800000 */
.L_x_12981:
        /* <DEDUP_REMOVED lines=23> */
.L_x_12989:
[----:B------:R-:W-:Y:S05]  /*189e0*/  BSYNC B3 ;  /* 0x0000000000037941 */ /* 0x000fea0003800000 */
.L_x_12988:
        /* <DEDUP_REMOVED lines=21> */
.L_x_12991:
[----:B------:R-:W-:Y:S05]  /*18b40*/  BSYNC B3 ;  /* 0x0000000000037941 */ /* 0x000fea0003800000 */
.L_x_12990:
[----:B------:R-:W-:Y:S02]  /*18b50*/  IMAD.MOV.U32 R26, RZ, RZ, R38 ;  /* 0x000000ffff1a7224 */ /* 0x000fe400078e0026 */
[----:B------:R-:W-:Y:S01]  /*18b60*/  IMAD.MOV.U32 R27, RZ, RZ, R39 ;  /* 0x000000ffff1b7224 */ /* 0x000fe200078e0027 */
[----:B------:R-:W-:Y:S06]  /*18b70*/  BRA `(.L_x_12963) ;  /* 0x0000000000647947 */ /* 0x000fec0003800000 */
.L_x_12964:
        /* <DEDUP_REMOVED lines=22> */
.L_x_12993:
[----:B------:R-:W-:Y:S05]  /*18ce0*/  BSYNC B3 ;  /* 0x0000000000037941 */ /* 0x000fea0003800000 */
.L_x_12992:
[----:B------:R-:W-:Y:S02]  /*18cf0*/  IMAD.MOV.U32 R26, RZ, RZ, R12 ;  /* 0x000000ffff1a7224 */ /* 0x000fe400078e000c */
[----:B------:R-:W-:-:S07]  /*18d00*/  IMAD.MOV.U32 R27, RZ, RZ, R13 ;  /* 0x000000ffff1b7224 */ /* 0x000fce00078e000d */
.L_x_12963:
[----:B------:R-:W-:Y:S05]  /*18d10*/  BSYNC B2 ;  /* 0x0000000000027941 */ /* 0x000fea0003800000 */
.L_x_12959:
        /* <DEDUP_REMOVED lines=26> */
.L_x_12997:
[----:B------:R-:W-:Y:S05]  /*18ec0*/  BSYNC B3 ;  /* 0x0000000000037941 */ /* 0x000fea0003800000 */
.L_x_12996:
        /* <DEDUP_REMOVED lines=37> */
.L_x_13005:
[----:B------:R-:W-:Y:S05]  /*19120*/  BSYNC B4 ;  /* 0x0000000000047941 */ /* 0x000fea0003800000 */
.L_x_13004:
[----:B------:R-:W-:Y:S02]  /*19130*/  IMAD.MOV.U32 R52, RZ, RZ, R38 ;  /* 0x000000ffff347224 */ /* 0x000fe400078e0026 */
[----:B------:R-:W-:Y:S01]  /*19140*/  IMAD.MOV.U32 R53, RZ, RZ, R39 ;  /* 0x000000ffff357224 */ /* 0x000fe200078e0027 */
[----:B------:R-:W-:Y:S06]  /*19150*/  BRA `(.L_x_13003) ;  /* 0x0000000000047947 */ /* 0x000fec0003800000 */
.L_x_13002:
[----:B------:R-:W-:-:S11]  /*19160*/  DADD R52, -R34, R48 ;  /* 0x0000000022347229 */ /* 0x000fd60000000130 */
.L_x_13003:
[----:B------:R-:W-:Y:S05]  /*19170*/  BSYNC B3 ;  /* 0x0000000000037941 */ /* 0x000fea0003800000 */
.L_x_13001:
        /* <DEDUP_REMOVED lines=24> */
.L_x_13010:
[----:B------:R-:W-:Y:S05]  /*19300*/  BSYNC B4 ;  /* 0x0000000000047941 */ /* 0x000fea0003800000 */
.L_x_13009:
[----:B------:R-:W-:Y:S02]  /*19310*/  IMAD.MOV.U32 R2, RZ, RZ, R38 ;  /* 0x000000ffff027224 */ /* 0x000fe400078e0026 */
[----:B------:R-:W-:Y:S01]  /*19320*/  IMAD.MOV.U32 R3, RZ, RZ, R39 ;  /* 0x000000ffff037224 */ /* 0x000fe200078e0027 */
[----:B------:R-:W-:Y:S06]  /*19330*/  BRA `(.L_x_13008) ;  /* 0x0000000000047947 */ /* 0x000fec0003800000 */
.L_x_13007:
[----:B------:R-:W-:-:S11]  /*19340*/  DADD R2, -R44, R50 ;  /* 0x000000002c027229 */ /* 0x000fd60000000132 */
.L_x_13008:
[----:B------:R-:W-:Y:S05]  /*19350*/  BSYNC B3 ;  /* 0x0000000000037941 */ /* 0x000fea0003800000 */
.L_x_13006:
        /* <DEDUP_REMOVED lines=27> */
.L_x_13012:
[----:B------:R-:W-:Y:S05]  /*19510*/  BSYNC B3 ;  /* 0x0000000000037941 */ /* 0x000fea0003800000 */
.L_x_13011:
[----:B------:R-:W-:Y:S01]  /*19520*/  PLOP3.LUT P0, PT, PT, PT, PT, 0x80, 0x0 ;  /* 0x000000000000781c */ /* 0x000fe20003f0f070 */
[----:B------:R-:W-:Y:S02]  /*19530*/  IMAD.MOV.U32 R24, RZ, RZ, R12 ;  /* 0x000000ffff187224 */ /* 0x000fe400078e000c */
[----:B------:R-:W-:Y:S01]  /*19540*/  IMAD.MOV.U32 R25, RZ, RZ, R13 ;  /* 0x000000ffff197224 */ /* 0x000fe200078e000d */
[----:B------:R-:W-:Y:S09]  /*19550*/  BRA `(.L_x_12998) ;  /* 0x00000008004c7947 */ /* 0x000ff20003800000 */
.L_x_13000:
        /* <DEDUP_REMOVED lines=27> */
.L_x_13015:
[----:B------:R-:W-:Y:S05]  /*19710*/  BSYNC B3 ;  /* 0x0000000000037941 */ /* 0x000fea0003800000 */
.L_x_13014:
[----:B------:R-:W-:Y:S01]  /*19720*/  PLOP3.LUT P0, PT, PT, PT, PT, 0x80, 0x0 ;  /* 0x000000000000781c */ /* 0x000fe20003f0f070 */
[----:B------:R-:W-:Y:S02]  /*19730*/  IMAD.MOV.U32 R24, RZ, RZ, R12 ;  /* 0x000000ffff187224 */ /* 0x000fe400078e000c */
[----:B------:R-:W-:Y:S01]  /*19740*/  IMAD.MOV.U32 R25, RZ, RZ, R13 ;  /* 0x000000ffff197224 */ /* 0x000fe200078e000d */
[----:B------:R-:W-:Y:S09]  /*19750*/  BRA `(.L_x_12998) ;  /* 0x0000000400cc7947 */ /* 0x000ff20003800000 */
.L_x_13013:
        /* <DEDUP_REMOVED lines=27> */
[----:B------:R-:W-:Y:S05]  /*19910*/  CALL.REL.NOINC `($__internal_17_$__cuda_sm20_dsqrt_rn_f64_mediumpath_v1) ;  /* 0x0000013000c07944 */ /* 0x000fea0003c00000 */
.L_x_13017:
[----:B------:R-:W-:Y:S05]  /*19920*/  BSYNC B3 ;  /* 0x0000000000037941 */ /* 0x000fea0003800000 */
.L_x_13016:
        /* <DEDUP_REMOVED lines=21> */
.L_x_13019:
[----:B------:R-:W-:Y:S05]  /*19a80*/  BSYNC B3 ;  /* 0x0000000000037941 */ /* 0x000fea0003800000 */
.L_x_13018:
[----:B------:R-:W-:Y:S01]  /*19a90*/  DMUL R8, R8, 8.11296384146066816958e+31 ;  /* 0x4690000008087828 */ /* 0x000fe20000000000 */
[----:B------:R-:W-:Y:S01]  /*19aa0*/  PLOP3.LUT P0, PT, PT, PT, PT, 0x80, 0x0 ;  /* 0x000000000000781c */ /* 0x000fe20003f0f070 */
[----:B------:R-:W-:Y:S02]  /*19ab0*/  IMAD.MOV.U32 R24, RZ, RZ, R38 ;  /* 0x000000ffff187224 */ /* 0x000fe400078e0026 */
[----:B------:R-:W-:Y:S01]  /*19ac0*/  IMAD.MOV.U32 R25, RZ, RZ, R39 ;  /* 0x000000ffff197224 */ /* 0x000fe200078e0027 */
[----:B------:R-:W-:Y:S09]  /*19ad0*/  BRA `(.L_x_12998) ;  /* 0x0000000000ec7947 */ /* 0x000ff20003800000 */
.L_x_12999:
        /* <DEDUP_REMOVED lines=24> */
.L_x_13021:
[----:B------:R-:W-:Y:S05]  /*19c60*/  BSYNC B3 ;  /* 0x0000000000037941 */ /* 0x000fea0003800000 */
.L_x_13020:
        /* <DEDUP_REMOVED lines=27> */
.L_x_13023:
[----:B------:R-:W-:Y:S05]  /*19e20*/  BSYNC B3 ;  /* 0x0000000000037941 */ /* 0x000fea0003800000 */
.L_x_13022:
[----:B------:R-:W-:Y:S01]  /*19e30*/  DMUL R24, R12, R34 ;  /* 0x000000220c187228 */ /* 0x000fe20000000000 */
[----:B------:R-:W-:Y:S01]  /*19e40*/  PLOP3.LUT P0, PT, PT, PT, PT, 0x80, 0x0 ;  /* 0x000000000000781c */ /* 0x000fe20003f0f070 */
[----:B------:R-:W-:-:S12]  /*19e50*/  BRA `(.L_x_12998) ;  /* 0x00000000000c7947 */ /* 0x000fd80003800000 */
.L_x_12995:
[----:B------:R-:W-:Y:S01]  /*19e60*/  DMUL R24, R24, 9.00719925474099200000e+15 ;  /* 0x4340000018187828 */ /* 0x000fe20000000000 */
[----:B------:R-:W-:Y:S01]  /*19e70*/  PLOP3.LUT P0, PT, PT, PT, PT, 0x80, 0x0 ;  /* 0x000000000000781c */ /* 0x000fe20003f0f070 */
[----:B------:R-:W-:-:S12]  /*19e80*/  DMUL R8, R8, 9.00719925474099200000e+15 ;  /* 0x4340000008087828 */ /* 0x000fd80000000000 */
.L_x_12998:
[----:B------:R-:W-:Y:S05]  /*19e90*/  BSYNC B2 ;  /* 0x0000000000027941 */ /* 0x000fea0003800000 */
.L_x_12994:
        /* <DEDUP_REMOVED lines=67> */
.L_x_13029:
[----:B------:R-:W-:-:S11]  /*1a2d0*/  DMUL R24, RZ, |R10| ;  /* 0x4000000aff187228 */ /* 0x000fd60000000000 */
.L_x_13030:
[----:B------:R-:W-:Y:S05]  /*1a2e0*/  BSYNC B0 ;  /* 0x0000000000007941 */ /* 0x000fea0003800000 */
.L_x_13028:
        /* <DEDUP_REMOVED lines=11> */
.L_x_13027:
        /* <DEDUP_REMOVED lines=53> */
.L_x_13026:
        /* <DEDUP_REMOVED lines=62> */
.L_x_13034:
[----:B------:R-:W-:-:S11]  /*1aad0*/  DMUL R24, RZ, |R10| ;  /* 0x4000000aff187228 */ /* 0x000fd60000000000 */
.L_x_13035:
[----:B------:R-:W-:Y:S05]  /*1aae0*/  BSYNC B0 ;  /* 0x0000000000007941 */ /* 0x000fea0003800000 */
.L_x_13033:
        /* <DEDUP_REMOVED lines=11> */
.L_x_13032:
        /* <DEDUP_REMOVED lines=53> */
.L_x_13025:
        /* <DEDUP_REMOVED lines=30> */
.L_x_13038:
[----:B------:R-:W-:Y:S05]  /*1b0d0*/  BSYNC B3 ;  /* 0x0000000000037941 */ /* 0x000fea0003800000 */
.L_x_13037:
        /* <DEDUP_REMOVED lines=82> */
.L_x_13040:
[----:B------:R-:W-:Y:S02]  /*1b600*/  FSEL R2, RZ, 3.37028055040000000000e+12, P1 ;  /* 0x54442d18ff027808 */ /* 0x000fe40000800000 */
[----:B------:R-:W-:-:S07]  /*1b610*/  FSEL R3, RZ, 2.1426990032196044922, P1 ;  /* 0x400921fbff037808 */ /* 0x000fce0000800000 */
.L_x_13041:
[----:B------:R-:W-:Y:S05]  /*1b620*/  BSYNC B0 ;  /* 0x0000000000007941 */ /* 0x000fea0003800000 */
.L_x_13039:
[----:B------:R-:W-:Y:S01]  /*1b630*/  DADD R8, |R24|, |R8| ;  /* 0x0000000018087229 */ /* 0x000fe20000000608 */
[----:B------:R-:W-:-:S07]  /*1b640*/  LOP3.LUT R25, R3, 0x80000000, R25, 0xb8, !PT ;  /* 0x8000000003197812 */ /* 0x000fce00078eb819 */
[----:B------:R-:W-:-:S06]  /*1b650*/  DSETP.GTU.AND P0, PT, |R8|, +INF , PT ;  /* 0x7ff000000800742a */ /* 0x000fcc0003f0c200 */
[----:B------:R-:W-:Y:S02]  /*1b660*/  FSEL R24, R8, R2, P0 ;  /* 0x0000000208187208 */ /* 0x000fe40000000000 */
[----:B------:R-:W-:Y:S01]  /*1b670*/  FSEL R25, R9, R25, P0 ;  /* 0x0000001909197208 */ /* 0x000fe20000000000 */
[----:B------:R-:W-:Y:S06]  /*1b680*/  BRA `(.L_x_13031) ;  /* 0x0000000400d47947 */ /* 0x000fec0003800000 */
.L_x_13036:
        /* <DEDUP_REMOVED lines=26> */
.L_x_13043:
[----:B------:R-:W-:Y:S05]  /*1b830*/  BSYNC B3 ;  /* 0x0000000000037941 */ /* 0x000fea0003800000 */
.L_x_13042:
        /* <DEDUP_REMOVED lines=82> */
.L_x_13045:
[----:B------:R-:W-:Y:S02]  /*1bd60*/  FSEL R2, RZ, 3.37028055040000000000e+12, P1 ;  /* 0x54442d18ff027808 */ /* 0x000fe40000800000 */
[----:B------:R-:W-:-:S07]  /*1bd70*/  FSEL R3, RZ, 2.1426990032196044922, P1 ;  /* 0x400921fbff037808 */ /* 0x000fce0000800000 */
.L_x_13046:
[----:B------:R-:W-:Y:S05]  /*1bd80*/  BSYNC B0 ;  /* 0x0000000000007941 */ /* 0x000fea0003800000 */
.L_x_13044:
[----:B------:R-:W-:Y:S01]  /*1bd90*/  DADD R8, |R24|, |R8| ;  /* 0x0000000018087229 */ /* 0x000fe20000000608 */
[----:B------:R-:W-:-:S07]  /*1bda0*/  LOP3.LUT R25, R3, 0x80000000, R25, 0xb8, !PT ;  /* 0x8000000003197812 */ /* 0x000fce00078eb819 */
[----:B------:R-:W-:-:S06]  /*1bdb0*/  DSETP.GTU.AND P0, PT, |R8|, +INF , PT ;  /* 0x7ff000000800742a */ /* 0x000fcc0003f0c200 */
[----:B------:R-:W-:Y:S02]  /*1bdc0*/  FSEL R24, R8, R2, P0 ;  /* 0x0000000208187208 */ /* 0x000fe40000000000 */
[----:B------:R-:W-:-:S07]  /*1bdd0*/  FSEL R25, R9, R25, P0 ;  /* 0x0000001909197208 */ /* 0x000fce0000000000 */
.L_x_13031:
[----:B------:R-:W-:Y:S05]  /*1bde0*/  BSYNC B2 ;  /* 0x0000000000027941 */ /* 0x000fea0003800000 */
.L_x_13024:
[----:B------:R-:W-:Y:S01]  /*1bdf0*/  DADD R2, -RZ, -R26 ;  /* 0x00000000ff027229 */ /* 0x000fe2000000091a */
[----:B------:R-:W-:-:S09]  /*1be00*/  ISETP.NE.AND P0, PT, R56, RZ, PT ;  /* 0x000000ff3800720c */ /* 0x000fd20003f05270 */
[----:B------:R-:W-:Y:S02]  /*1be10*/  FSEL R26, R2, R26, !P0 ;  /* 0x0000001a021a7208 */ /* 0x000fe40004000000 */
[----:B------:R-:W-:Y:S01]  /*1be20*/  FSEL R27, R3, R27, !P0 ;  /* 0x0000001b031b7208 */ /* 0x000fe20004000000 */
[----:B------:R-:W-:Y:S06]  /*1be30*/  BRA `(.L_x_12954) ;  /* 0x0000003000287947 */ /* 0x000fec0003800000 */
.L_x_12958:
[----:B------:R-:W2:Y:S01]  /*1be40*/  LDL.64 R24, [R1+0x8] ;  /* 0x0000080001187983 */ /* 0x000ea20000100a00 */
[----:B------:R-:W-:Y:S01]  /*1be50*/  UMOV UR4, 0x54442d18 ;  /* 0x54442d1800047882 */ /* 0x000fe20000000000 */
[----:B------:R-:W-:Y:S01]  /*1be60*/  UMOV UR5, 0x3ff921fb ;  /* 0x3ff921fb00057882 */ /* 0x000fe20000000000 */
[----:B------:R-:W-:Y:S02]  /*1be70*/  DADD R26, -RZ, -R34 ;  /* 0x00000000ff1a7229 */ /* 0x000fe40000000922 */
[----:B--2---:R-:W-:-:S08]  /*1be80*/  DADD R24, R24, -R32 ;  /* 0x0000000018187229 */ /* 0x004fd00000000820 */
[----:B------:R-:W-:Y:S01]  /*1be90*/  DADD R24, R24, UR4 ;  /* 0x0000000418187e29 */ /* 0x000fe20008000000 */
[----:B------:R-:W-:Y:S10]  /*1bea0*/  BRA `(.L_x_12954) ;  /* 0x00000030000c7947 */ /* 0x000ff40003800000 */
.L_x_12957:
[----:B------:R-:W-:Y:S01]  /*1beb0*/  DADD R26, -RZ, -R34 ;  /* 0x00000000ff1a7229 */ /* 0x000fe20000000922 */
[----:B------:R-:W-:Y:S01]  /*1bec0*/  CS2R R24, SRZ ;  /* 0x0000000000187805 */ /* 0x000fe2000001ff00 */
[----:B------:R-:W-:Y:S09]  /*1bed0*/  BRA `(.L_x_12954) ;  /* 0x0000003000007947 */ /* 0x000ff20003800000 */
.L_x_12956:
        /* <DEDUP_REMOVED lines=108> */
.L_x_13051:
[----:B------:R-:W-:Y:S05]  /*1c5a0*/  BSYNC B0 ;  /* 0x0000000000007941 */ /* 0x000fea0003800000 */
.L_x_13050:
        /* <DEDUP_REMOVED lines=8> */
.L_x_13053:
[----:B------:R-:W-:Y:S05]  /*1c630*/  BSYNC B3 ;  /* 0x0000000000037941 */ /* 0x000fea0003800000 */
.L_x_13052:
        /* <DEDUP_REMOVED lines=82> */
.L_x_13055:
[----:B------:R-:W-:-:S04]  /*1cb60*/  ISETP.GE.AND P0, PT, R33, RZ, PT ;  /* 0x000000ff2100720c */ /* 0x000fc80003f06270 */
[----:B------:R-:W-:Y:S02]  /*1cb70*/  FSEL R10, RZ, 3.37028055040000000000e+12, P0 ;  /* 0x54442d18ff0a7808 */ /* 0x000fe40000000000 */
[----:B------:R-:W-:-:S07]  /*1cb80*/  FSEL R11, RZ, 2.1426990032196044922, P0 ;  /* 0x400921fbff0b7808 */ /* 0x000fce0000000000 */
.L_x_13056:
[----:B------:R-:W-:Y:S05]  /*1cb90*/  BSYNC B0 ;  /* 0x0000000000007941 */ /* 0x000fea0003800000 */
.L_x_13054:
[----:B------:R-:W-:Y:S01]  /*1cba0*/  DADD R2, R8, R2 ;  /* 0x0000000008027229 */ /* 0x000fe20000000002 */
[----:B------:R-:W-:Y:S01]  /*1cbb0*/  LOP3.LUT R35, R11, 0x80000000, R35, 0xb8, !PT ;  /* 0x800000000b237812 */ /* 0x000fe200078eb823 */
[----:B------:R-:W-:-:S06]  /*1cbc0*/  DMUL R26, R26, 0.5 ;  /* 0x3fe000001a1a7828 */ /* 0x000fcc0000000000 */
[----:B------:R-:W-:-:S06]  /*1cbd0*/  DSETP.GTU.AND P0, PT, |R2|, +INF , PT ;  /* 0x7ff000000200742a */ /* 0x000fcc0003f0c200 */
[----:B------:R-:W-:Y:S02]  /*1cbe0*/  FSEL R10, R2, R10, P0 ;  /* 0x0000000a020a7208 */ /* 0x000fe40000000000 */
[----:B------:R-:W-:Y:S01]  /*1cbf0*/  FSEL R11, R3, R35, P0 ;  /* 0x00000023030b7208 */ /* 0x000fe20000000000 */
[----:B------:R-:W-:Y:S06]  /*1cc00*/  BRA `(.L_x_13057) ;  /* 0x0000002000387947 */ /* 0x000fec0003800000 */
.L_x_13049:
        /* <DEDUP_REMOVED lines=135> */
.L_x_13059:
[----:B------:R-:W-:Y:S05]  /*1d480*/  BSYNC B0 ;  /* 0x0000000000007941 */ /* 0x000fea0003800000 */
.L_x_13058:
        /* <DEDUP_REMOVED lines=8> */
.L_x_13061:
[----:B------:R-:W-:Y:S05]  /*1d510*/  BSYNC B3 ;  /* 0x0000000000037941 */ /* 0x000fea0003800000 */
.L_x_13060:
        /* <DEDUP_REMOVED lines=82> */
.L_x_13063:
[----:B------:R-:W-:-:S04]  /*1da40*/  ISETP.GE.AND P0, PT, R33, RZ, PT ;  /* 0x000000ff2100720c */ /* 0x000fc80003f06270 */
[----:B------:R-:W-:Y:S02]  /*1da50*/  FSEL R10, RZ, 3.37028055040000000000e+12, P0 ;  /* 0x54442d18ff0a7808 */ /* 0x000fe40000000000 */
[----:B------:R-:W-:-:S07]  /*1da60*/  FSEL R11, RZ, 2.1426990032196044922, P0 ;  /* 0x400921fbff0b7808 */ /* 0x000fce0000000000 */
.L_x_13064:
[----:B------:R-:W-:Y:S05]  /*1da70*/  BSYNC B0 ;  /* 0x0000000000007941 */ /* 0x000fea0003800000 */
.L_x_13062:
[----:B------:R-:W-:Y:S01]  /*1da80*/  DADD R2, R8, R2 ;  /* 0x0000000008027229 */ /* 0x000fe20000000002 */
[----:B------:R-:W-:-:S07]  /*1da90*/  LOP3.LUT R35, R11, 0x80000000, R35, 0xb8, !PT ;  /* 0x800000000b237812 */ /* 0x000fce00078eb823 */
[----:B------:R-:W-:-:S06]  /*1daa0*/  DSETP.GTU.AND P0, PT, |R2|, +INF , PT ;  /* 0x7ff000000200742a */ /* 0x000fcc0003f0c200 */
[----:B------:R-:W-:Y:S02]  /*1dab0*/  FSEL R10, R2, R10, P0 ;  /* 0x0000000a020a7208 */ /* 0x000fe40000000000 */
[----:B------:R-:W-:Y:S01]  /*1dac0*/  FSEL R11, R3, R35, P0 ;  /* 0x00000023030b7208 */ /* 0x000fe20000000000 */
[----:B------:R-:W-:Y:S06]  /*1dad0*/  BRA `(.L_x_13057) ;  /* 0x0000001000847947 */ /* 0x000fec0003800000 */
.L_x_13048:
        /* <DEDUP_REMOVED lines=23> */
.L_x_13066:
[----:B------:R-:W-:Y:S05]  /*1dc50*/  BSYNC B3 ;  /* 0x0000000000037941 */ /* 0x000fea0003800000 */
.L_x_13065:
        /* <DEDUP_REMOVED lines=26> */
.L_x_13068:
[----:B------:R-:W-:Y:S05]  /*1de00*/  BSYNC B3 ;  /* 0x0000000000037941 */ /* 0x000fea0003800000 */
.L_x_13067:
        /* <DEDUP_REMOVED lines=18> */
[----:B------:R-:W-:Y:S02]  /*1df30*/  SEL R14, R38, R26, P1 ;  /* 0x0000001a260e7207 */ /* 0x000fe40000800000 */
[----:B------:R-:W-:Y:S02]  /*1df40*/  ISETP.GE.U32.AND P2, PT, R13, 0x7ff00000, PT ;  /* 0x7ff000000d00780c */ /* 0x000fe40003f46070 */
[C---:B------:R-:W-:Y:S02]  /*1df50*/  DMUL R36, R28.reuse, R12 ;  /* 0x0000000c1c247228 */ /* 0x040fe40000000000 */
[----:B------:R-:W-:Y:S01]  /*1df60*/  DMUL R26, R28, R14 ;  /* 0x0000000e1c1a7228 */ /* 0x000fe20000000000 */
[----:B------:R-:W-:-:S05]  /*1df70*/  IMAD.U32 R29, RZ, RZ, UR6 ;  /* 0x00000006ff1d7e24 */ /* 0x000fca000f8e00ff */
        /* <DEDUP_REMOVED lines=113> */
.L_x_13070:
[----:B------:R-:W-:Y:S05]  /*1e690*/  BSYNC B0 ;  /* 0x0000000000007941 */ /* 0x000fea0003800000 */
.L_x_13069:
        /* <DEDUP_REMOVED lines=8> */
.L_x_13072:
[----:B------:R-:W-:Y:S05]  /*1e720*/  BSYNC B3 ;  /* 0x0000000000037941 */ /* 0x000fea0003800000 */
.L_x_13071:
        /* <DEDUP_REMOVED lines=82> */
.L_x_13074:
[----:B------:R-:W-:-:S04]  /*1ec50*/  ISETP.GE.AND P0, PT, R33, RZ, PT ;  /* 0x000000ff2100720c */ /* 0x000fc80003f06270 */
[----:B------:R-:W-:Y:S02]  /*1ec60*/  FSEL R10, RZ, 3.37028055040000000000e+12, P0 ;  /* 0x54442d18ff0a7808 */ /* 0x000fe40000000000 */
[----:B------:R-:W-:-:S07]  /*1ec70*/  FSEL R11, RZ, 2.1426990032196044922, P0 ;  /* 0x400921fbff0b7808 */ /* 0x000fce0000000000 */
.L_x_13075:
[----:B------:R-:W-:Y:S05]  /*1ec80*/  BSYNC B0 ;  /* 0x0000000000007941 */ /* 0x000fea0003800000 */
.L_x_13073:
[----:B------:R-:W-:Y:S01]  /*1ec90*/  DADD R2, R8, R2 ;  /* 0x0000000008027229 */ /* 0x000fe20000000002 */
[----:B------:R-:W-:Y:S01]  /*1eca0*/  LOP3.LUT R35, R11, 0x80000000, R35, 0xb8, !PT ;  /* 0x800000000b237812 */ /* 0x000fe200078eb823 */
[----:B------:R-:W-:-:S06]  /*1ecb0*/  DADD R26, R26, 1 ;  /* 0x3ff000001a1a7429 */ /* 0x000fcc0000000000 */
[----:B------:R-:W-:-:S06]  /*1ecc0*/  DSETP.GTU.AND P0, PT, |R2|, +INF , PT ;  /* 0x7ff000000200742a */ /* 0x000fcc0003f0c200 */
[----:B------:R-:W-:Y:S02]  /*1ecd0*/  FSEL R10, R2, R10, P0 ;  /* 0x0000000a020a7208 */ /* 0x000fe40000000000 */
[----:B------:R-:W-:-:S07]  /*1ece0*/  FSEL R11, R3, R35, P0 ;  /* 0x00000023030b7208 */ /* 0x000fce0000000000 */
.L_x_13057:
[----:B------:R-:W-:Y:S05]  /*1ecf0*/  BSYNC B2 ;  /* 0x0000000000027941 */ /* 0x000fea0003800000 */
.L_x_13047:
        /* <DEDUP_REMOVED lines=9> */
.L_x_12955:
        /* <DEDUP_REMOVED lines=21> */
.L_x_12954:
[----:B------:R-:W-:Y:S05]  /*1eee0*/  BSYNC B1 ;  /* 0x0000000000017941 */ /* 0x000fea0003800000 */
.L_x_12953:
[----:B------:R-:W-:Y:S01]  /*1eef0*/  VIADD R0, R61, 0x180 ;  /* 0x000001803d007836 */ /* 0x000fe20000000000 */
[----:B------:R-:W-:Y:S01]  /*1ef00*/  BSSY B1, `(.L_x_13076) ;  /* 0x00008db000017945 */ /* 0x000fe20003800000 */
[----:B------:R-:W-:-:S03]  /*1ef10*/  CS2R R28, SRZ ;  /* 0x00000000001c7805 */ /* 0x000fc6000001ff00 */
        /* <DEDUP_REMOVED lines=28> */
[----:B------:R-:W-:Y:S01]  /*1f0e0*/  DADD R28, -RZ, |R2| ;  /* 0x00000000ff1c7229 */ /* 0x000fe20000000502 */
[----:B------:R-:W-:Y:S01]  /*1f0f0*/  IMAD.MOV.U32 R36, RZ, RZ, RZ ;  /* 0x000000ffff247224 */ /* 0x000fe200078e00ff */
[----:B------:R-:W-:Y:S01]  /*1f100*/  DADD R34, R8, -1 ;  /* 0xbff0000008227429 */ /* 0x000fe20000000000 */
[----:B------:R-:W-:Y:S01]  /*1f110*/  UMOV UR4, 0xffffffff ;  /* 0xffffffff00047882 */ /* 0x000fe20000000000 */
[----:B------:R-:W-:Y:S01]  /*1f120*/  UMOV UR5, 0x7fefffff ;  /* 0x7fefffff00057882 */ /* 0x000fe20000000000 */
[----:B------:R-:W-:Y:S01]  /*1f130*/  UMOV UR7, UR4 ;  /* 0x0000000400077c82 */ /* 0x000fe20008000000 */
[----:B------:R-:W-:Y:S01]  /*1f140*/  DADD R12, -RZ, |R32| ;  /* 0x00000000ff0c7229 */ /* 0x000fe20000000520 */
[----:B------:R-:W-:Y:S01]  /*1f150*/  UMOV UR6, UR5 ;  /* 0x0000000500067c82 */ /* 0x000fe20008000000 */
[----:B------:R-:W-:Y:S01]  /*1f160*/  IMAD.MOV.U32 R50, RZ, RZ, RZ ;  /* 0x000000ffff327224 */ /* 0x000fe200078e00ff */
[----:B------:R-:W-:Y:S01]  /*1f170*/  BSSY B2, `(.L_x_13082) ;  /* 0x0000299000027945 */ /* 0x000fe20003800000 */
[----:B------:R-:W-:-:S06]  /*1f180*/  DADD R10, -RZ, |R34| ;  /* 0x00000000ff0a7229 */ /* 0x000fcc0000000522 */
[CC--:B------:R-:W-:Y:S02]  /*1f190*/  ISETP.GT.U32.AND P1, PT, R12.reuse, R28.reuse, PT ;  /* 0x0000001c0c00720c */ /* 0x0c0fe40003f24070 */
[CC--:B------:R-:W-:Y:S02]  /*1f1a0*/  ISETP.LT.U32.AND P0, PT, R12.reuse, R28.reuse, PT ;  /* 0x0000001c0c00720c */ /* 0x0c0fe40003f01070 */
[CC--:B------:R-:W-:Y:S02]  /*1f1b0*/  ISETP.GT.U32.AND.EX P1, PT, R13.reuse, R29.reuse, PT, P1 ;  /* 0x0000001d0d00720c */ /* 0x0c0fe40003f24110 */
[CC--:B------:R-:W-:Y:S02]  /*1f1c0*/  ISETP.LT.U32.AND.EX P0, PT, R13.reuse, R29.reuse, PT, P0 ;  /* 0x0000001d0d00720c */ /* 0x0c0fe40003f01100 */
[----:B------:R-:W-:Y:S02]  /*1f1d0*/  SEL R23, R13, R29, P1 ;  /* 0x0000001d0d177207 */ /* 0x000fe40000800000 */
[----:B------:R-:W-:-:S02]  /*1f1e0*/  SEL R44, R12, R28, P0 ;  /* 0x0000001c0c2c7207 */ /* 0x000fc40000000000 */
[-C--:B------:R-:W-:Y:S02]  /*1f1f0*/  SEL R45, R13, R29.reuse, P0 ;  /* 0x0000001d0d2d7207 */ /* 0x080fe40000000000 */
[----:B------:R-:W-:Y:S01]  /*1f200*/  LOP3.LUT R53, R23, 0xffc00000, RZ, 0xc0, !PT ;  /* 0xffc0000017357812 */ /* 0x000fe200078ec0ff */
[----:B------:R-:W-:Y:S01]  /*1f210*/  IMAD.MOV.U32 R14, RZ, RZ, R44 ;  /* 0x000000ffff0e7224 */ /* 0x000fe200078e002c */
[CC--:B------:R-:W-:Y:S01]  /*1f220*/  ISETP.GT.U32.AND P3, PT, R10.reuse, R28.reuse, PT ;  /* 0x0000001c0a00720c */ /* 0x0c0fe20003f64070 */
[----:B------:R-:W-:Y:S01]  /*1f230*/  IMAD.MOV.U32 R15, RZ, RZ, R45 ;  /* 0x000000ffff0f7224 */ /* 0x000fe200078e002d */
[----:B------:R-:W-:Y:S02]  /*1f240*/  IADD3 R39, -R53, 0x7fd00000, RZ ;  /* 0x7fd0000035277810 */ /* 0x000fe40007ffe1ff */
[----:B------:R-:W-:Y:S02]  /*1f250*/  ISETP.LT.U32.AND P2, PT, R10, R28, PT ;  /* 0x0000001c0a00720c */ /* 0x000fe40003f41070 */
[----:B------:R-:W-:-:S02]  /*1f260*/  ISETP.GT.U32.AND.EX P3, PT, R11, R29, PT, P3 ;  /* 0x0000001d0b00720c */ /* 0x000fc40003f64130 */
[CC--:B------:R-:W-:Y:S01]  /*1f270*/  ISETP.LT.U32.AND.EX P0, PT, R11.reuse, R29.reuse, PT, P2 ;  /* 0x0000001d0b00720c */ /* 0x0c0fe20003f01120 */
[----:B------:R-:W-:Y:S01]  /*1f280*/  DMUL R30, R38, R14 ;  /* 0x0000000e261e7228 */ /* 0x000fe20000000000 */
[CC--:B------:R-:W-:Y:S02]  /*1f290*/  SEL R13, R11.reuse, R29.reuse, P3 ;  /* 0x0000001d0b0d7207 */ /* 0x0c0fe40001800000 */
[-C--:B------:R-:W-:Y:S02]  /*1f2a0*/  SEL R49, R10, R28.reuse, P0 ;  /* 0x0000001c0a317207 */ /* 0x080fe40000000000 */
[----:B------:R-:W-:Y:S01]  /*1f2b0*/  SEL R48, R11, R29, P0 ;  /* 0x0000001d0b307207 */ /* 0x000fe20000000000 */
[----:B------:R-:W-:Y:S01]  /*1f2c0*/  IMAD.U32 R11, RZ, RZ, UR6 ;  /* 0x00000006ff0b7e24 */ /* 0x000fe2000f8e00ff */
[----:B------:R-:W-:Y:S01]  /*1f2d0*/  LOP3.LUT R0, R13, 0xffc00000, RZ, 0xc0, !PT ;  /* 0xffc000000d007812 */ /* 0x000fe200078ec0ff */
[----:B------:R-:W-:Y:S01]  /*1f2e0*/  DMUL R42, R30, R30 ;  /* 0x0000001e1e2a7228 */ /* 0x000fe20000000000 */
[-C--:B------:R-:W-:Y:S01]  /*1f2f0*/  SEL R22, R12, R28.reuse, P1 ;  /* 0x0000001c0c167207 */ /* 0x080fe20000800000 */
[----:B------:R-:W-:Y:S01]  /*1f300*/  IMAD.MOV.U32 R30, RZ, RZ, R49 ;  /* 0x000000ffff1e7224 */ /* 0x000fe200078e0031 */
[----:B------:R-:W-:Y:S01]  /*1f310*/  IADD3 R37, -R0, 0x7fd00000, RZ ;  /* 0x7fd0000000257810 */ /* 0x000fe20007ffe1ff */
[----:B------:R-:W-:Y:S01]  /*1f320*/  IMAD.MOV.U32 R31, RZ, RZ, R48 ;  /* 0x000000ffff1f7224 */ /* 0x000fe200078e0030 */
[----:B------:R-:W-:Y:S01]  /*1f330*/  SEL R12, R10, R28, P3 ;  /* 0x0000001c0a0c7207 */ /* 0x000fe20001800000 */
[----:B------:R-:W-:Y:S01]  /*1f340*/  IMAD.U32 R28, RZ, RZ, UR5 ;  /* 0x00000005ff1c7e24 */ /* 0x000fe2000f8e00ff */
[----:B------:R-:W-:-:S03]  /*1f350*/  DMUL R38, R38, R22 ;  /* 0x0000001626267228 */ /* 0x000fc60000000000 */
[C---:B------:R-:W-:Y:S02]  /*1f360*/  DMUL R40, R36.reuse, R30 ;  /* 0x0000001e24287228 */ /* 0x040fe40000000000 */
[----:B------:R-:W-:-:S03]  /*1f370*/  DMUL R36, R36, R12 ;  /* 0x0000000c24247228 */ /* 0x000fc60000000000 */
[----:B------:R-:W-:-:S03]  /*1f380*/  DFMA R38, R38, R38, R42 ;  /* 0x000000262626722b */ /* 0x000fc6000000002a */
[----:B------:R-:W-:-:S05]  /*1f390*/  DMUL R40, R40, R40 ;  /* 0x0000002828287228 */ /* 0x000fca0000000000 */
[----:B------:R-:W-:Y:S02]  /*1f3a0*/  DSETP.MIN.AND P0, P1, R38, UR4, PT ;  /* 0x0000000426007e2a */ /* 0x000fe4000b900000 */
[----:B------:R-:W-:Y:S01]  /*1f3b0*/  IMAD.MOV.U32 R10, RZ, RZ, R39 ;  /* 0x000000ffff0a7224 */ /* 0x000fe200078e0027 */
[----:B------:R-:W-:-:S04]  /*1f3c0*/  DFMA R36, R36, R36, R40 ;  /* 0x000000242424722b */ /* 0x000fc80000000028 */
[----:B------:R-:W-:Y:S01]  /*1f3d0*/  FSEL R43, R10, UR6, P0 ;  /* 0x000000060a2b7c08 */ /* 0x000fe20008000000 */
[----:B------:R-:W-:Y:S01]  /*1f3e0*/  IMAD.MOV.U32 R10, RZ, RZ, R38 ;  /* 0x000000ffff0a7224 */ /* 0x000fe200078e0026 */
[----:B------:R-:W-:Y:S02]  /*1f3f0*/  UMOV UR6, UR4 ;  /* 0x0000000400067c82 */ /* 0x000fe40008000000 */
[----:B------:R-:W-:Y:S02]  /*1f400*/  DSETP.MIN.AND P2, P3, R36, UR4, PT ;  /* 0x0000000424007e2a */ /* 0x000fe4000bb40000 */
[----:B------:R-:W-:Y:S01]  /*1f410*/  SEL R42, R10, UR6, P0 ;  /* 0x000000060a2a7c07 */ /* 0x000fe20008000000 */
[----:B------:R-:W-:Y:S01]  /*1f420*/  IMAD.MOV.U32 R10, RZ, RZ, R36 ;  /* 0x000000ffff0a7224 */ /* 0x000fe200078e0024 */
[----:B------:R-:W-:Y:S01]  /*1f430*/  @P1 LOP3.LUT R43, R11, 0x80000, RZ, 0xfc, !PT ;  /* 0x000800000b2b1812 */ /* 0x000fe200078efcff */
[----:B------:R-:W-:Y:S01]  /*1f440*/  IMAD.MOV.U32 R11, RZ, RZ, R37 ;  /* 0x000000ffff0b7224 */ /* 0x000fe200078e0025 */
[----:B------:R-:W-:Y:S01]  /*1f450*/  ISETP.GE.U32.AND P1, PT, R45, 0x7ff00000, PT ;  /* 0x7ff000002d00780c */ /* 0x000fe20003f26070 */
[----:B------:R-:W-:Y:S01]  /*1f460*/  DSETP.NEU.AND P0, PT, R14, RZ, PT ;  /* 0x000000ff0e00722a */ /* 0x000fe20003f0d000 */
[----:B------:R-:W0:Y:S01]  /*1f470*/  MUFU.RSQ64H R51, R43 ;  /* 0x0000002b00337308 */ /* 0x000e220000001c00 */
[----:B------:R-:W-:-:S02]  /*1f480*/  SEL R54, R10, UR7, P2 ;  /* 0x000000070a367c07 */ /* 0x000fc40009000000 */
[----:B------:R-:W-:Y:S01]  /*1f490*/  FSEL R55, R11, UR5, P2 ;  /* 0x000000050b377c08 */ /* 0x000fe20009000000 */
[----:B------:R-:W-:Y:S02]  /*1f4a0*/  DSETP.NEU.AND P2, PT, R30, RZ, PT ;  /* 0x000000ff1e00722a */ /* 0x000fe40003f4d000 */
[----:B------:R-:W-:Y:S01]  /*1f4b0*/  @P3 LOP3.LUT R55, R28, 0x80000, RZ, 0xfc, !PT ;  /* 0x000800001c373812 */ /* 0x000fe200078efcff */
[----:B------:R-:W-:Y:S01]  /*1f4c0*/  IMAD.MOV.U32 R28, RZ, RZ, RZ ;  /* 0x000000ffff1c7224 */ /* 0x000fe200078e00ff */
[----:B------:R-:W-:Y:S02]  /*1f4d0*/  ISETP.GE.U32.AND P3, PT, R48, 0x7ff00000, PT ;  /* 0x7ff000003000780c */ /* 0x000fe40003f66070 */
        /* <DEDUP_REMOVED lines=56> */
.L_x_13085:
[----:B------:R-:W-:Y:S05]  /*1f860*/  BSYNC B3 ;  /* 0x0000000000037941 */ /* 0x000fea0003800000 */
.L_x_13084:
        /* <DEDUP_REMOVED lines=81> */
.L_x_13083:
        /* <DEDUP_REMOVED lines=32> */
.L_x_13093:
[----:B------:R-:W-:Y:S05]  /*1ff80*/  BSYNC B4 ;  /* 0x0000000000047941 */ /* 0x000fea0003800000 */
.L_x_13092:
[----:B------:R-:W-:Y:S02]  /*1ff90*/  IMAD.MOV.U32 R10, RZ, RZ, R38 ;  /* 0x000000ffff0a7224 */ /* 0x000fe400078e0026 */
[----:B------:R-:W-:Y:S01]  /*1ffa0*/  IMAD.MOV.U32 R11, RZ, RZ, R39 ;  /* 0x000000ffff0b7224 */ /* 0x000fe200078e0027 */
[----:B------:R-:W-:Y:S06]  /*1ffb0*/  BRA `(.L_x_13091) ;  /* 0x0000000000047947 */ /* 0x000fec0003800000 */
.L_x_13090:
[----:B------:R-:W-:-:S11]  /*1ffc0*/  DADD R10, -R32, R44 ;  /* 0x00000000200a7229 */ /* 0x000fd6000000012c */
.L_x_13091:
[----:B------:R-:W-:Y:S05]  /*1ffd0*/  BSYNC B3 ;  /* 0x0000000000037941 */ /* 0x000fea0003800000 */
.L_x_13089:
        /* <DEDUP_REMOVED lines=27> */
.L_x_13098:
[----:B------:R-:W-:Y:S05]  /*20190*/  BSYNC B4 ;  /* 0x0000000000047941 */ /* 0x000fea0003800000 */
.L_x_13097:
[----:B------:R-:W-:Y:S05]  /*201a0*/  BRA `(.L_x_13096) ;  /* 0x0000000000047947 */ /* 0x000fea0003800000 */
.L_x_13095:
[----:B------:R-:W-:-:S11]  /*201b0*/  DADD R38, R48, -R36 ;  /* 0x0000000030267229 */ /* 0x000fd60000000824 */
.L_x_13096:
[----:B------:R-:W-:Y:S05]  /*201c0*/  BSYNC B3 ;  /* 0x0000000000037941 */ /* 0x000fea0003800000 */
.L_x_13094:
        /* <DEDUP_REMOVED lines=29> */
.L_x_13100:
[----:B------:R-:W-:Y:S05]  /*203a0*/  BSYNC B3 ;  /* 0x0000000000037941 */ /* 0x000fea0003800000 */
.L_x_13099:
        /* <DEDUP_REMOVED lines=85> */
.L_x_13101:
        /* <DEDUP_REMOVED lines=20> */
.L_x_13103:
[----:B------:R-:W-:Y:S05]  /*20a40*/  BSYNC B3 ;  /* 0x0000000000037941 */ /* 0x000fea0003800000 */
.L_x_13102:
        /* <DEDUP_REMOVED lines=30> */
.L_x_13088:
        /* <DEDUP_REMOVED lines=24> */
.L_x_13106:
[----:B------:R-:W-:Y:S05]  /*20db0*/  BSYNC B3 ;  /* 0x0000000000037941 */ /* 0x000fea0003800000 */
.L_x_13105:
        /* <DEDUP_REMOVED lines=25> */
.L_x_13109:
[----:B------:R-:W-:Y:S05]  /*20f50*/  BSYNC B3 ;  /* 0x0000000000037941 */ /* 0x000fea0003800000 */
.L_x_13108:
        /* <DEDUP_REMOVED lines=30> */
.L_x_13107:
        /* <DEDUP_REMOVED lines=75> */
.L_x_13110:
[----:B------:R-:W-:Y:S01]  /*215f0*/  IMAD.MOV.U32 R10, RZ, RZ, 0x0 ;  /* 0x00000000ff0a7424 */ /* 0x000fe200078e00ff */
[----:B------:R-:W-:Y:S01]  /*21600*/  FSETP.NEU.FTZ.AND P0, PT, R13, RZ, PT ;  /* 0x000000ff0d00720b */ /* 0x000fe20003f1d000 */
[----:B------:R-:W-:-:S06]  /*21610*/  IMAD.MOV.U32 R11, RZ, RZ, 0x7ff00000 ;  /* 0x7ff00000ff0b7424 */ /* 0x000fcc00078e00ff */
[----:B------:R-:W-:-:S10]  /*21620*/  DFMA R10, R12, R10, +INF ;  /* 0x7ff000000c0a742b */ /* 0x000fd4000000000a */
[----:B------:R-:W-:Y:S02]  /*21630*/  FSEL R30, R10, RZ, P0 ;  /* 0x000000ff0a1e7208 */ /* 0x000fe40000000000 */
[----:B------:R-:W-:Y:S01]  /*21640*/  FSEL R31, R11, -QNAN , P0 ;  /* 0xfff000000b1f7808 */ /* 0x000fe20000000000 */
[----:B------:R-:W-:Y:S06]  /*21650*/  BRA `(.L_x_13086) ;  /* 0x0000000400287947 */ /* 0x000fec0003800000 */
.L_x_13104:
        /* <DEDUP_REMOVED lines=23> */
.L_x_13112:
[----:B------:R-:W-:Y:S05]  /*217d0*/  BSYNC B3 ;  /* 0x0000000000037941 */ /* 0x000fea0003800000 */
.L_x_13111:
        /* <DEDUP_REMOVED lines=21> */
.L_x_13114:
[----:B------:R-:W-:Y:S05]  /*21930*/  BSYNC B3 ;  /* 0x0000000000037941 */ /* 0x000fea0003800000 */
.L_x_13113:
[----:B------:R-:W-:Y:S02]  /*21940*/  IMAD.MOV.U32 R30, RZ, RZ, R38 ;  /* 0x000000ffff1e7224 */ /* 0x000fe400078e0026 */
[----:B------:R-:W-:Y:S01]  /*21950*/  IMAD.MOV.U32 R31, RZ, RZ, R39 ;  /* 0x000000ffff1f7224 */ /* 0x000fe200078e0027 */
[----:B------:R-:W-:Y:S06]  /*21960*/  BRA `(.L_x_13086) ;  /* 0x0000000000647947 */ /* 0x000fec0003800000 */
.L_x_13087:
        /* <DEDUP_REMOVED lines=22> */
.L_x_13116:
[----:B------:R-:W-:Y:S05]  /*21ad0*/  BSYNC B3 ;  /* 0x0000000000037941 */ /* 0x000fea0003800000 */
.L_x_13115:
[----:B------:R-:W-:Y:S02]  /*21ae0*/  IMAD.MOV.U32 R30, RZ, RZ, R12 ;  /* 0x000000ffff1e7224 */ /* 0x000fe400078e000c */
[----:B------:R-:W-:-:S07]  /*21af0*/  IMAD.MOV.U32 R31, RZ, RZ, R13 ;  /* 0x000000ffff1f7224 */ /* 0x000fce00078e000d */
.L_x_13086:
[----:B------:R-:W-:Y:S05]  /*21b00*/  BSYNC B2 ;  /* 0x0000000000027941 */ /* 0x000fea0003800000 */
.L_x_13082:
        /* <DEDUP_REMOVED lines=26> */
.L_x_13120:
[----:B------:R-:W-:Y:S05]  /*21cb0*/  BSYNC B3 ;  /* 0x0000000000037941 */ /* 0x000fea0003800000 */
.L_x_13119:
        /* <DEDUP_REMOVED lines=37> */
.L_x_13128:
[----:B------:R-:W-:Y:S05]  /*21f10*/  BSYNC B4 ;  /* 0x0000000000047941 */ /* 0x000fea0003800000 */
.L_x_13127:
[----:B------:R-:W-:Y:S02]  /*21f20*/  IMAD.MOV.U32 R50, RZ, RZ, R38 ;  /* 0x000000ffff327224 */ /* 0x000fe400078e0026 */
[----:B------:R-:W-:Y:S01]  /*21f30*/  IMAD.MOV.U32 R51, RZ, RZ, R39 ;  /* 0x000000ffff337224 */ /* 0x000fe200078e0027 */
[----:B------:R-:W-:Y:S06]  /*21f40*/  BRA `(.L_x_13126) ;  /* 0x0000000000047947 */ /* 0x000fec0003800000 */
.L_x_13125:
[----:B------:R-:W-:-:S11]  /*21f50*/  DADD R50, -R32, R44 ;  /* 0x0000000020327229 */ /* 0x000fd6000000012c */
.L_x_13126:
[----:B------:R-:W-:Y:S05]  /*21f60*/  BSYNC B3 ;  /* 0x0000000000037941 */ /* 0x000fea0003800000 */
.L_x_13124:
        /* <DEDUP_REMOVED lines=24> */
.L_x_13133:
[----:B------:R-:W-:Y:S05]  /*220f0*/  BSYNC B4 ;  /* 0x0000000000047941 */ /* 0x000fea0003800000 */
.L_x_13132:
[----:B------:R-:W-:Y:S02]  /*22100*/  IMAD.MOV.U32 R2, RZ, RZ, R38 ;  /* 0x000000ffff027224 */ /* 0x000fe400078e0026 */
[----:B------:R-:W-:Y:S01]  /*22110*/  IMAD.MOV.U32 R3, RZ, RZ, R39 ;  /* 0x000000ffff037224 */ /* 0x000fe200078e0027 */
[----:B------:R-:W-:Y:S06]  /*22120*/  BRA `(.L_x_13131) ;  /* 0x0000000000047947 */ /* 0x000fec0003800000 */
.L_x_13130:
[----:B------:R-:W-:-:S11]  /*22130*/  DADD R2, -R34, R48 ;  /* 0x0000000022027229 */ /* 0x000fd60000000130 */
.L_x_13131:
[----:B------:R-:W-:Y:S05]  /*22140*/  BSYNC B3 ;  /* 0x0000000000037941 */ /* 0x000fea0003800000 */
.L_x_13129:
        /* <DEDUP_REMOVED lines=27> */
.L_x_13135:
[----:B------:R-:W-:Y:S05]  /*22300*/  BSYNC B3 ;  /* 0x0000000000037941 */ /* 0x000fea0003800000 */
.L_x_13134:
[----:B------:R-:W-:Y:S01]  /*22310*/  PLOP3.LUT P0, PT, PT, PT, PT, 0x80, 0x0 ;  /* 0x000000000000781c */ /* 0x000fe20003f0f070 */
[----:B------:R-:W-:Y:S02]  /*22320*/  IMAD.MOV.U32 R2, RZ, RZ, R12 ;  /* 0x000000ffff027224 */ /* 0x000fe400078e000c */
[----:B------:R-:W-:Y:S01]  /*22330*/  IMAD.MOV.U32 R3, RZ, RZ, R13 ;  /* 0x000000ffff037224 */ /* 0x000fe200078e000d */
[----:B------:R-:W-:Y:S09]  /*22340*/  BRA `(.L_x_13121) ;  /* 0x0000000800447947 */ /* 0x000ff20003800000 */
.L_x_13123:
        /* <DEDUP_REMOVED lines=27> */
.L_x_13138:
[----:B------:R-:W-:Y:S05]  /*22500*/  BSYNC B3 ;  /* 0x0000000000037941 */ /* 0x000fea0003800000 */
.L_x_13137:
[----:B------:R-:W-:Y:S01]  /*22510*/  PLOP3.LUT P0, PT, PT, PT, PT, 0x80, 0x0 ;  /* 0x000000000000781c */ /* 0x000fe20003f0f070 */
[----:B------:R-:W-:Y:S02]  /*22520*/  IMAD.MOV.U32 R2, RZ, RZ, R12 ;  /* 0x000000ffff027224 */ /* 0x000fe400078e000c */
[----:B------:R-:W-:Y:S01]  /*22530*/  IMAD.MOV.U32 R3, RZ, RZ, R13 ;  /* 0x000000ffff037224 */ /* 0x000fe200078e000d */
[----:B------:R-:W-:Y:S09]  /*22540*/  BRA `(.L_x_13121) ;  /* 0x0000000400c47947 */ /* 0x000ff20003800000 */
.L_x_13136:
        /* <DEDUP_REMOVED lines=26> */
.L_x_13140:
[----:B------:R-:W-:Y:S05]  /*226f0*/  BSYNC B3 ;  /* 0x0000000000037941 */ /* 0x000fea0003800000 */
.L_x_13139:
        /* <DEDUP_REMOVED lines=21> */
.L_x_13142:
[----:B------:R-:W-:Y:S05]  /*22850*/  BSYNC B3 ;  /* 0x0000000000037941 */ /* 0x000fea0003800000 */
.L_x_13141:
[----:B------:R-:W-:Y:S01]  /*22860*/  DMUL R8, R8, 8.11296384146066816958e+31 ;  /* 0x4690000008087828 */ /* 0x000fe20000000000 */
[----:B------:R-:W-:Y:S01]  /*22870*/  PLOP3.LUT P0, PT, PT, PT, PT, 0x80, 0x0 ;  /* 0x000000000000781c */ /* 0x000fe20003f0f070 */
[----:B------:R-:W-:Y:S02]  /*22880*/  IMAD.MOV.U32 R2, RZ, RZ, R38 ;  /* 0x000000ffff027224 */ /* 0x000fe400078e0026 */
[----:B------:R-:W-:Y:S01]  /*22890*/  IMAD.MOV.U32 R3, RZ, RZ, R39 ;  /* 0x000000ffff037224 */ /* 0x000fe200078e0027 */
[----:B------:R-:W-:Y:S09]  /*228a0*/  BRA `(.L_x_13121) ;  /* 0x0000000000ec7947 */ /* 0x000ff20003800000 */
.L_x_13122:
        /* <DEDUP_REMOVED lines=24> */
.L_x_13144:
[----:B------:R-:W-:Y:S05]  /*22a30*/  BSYNC B3 ;  /* 0x0000000000037941 */ /* 0x000fea0003800000 */
.L_x_13143:
        /* <DEDUP_REMOVED lines=27> */
.L_x_13146:
[----:B------:R-:W-:Y:S05]  /*22bf0*/  BSYNC B3 ;  /* 0x0000000000037941 */ /* 0x000fea0003800000 */
.L_x_13145:
[----:B------:R-:W-:Y:S01]  /*22c00*/  DMUL R2, R12, R32 ;  /* 0x000000200c027228 */ /* 0x000fe20000000000 */
[----:B------:R-:W-:Y:S01]  /*22c10*/  PLOP3.LUT P0, PT, PT, PT, PT, 0x80, 0x0 ;  /* 0x000000000000781c */ /* 0x000fe20003f0f070 */
[----:B------:R-:W-:-:S12]  /*22c20*/  BRA `(.L_x_13121) ;  /* 0x00000000000c7947 */ /* 0x000fd80003800000 */
.L_x_13118:
[----:B------:R-:W-:Y:S01]  /*22c30*/  DMUL R2, R22, 9.00719925474099200000e+15 ;  /* 0x4340000016027828 */ /* 0x000fe20000000000 */
[----:B------:R-:W-:Y:S01]  /*22c40*/  PLOP3.LUT P0, PT, PT, PT, PT, 0x80, 0x0 ;  /* 0x000000000000781c */ /* 0x000fe20003f0f070 */
[----:B------:R-:W-:-:S12]  /*22c50*/  DMUL R8, R8, 9.00719925474099200000e+15 ;  /* 0x4340000008087828 */ /* 0x000fd80000000000 */
.L_x_13121:
[----:B------:R-:W-:Y:S05]  /*22c60*/  BSYNC B2 ;  /* 0x0000000000027941 */ /* 0x000fea0003800000 */
.L_x_13117:
        /* <DEDUP_REMOVED lines=67> */
.L_x_13152:
[----:B------:R-:W-:-:S11]  /*230a0*/  DMUL R28, RZ, |R10| ;  /* 0x4000000aff1c7228 */ /* 0x000fd60000000000 */
.L_x_13153:
[----:B------:R-:W-:Y:S05]  /*230b0*/  BSYNC B0 ;  /* 0x0000000000007941 */ /* 0x000fea0003800000 */
.L_x_13151:
        /* <DEDUP_REMOVED lines=11> */
.L_x_13150:
        /* <DEDUP_REMOVED lines=53> */
.L_x_13149:
        /* <DEDUP_REMOVED lines=62> */
.L_x_13157:
[----:B------:R-:W-:-:S11]  /*238a0*/  DMUL R28, RZ, |R10| ;  /* 0x4000000aff1c7228 */ /* 0x000fd60000000000 */
.L_x_13158:
[----:B------:R-:W-:Y:S05]  /*238b0*/  BSYNC B0 ;  /* 0x0000000000007941 */ /* 0x000fea0003800000 */
.L_x_13156:
        /* <DEDUP_REMOVED lines=11> */
.L_x_13155:
        /* <DEDUP_REMOVED lines=53> */
.L_x_13148:
        /* <DEDUP_REMOVED lines=11> */
[----:B------:R-:W-:Y:S01]  /*23d70*/  FSEL R41, R23, R21, P4 ;  /* 0x0000001517297208 */ /* 0x000fe20002000000 */
[----:B------:R-:W-:-:S03]  /*23d80*/  DADD R20, -RZ, -R8 ;  /* 0x00000000ff147229 */ /* 0x000fc60000000908 */
[----:B------:R-:W-:-:S07]  /*23d90*/  FSETP.GEU.AND P1, PT, |R41|, 6.5827683646048100446e-37, PT ;  /* 0x036000002900780b */ /* 0x000fce0003f2e200 */
[----:B------:R-:W-:Y:S01]  /*23da0*/  IMAD.MOV.U32 R20, RZ, RZ, R21 ;  /* 0x000000ffff147224 */ /* 0x000fe200078e0015 */
        /* <DEDUP_REMOVED lines=15> */
.L_x_13161:
[----:B------:R-:W-:Y:S05]  /*23ea0*/  BSYNC B3 ;  /* 0x0000000000037941 */ /* 0x000fea0003800000 */
.L_x_13160:
        /* <DEDUP_REMOVED lines=82> */
.L_x_13163:
[----:B------:R-:W-:Y:S02]  /*243d0*/  FSEL R10, RZ, 3.37028055040000000000e+12, P1 ;  /* 0x54442d18ff0a7808 */ /* 0x000fe40000800000 */
[----:B------:R-:W-:-:S07]  /*243e0*/  FSEL R11, RZ, 2.1426990032196044922, P1 ;  /* 0x400921fbff0b7808 */ /* 0x000fce0000800000 */
.L_x_13164:
[----:B------:R-:W-:Y:S05]  /*243f0*/  BSYNC B0 ;  /* 0x0000000000007941 */ /* 0x000fea0003800000 */
.L_x_13162:
[----:B------:R-:W-:Y:S01]  /*24400*/  DADD R8, |R2|, |R8| ;  /* 0x0000000002087229 */ /* 0x000fe20000000608 */
[----:B------:R-:W-:-:S07]  /*24410*/  LOP3.LUT R3, R11, 0x80000000, R3, 0xb8, !PT ;  /* 0x800000000b037812 */ /* 0x000fce00078eb803 */
[----:B------:R-:W-:-:S06]  /*24420*/  DSETP.GTU.AND P0, PT, |R8|, +INF , PT ;  /* 0x7ff000000800742a */ /* 0x000fcc0003f0c200 */
[----:B------:R-:W-:Y:S02]  /*24430*/  FSEL R28, R8, R10, P0 ;  /* 0x0000000a081c7208 */ /* 0x000fe40000000000 */
[----:B------:R-:W-:Y:S01]  /*24440*/  FSEL R29, R9, R3, P0 ;  /* 0x00000003091d7208 */ /* 0x000fe20000000000 */
[----:B------:R-:W-:Y:S06]  /*24450*/  BRA `(.L_x_13154) ;  /* 0x0000000400d47947 */ /* 0x000fec0003800000 */
.L_x_13159:
        /* <DEDUP_REMOVED lines=26> */
.L_x_13166:
[----:B------:R-:W-:Y:S05]  /*24600*/  BSYNC B3 ;  /* 0x0000000000037941 */ /* 0x000fea0003800000 */
.L_x_13165:
        /* <DEDUP_REMOVED lines=82> */
.L_x_13168:
[----:B------:R-:W-:Y:S02]  /*24b30*/  FSEL R10, RZ, 3.37028055040000000000e+12, P1 ;  /* 0x54442d18ff0a7808 */ /* 0x000fe40000800000 */
[----:B------:R-:W-:-:S07]  /*24b40*/  FSEL R11, RZ, 2.1426990032196044922, P1 ;  /* 0x400921fbff0b7808 */ /* 0x000fce0000800000 */
.L_x_13169:
[----:B------:R-:W-:Y:S05]  /*24b50*/  BSYNC B0 ;  /* 0x0000000000007941 */ /* 0x000fea0003800000 */
.L_x_13167:
[----:B------:R-:W-:Y:S01]  /*24b60*/  DADD R8, |R2|, |R8| ;  /* 0x0000000002087229 */ /* 0x000fe20000000608 */
[----:B------:R-:W-:-:S07]  /*24b70*/  LOP3.LUT R3, R11, 0x80000000, R3, 0xb8, !PT ;  /* 0x800000000b037812 */ /* 0x000fce00078eb803 */
[----:B------:R-:W-:-:S06]  /*24b80*/  DSETP.GTU.AND P0, PT, |R8|, +INF , PT ;  /* 0x7ff000000800742a */ /* 0x000fcc0003f0c200 */
[----:B------:R-:W-:Y:S02]  /*24b90*/  FSEL R28, R8, R10, P0 ;  /* 0x0000000a081c7208 */ /* 0x000fe40000000000 */
[----:B------:R-:W-:-:S07]  /*24ba0*/  FSEL R29, R9, R3, P0 ;  /* 0x00000003091d7208 */ /* 0x000fce0000000000 */
.L_x_13154:
[----:B------:R-:W-:Y:S05]  /*24bb0*/  BSYNC B2 ;  /* 0x0000000000027941 */ /* 0x000fea0003800000 */
.L_x_13147:
[----:B------:R-:W-:Y:S01]  /*24bc0*/  DADD R2, -RZ, -R30 ;  /* 0x00000000ff027229 */ /* 0x000fe2000000091e */
[----:B------:R-:W-:-:S09]  /*24bd0*/  ISETP.NE.AND P0, PT, R52, RZ, PT ;  /* 0x000000ff3400720c */ /* 0x000fd20003f05270 */
[----:B------:R-:W-:Y:S02]  /*24be0*/  FSEL R30, R2, R30, !P0 ;  /* 0x0000001e021e7208 */ /* 0x000fe40004000000 */
[----:B------:R-:W-:Y:S01]  /*24bf0*/  FSEL R31, R3, R31, !P0 ;  /* 0x0000001f031f7208 */ /* 0x000fe20004000000 */
[----:B------:R-:W-:Y:S06]  /*24c00*/  BRA `(.L_x_13077) ;  /* 0x0000003000287947 */ /* 0x000fec0003800000 */
.L_x_13081:
[----:B------:R-:W2:Y:S01]  /*24c10*/  LDL.64 R2, [R1+0x8] ;  /* 0x0000080001027983 */ /* 0x000ea20000100a00 */
[----:B------:R-:W-:Y:S01]  /*24c20*/  UMOV UR4, 0x54442d18 ;  /* 0x54442d1800047882 */ /* 0x000fe20000000000 */
[----:B------:R-:W-:Y:S01]  /*24c30*/  UMOV UR5, 0x3ff921fb ;  /* 0x3ff921fb00057882 */ /* 0x000fe20000000000 */
[----:B------:R-:W-:Y:S02]  /*24c40*/  DADD R30, -RZ, -R22 ;  /* 0x00000000ff1e7229 */ /* 0x000fe40000000916 */
[----:B--2---:R-:W-:-:S08]  /*24c50*/  DADD R20, R2, -R20 ;  /* 0x0000000002147229 */ /* 0x004fd00000000814 */
[----:B------:R-:W-:Y:S01]  /*24c60*/  DADD R28, R20, UR4 ;  /* 0x00000004141c7e29 */ /* 0x000fe20008000000 */
[----:B------:R-:W-:Y:S10]  /*24c70*/  BRA `(.L_x_13077) ;  /* 0x00000030000c7947 */ /* 0x000ff40003800000 */
.L_x_13080:
[----:B------:R-:W-:Y:S01]  /*24c80*/  DADD R30, -RZ, -R22 ;  /* 0x00000000ff1e7229 */ /* 0x000fe20000000916 */
[----:B------:R-:W-:Y:S01]  /*24c90*/  CS2R R28, SRZ ;  /* 0x00000000001c7805 */ /* 0x000fe2000001ff00 */
[----:B------:R-:W-:Y:S09]  /*24ca0*/  BRA `(.L_x_13077) ;  /* 0x0000003000007947 */ /* 0x000ff20003800000 */
.L_x_13079:
        /* <DEDUP_REMOVED lines=108> */
.L_x_13174:
[----:B------:R-:W-:Y:S05]  /*25370*/  BSYNC B0 ;  /* 0x0000000000007941 */ /* 0x000fea0003800000 */
.L_x_13173:
        /* <DEDUP_REMOVED lines=8> */
.L_x_13176:
[----:B------:R-:W-:Y:S05]  /*25400*/  BSYNC B3 ;  /* 0x0000000000037941 */ /* 0x000fea0003800000 */
.L_x_13175:
        /* <DEDUP_REMOVED lines=82> */
.L_x_13178:
[----:B------:R-:W-:-:S04]  /*25930*/  ISETP.GE.AND P0, PT, R21, RZ, PT ;  /* 0x000000ff1500720c */ /* 0x000fc80003f06270 */
[----:B------:R-:W-:Y:S02]  /*25940*/  FSEL R10, RZ, 3.37028055040000000000e+12, P0 ;  /* 0x54442d18ff0a7808 */ /* 0x000fe40000000000 */
[----:B------:R-:W-:-:S07]  /*25950*/  FSEL R11, RZ, 2.1426990032196044922, P0 ;  /* 0x400921fbff0b7808 */ /* 0x000fce0000000000 */
.L_x_13179:
[----:B------:R-:W-:Y:S05]  /*25960*/  BSYNC B0 ;  /* 0x0000000000007941 */ /* 0x000fea0003800000 */
.L_x_13177:
[----:B------:R-:W-:Y:S01]  /*25970*/  DADD R2, R8, R2 ;  /* 0x0000000008027229 */ /* 0x000fe20000000002 */
[----:B------:R-:W-:Y:S01]  /*25980*/  LOP3.LUT R23, R11, 0x80000000, R23, 0xb8, !PT ;  /* 0x800000000b177812 */ /* 0x000fe200078eb817 */
[----:B------:R-:W-:-:S06]  /*25990*/  DMUL R32, R32, 0.5 ;  /* 0x3fe0000020207828 */ /* 0x000fcc0000000000 */
[----:B------:R-:W-:-:S06]  /*259a0*/  DSETP.GTU.AND P0, PT, |R2|, +INF , PT ;  /* 0x7ff000000200742a */ /* 0x000fcc0003f0c200 */
[----:B------:R-:W-:Y:S02]  /*259b0*/  FSEL R10, R2, R10, P0 ;  /* 0x0000000a020a7208 */ /* 0x000fe40000000000 */
[----:B------:R-:W-:Y:S01]  /*259c0*/  FSEL R11, R3, R23, P0 ;  /* 0x00000017030b7208 */ /* 0x000fe20000000000 */
[----:B------:R-:W-:Y:S06]  /*259d0*/  BRA `(.L_x_13180) ;  /* 0x0000002000387947 */ /* 0x000fec0003800000 */
.L_x_13172:
        /* <DEDUP_REMOVED lines=135> */
.L_x_13182:
[----:B------:R-:W-:Y:S05]  /*26250*/  BSYNC B0 ;  /* 0x0000000000007941 */ /* 0x000fea0003800000 */
.L_x_13181:
        /* <DEDUP_REMOVED lines=8> */
.L_x_13184:
[----:B------:R-:W-:Y:S05]  /*262e0*/  BSYNC B3 ;  /* 0x0000000000037941 */ /* 0x000fea0003800000 */
.L_x_13183:
        /* <DEDUP_REMOVED lines=82> */
.L_x_13186:
[----:B------:R-:W-:-:S04]  /*26810*/  ISETP.GE.AND P0, PT, R21, RZ, PT ;  /* 0x000000ff1500720c */ /* 0x000fc80003f06270 */
[----:B------:R-:W-:Y:S02]  /*26820*/  FSEL R10, RZ, 3.37028055040000000000e+12, P0 ;  /* 0x54442d18ff0a7808 */ /* 0x000fe40000000000 */
[----:B------:R-:W-:-:S07]  /*26830*/  FSEL R11, RZ, 2.1426990032196044922, P0 ;  /* 0x400921fbff0b7808 */ /* 0x000fce0000000000 */
.L_x_13187:
[----:B------:R-:W-:Y:S05]  /*26840*/  BSYNC B0 ;  /* 0x0000000000007941 */ /* 0x000fea0003800000 */
.L_x_13185:
[----:B------:R-:W-:Y:S01]  /*26850*/  DADD R2, R8, R2 ;  /* 0x0000000008027229 */ /* 0x000fe20000000002 */
[----:B------:R-:W-:-:S07]  /*26860*/  LOP3.LUT R23, R11, 0x80000000, R23, 0xb8, !PT ;  /* 0x800000000b177812 */ /* 0x000fce00078eb817 */
[----:B------:R-:W-:-:S06]  /*26870*/  DSETP.GTU.AND P0, PT, |R2|, +INF , PT ;  /* 0x7ff000000200742a */ /* 0x000fcc0003f0c200 */
[----:B------:R-:W-:Y:S02]  /*26880*/  FSEL R10, R2, R10, P0 ;  /* 0x0000000a020a7208 */ /* 0x000fe40000000000 */
[----:B------:R-:W-:Y:S01]  /*26890*/  FSEL R11, R3, R23, P0 ;  /* 0x00000017030b7208 */ /* 0x000fe20000000000 */
[----:B------:R-:W-:Y:S06]  /*268a0*/  BRA `(.L_x_13180) ;  /* 0x0000001000847947 */ /* 0x000fec0003800000 */
.L_x_13171:
        /* <DEDUP_REMOVED lines=23> */
.L_x_13189:
[----:B------:R-:W-:Y:S05]  /*26a20*/  BSYNC B3 ;  /* 0x0000000000037941 */ /* 0x000fea0003800000 */
.L_x_13188:
[----:B------:R-:W0:Y:S01]  /*26a30*/  MUFU.RCP64H R13, 2.718280792236328125 ;  /* 0x4005bf0a000d7908 */ /* 0x000e220000001800 */
[----:B------:R-:W-:Y:S01]  /*26a40*/  IMAD.MOV.U32 R14, RZ, RZ, -0x74eba897 ;  /* 0x8b145769ff0e7424 */ /* 0x000fe200078e00ff */
[----:B------:R-:W-:Y:S01]  /*26a50*/  FSETP.GEU.AND P1, PT, |R23|, 6.5827683646048100446e-37, PT ;  /* 0x036000001700780b */ /* 0x000fe20003f2e200 */
[----:B------:R-:W-:Y:S01]  /*26a60*/  IMAD.MOV.U32 R15, RZ, RZ, 0x4005bf0a ;  /* 0x4005bf0aff0f7424 */ /* 0x000fe200078e00ff */
[----:B------:R-:W-:Y:S01]  /*26a70*/  BSSY B3, `(.L_x_13190) ;  /* 0x0000016000037945 */ /* 0x000fe20003800000 */
[----:B------:R-:W-:Y:S01]  /*26a80*/  IMAD.MOV.U32 R12, RZ, RZ, 0x1 ;  /* 0x00000001ff0c7424 */ /* 0x000fe200078e00ff */
[----:B------:R-:W-:-:S05]  /*26a90*/  DADD R32, -RZ, |R38| ;  /* 0x00000000ff207229 */ /* 0x000fca0000000526 */
        /* <DEDUP_REMOVED lines=19> */
.L_x_13191:
[----:B------:R-:W-:Y:S05]  /*26bd0*/  BSYNC B3 ;  /* 0x0000000000037941 */ /* 0x000fea0003800000 */
.L_x_13190:
        /* <DEDUP_REMOVED lines=136> */
.L_x_13193:
[----:B------:R-:W-:Y:S05]  /*27460*/  BSYNC B0 ;  /* 0x0000000000007941 */ /* 0x000fea0003800000 */
.L_x_13192:
        /* <DEDUP_REMOVED lines=8> */
.L_x_13195:
[----:B------:R-:W-:Y:S05]  /*274f0*/  BSYNC B3 ;  /* 0x0000000000037941 */ /* 0x000fea0003800000 */
.L_x_13194:
        /* <DEDUP_REMOVED lines=82> */
.L_x_13197:
[----:B------:R-:W-:-:S04]  /*27a20*/  ISETP.GE.AND P0, PT, R21, RZ, PT ;  /* 0x000000ff1500720c */ /* 0x000fc80003f06270 */
[----:B------:R-:W-:Y:S02]  /*27a30*/  FSEL R10, RZ, 3.37028055040000000000e+12, P0 ;  /* 0x54442d18ff0a7808 */ /* 0x000fe40000000000 */
[----:B------:R-:W-:-:S07]  /*27a40*/  FSEL R11, RZ, 2.1426990032196044922, P0 ;  /* 0x400921fbff0b7808 */ /* 0x000fce0000000000 */
.L_x_13198:
[----:B------:R-:W-:Y:S05]  /*27a50*/  BSYNC B0 ;  /* 0x0000000000007941 */ /* 0x000fea0003800000 */
.L_x_13196:
[----:B------:R-:W-:Y:S01]  /*27a60*/  DADD R2, R8, R2 ;  /* 0x0000000008027229 */ /* 0x000fe20000000002 */
[----:B------:R-:W-:Y:S01]  /*27a70*/  LOP3.LUT R23, R11, 0x80000000, R23, 0xb8, !PT ;  /* 0x800000000b177812 */ /* 0x000fe200078eb817 */
[----:B------:R-:W-:-:S06]  /*27a80*/  DADD R32, R32, 1 ;  /* 0x3ff0000020207429 */ /* 0x000fcc0000000000 */
[----:B------:R-:W-:-:S06]  /*27a90*/  DSETP.GTU.AND P0, PT, |R2|, +INF , PT ;  /* 0x7ff000000200742a */ /* 0x000fcc0003f0c200 */
[----:B------:R-:W-:Y:S02]  /*27aa0*/  FSEL R10, R2, R10, P0 ;  /* 0x0000000a020a7208 */ /* 0x000fe40000000000 */
[----:B------:R-:W-:-:S07]  /*27ab0*/  FSEL R11, R3, R23, P0 ;  /* 0x00000017030b7208 */ /* 0x000fce0000000000 */
.L_x_13180:
[----:B------:R-:W-:Y:S05]  /*27ac0*/  BSYNC B2 ;  /* 0x0000000000027941 */ /* 0x000fea0003800000 */
.L_x_13170:
        /* <DEDUP_REMOVED lines=9> */
.L_x_13078:
        /* <DEDUP_REMOVED lines=21> */
.L_x_13077:
[----:B------:R-:W-:Y:S05]  /*27cb0*/  BSYNC B1 ;  /* 0x0000000000017941 */ /* 0x000fea0003800000 */
.L_x_13076:
[----:B------:R-:W0:Y:S01]  /*27cc0*/  S2R R22, SR_TID.X ;  /* 0x0000000000167919 */ /* 0x000e220000002100 */
[----:B------:R-:W1:Y:S01]  /*27cd0*/  LDC.U8 R23, c[0x0][0x234] ;  /* 0x00008d00ff177b82 */ /* 0x000e620000000000 */
[----:B------:R-:W-:Y:S01]  /*27ce0*/  BSSY B6, `(.L_x_13199) ;  /* 0x0000135000067945 */ /* 0x000fe20003800000 */
[----:B0-----:R-:W-:-:S13]  /*27cf0*/  ISETP.GE.AND P0, PT, R22, R57, PT ;  /* 0x000000391600720c */ /* 0x001fda0003f06270 */
[----:B------:R-:W-:Y:S05]  /*27d00*/  @P0 BRA `(.L_x_13200) ;  /* 0x0000001000c80947 */ /* 0x000fea0003800000 */
[----:B------:R-:W0:Y:S01]  /*27d10*/  S2R R9, SR_CTAID.X ;  /* 0x0000000000097919 */ /* 0x000e220000002500 */
[----:B------:R-:W2:Y:S01]  /*27d20*/  LDC.64 R2, c[0x0][0x218] ;  /* 0x00008600ff027b82 */ /* 0x000ea20000000a00 */
[----:B-1----:R-:W-:Y:S01]  /*27d30*/  PRMT R8, R23, 0x9910, RZ ;  /* 0x0000991017087816 */ /* 0x002fe200000000ff */
[----:B------:R-:W-:Y:S01]  /*27d40*/  ULDC UR4, c[0x0][0x238] ;  /* 0x00008e0000047ab9 */ /* 0x000fe20000000800 */
[----:B0-----:R-:W-:-:S04]  /*27d50*/  IMAD R0, R9, 0x200, R22 ;  /* 0x0000020009007824 */ /* 0x001fc800078e0216 */
[----:B------:R-:W-:Y:S02]  /*27d60*/  IMAD R9, R0, UR4, RZ ;  /* 0x0000000400097c24 */ /* 0x000fe4000f8e02ff */
[----:B------:R-:W-:-:S03]  /*27d70*/  IMAD.MOV.U32 R0, RZ, RZ, R8 ;  /* 0x000000ffff007224 */ /* 0x000fc600078e0008 */
[----:B--2---:R-:W-:Y:S02]  /*27d80*/  IADD3 R2, P1, R9, R2, RZ ;  /* 0x0000000209027210 */ /* 0x004fe40007f3e0ff */
        /* <DEDUP_REMOVED lines=15> */
.L_x_13204:
[----:B------:R-:W0:Y:S01]  /*27e80*/  F2I.S64.F64.TRUNC R4, R4 ;  /* 0x0000000400047311 */ /* 0x000e22000030d900 */
[----:B------:R-:W-:Y:S02]  /*27e90*/  IMAD.MOV.U32 R22, RZ, RZ, R60 ;  /* 0x000000ffff167224 */ /* 0x000fe400078e003c */
[----:B0-----:R-:W-:-:S05]  /*27ea0*/  IMAD.MOV.U32 R7, RZ, RZ, R4 ;  /* 0x000000ffff077224 */ /* 0x001fca00078e0004 */
[----:B------:R2:W-:Y:S01]  /*27eb0*/  STG.E.U8 desc[UR36][R2.64], R7 ;  /* 0x0000000702007986 */ /* 0x0005e2000c101124 */
[----:B------:R-:W-:Y:S05]  /*27ec0*/  BRA `(.L_x_13200) ;  /* 0x0000001000587947 */ /* 0x000fea0003800000 */
.L_x_13203:
        /* <DEDUP_REMOVED lines=10> */
.L_x_13207:
[----:B------:R-:W0:Y:S01]  /*27f70*/  F2I.F64.TRUNC R5, R4 ;  /* 0x0000000400057311 */ /* 0x000e22000030d100 */
[----:B------:R-:W-:Y:S01]  /*27f80*/  IMAD.MOV.U32 R22, RZ, RZ, R60 ;  /* 0x000000ffff167224 */ /* 0x000fe200078e003c */
[----:B0-----:R4:W-:Y:S01]  /*27f90*/  STG.E desc[UR36][R2.64], R5 ;  /* 0x0000000502007986 */ /* 0x0019e2000c101924 */
[----:B------:R-:W-:Y:S05]  /*27fa0*/  BRA `(.L_x_13200) ;  /* 0x0000001000207947 */ /* 0x000fea0003800000 */
.L_x_13206:
[----:B------:R-:W0:Y:S01]  /*27fb0*/  F2I.F64.TRUNC R5, R4 ;  /* 0x0000000400057311 */ /* 0x000e22000030d100 */
[----:B------:R-:W-:Y:S01]  /*27fc0*/  IMAD.MOV.U32 R22, RZ, RZ, R60 ;  /* 0x000000ffff167224 */ /* 0x000fe200078e003c */
[----:B0-----:R3:W-:Y:S01]  /*27fd0*/  STG.E.U16 desc[UR36][R2.64], R5 ;  /* 0x0000000502007986 */ /* 0x0017e2000c101524 */
[----:B------:R-:W-:Y:S05]  /*27fe0*/  BRA `(.L_x_13200) ;  /* 0x0000001000107947 */ /* 0x000fea0003800000 */
.L_x_13202:
        /* <DEDUP_REMOVED lines=14> */
.L_x_13209:
        /* <DEDUP_REMOVED lines=9> */
.L_x_13208:
        /* <DEDUP_REMOVED lines=10> */
[----:B------:R-:W-:Y:S01]  /*28200*/  IMAD.MOV.U32 R22, RZ, RZ, R60 ;  /* 0x000000ffff167224 */ /* 0x000fe200078e003c */
[----:B------:R-:W-:-:S05]  /*28210*/  DSETP.GEU.AND P1, PT, |R4|, UR4, PT ;  /* 0x0000000404007e2a */ /* 0x000fca000bf2e200 */
[----:B------:R-:W1:Y:S07]  /*28220*/  F2F.F32.F64 R8, R4 ;  /* 0x0000000400087310 */ /* 0x000e6e0000301000 */
[----:B0-----:R-:W-:Y:S02]  /*28230*/  @!P0 FMUL R9, R9, 1.175494350822287508e-38 ;  /* 0x0080000009098820 */ /* 0x001fe40000400000 */
[----:B-1----:R-:W-:-:S05]  /*28240*/  @!P1 FMUL R8, R8, 1.175494350822287508e-38 ;  /* 0x0080000008089820 */ /* 0x002fca0000400000 */
[----:B------:R0:W-:Y:S01]  /*28250*/  STG.E.64 desc[UR36][R2.64], R8 ;  /* 0x0000000802007986 */ /* 0x0001e2000c101b24 */
[----:B------:R-:W-:Y:S05]  /*28260*/  BRA `(.L_x_13200) ;  /* 0x0000000c00707947 */ /* 0x000fea0003800000 */
.L_x_13211:
        /* <DEDUP_REMOVED lines=9> */
[----:B------:R-:W-:-:S05]  /*28300*/  F2FP.F16.F32.PACK_AB R9, R0, R9 ;  /* 0x000000090009723e */ /* 0x000fca00000000ff */
[----:B------:R0:W-:Y:S01]  /*28310*/  STG.E desc[UR36][R2.64], R9 ;  /* 0x0000000902007986 */ /* 0x0001e2000c101924 */
[----:B------:R-:W-:Y:S05]  /*28320*/  BRA `(.L_x_13200) ;  /* 0x0000000c00407947 */ /* 0x000fea0003800000 */
.L_x_13210:
[----:B------:R0:W-:Y:S01]  /*28330*/  STG.E.64 desc[UR36][R2.64], R4 ;  /* 0x0000000402007986 */ /* 0x0001e2000c101b24 */
[----:B------:R-:W-:Y:S01]  /*28340*/  IMAD.MOV.U32 R22, RZ, RZ, R60 ;  /* 0x000000ffff167224 */ /* 0x000fe200078e003c */
[----:B------:R-:W-:Y:S06]  /*28350*/  BRA `(.L_x_13200) ;  /* 0x0000000c00347947 */ /* 0x000fec0003800000 */
.L_x_13201:
        /* <DEDUP_REMOVED lines=10> */
[----:B------:R-:W-:-:S06]  /*28400*/  DSETP.NEU.OR P0, PT, R4, RZ, P0 ;  /* 0x000000ff0400722a */ /* 0x000fcc000070d400 */
[----:B------:R-:W-:-:S05]  /*28410*/  SEL R5, RZ, 0x1, !P0 ;  /* 0x00000001ff057807 */ /* 0x000fca0004000000 */
[----:B------:R0:W-:Y:S01]  /*28420*/  STG.E.U8 desc[UR36][R2.64], R5 ;  /* 0x0000000502007986 */ /* 0x0001e2000c101124 */
[----:B------:R-:W-:Y:S05]  /*28430*/  BRA `(.L_x_13200) ;  /* 0x0000000800fc7947 */ /* 0x000fea0003800000 */
.L_x_13214:
[----:B------:R0:W-:Y:S01]  /*28440*/  STG.E.128 desc[UR36][R2.64], R4 ;  /* 0x0000000402007986 */ /* 0x0001e2000c101d24 */
[----:B------:R-:W-:Y:S01]  /*28450*/  IMAD.MOV.U32 R22, RZ, RZ, R60 ;  /* 0x000000ffff167224 */ /* 0x000fe200078e003c */
[----:B------:R-:W-:Y:S06]  /*28460*/  BRA `(.L_x_13200) ;  /* 0x0000000800f07947 */ /* 0x000fec0003800000 */
.L_x_13213:
        /* <DEDUP_REMOVED lines=25> */
.L_x_13218:
[----:B------:R-:W-:Y:S05]  /*28600*/  BSYNC B0 ;  /* 0x0000000000007941 */ /* 0x000fea0003800000 */
.L_x_13217:
[----:B------:R-:W-:Y:S01]  /*28610*/  LOP3.LUT R7, R0, R7, RZ, 0xfc, !PT ;  /* 0x0000000700077212 */ /* 0x000fe200078efcff */
[----:B------:R-:W-:-:S04]  /*28620*/  IMAD.MOV.U32 R22, RZ, RZ, R60 ;  /* 0x000000ffff167224 */ /* 0x000fc800078e003c */
[----:B------:R0:W-:Y:S01]  /*28630*/  STG.E.U8 desc[UR36][R2.64], R7 ;  /* 0x0000000702007986 */ /* 0x0001e2000c101124 */
[----:B------:R-:W-:Y:S05]  /*28640*/  BRA `(.L_x_13200) ;  /* 0x0000000800787947 */ /* 0x000fea0003800000 */
.L_x_13216:
        /* <DEDUP_REMOVED lines=17> */
.L_x_13220:
[----:B------:R-:W-:Y:S01]  /*28760*/  IMAD.MOV.U32 R0, RZ, RZ, 0x7f ;  /* 0x0000007fff007424 */ /* 0x000fe200078e00ff */
[----:B------:R-:W-:-:S04]  /*28770*/  ISETP.GT.U32.AND P0, PT, R6, 0x7f800000, PT ;  /* 0x7f8000000600780c */ /* 0x000fc80003f04070 */
[----:B------:R-:W-:-:S09]  /*28780*/  SEL R0, R0, 0x7c, P0 ;  /* 0x0000007c00007807 */ /* 0x000fd20000000000 */
.L_x_13221:
[----:B------:R-:W-:Y:S05]  /*28790*/  BSYNC B0 ;  /* 0x0000000000007941 */ /* 0x000fea0003800000 */
.L_x_13219:
[----:B------:R-:W-:Y:S01]  /*287a0*/  LOP3.LUT R4, R7, 0x80000000, RZ, 0xc0, !PT ;  /* 0x8000000007047812 */ /* 0x000fe200078ec0ff */
[----:B------:R-:W-:-:S03]  /*287b0*/  IMAD.MOV.U32 R22, RZ, RZ, R60 ;  /* 0x000000ffff167224 */ /* 0x000fc600078e003c */
[----:B------:R-:W-:-:S04]  /*287c0*/  SHF.R.U32.HI R5, RZ, 0x18, R4 ;  /* 0x00000018ff057819 */ /* 0x000fc80000011604 */
[----:B------:R-:W-:-:S05]  /*287d0*/  LOP3.LUT R5, R0, R5, RZ, 0xfc, !PT ;  /* 0x0000000500057212 */ /* 0x000fca00078efcff */
[----:B------:R0:W-:Y:S01]  /*287e0*/  STG.E.U8 desc[UR36][R2.64], R5 ;  /* 0x0000000502007986 */ /* 0x0001e2000c101124 */
[----:B------:R-:W-:Y:S05]  /*287f0*/  BRA `(.L_x_13200) ;  /* 0x00000008000c7947 */ /* 0x000fea0003800000 */
.L_x_13215:
        /* <DEDUP_REMOVED lines=9> */
.L_x_13212:
        /* <DEDUP_REMOVED lines=12> */
.L_x_13224:
        /* <DEDUP_REMOVED lines=21> */
.L_x_13227:
[----:B------:R-:W-:-:S04]  /*28aa0*/  LOP3.LUT R0, R7, 0x80000000, RZ, 0xc0, !PT ;  /* 0x8000000007007812 */ /* 0x000fc800078ec0ff */
[----:B------:R-:W-:-:S04]  /*28ab0*/  SHF.R.U32.HI R5, RZ, 0x18, R0 ;  /* 0x00000018ff057819 */ /* 0x000fc80000011600 */
[----:B------:R-:W-:-:S04]  /*28ac0*/  LOP3.LUT R4, R4, R5, RZ, 0xfc, !PT ;  /* 0x0000000504047212 */ /* 0x000fc800078efcff */
[----:B------:R-:W-:-:S07]  /*28ad0*/  PRMT R0, R4, 0x7610, R0 ;  /* 0x0000761004007816 */ /* 0x000fce0000000000 */
.L_x_13226:
[----:B------:R-:W-:Y:S05]  /*28ae0*/  BSYNC B0 ;  /* 0x0000000000007941 */ /* 0x000fea0003800000 */
.L_x_13225:
[----:B------:R0:W-:Y:S01]  /*28af0*/  STG.E.U8 desc[UR36][R2.64], R0 ;  /* 0x0000000002007986 */ /* 0x0001e2000c101124 */
[----:B------:R-:W-:Y:S01]  /*28b00*/  IMAD.MOV.U32 R22, RZ, RZ, R60 ;  /* 0x000000ffff167224 */ /* 0x000fe200078e003c */
[----:B------:R-:W-:Y:S06]  /*28b10*/  BRA `(.L_x_13200) ;  /* 0x0000000400447947 */ /* 0x000fec0003800000 */
.L_x_13223:
        /* <DEDUP_REMOVED lines=21> */
.L_x_13230:
[----:B------:R-:W-:-:S04]  /*28c70*/  LOP3.LUT R0, R7, 0x80000000, RZ, 0xc0, !PT ;  /* 0x8000000007007812 */ /* 0x000fc800078ec0ff */
[----:B------:R-:W-:-:S04]  /*28c80*/  SHF.R.U32.HI R5, RZ, 0x18, R0 ;  /* 0x00000018ff057819 */ /* 0x000fc80000011600 */
[----:B------:R-:W-:-:S04]  /*28c90*/  LOP3.LUT R4, R4, R5, RZ, 0xfc, !PT ;  /* 0x0000000504047212 */ /* 0x000fc800078efcff */
[----:B------:R-:W-:-:S07]  /*28ca0*/  PRMT R0, R4, 0x7610, R0 ;  /* 0x0000761004007816 */ /* 0x000fce0000000000 */
.L_x_13229:
[----:B------:R-:W-:Y:S05]  /*28cb0*/  BSYNC B0 ;  /* 0x0000000000007941 */ /* 0x000fea0003800000 */
.L_x_13228:
[----:B------:R0:W-:Y:S01]  /*28cc0*/  STG.E.U8 desc[UR36][R2.64], R0 ;  /* 0x0000000002007986 */ /* 0x0001e2000c101124 */
[----:B------:R-:W-:Y:S01]  /*28cd0*/  IMAD.MOV.U32 R22, RZ, RZ, R60 ;  /* 0x000000ffff167224 */ /* 0x000fe200078e003c */
[----:B------:R-:W-:Y:S06]  /*28ce0*/  BRA `(.L_x_13200) ;  /* 0x0000000000d07947 */ /* 0x000fec0003800000 */
.L_x_13222:
        /* <DEDUP_REMOVED lines=8> */
[----:B------:R0:W1:Y:S01]  /*28d70*/  F2F.F32.F64 R8, R4 ;  /* 0x0000000400087310 */ /* 0x0000620000301000 */
[----:B------:R-:W-:Y:S01]  /*28d80*/  DSETP.GEU.AND P0, PT, |R4|, UR4, PT ;  /* 0x0000000404007e2a */ /* 0x000fe2000bf0e200 */
[----:B------:R-:W-:Y:S02]  /*28d90*/  IMAD.MOV.U32 R22, RZ, RZ, R60 ;  /* 0x000000ffff167224 */ /* 0x000fe400078e003c */
[----:B0-----:R-:W-:-:S11]  /*28da0*/  IMAD.MOV.U32 R5, RZ, RZ, 0xff ;  /* 0x000000ffff057424 */ /* 0x001fd600078e00ff */
[----:B-1----:R-:W-:-:S05]  /*28db0*/  @!P0 FMUL R8, R8, 1.175494350822287508e-38 ;  /* 0x0080000008088820 */ /* 0x002fca0000400000 */
        /* <DEDUP_REMOVED lines=14> */
.L_x_13205:
        /* <DEDUP_REMOVED lines=16> */
.L_x_13233:
[----:B------:R-:W-:Y:S01]  /*28fa0*/  IMAD.MOV.U32 R22, RZ, RZ, R60 ;  /* 0x000000ffff167224 */ /* 0x000fe200078e003c */
[----:B------:R-:W-:Y:S06]  /*28fb0*/  BRA `(.L_x_13200) ;  /* 0x00000000001c7947 */ /* 0x000fec0003800000 */
.L_x_13232:
[----:B------:R-:W0:Y:S01]  /*28fc0*/  F2I.U64.F64.TRUNC R4, R4 ;  /* 0x0000000400047311 */ /* 0x000e22000030d800 */
[----:B------:R-:W-:Y:S01]  /*28fd0*/  IMAD.MOV.U32 R22, RZ, RZ, R60 ;  /* 0x000000ffff167224 */ /* 0x000fe200078e003c */
[----:B0-----:R0:W-:Y:S01]  /*28fe0*/  STG.E.64 desc[UR36][R2.64], R4 ;  /* 0x0000000402007986 */ /* 0x0011e2000c101b24 */
[----:B------:R-:W-:Y:S05]  /*28ff0*/  BRA `(.L_x_13200) ;  /* 0x00000000000c7947 */ /* 0x000fea0003800000 */
.L_x_13231:
[----:B------:R-:W0:Y:S01]  /*29000*/  F2I.U32.F64.TRUNC R5, R4 ;  /* 0x0000000400057311 */ /* 0x000e22000030d000 */
[----:B------:R-:W-:Y:S01]  /*29010*/  IMAD.MOV.U32 R22, RZ, RZ, R60 ;  /* 0x000000ffff167224 */ /* 0x000fe200078e003c */
[----:B0-----:R0:W-:Y:S06]  /*29020*/  STG.E desc[UR36][R2.64], R5 ;  /* 0x0000000502007986 */ /* 0x0011ec000c101924 */
.L_x_13200:
[----:B------:R-:W-:Y:S05]  /*29030*/  BSYNC B6 ;  /* 0x0000000000067941 */ /* 0x000fea0003800000 */
.L_x_13199:
[----:B------:R-:W-:Y:S01]  /*29040*/  ISETP.GE.AND P0, PT, R22, R57, PT ;  /* 0x000000391600720c */ /* 0x000fe20003f06270 */
[----:B------:R-:W-:-:S12]  /*29050*/  BSSY B6, `(.L_x_13234) ;  /* 0x000023d000067945 */ /* 0x000fd80003800000 */
[----:B------:R-:W-:Y:S05]  /*29060*/  @P0 BRA `(.L_x_13235) ;  /* 0x0000002000ec0947 */ /* 0x000fea0003800000 */
[----:B0-234-:R-:W0:Y:S01]  /*29070*/  S2R R3, SR_CTAID.X ;  /* 0x0000000000037919 */ /* 0x01de220000002500 */
        /* <DEDUP_REMOVED lines=21> */
.L_x_13239:
[----:B------:R-:W0:Y:S02]  /*291d0*/  F2I.S64.F64.TRUNC R16, R16 ;  /* 0x0000001000107311 */ /* 0x000e24000030d900 */
[----:B0-----:R-:W-:-:S05]  /*291e0*/  IMAD.MOV.U32 R5, RZ, RZ, R16 ;  /* 0x000000ffff057224 */ /* 0x001fca00078e0010 */
[----:B------:R0:W-:Y:S01]  /*291f0*/  STG.E.U8 desc[UR36][R2.64], R5 ;  /* 0x0000000502007986 */ /* 0x0001e2000c101124 */
[----:B------:R-:W-:Y:S05]  /*29200*/  BRA `(.L_x_13241) ;  /* 0x0000001000087947 */ /* 0x000fea0003800000 */
.L_x_13238:
        /* <DEDUP_REMOVED lines=9> */
.L_x_13243:
[----:B------:R-:W0:Y:S02]  /*292a0*/  F2I.F64.TRUNC R17, R16 ;  /* 0x0000001000117311 */ /* 0x000e24000030d100 */
[----:B0-----:R0:W-:Y:S01]  /*292b0*/  STG.E desc[UR36][R2.64], R17 ;  /* 0x0000001102007986 */ /* 0x0011e2000c101924 */
[----:B------:R-:W-:Y:S05]  /*292c0*/  BRA `(.L_x_13241) ;  /* 0x0000000c00d87947 */ /* 0x000fea0003800000 */
.L_x_13242:
[----:B------:R-:W0:Y:S02]  /*292d0*/  F2I.F64.TRUNC R17, R16 ;  /* 0x0000001000117311 */ /* 0x000e24000030d100 */
[----:B0-----:R0:W-:Y:S01]  /*292e0*/  STG.E.U16 desc[UR36][R2.64], R17 ;  /* 0x0000001102007986 */ /* 0x0011e2000c101524 */
[----:B------:R-:W-:Y:S05]  /*292f0*/  BRA `(.L_x_13241) ;  /* 0x0000000c00cc7947 */ /* 0x000fea0003800000 */
.L_x_13237:
        /* <DEDUP_REMOVED lines=13> */
.L_x_13245:
        /* <DEDUP_REMOVED lines=8> */
.L_x_13244:
        /* <DEDUP_REMOVED lines=16> */
.L_x_13247:
        /* <DEDUP_REMOVED lines=11> */
.L_x_13246:
[----:B------:R0:W-:Y:S01]  /*29600*/  STG.E.64 desc[UR36][R2.64], R16 ;  /* 0x0000001002007986 */ /* 0x0001e2000c101b24 */
[----:B------:R-:W-:Y:S05]  /*29610*/  BRA `(.L_x_13241) ;  /* 0x0000000c00047947 */ /* 0x000fea0003800000 */
.L_x_13236:
        /* <DEDUP_REMOVED lines=13> */
.L_x_13250:
[----:B------:R0:W-:Y:S01]  /*296f0*/  STG.E.128 desc[UR36][R2.64], R16 ;  /* 0x0000001002007986 */ /* 0x0001e2000c101d24 */
[----:B------:R-:W-:Y:S05]  /*29700*/  BRA `(.L_x_13241) ;  /* 0x0000000800c87947 */ /* 0x000fea0003800000 */
.L_x_13249:
        /* <DEDUP_REMOVED lines=25> */
.L_x_13254:
[----:B------:R-:W-:Y:S05]  /*298a0*/  BSYNC B0 ;  /* 0x0000000000007941 */ /* 0x000fea0003800000 */
.L_x_13253:
[----:B------:R-:W-:-:S05]  /*298b0*/  LOP3.LUT R5, R0, R5, RZ, 0xfc, !PT ;  /* 0x0000000500057212 */ /* 0x000fca00078efcff */
[----:B------:R0:W-:Y:S01]  /*298c0*/  STG.E.U8 desc[UR36][R2.64], R5 ;  /* 0x0000000502007986 */ /* 0x0001e2000c101124 */
[----:B------:R-:W-:Y:S05]  /*298d0*/  BRA `(.L_x_13241) ;  /* 0x0000000800547947 */ /* 0x000fea0003800000 */
.L_x_13252:
        /* <DEDUP_REMOVED lines=17> */
.L_x_13256:
[----:B------:R-:W-:Y:S01]  /*299f0*/  IMAD.MOV.U32 R0, RZ, RZ, 0x7f ;  /* 0x0000007fff007424 */ /* 0x000fe200078e00ff */
[----:B------:R-:W-:-:S04]  /*29a00*/  ISETP.GT.U32.AND P0, PT, R4, 0x7f800000, PT ;  /* 0x7f8000000400780c */ /* 0x000fc80003f04070 */
[----:B------:R-:W-:-:S09]  /*29a10*/  SEL R0, R0, 0x7c, P0 ;  /* 0x0000007c00007807 */ /* 0x000fd20000000000 */
.L_x_13257:
[----:B------:R-:W-:Y:S05]  /*29a20*/  BSYNC B0 ;  /* 0x0000000000007941 */ /* 0x000fea0003800000 */
.L_x_13255:
[----:B------:R-:W-:-:S04]  /*29a30*/  LOP3.LUT R4, R5, 0x80000000, RZ, 0xc0, !PT ;  /* 0x8000000005047812 */ /* 0x000fc800078ec0ff */
[----:B------:R-:W-:-:S04]  /*29a40*/  SHF.R.U32.HI R5, RZ, 0x18, R4 ;  /* 0x00000018ff057819 */ /* 0x000fc80000011604 */
[----:B------:R-:W-:-:S05]  /*29a50*/  LOP3.LUT R5, R0, R5, RZ, 0xfc, !PT ;  /* 0x0000000500057212 */ /* 0x000fca00078efcff */
[----:B------:R0:W-:Y:S01]  /*29a60*/  STG.E.U8 desc[UR36][R2.64], R5 ;  /* 0x0000000502007986 */ /* 0x0001e2000c101124 */
[----:B------:R-:W-:Y:S05]  /*29a70*/  BRA `(.L_x_13241) ;  /* 0x0000000400ec7947 */ /* 0x000fea0003800000 */
.L_x_13251:
        /* <DEDUP_REMOVED lines=8> */
.L_x_13248:
        /* <DEDUP_REMOVED lines=11> */
.L_x_13260:
        /* <DEDUP_REMOVED lines=21> */
.L_x_13263:
[----:B------:R-:W-:-:S04]  /*29d00*/  LOP3.LUT R0, R7, 0x80000000, RZ, 0xc0, !PT ;  /* 0x8000000007007812 */ /* 0x000fc800078ec0ff */
[----:B------:R-:W-:-:S04]  /*29d10*/  SHF.R.U32.HI R5, RZ, 0x18, R0 ;  /* 0x00000018ff057819 */ /* 0x000fc80000011600 */
[----:B------:R-:W-:-:S04]  /*29d20*/  LOP3.LUT R4, R4, R5, RZ, 0xfc, !PT ;  /* 0x0000000504047212 */ /* 0x000fc800078efcff */
[----:B------:R-:W-:-:S07]  /*29d30*/  PRMT R0, R4, 0x7610, R0 ;  /* 0x0000761004007816 */ /* 0x000fce0000000000 */
.L_x_13262:
[----:B------:R-:W-:Y:S05]  /*29d40*/  BSYNC B0 ;  /* 0x0000000000007941 */ /* 0x000fea0003800000 */
.L_x_13261:
[----:B------:R3:W-:Y:S01]  /*29d50*/  STG.E.U8 desc[UR36][R2.64], R0 ;  /* 0x0000000002007986 */ /* 0x0007e2000c101124 */
[----:B------:R-:W-:Y:S05]  /*29d60*/  BRA `(.L_x_13241) ;  /* 0x0000000400307947 */ /* 0x000fea0003800000 */
.L_x_13259:
        /* <DEDUP_REMOVED lines=21> */
.L_x_13266:
[----:B------:R-:W-:-:S04]  /*29ec0*/  LOP3.LUT R0, R7, 0x80000000, RZ, 0xc0, !PT ;  /* 0x8000000007007812 */ /* 0x000fc800078ec0ff */
[----:B------:R-:W-:-:S04]  /*29ed0*/  SHF.R.U32.HI R5, RZ, 0x18, R0 ;  /* 0x00000018ff057819 */ /* 0x000fc80000011600 */
[----:B------:R-:W-:-:S04]  /*29ee0*/  LOP3.LUT R4, R4, R5, RZ, 0xfc, !PT ;  /* 0x0000000504047212 */ /* 0x000fc800078efcff */
[----:B------:R-:W-:-:S07]  /*29ef0*/  PRMT R0, R4, 0x7610, R0 ;  /* 0x0000761004007816 */ /* 0x000fce0000000000 */
.L_x_13265:
[----:B------:R-:W-:Y:S05]  /*29f00*/  BSYNC B0 ;  /* 0x0000000000007941 */ /* 0x000fea0003800000 */
.L_x_13264:
[----:B------:R0:W-:Y:S01]  /*29f10*/  STG.E.U8 desc[UR36][R2.64], R0 ;  /* 0x0000000002007986 */ /* 0x0001e2000c101124 */
[----:B------:R-:W-:Y:S05]  /*29f20*/  BRA `(.L_x_13241) ;  /* 0x0000000000c07947 */ /* 0x000fea0003800000 */
.L_x_13258:
        /* <DEDUP_REMOVED lines=26> */
.L_x_13240:
        /* <DEDUP_REMOVED lines=16> */
.L_x_13269:
[----:B------:R-:W-:Y:S05]  /*2a1d0*/  BRA `(.L_x_13241) ;  /* 0x0000000000147947 */ /* 0x000fea0003800000 */
.L_x_13268:
[----:B------:R-:W0:Y:S02]  /*2a1e0*/  F2I.U64.F64.TRUNC R16, R16 ;  /* 0x0000001000107311 */ /* 0x000e24000030d800 */
[----:B0-----:R2:W-:Y:S01]  /*2a1f0*/  STG.E.64 desc[UR36][R2.64], R16 ;  /* 0x0000001002007986 */ /* 0x0015e2000c101b24 */
[----:B------:R-:W-:Y:S05]  /*2a200*/  BRA `(.L_x_13241) ;  /* 0x0000000000087947 */ /* 0x000fea0003800000 */
.L_x_13267:
[----:B------:R-:W0:Y:S02]  /*2a210*/  F2I.U32.F64.TRUNC R17, R16 ;  /* 0x0000001000117311 */ /* 0x000e24000030d000 */
[----:B0-----:R0:W-:Y:S02]  /*2a220*/  STG.E desc[UR36][R2.64], R17 ;  /* 0x0000001102007986 */ /* 0x0011e4000c101924 */
.L_x_13241:
[----:B------:R-:W-:-:S05]  /*2a230*/  VIADD R22, R22, 0x80 ;  /* 0x0000008016167836 */ /* 0x000fca0000000000 */
[----:B------:R-:W-:-:S13]  /*2a240*/  ISETP.GE.AND P0, PT, R22, R57, PT ;  /* 0x000000391600720c */ /* 0x000fda0003f06270 */
[----:B------:R-:W-:Y:S05]  /*2a250*/  @P0 BRA `(.L_x_13235) ;  /* 0x0000001000700947 */ /* 0x000fea0003800000 */
[----:B01234-:R-:W0:Y:S01]  /*2a260*/  S2R R3, SR_CTAID.X ;  /* 0x0000000000037919 */ /* 0x01fe220000002500 */
[----:B------:R-:W1:Y:S01]  /*2a270*/  LDC.64 R4, c[0x0][0x218] ;  /* 0x00008600ff047b82 */ /* 0x000e620000000a00 */
[----:B------:R-:W-:Y:S01]  /*2a280*/  PRMT R0, R23, 0x9910, RZ ;  /* 0x0000991017007816 */ /* 0x000fe200000000ff */
[----:B------:R-:W-:-:S03]  /*2a290*/  ULDC UR4, c[0x0][0x238] ;  /* 0x00008e0000047ab9 */ /* 0x000fc60000000800 */
[----:B------:R-:W-:Y:S01]  /*2a2a0*/  ISETP.GT.AND P1, PT, R0, 0x9, PT ;  /* 0x000000090000780c */ /* 0x000fe20003f24270 */
[----:B0-----:R-:W-:-:S04]  /*2a2b0*/  IMAD R3, R3, 0x200, R22 ;  /* 0x0000020003037824 */ /* 0x001fc800078e0216 */
[----:B------:R-:W-:-:S05]  /*2a2c0*/  IMAD R3, R3, UR4, RZ ;  /* 0x0000000403037c24 */ /* 0x000fca000f8e02ff */
[----:B-1----:R-:W-:-:S05]  /*2a2d0*/  IADD3 R2, P0, R3, R4, RZ ;  /* 0x0000000403027210 */ /* 0x002fca0007f1e0ff */
        /* <DEDUP_REMOVED lines=13> */
.L_x_13273:
[----:B------:R-:W0:Y:S02]  /*2a3b0*/  F2I.S64.F64.TRUNC R24, R24 ;  /* 0x0000001800187311 */ /* 0x000e24000030d900 */
[----:B0-----:R-:W-:-:S05]  /*2a3c0*/  IMAD.MOV.U32 R5, RZ, RZ, R24 ;  /* 0x000000ffff057224 */ /* 0x001fca00078e0018 */
[----:B------:R0:W-:Y:S01]  /*2a3d0*/  STG.E.U8 desc[UR36][R2.64], R5 ;  /* 0x0000000502007986 */ /* 0x0001e2000c101124 */
[----:B------:R-:W-:Y:S05]  /*2a3e0*/  BRA `(.L_x_13275) ;  /* 0x0000001000087947 */ /* 0x000fea0003800000 */
.L_x_13272:
        /* <DEDUP_REMOVED lines=9> */
.L_x_13277:
[----:B------:R-:W0:Y:S02]  /*2a480*/  F2I.F64.TRUNC R25, R24 ;  /* 0x0000001800197311 */ /* 0x000e24000030d100 */
[----:B0-----:R3:W-:Y:S01]  /*2a490*/  STG.E desc[UR36][R2.64], R25 ;  /* 0x0000001902007986 */ /* 0x0017e2000c101924 */
[----:B------:R-:W-:Y:S05]  /*2a4a0*/  BRA `(.L_x_13275) ;  /* 0x0000000c00d87947 */ /* 0x000fea0003800000 */
.L_x_13276:
[----:B------:R-:W0:Y:S02]  /*2a4b0*/  F2I.F64.TRUNC R25, R24 ;  /* 0x0000001800197311 */ /* 0x000e24000030d100 */
[----:B0-----:R2:W-:Y:S01]  /*2a4c0*/  STG.E.U16 desc[UR36][R2.64], R25 ;  /* 0x0000001902007986 */ /* 0x0015e2000c101524 */
[----:B------:R-:W-:Y:S05]  /*2a4d0*/  BRA `(.L_x_13275) ;  /* 0x0000000c00cc7947 */ /* 0x000fea0003800000 */
.L_x_13271:
        /* <DEDUP_REMOVED lines=13> */
.L_x_13279:
        /* <DEDUP_REMOVED lines=8> */
.L_x_13278:
        /* <DEDUP_REMOVED lines=16> */
.L_x_13281:
        /* <DEDUP_REMOVED lines=11> */
.L_x_13280:
[----:B------:R0:W-:Y:S01]  /*2a7e0*/  STG.E.64 desc[UR36][R2.64], R24 ;  /* 0x0000001802007986 */ /* 0x0001e2000c101b24 */
[----:B------:R-:W-:Y:S05]  /*2a7f0*/  BRA `(.L_x_13275) ;  /* 0x0000000c00047947 */ /* 0x000fea0003800000 */
.L_x_13270:
        /* <DEDUP_REMOVED lines=13> */
.L_x_13284:
[----:B------:R0:W-:Y:S01]  /*2a8d0*/  STG.E.128 desc[UR36][R2.64], R24 ;  /* 0x0000001802007986 */ /* 0x0001e2000c101d24 */
[----:B------:R-:W-:Y:S05]  /*2a8e0*/  BRA `(.L_x_13275) ;  /* 0x0000000800c87947 */ /* 0x000fea0003800000 */
.L_x_13283:
        /* <DEDUP_REMOVED lines=25> */
.L_x_13288:
[----:B------:R-:W-:Y:S05]  /*2aa80*/  BSYNC B0 ;  /* 0x0000000000007941 */ /* 0x000fea0003800000 */
.L_x_13287:
[----:B------:R-:W-:-:S05]  /*2aa90*/  LOP3.LUT R5, R0, R5, RZ, 0xfc, !PT ;  /* 0x0000000500057212 */ /* 0x000fca00078efcff */
[----:B------:R0:W-:Y:S01]  /*2aaa0*/  STG.E.U8 desc[UR36][R2.64], R5 ;  /* 0x0000000502007986 */ /* 0x0001e2000c101124 */
[----:B------:R-:W-:Y:S05]  /*2aab0*/  BRA `(.L_x_13275) ;  /* 0x0000000800547947 */ /* 0x000fea0003800000 */
.L_x_13286:
        /* <DEDUP_REMOVED lines=17> */
.L_x_13290:
[----:B------:R-:W-:Y:S01]  /*2abd0*/  IMAD.MOV.U32 R0, RZ, RZ, 0x7f ;  /* 0x0000007fff007424 */ /* 0x000fe200078e00ff */
[----:B------:R-:W-:-:S04]  /*2abe0*/  ISETP.GT.U32.AND P0, PT, R4, 0x7f800000, PT ;  /* 0x7f8000000400780c */ /* 0x000fc80003f04070 */
[----:B------:R-:W-:-:S09]  /*2abf0*/  SEL R0, R0, 0x7c, P0 ;  /* 0x0000007c00007807 */ /* 0x000fd20000000000 */
.L_x_13291:
[----:B------:R-:W-:Y:S05]  /*2ac00*/  BSYNC B0 ;  /* 0x0000000000007941 */ /* 0x000fea0003800000 */
.L_x_13289:
[----:B------:R-:W-:-:S04]  /*2ac10*/  LOP3.LUT R4, R5, 0x80000000, RZ, 0xc0, !PT ;  /* 0x8000000005047812 */ /* 0x000fc800078ec0ff */
[----:B------:R-:W-:-:S04]  /*2ac20*/  SHF.R.U32.HI R5, RZ, 0x18, R4 ;  /* 0x00000018ff057819 */ /* 0x000fc80000011604 */
[----:B------:R-:W-:-:S05]  /*2ac30*/  LOP3.LUT R5, R0, R5, RZ, 0xfc, !PT ;  /* 0x0000000500057212 */ /* 0x000fca00078efcff */
[----:B------:R0:W-:Y:S01]  /*2ac40*/  STG.E.U8 desc[UR36][R2.64], R5 ;  /* 0x0000000502007986 */ /* 0x0001e2000c101124 */
[----:B------:R-:W-:Y:S05]  /*2ac50*/  BRA `(.L_x_13275) ;  /* 0x0000000400ec7947 */ /* 0x000fea0003800000 */
.L_x_13285:
        /* <DEDUP_REMOVED lines=8> */
.L_x_13282:
        /* <DEDUP_REMOVED lines=11> */
.L_x_13294:
        /* <DEDUP_REMOVED lines=21> */
.L_x_13297:
[----:B------:R-:W-:-:S04]  /*2aee0*/  LOP3.LUT R0, R7, 0x80000000, RZ, 0xc0, !PT ;  /* 0x8000000007007812 */ /* 0x000fc800078ec0ff */
[----:B------:R-:W-:-:S04]  /*2aef0*/  SHF.R.U32.HI R5, RZ, 0x18, R0 ;  /* 0x00000018ff057819 */ /* 0x000fc80000011600 */
[----:B------:R-:W-:-:S04]  /*2af00*/  LOP3.LUT R4, R4, R5, RZ, 0xfc, !PT ;  /* 0x0000000504047212 */ /* 0x000fc800078efcff */
[----:B------:R-:W-:-:S07]  /*2af10*/  PRMT R0, R4, 0x7610, R0 ;  /* 0x0000761004007816 */ /* 0x000fce0000000000 */
.L_x_13296:
[----:B------:R-:W-:Y:S05]  /*2af20*/  BSYNC B0 ;  /* 0x0000000000007941 */ /* 0x000fea0003800000 */
.L_x_13295:
[----:B------:R0:W-:Y:S01]  /*2af30*/  STG.E.U8 desc[UR36][R2.64], R0 ;  /* 0x0000000002007986 */ /* 0x0001e2000c101124 */
[----:B------:R-:W-:Y:S05]  /*2af40*/  BRA `(.L_x_13275) ;  /* 0x0000000400307947 */ /* 0x000fea0003800000 */
.L_x_13293:
        /* <DEDUP_REMOVED lines=21> */
.L_x_13300:
[----:B------:R-:W-:-:S04]  /*2b0a0*/  LOP3.LUT R0, R7, 0x80000000, RZ, 0xc0, !PT ;  /* 0x8000000007007812 */ /* 0x000fc800078ec0ff */
[----:B------:R-:W-:-:S04]  /*2b0b0*/  SHF.R.U32.HI R5, RZ, 0x18, R0 ;  /* 0x00000018ff057819 */ /* 0x000fc80000011600 */
[----:B------:R-:W-:-:S04]  /*2b0c0*/  LOP3.LUT R4, R4, R5, RZ, 0xfc, !PT ;  /* 0x0000000504047212 */ /* 0x000fc800078efcff */
[----:B------:R-:W-:-:S07]  /*2b0d0*/  PRMT R0, R4, 0x7610, R0 ;  /* 0x0000761004007816 */ /* 0x000fce0000000000 */
.L_x_13299:
[----:B------:R-:W-:Y:S05]  /*2b0e0*/  BSYNC B0 ;  /* 0x0000000000007941 */ /* 0x000fea0003800000 */
.L_x_13298:
[----:B------:R0:W-:Y:S01]  /*2b0f0*/  STG.E.U8 desc[UR36][R2.64], R0 ;  /* 0x0000000002007986 */ /* 0x0001e2000c101124 */
[----:B------:R-:W-:Y:S05]  /*2b100*/  BRA `(.L_x_13275) ;  /* 0x0000000000c07947 */ /* 0x000fea0003800000 */
.L_x_13292:
        /* <DEDUP_REMOVED lines=26> */
.L_x_13274:
        /* <DEDUP_REMOVED lines=16> */
.L_x_13303:
[----:B------:R-:W-:Y:S05]  /*2b3b0*/  BRA `(.L_x_13275) ;  /* 0x0000000000147947 */ /* 0x000fea0003800000 */
.L_x_13302:
[----:B------:R-:W0:Y:S02]  /*2b3c0*/  F2I.U64.F64.TRUNC R24, R24 ;  /* 0x0000001800187311 */ /* 0x000e24000030d800 */
[----:B0-----:R0:W-:Y:S01]  /*2b3d0*/  STG.E.64 desc[UR36][R2.64], R24 ;  /* 0x0000001802007986 */ /* 0x0011e2000c101b24 */
[----:B------:R-:W-:Y:S05]  /*2b3e0*/  BRA `(.L_x_13275) ;  /* 0x0000000000087947 */ /* 0x000fea0003800000 */
.L_x_13301:
[----:B------:R-:W0:Y:S02]  /*2b3f0*/  F2I.U32.F64.TRUNC R25, R24 ;  /* 0x0000001800197311 */ /* 0x000e24000030d000 */
[----:B0-----:R0:W-:Y:S02]  /*2b400*/  STG.E desc[UR36][R2.64], R25 ;  /* 0x0000001902007986 */ /* 0x0011e4000c101924 */
.L_x_13275:
[----:B------:R-:W-:-:S07]  /*2b410*/  VIADD R22, R22, 0x80 ;  /* 0x0000008016167836 */ /* 0x000fce0000000000 */
.L_x_13235:
[----:B------:R-:W-:Y:S05]  /*2b420*/  BSYNC B6 ;  /* 0x0000000000067941 */ /* 0x000fea0003800000 */
.L_x_13234:
[----:B------:R-:W-:-:S13]  /*2b430*/  ISETP.GE.AND P0, PT, R22, R57, PT ;  /* 0x000000391600720c */ /* 0x000fda0003f06270 */
[----:B------:R-:W-:Y:S05]  /*2b440*/  @P0 EXIT ;  /* 0x000000000000094d */ /* 0x000fea0003800000 */
        /* <DEDUP_REMOVED lines=21> */
.L_x_13307:
[----:B------:R-:W0:Y:S02]  /*2b5a0*/  F2I.S64.F64.TRUNC R28, R28 ;  /* 0x0000001c001c7311 */ /* 0x000e24000030d900 */
[----:B0-----:R-:W-:-:S05]  /*2b5b0*/  IMAD.MOV.U32 R5, RZ, RZ, R28 ;  /* 0x000000ffff057224 */ /* 0x001fca00078e001c */
[----:B------:R-:W-:Y:S01]  /*2b5c0*/  STG.E.U8 desc[UR36][R2.64], R5 ;  /* 0x0000000502007986 */ /* 0x000fe2000c101124 */
[----:B------:R-:W-:Y:S05]  /*2b5d0*/  EXIT ;  /* 0x000000000000794d */ /* 0x000fea0003800000 */
.L_x_13306:
        /* <DEDUP_REMOVED lines=9> */
.L_x_13310:
[----:B------:R-:W0:Y:S02]  /*2b670*/  F2I.F64.TRUNC R29, R28 ;  /* 0x0000001c001d7311 */ /* 0x000e24000030d100 */
[----:B0-----:R-:W-:Y:S01]  /*2b680*/  STG.E desc[UR36][R2.64], R29 ;  /* 0x0000001d02007986 */ /* 0x001fe2000c101924 */
[----:B------:R-:W-:Y:S05]  /*2b690*/  EXIT ;  /* 0x000000000000794d */ /* 0x000fea0003800000 */
.L_x_13309:
[----:B------:R-:W0:Y:S02]  /*2b6a0*/  F2I.F64.TRUNC R29, R28 ;  /* 0x0000001c001d7311 */ /* 0x000e24000030d100 */
[----:B0-----:R-:W-:Y:S01]  /*2b6b0*/  STG.E.U16 desc[UR36][R2.64], R29 ;  /* 0x0000001d02007986 */ /* 0x001fe2000c101524 */
[----:B------:R-:W-:Y:S05]  /*2b6c0*/  EXIT ;  /* 0x000000000000794d */ /* 0x000fea0003800000 */
.L_x_13305:
        /* <DEDUP_REMOVED lines=13> */
.L_x_13312:
        /* <DEDUP_REMOVED lines=8> */
.L_x_13311:
        /* <DEDUP_REMOVED lines=16> */
.L_x_13314:
        /* <DEDUP_REMOVED lines=11> */
.L_x_13313:
[----:B------:R-:W-:Y:S01]  /*2b9d0*/  STG.E.64 desc[UR36][R2.64], R28 ;  /* 0x0000001c02007986 */ /* 0x000fe2000c101b24 */
[----:B------:R-:W-:Y:S05]  /*2b9e0*/  EXIT ;  /* 0x000000000000794d */ /* 0x000fea0003800000 */
.L_x_13304:
        /* <DEDUP_REMOVED lines=13> */
.L_x_13317:
[----:B------:R-:W-:Y:S01]  /*2bac0*/  STG.E.128 desc[UR36][R2.64], R28 ;  /* 0x0000001c02007986 */ /* 0x000fe2000c101d24 */
[----:B------:R-:W-:Y:S05]  /*2bad0*/  EXIT ;  /* 0x000000000000794d */ /* 0x000fea0003800000 */
.L_x_13316:
        /* <DEDUP_REMOVED lines=25> */
.L_x_13321:
[----:B------:R-:W-:Y:S05]  /*2bc70*/  BSYNC B0 ;  /* 0x0000000000007941 */ /* 0x000fea0003800000 */
.L_x_13320:
[----:B------:R-:W-:-:S05]  /*2bc80*/  LOP3.LUT R5, R0, R5, RZ, 0xfc, !PT ;  /* 0x0000000500057212 */ /* 0x000fca00078efcff */
[----:B------:R-:W-:Y:S01]  /*2bc90*/  STG.E.U8 desc[UR36][R2.64], R5 ;  /* 0x0000000502007986 */ /* 0x000fe2000c101124 */
[----:B------:R-:W-:Y:S05]  /*2bca0*/  EXIT ;  /* 0x000000000000794d */ /* 0x000fea0003800000 */
.L_x_13319:
        /* <DEDUP_REMOVED lines=17> */
.L_x_13323:
[----:B------:R-:W-:Y:S01]  /*2bdc0*/  IMAD.MOV.U32 R0, RZ, RZ, 0x7f ;  /* 0x0000007fff007424 */ /* 0x000fe200078e00ff */
[----:B------:R-:W-:-:S04]  /*2bdd0*/  ISETP.GT.U32.AND P0, PT, R4, 0x7f800000, PT ;  /* 0x7f8000000400780c */ /* 0x000fc80003f04070 */
[----:B------:R-:W-:-:S09]  /*2bde0*/  SEL R0, R0, 0x7c, P0 ;  /* 0x0000007c00007807 */ /* 0x000fd20000000000 */
.L_x_13324:
[----:B------:R-:W-:Y:S05]  /*2bdf0*/  BSYNC B0 ;  /* 0x0000000000007941 */ /* 0x000fea0003800000 */
.L_x_13322:
[----:B------:R-:W-:-:S04]  /*2be00*/  LOP3.LUT R4, R5, 0x80000000, RZ, 0xc0, !PT ;  /* 0x8000000005047812 */ /* 0x000fc800078ec0ff */
[----:B------:R-:W-:-:S04]  /*2be10*/  SHF.R.U32.HI R5, RZ, 0x18, R4 ;  /* 0x00000018ff057819 */ /* 0x000fc80000011604 */
[----:B------:R-:W-:-:S05]  /*2be20*/  LOP3.LUT R5, R0, R5, RZ, 0xfc, !PT ;  /* 0x0000000500057212 */ /* 0x000fca00078efcff */
[----:B------:R-:W-:Y:S01]  /*2be30*/  STG.E.U8 desc[UR36][R2.64], R5 ;  /* 0x0000000502007986 */ /* 0x000fe2000c101124 */
[----:B------:R-:W-:Y:S05]  /*2be40*/  EXIT ;  /* 0x000000000000794d */ /* 0x000fea0003800000 */
.L_x_13318:
        /* <DEDUP_REMOVED lines=8> */
.L_x_13315:
        /* <DEDUP_REMOVED lines=11> */
.L_x_13327:
        /* <DEDUP_REMOVED lines=21> */
.L_x_13330:
[----:B------:R-:W-:-:S04]  /*2c0d0*/  LOP3.LUT R0, R7, 0x80000000, RZ, 0xc0, !PT ;  /* 0x8000000007007812 */ /* 0x000fc800078ec0ff */
[----:B------:R-:W-:-:S04]  /*2c0e0*/  SHF.R.U32.HI R5, RZ, 0x18, R0 ;  /* 0x00000018ff057819 */ /* 0x000fc80000011600 */
[----:B------:R-:W-:-:S04]  /*2c0f0*/  LOP3.LUT R4, R4, R5, RZ, 0xfc, !PT ;  /* 0x0000000504047212 */ /* 0x000fc800078efcff */
[----:B------:R-:W-:-:S07]  /*2c100*/  PRMT R0, R4, 0x7610, R0 ;  /* 0x0000761004007816 */ /* 0x000fce0000000000 */
.L_x_13329:
[----:B------:R-:W-:Y:S05]  /*2c110*/  BSYNC B0 ;  /* 0x0000000000007941 */ /* 0x000fea0003800000 */
.L_x_13328:
[----:B------:R-:W-:Y:S01]  /*2c120*/  STG.E.U8 desc[UR36][R2.64], R0 ;  /* 0x0000000002007986 */ /* 0x000fe2000c101124 */
[----:B------:R-:W-:Y:S05]  /*2c130*/  EXIT ;  /* 0x000000000000794d */ /* 0x000fea0003800000 */
.L_x_13326:
        /* <DEDUP_REMOVED lines=21> */
.L_x_13333:
[----:B------:R-:W-:-:S04]  /*2c290*/  LOP3.LUT R0, R7, 0x80000000, RZ, 0xc0, !PT ;  /* 0x8000000007007812 */ /* 0x000fc800078ec0ff */
[----:B------:R-:W-:-:S04]  /*2c2a0*/  SHF.R.U32.HI R5, RZ, 0x18, R0 ;  /* 0x00000018ff057819 */ /* 0x000fc80000011600 */
[----:B------:R-:W-:-:S04]  /*2c2b0*/  LOP3.LUT R4, R4, R5, RZ, 0xfc, !PT ;  /* 0x0000000504047212 */ /* 0x000fc800078efcff */
[----:B------:R-:W-:-:S07]  /*2c2c0*/  PRMT R0, R4, 0x7610, R0 ;  /* 0x0000761004007816 */ /* 0x000fce0000000000 */
.L_x_13332:
[----:B------:R-:W-:Y:S05]  /*2c2d0*/  BSYNC B0 ;  /* 0x0000000000007941 */ /* 0x000fea0003800000 */
.L_x_13331:
[----:B------:R-:W-:Y:S01]  /*2c2e0*/  STG.E.U8 desc[UR36][R2.64], R0 ;  /* 0x0000000002007986 */ /* 0x000fe2000c101124 */
[----:B------:R-:W-:Y:S05]  /*2c2f0*/  EXIT ;  /* 0x000000000000794d */ /* 0x000fea0003800000 */
.L_x_13325:
        /* <DEDUP_REMOVED lines=26> */
.L_x_13308:
        /* <DEDUP_REMOVED lines=16> */
.L_x_13336:
[----:B------:R-:W-:Y:S05]  /*2c5a0*/  EXIT ;  /* 0x000000000000794d */ /* 0x000fea0003800000 */
.L_x_13335:
[----:B------:R-:W0:Y:S02]  /*2c5b0*/  F2I.U64.F64.TRUNC R28, R28 ;  /* 0x0000001c001c7311 */ /* 0x000e24000030d800 */
[----:B0-----:R-:W-:Y:S01]  /*2c5c0*/  STG.E.64 desc[UR36][R2.64], R28 ;  /* 0x0000001c02007986 */ /* 0x001fe2000c101b24 */
[----:B------:R-:W-:Y:S05]  /*2c5d0*/  EXIT ;  /* 0x000000000000794d */ /* 0x000fea0003800000 */
.L_x_13334:
[----:B------:R-:W0:Y:S02]  /*2c5e0*/  F2I.U32.F64.TRUNC R29, R28 ;  /* 0x0000001c001d7311 */ /* 0x000e24000030d000 */
[----:B0-----:R-:W-:Y:S01]  /*2c5f0*/  STG.E desc[UR36][R2.64], R29 ;  /* 0x0000001d02007986 */ /* 0x001fe2000c101924 */
[----:B------:R-:W-:Y:S05]  /*2c600*/  EXIT ;  /* 0x000000000000794d */ /* 0x000fea0003800000 */
        .weak           $__internal_16_$__cuda_sm20_div_rn_f64_full
        .type           $__internal_16_$__cuda_sm20_div_rn_f64_full,@function
        .size           $__internal_16_$__cuda_sm20_div_rn_f64_full,($__internal_17_$__cuda_sm20_dsqrt_rn_f64_mediumpath_v1 - $__internal_16_$__cuda_sm20_div_rn_f64_full)
$__internal_16_$__cuda_sm20_div_rn_f64_full:
[----:B------:R-:W-:Y:S01]  /*2c610*/  FSETP.GEU.AND P0, PT, |R41|, 1.469367938527859385e-39, PT ;  /* 0x001000002900780b */ /* 0x000fe20003f0e200 */
[----:B------:R-:W-:Y:S01]  /*2c620*/  IMAD.MOV.U32 R54, RZ, RZ, 0x1ca00000 ;  /* 0x1ca00000ff367424 */ /* 0x000fe200078e00ff */
[C---:B------:R-:W-:Y:S01]  /*2c630*/  FSETP.GEU.AND P1, PT, |R37|.reuse, 1.469367938527859385e-39, PT ;  /* 0x001000002500780b */ /* 0x040fe20003f2e200 */
[----:B------:R-:W-:Y:S01]  /*2c640*/  BSSY B0, `(.L_x_13337) ;  /* 0x000005a000007945 */ /* 0x000fe20003800000 */
[----:B------:R-:W-:Y:S02]  /*2c650*/  LOP3.LUT R28, R37, 0x800fffff, RZ, 0xc0, !PT ;  /* 0x800fffff251c7812 */ /* 0x000fe400078ec0ff */
[----:B------:R-:W-:Y:S02]  /*2c660*/  LOP3.LUT R47, R41, 0x7ff00000, RZ, 0xc0, !PT ;  /* 0x7ff00000292f7812 */ /* 0x000fe400078ec0ff */
[----:B------:R-:W-:Y:S01]  /*2c670*/  LOP3.LUT R29, R28, 0x3ff00000, RZ, 0xfc, !PT ;  /* 0x3ff000001c1d7812 */ /* 0x000fe200078efcff */
[----:B------:R-:W-:Y:S01]  /*2c680*/  IMAD.MOV.U32 R28, RZ, RZ, R36 ;  /* 0x000000ffff1c7224 */ /* 0x000fe200078e0024 */
[----:B------:R-:W-:-:S03]  /*2c690*/  LOP3.LUT R46, R37, 0x7ff00000, RZ, 0xc0, !PT ;  /* 0x7ff00000252e7812 */ /* 0x000fc600078ec0ff */
[----:B------:R-:W-:Y:S01]  /*2c6a0*/  @!P0 LOP3.LUT R12, R37, 0x7ff00000, RZ, 0xc0, !PT ;  /* 0x7ff00000250c8812 */ /* 0x000fe200078ec0ff */
[----:B------:R-:W-:Y:S01]  /*2c6b0*/  @!P0 IMAD.MOV.U32 R38, RZ, RZ, RZ ;  /* 0x000000ffff268224 */ /* 0x000fe200078e00ff */
[----:B------:R-:W-:Y:S01]  /*2c6c0*/  @!P1 DMUL R28, R36, 8.98846567431157953865e+307 ;  /* 0x7fe00000241c9828 */ /* 0x000fe20000000000 */
[C---:B------:R-:W-:Y:S02]  /*2c6d0*/  ISETP.GE.U32.AND P3, PT, R47.reuse, R46, PT ;  /* 0x0000002e2f00720c */ /* 0x040fe40003f66070 */
[----:B------:R-:W-:Y:S02]  /*2c6e0*/  @!P0 ISETP.GE.U32.AND P2, PT, R47, R12, PT ;  /* 0x0000000c2f00820c */ /* 0x000fe40003f46070 */
[C---:B------:R-:W-:Y:S01]  /*2c6f0*/  SEL R14, R54.reuse, 0x63400000, !P3 ;  /* 0x63400000360e7807 */ /* 0x040fe20005800000 */
[----:B------:R-:W0:Y:S01]  /*2c700*/  MUFU.RCP64H R13, R29 ;  /* 0x0000001d000d7308 */ /* 0x000e220000001800 */
[----:B------:R-:W-:Y:S02]  /*2c710*/  @!P0 SEL R12, R54, 0x63400000, !P2 ;  /* 0x63400000360c8807 */ /* 0x000fe40005000000 */
[--C-:B------:R-:W-:Y:S01]  /*2c720*/  LOP3.LUT R15, R14, 0x800fffff, R41.reuse, 0xf8, !PT ;  /* 0x800fffff0e0f7812 */ /* 0x100fe200078ef829 */
[----:B------:R-:W-:Y:S01]  /*2c730*/  IMAD.MOV.U32 R14, RZ, RZ, R40 ;  /* 0x000000ffff0e7224 */ /* 0x000fe200078e0028 */
[----:B------:R-:W-:-:S04]  /*2c740*/  @!P0 LOP3.LUT R12, R12, 0x80000000, R41, 0xf8, !PT ;  /* 0x800000000c0c8812 */ /* 0x000fc800078ef829 */
[----:B------:R-:W-:Y:S01]  /*2c750*/  @!P0 LOP3.LUT R39, R12, 0x100000, RZ, 0xfc, !PT ;  /* 0x001000000c278812 */ /* 0x000fe200078efcff */
[----:B------:R-:W-:-:S05]  /*2c760*/  IMAD.MOV.U32 R12, RZ, RZ, 0x1 ;  /* 0x00000001ff0c7424 */ /* 0x000fca00078e00ff */
[----:B------:R-:W-:Y:S02]  /*2c770*/  @!P0 DFMA R14, R14, 2, -R38 ;  /* 0x400000000e0e882b */ /* 0x000fe40000000826 */
[----:B0-----:R-:W-:-:S08]  /*2c780*/  DFMA R38, R12, -R28, 1 ;  /* 0x3ff000000c26742b */ /* 0x001fd0000000081c */
[----:B------:R-:W-:-:S08]  /*2c790*/  DFMA R38, R38, R38, R38 ;  /* 0x000000262626722b */ /* 0x000fd00000000026 */
[----:B------:R-:W-:-:S08]  /*2c7a0*/  DFMA R12, R12, R38, R12 ;  /* 0x000000260c0c722b */ /* 0x000fd0000000000c */
[----:B------:R-:W-:-:S08]  /*2c7b0*/  DFMA R38, R12, -R28, 1 ;  /* 0x3ff000000c26742b */ /* 0x000fd0000000081c */
[----:B------:R-:W-:-:S08]  /*2c7c0*/  DFMA R12, R12, R38, R12 ;  /* 0x000000260c0c722b */ /* 0x000fd0000000000c */
[----:B------:R-:W-:-:S08]  /*2c7d0*/  DMUL R38, R12, R14 ;  /* 0x0000000e0c267228 */ /* 0x000fd00000000000 */
[----:B------:R-:W-:-:S08]  /*2c7e0*/  DFMA R42, R38, -R28, R14 ;  /* 0x8000001c262a722b */ /* 0x000fd0000000000e */
[----:B------:R-:W-:Y:S01]  /*2c7f0*/  DFMA R12, R12, R42, R38 ;  /* 0x0000002a0c0c722b */ /* 0x000fe20000000026 */
[----:B------:R-:W-:Y:S01]  /*2c800*/  IMAD.MOV.U32 R42, RZ, RZ, R47 ;  /* 0x000000ffff2a7224 */ /* 0x000fe200078e002f */
[----:B------:R-:W-:Y:S01]  /*2c810*/  @!P0 LOP3.LUT R42, R15, 0x7ff00000, RZ, 0xc0, !PT ;  /* 0x7ff000000f2a8812 */ /* 0x000fe200078ec0ff */
[----:B------:R-:W-:Y:S01]  /*2c820*/  IMAD.MOV.U32 R43, RZ, RZ, R46 ;  /* 0x000000ffff2b7224 */ /* 0x000fe200078e002e */
[----:B------:R-:W-:-:S03]  /*2c830*/  @!P1 LOP3.LUT R43, R29, 0x7ff00000, RZ, 0xc0, !PT ;  /* 0x7ff000001d2b9812 */ /* 0x000fc600078ec0ff */
[----:B------:R-:W-:-:S05]  /*2c840*/  VIADD R38, R42, 0xffffffff ;  /* 0xffffffff2a267836 */ /* 0x000fca0000000000 */
[----:B------:R-:W-:Y:S01]  /*2c850*/  ISETP.GT.U32.AND P0, PT, R38, 0x7feffffe, PT ;  /* 0x7feffffe2600780c */ /* 0x000fe20003f04070 */
[----:B------:R-:W-:-:S05]  /*2c860*/  VIADD R38, R43, 0xffffffff ;  /* 0xffffffff2b267836 */ /* 0x000fca0000000000 */
[----:B------:R-:W-:-:S13]  /*2c870*/  ISETP.GT.U32.OR P0, PT, R38, 0x7feffffe, P0 ;  /* 0x7feffffe2600780c */ /* 0x000fda0000704470 */
[----:B------:R-:W-:Y:S05]  /*2c880*/  @P0 BRA `(.L_x_13338) ;  /* 0x0000000000740947 */ /* 0x000fea0003800000 */
[----:B------:R-:W-:Y:S01]  /*2c890*/  LOP3.LUT R38, R37, 0x7ff00000, RZ, 0xc0, !PT ;  /* 0x7ff0000025267812 */ /* 0x000fe200078ec0ff */
[----:B------:R-:W-:-:S03]  /*2c8a0*/  IMAD.MOV.U32 R40, RZ, RZ, RZ ;  /* 0x000000ffff287224 */ /* 0x000fc600078e00ff */
[CC--:B------:R-:W-:Y:S02]  /*2c8b0*/  ISETP.GE.U32.AND P0, PT, R47.reuse, R38.reuse, PT ;  /* 0x000000262f00720c */ /* 0x0c0fe40003f06070 */
[----:B------:R-:W-:Y:S02]  /*2c8c0*/  VIADDMNMX R38, R47, -R38, 0xb9600000, !PT ;  /* 0xb96000002f267446 */ /* 0x000fe40007800926 */
[----:B------:R-:W-:Y:S02]  /*2c8d0*/  SEL R42, R54, 0x63400000, !P0 ;  /* 0x63400000362a7807 */ /* 0x000fe40004000000 */
[----:B------:R-:W-:-:S05]  /*2c8e0*/  VIMNMX R38, R38, 0x46a00000, PT ;  /* 0x46a0000026267848 */ /* 0x000fca0003fe0100 */
        /* <DEDUP_REMOVED lines=19> */
[----:B------:R-:W-:-:S05]  /*2ca20*/  FSEL R38, R36, R39, !P0 ;  /* 0x0000002724267208 */ /* 0x000fca0004000000 */
[----:B------:R-:W-:Y:S02]  /*2ca30*/  IMAD.MOV.U32 R39, RZ, RZ, R38 ;  /* 0x000000ffff277224 */ /* 0x000fe400078e0026 */
[----:B------:R-:W-:Y:S01]  /*2ca40*/  IMAD.MOV.U32 R38, RZ, RZ, R12 ;  /* 0x000000ffff267224 */ /* 0x000fe200078e000c */
[----:B------:R-:W-:Y:S06]  /*2ca50*/  BRA `(.L_x_13339) ;  /* 0x0000000000607947 */ /* 0x000fec0003800000 */
.L_x_13338:
[----:B------:R-:W-:-:S14]  /*2ca60*/  DSETP.NAN.AND P0, PT, R40, R40, PT ;  /* 0x000000282800722a */ /* 0x000fdc0003f08000 */
[----:B------:R-:W-:Y:S05]  /*2ca70*/  @P0 BRA `(.L_x_13340) ;  /* 0x00000000004c0947 */ /* 0x000fea0003800000 */
[----:B------:R-:W-:-:S14]  /*2ca80*/  DSETP.NAN.AND P0, PT, R36, R36, PT ;  /* 0x000000242400722a */ /* 0x000fdc0003f08000 */
[----:B------:R-:W-:Y:S05]  /*2ca90*/  @P0 BRA `(.L_x_13341) ;  /* 0x0000000000340947 */ /* 0x000fea0003800000 */
[----:B------:R-:W-:Y:S01]  /*2caa0*/  ISETP.NE.AND P0, PT, R42, R43, PT ;  /* 0x0000002b2a00720c */ /* 0x000fe20003f05270 */
[----:B------:R-:W-:Y:S02]  /*2cab0*/  IMAD.MOV.U32 R38, RZ, RZ, 0x0 ;  /* 0x00000000ff267424 */ /* 0x000fe400078e00ff */
[----:B------:R-:W-:-:S10]  /*2cac0*/  IMAD.MOV.U32 R39, RZ, RZ, -0x80000 ;  /* 0xfff80000ff277424 */ /* 0x000fd400078e00ff */
        /* <DEDUP_REMOVED lines=10> */
.L_x_13341:
[----:B------:R-:W-:-:S05]  /*2cb70*/  LOP3.LUT R38, R37, 0x80000, RZ, 0xfc, !PT ;  /* 0x0008000025267812 */ /* 0x000fca00078efcff */
[----:B------:R-:W-:Y:S02]  /*2cb80*/  IMAD.MOV.U32 R39, RZ, RZ, R38 ;  /* 0x000000ffff277224 */ /* 0x000fe400078e0026 */
[----:B------:R-:W-:Y:S01]  /*2cb90*/  IMAD.MOV.U32 R38, RZ, RZ, R36 ;  /* 0x000000ffff267224 */ /* 0x000fe200078e0024 */
[----:B------:R-:W-:Y:S06]  /*2cba0*/  BRA `(.L_x_13339) ;  /* 0x00000000000c7947 */ /* 0x000fec0003800000 */
.L_x_13340:
[----:B------:R-:W-:-:S05]  /*2cbb0*/  LOP3.LUT R38, R41, 0x80000, RZ, 0xfc, !PT ;  /* 0x0008000029267812 */ /* 0x000fca00078efcff */
[----:B------:R-:W-:Y:S02]  /*2cbc0*/  IMAD.MOV.U32 R39, RZ, RZ, R38 ;  /* 0x000000ffff277224 */ /* 0x000fe400078e0026 */
[----:B------:R-:W-:-:S07]  /*2cbd0*/  IMAD.MOV.U32 R38, RZ, RZ, R40 ;  /* 0x000000ffff267224 */ /* 0x000fce00078e0028 */
.L_x_13339:
[----:B------:R-:W-:Y:S05]  /*2cbe0*/  BSYNC B0 ;  /* 0x0000000000007941 */ /* 0x000fea0003800000 */
.L_x_13337:
[----:B------:R-:W-:Y:S02]  /*2cbf0*/  IMAD.MOV.U32 R12, RZ, RZ, R0 ;  /* 0x000000ffff0c7224 */ /* 0x000fe400078e0000 */
[----:B------:R-:W-:-:S04]  /*2cc00*/  IMAD.MOV.U32 R13, RZ, RZ, 0x0 ;  /* 0x00000000ff0d7424 */ /* 0x000fc800078e00ff */
[----:B------:R-:W-:Y:S05]  /*2cc10*/  RET.REL.NODEC R12 `(_ZN2at6native27unrolled_elementwise_kernelIZZZNS0_16acos_kernel_cudaERNS_18TensorIteratorBaseEENKUlvE_clEvENKUlvE_clEvEUlN3c107complexIdEEE_St5arrayIPcLm2EELi4E23TrivialOffsetCalculatorILi1EjESE_NS0_6memory12LoadWithCastILi1EEENSF_13StoreWithCastILi1EEEEEviT_T0_T2_T3_T4_T5_) ;  /* 0xfffffd300cf87950 */ /* 0x000fea0003c3ffff */
        .weak           $__internal_17_$__cuda_sm20_dsqrt_rn_f64_mediumpath_v1
        .type           $__internal_17_$__cuda_sm20_dsqrt_rn_f64_mediumpath_v1,@function
        .size           $__internal_17_$__cuda_sm20_dsqrt_rn_f64_mediumpath_v1,(.L_x_20084 - $__internal_17_$__cuda_sm20_dsqrt_rn_f64_mediumpath_v1)
$__internal_17_$__cuda_sm20_dsqrt_rn_f64_mediumpath_v1:
[----:B------:R-:W-:Y:S01]  /*2cc20*/  ISETP.GE.U32.AND P0, PT, R14, -0x3400000, PT ;  /* 0xfcc000000e00780c */ /* 0x000fe20003f06070 */
[----:B------:R-:W-:Y:S01]  /*2cc30*/  BSSY B0, `(.L_x_13342) ;  /* 0x0000024000007945 */ /* 0x000fe20003800000 */
[----:B------:R-:W-:-:S11]  /*2cc40*/  IMAD.MOV.U32 R14, RZ, RZ, R38 ;  /* 0x000000ffff0e7224 */ /* 0x000fd600078e0026 */
        /* <DEDUP_REMOVED lines=9> */
.L_x_13343:
[----:B------:R-:W-:-:S14]  /*2cce0*/  DSETP.NE.AND P0, PT, R14, RZ, PT ;  /* 0x000000ff0e00722a */ /* 0x000fdc0003f05000 */
[----:B------:R-:W-:Y:S05]  /*2ccf0*/  @!P0 BRA `(.L_x_13345) ;  /* 0x0000000000588947 */ /* 0x000fea0003800000 */
[----:B------:R-:W-:-:S13]  /*2cd00*/  ISETP.GE.AND P0, PT, R15, RZ, PT ;  /* 0x000000ff0f00720c */ /* 0x000fda0003f06270 */
[----:B------:R-:W-:Y:S02]  /*2cd10*/  @!P0 IMAD.MOV.U32 R12, RZ, RZ, 0x0 ;  /* 0x00000000ff0c8424 */ /* 0x000fe400078e00ff */
[----:B------:R-:W-:Y:S01]  /*2cd20*/  @!P0 IMAD.MOV.U32 R13, RZ, RZ, -0x80000 ;  /* 0xfff80000ff0d8424 */ /* 0x000fe200078e00ff */
        /* <DEDUP_REMOVED lines=19> */
.L_x_13345:
[----:B------:R-:W-:-:S11]  /*2ce60*/  DADD R12, R14, R14 ;  /* 0x000000000e0c7229 */ /* 0x000fd6000000000e */
.L_x_13344:
[----:B------:R-:W-:Y:S05]  /*2ce70*/  BSYNC B0 ;  /* 0x0000000000007941 */ /* 0x000fea0003800000 */
.L_x_13342:
[----:B------:R-:W-:Y:S02]  /*2ce80*/  IMAD.MOV.U32 R14, RZ, RZ, R0 ;  /* 0x000000ffff0e7224 */ /* 0x000fe400078e0000 */
[----:B------:R-:W-:-:S04]  /*2ce90*/  IMAD.MOV.U32 R15, RZ, RZ, 0x0 ;  /* 0x00000000ff0f7424 */ /* 0x000fc800078e00ff */
[----:B------:R-:W-:Y:S05]  /*2cea0*/  RET.REL.NODEC R14 `(_ZN2at6native27unrolled_elementwise_kernelIZZZNS0_16acos_kernel_cudaERNS_18TensorIteratorBaseEENKUlvE_clEvENKUlvE_clEvEUlN3c107complexIdEEE_St5arrayIPcLm2EELi4E23TrivialOffsetCalculatorILi1EjESE_NS0_6memory12LoadWithCastILi1EEENSF_13StoreWithCastILi1EEEEEviT_T0_T2_T3_T4_T5_) ;  /* 0xfffffd300e547950 */ /* 0x000fea0003c3ffff */
.L_x_13346:
        /* <DEDUP_REMOVED lines=13> */
.L_x_20084:


//--------------------- .text._ZN2at6native18elementwise_kernelILi128ELi2EZNS0_22gpu_kernel_impl_nocastIZZZNS0_16acos_kernel_cudaERNS_18TensorIteratorBaseEENKUlvE_clEvENKUlvE_clEvEUlN3c107complexIdEEE_EEvS4_RKT_EUliE_EEviT1_ --------------------------
	.section	.text._ZN2at6native18elementwise_kernelILi128ELi2EZNS0_22gpu_kernel_impl_nocastIZZZNS0_16acos_kernel_cudaERNS_18TensorIteratorBaseEENKUlvE_clEvENKUlvE_clEvEUlN3c107complexIdEEE_EEvS4_RKT_EUliE_EEviT1_,"ax",@progbits
	.align	128
        .global         _ZN2at6native18elementwise_kernelILi128ELi2EZNS0_22gpu_kernel_impl_nocastIZZZNS0_16acos_kernel_cudaERNS_18TensorIteratorBaseEENKUlvE_clEvENKUlvE_clEvEUlN3c107complexIdEEE_EEvS4_RKT_EUliE_EEviT1_
        .type           _ZN2at6native18elementwise_kernelILi128ELi2EZNS0_22gpu_kernel_impl_nocastIZZZNS0_16acos_kernel_cudaERNS_18TensorIteratorBaseEENKUlvE_clEvENKUlvE_clEvEUlN3c107complexIdEEE_EEvS4_RKT_EUliE_EEviT1_,@function
        .size           _ZN2at6native18elementwise_kernelILi128ELi2EZNS0_22gpu_kernel_impl_nocastIZZZNS0_16acos_kernel_cudaERNS_18TensorIteratorBaseEENKUlvE_clEvENKUlvE_clEvEUlN3c107complexIdEEE_EEvS4_RKT_EUliE_EEviT1_,(.L_x_20086 - _ZN2at6native18elementwise_kernelILi128ELi2EZNS0_22gpu_kernel_impl_nocastIZZZNS0_16acos_kernel_cudaERNS_18TensorIteratorBaseEENKUlvE_clEvENKUlvE_clEvEUlN3c107complexIdEEE_EEvS4_RKT_EUliE_EEviT1_)
        .other          _ZN2at6native18elementwise_kernelILi128ELi2EZNS0_22gpu_kernel_impl_nocastIZZZNS0_16acos_kernel_cudaERNS_18TensorIteratorBaseEENKUlvE_clEvENKUlvE_clEvEUlN3c107complexIdEEE_EEvS4_RKT_EUliE_EEviT1_,@"STO_CUDA_ENTRY STV_DEFAULT"
_ZN2at6native18elementwise_kernelILi128ELi2EZNS0_22gpu_kernel_impl_nocastIZZZNS0_16acos_kernel_cudaERNS_18TensorIteratorBaseEENKUlvE_clEvENKUlvE_clEvEUlN3c107complexIdEEE_EEvS4_RKT_EUliE_EEviT1_:
.text._ZN2at6native18elementwise_kernelILi128ELi2EZNS0_22gpu_kernel_impl_nocastIZZZNS0_16acos_kernel_cudaERNS_18TensorIteratorBaseEENKUlvE_clEvENKUlvE_clEvEUlN3c107complexIdEEE_EEvS4_RKT_EUliE_EEviT1_:
        /* <DEDUP_REMOVED lines=15> */
[----:B------:R-:W-:Y:S01]  /*00f0*/  HFMA2.MMA R2, -RZ, RZ, 0, 0 ;  /* 0x00000000ff027435 */ /* 0x000fe200000001ff */
[----:B------:R-:W-:Y:S01]  /*0100*/  IMAD.MOV.U32 R3, RZ, RZ, R7 ;  /* 0x000000ffff037224 */ /* 0x000fe200078e0007 */
[----:B------:R-:W-:Y:S01]  /*0110*/  ULDC.64 UR4, c[0x0][0x220] ;  /* 0x0000880000047ab9 */ /* 0x000fe20000000a00 */
[----:B------:R-:W-:-:S07]  /*0120*/  ISETP.NE.AND P0, PT, R6, 0x1, PT ;  /* 0x000000010600780c */ /* 0x000fce0003f05270 */
        /* <DEDUP_REMOVED lines=281> */
[----:B------:R-:W-:Y:S02]  /*12c0*/  @P0 IMAD.MOV.U32 R4, RZ, RZ, RZ ;  /* 0x000000ffff040224 */ /* 0x000fe400078e00ff */
[----:B------:R-:W-:-:S05]  /*12d0*/  IMAD.MOV R7, RZ, RZ, -R5 ;  /* 0x000000ffff077224 */ /* 0x000fca00078e0a05 */
        /* <DEDUP_REMOVED lines=11> */
.L_x_13349:
[----:B------:R-:W-:Y:S02]  /*1390*/  ULDC.64 UR4, c[0x0][0x418] ;  /* 0x0001060000047ab9 */ /* 0x000fe40000000a00 */
[----:B------:R-:W-:-:S05]  /*13a0*/  IADD3 R4, P0, R0, UR4, RZ ;  /* 0x0000000400047c10 */ /* 0x000fca000ff1e0ff */
[----:B------:R-:W-:-:S06]  /*13b0*/  IMAD.X R5, RZ, RZ, UR5, P0 ;  /* 0x00000005ff057e24 */ /* 0x000fcc00080e06ff */
[----:B------:R-:W2:Y:S01]  /*13c0*/  LDG.E.128 R4, desc[UR8][R4.64] ;  /* 0x0000000804047981 */ /* 0x000ea2000c1e1d00 */
[----:B------:R-:W-:Y:S01]  /*13d0*/  IMAD.MOV.U32 R2, RZ, RZ, 0x33145c07 ;  /* 0x33145c07ff027424 */ /* 0x000fe200078e00ff */
[----:B------:R-:W-:Y:S01]  /*13e0*/  BSSY B1, `(.L_x_13350) ;  /* 0x00008ec000017945 */ /* 0x000fe20003800000 */
[----:B------:R-:W-:-:S05]  /*13f0*/  IMAD.MOV.U32 R3, RZ, RZ, 0x3c91a626 ;  /* 0x3c91a626ff037424 */ /* 0x000fca00078e00ff */
[----:B------:R0:W-:Y:S01]  /*1400*/  STL.64 [R1+0x8], R2 ;  /* 0x0000080201007387 */ /* 0x0001e20000100a00 */
[----:B--2---:R-:W-:Y:S02]  /*1410*/  DSETP.GTU.AND P0, PT, |R6|, +INF , PT ;  /* 0x7ff000000600742a */ /* 0x004fe40003f0c200 */
[----:B------:R-:W-:Y:S02]  /*1420*/  DADD R36, -RZ, |R4| ;  /* 0x00000000ff247229 */ /* 0x000fe40000000504 */
[----:B------:R-:W-:Y:S02]  /*1430*/  DADD R32, -RZ, |R6| ;  /* 0x00000000ff207229 */ /* 0x000fe40000000506 */
[----:B------:R-:W-:-:S14]  /*1440*/  DSETP.GTU.OR P0, PT, |R4|, +INF , P0 ;  /* 0x7ff000000400742a */ /* 0x000fdc000070c600 */
[----:B0-----:R-:W-:Y:S05]  /*1450*/  @P0 BRA `(.L_x_13351) ;  /* 0x0000008c003c0947 */ /* 0x001fea0003800000 */
[----:B------:R-:W-:-:S06]  /*1460*/  DSETP.GT.AND P0, PT, R32, 4.50359962737049600000e+15, PT ;  /* 0x433000002000742a */ /* 0x000fcc0003f04000 */
[----:B------:R-:W-:-:S14]  /*1470*/  DSETP.GT.OR P0, PT, R36, 4.50359962737049600000e+15, P0 ;  /* 0x433000002400742a */ /* 0x000fdc0000704400 */
[----:B------:R-:W-:Y:S05]  /*1480*/  @P0 BRA `(.L_x_13352) ;  /* 0x0000005c006c0947 */ /* 0x000fea0003800000 */
[----:B------:R-:W-:Y:S02]  /*1490*/  DSETP.NEU.AND P0, PT, R6, RZ, PT ;  /* 0x000000ff0600722a */ /* 0x000fe40003f0d000 */
[----:B------:R-:W-:-:S14]  /*14a0*/  DSETP.EQ.AND P1, PT, R4, 1, PT ;  /* 0x3ff000000400742a */ /* 0x000fdc0003f22000 */
[----:B------:R-:W-:Y:S05]  /*14b0*/  @!P0 BRA P1, `(.L_x_13353) ;  /* 0x0000005c00548947 */ /* 0x000fea0000800000 */
[----:B------:R-:W-:Y:S01]  /*14c0*/  IMAD.MOV.U32 R3, RZ, RZ, 0xd800000 ;  /* 0x0d800000ff037424 */ /* 0x000fe200078e00ff */
[----:B------:R-:W-:Y:S01]  /*14d0*/  MOV R2, 0xd800000 ;  /* 0x0d80000000027802 */ /* 0x000fe20000000f00 */
[----:B------:R-:W-:Y:S01]  /*14e0*/  UMOV UR4, 0x1409212f ;  /* 0x1409212f00047882 */ /* 0x000fe20000000000 */
        /* <DEDUP_REMOVED lines=9> */
[----:B------:R-:W-:Y:S01]  /*1580*/  UMOV UR4, 0xffffffff ;  /* 0xffffffff00047882 */ /* 0x000fe20000000000 */
[----:B------:R-:W-:Y:S01]  /*1590*/  DADD R16, R36, -1 ;  /* 0xbff0000024107429 */ /* 0x000fe20000000000 */
[----:B------:R-:W-:Y:S01]  /*15a0*/  UMOV UR5, 0x7fefffff ;  /* 0x7fefffff00057882 */ /* 0x000fe20000000000 */
[----:B------:R-:W-:Y:S01]  /*15b0*/  UMOV UR7, UR4 ;  /* 0x0000000400077c82 */ /* 0x000fe20008000000 */
[----:B------:R-:W-:Y:S01]  /*15c0*/  UMOV UR6, UR5 ;  /* 0x0000000500067c82 */ /* 0x000fe20008000000 */
[----:B------:R-:W-:Y:S01]  /*15d0*/  DADD R2, -RZ, |R8| ;  /* 0x00000000ff027229 */ /* 0x000fe20000000508 */
[----:B------:R-:W-:Y:S01]  /*15e0*/  IMAD.MOV.U32 R38, RZ, RZ, RZ ;  /* 0x000000ffff267224 */ /* 0x000fe200078e00ff */
[----:B------:R-:W-:Y:S02]  /*15f0*/  BSSY B3, `(.L_x_13355) ;  /* 0x000029d000037945 */ /* 0x000fe40003800000 */
[----:B------:R-:W-:-:S06]  /*1600*/  DADD R28, -RZ, |R16| ;  /* 0x00000000ff1c7229 */ /* 0x000fcc0000000510 */
[CC--:B------:R-:W-:Y:S02]  /*1610*/  ISETP.GT.U32.AND P1, PT, R2.reuse, R26.reuse, PT ;  /* 0x0000001a0200720c */ /* 0x0c0fe40003f24070 */
[-C--:B------:R-:W-:Y:S02]  /*1620*/  ISETP.LT.U32.AND P0, PT, R2, R26.reuse, PT ;  /* 0x0000001a0200720c */ /* 0x080fe40003f01070 */
[CC--:B------:R-:W-:Y:S02]  /*1630*/  ISETP.GT.U32.AND.EX P1, PT, R3.reuse, R27.reuse, PT, P1 ;  /* 0x0000001b0300720c */ /* 0x0c0fe40003f24110 */
[----:B------:R-:W-:Y:S02]  /*1640*/  ISETP.GT.U32.AND P3, PT, R28, R26, PT ;  /* 0x0000001a1c00720c */ /* 0x000fe40003f64070 */
[CC--:B------:R-:W-:Y:S02]  /*1650*/  SEL R15, R3.reuse, R27.reuse, P1 ;  /* 0x0000001b030f7207 */ /* 0x0c0fe40000800000 */
[----:B------:R-:W-:-:S02]  /*1660*/  ISETP.LT.U32.AND.EX P0, PT, R3, R27, PT, P0 ;  /* 0x0000001b0300720c */ /* 0x000fc40003f01100 */
[----:B------:R-:W-:Y:S02]  /*1670*/  LOP3.LUT R0, R15, 0xffc00000, RZ, 0xc0, !PT ;  /* 0xffc000000f007812 */ /* 0x000fe400078ec0ff */
[-C--:B------:R-:W-:Y:S02]  /*1680*/  ISETP.GT.U32.AND.EX P3, PT, R29, R27.reuse, PT, P3 ;  /* 0x0000001b1d00720c */ /* 0x080fe40003f64130 */
[CC--:B------:R-:W-:Y:S02]  /*1690*/  SEL R12, R2.reuse, R26.reuse, P0 ;  /* 0x0000001a020c7207 */ /* 0x0c0fe40000000000 */
[----:B------:R-:W-:Y:S02]  /*16a0*/  SEL R13, R3, R27, P0 ;  /* 0x0000001b030d7207 */ /* 0x000fe40000000000 */
[----:B------:R-:W-:Y:S01]  /*16b0*/  SEL R14, R2, R26, P1 ;  /* 0x0000001a020e7207 */ /* 0x000fe20000800000 */
[----:B------:R-:W-:Y:S01]  /*16c0*/  IMAD.MOV.U32 R2, RZ, RZ, RZ ;  /* 0x000000ffff027224 */ /* 0x000fe200078e00ff */
[----:B------:R-:W-:-:S02]  /*16d0*/  IADD3 R3, -R0, 0x7fd00000, RZ ;  /* 0x7fd0000000037810 */ /* 0x000fc40007ffe1ff */
[CC--:B------:R-:W-:Y:S02]  /*16e0*/  ISETP.LT.U32.AND P2, PT, R28.reuse, R26.reuse, PT ;  /* 0x0000001a1c00720c */ /* 0x0c0fe40003f41070 */
[CC--:B------:R-:W-:Y:S02]  /*16f0*/  SEL R11, R29.reuse, R27.reuse, P3 ;  /* 0x0000001b1d0b7207 */ /* 0x0c0fe40001800000 */
[-C--:B------:R-:W-:Y:S01]  /*1700*/  ISETP.LT.U32.AND.EX P0, PT, R29, R27.reuse, PT, P2 ;  /* 0x0000001b1d00720c */ /* 0x080fe20003f01120 */
[C---:B------:R-:W-:Y:S01]  /*1710*/  DMUL R18, R2.reuse, R12 ;  /* 0x0000000c02127228 */ /* 0x040fe20000000000 */
[----:B------:R-:W-:Y:S01]  /*1720*/  LOP3.LUT R34, R11, 0xffc00000, RZ, 0xc0, !PT ;  /* 0xffc000000b227812 */ /* 0x000fe200078ec0ff */
[----:B------:R-:W-:Y:S01]  /*1730*/  DMUL R2, R2, R14 ;  /* 0x0000000e02027228 */ /* 0x000fe20000000000 */
[----:B------:R-:W-:Y:S02]  /*1740*/  SEL R20, R28, R26, P0 ;  /* 0x0000001a1c147207 */ /* 0x000fe40000000000 */
[----:B------:R-:W-:-:S02]  /*1750*/  SEL R21, R29, R27, P0 ;  /* 0x0000001b1d157207 */ /* 0x000fc40000000000 */
[----:B------:R-:W-:Y:S01]  /*1760*/  IADD3 R23, -R34, 0x7fd00000, RZ ;  /* 0x7fd0000022177810 */ /* 0x000fe20007ffe1ff */
[----:B------:R-:W-:Y:S01]  /*1770*/  DMUL R24, R18, R18 ;  /* 0x0000001212187228 */ /* 0x000fe20000000000 */
[----:B------:R-:W-:Y:S01]  /*1780*/  SEL R10, R28, R26, P3 ;  /* 0x0000001a1c0a7207 */ /* 0x000fe20001800000 */
[----:B------:R-:W-:-:S03]  /*1790*/  IMAD.U32 R26, RZ, RZ, UR5 ;  /* 0x00000005ff1a7e24 */ /* 0x000fc6000f8e00ff */
[C---:B------:R-:W-:Y:S02]  /*17a0*/  DMUL R18, R22.reuse, R20 ;  /* 0x0000001416127228 */ /* 0x040fe40000000000 */
[----:B------:R-:W-:Y:S02]  /*17b0*/  DMUL R22, R22, R10 ;  /* 0x0000000a16167228 */ /* 0x000fe40000000000 */
[----:B------:R-:W-:-:S04]  /*17c0*/  DFMA R24, R2, R2, R24 ;  /* 0x000000020218722b */ /* 0x000fc80000000018 */
[----:B------:R-:W-:-:S04]  /*17d0*/  DMUL R18, R18, R18 ;  /* 0x0000001212127228 */ /* 0x000fc80000000000 */
[----:B------:R-:W-:Y:S02]  /*17e0*/  DSETP.MIN.AND P0, P1, R24, UR4, PT ;  /* 0x0000000418007e2a */ /* 0x000fe4000b900000 */
[----:B------:R-:W-:Y:S02]  /*17f0*/  IMAD.MOV.U32 R2, RZ, RZ, R25 ;  /* 0x000000ffff027224 */ /* 0x000fe400078e0019 */
[----:B------:R-:W-:Y:S01]  /*1800*/  DFMA R22, R22, R22, R18 ;  /* 0x000000161616722b */ /* 0x000fe20000000012 */
[----:B------:R-:W-:Y:S02]  /*1810*/  IMAD.U32 R18, RZ, RZ, UR6 ;  /* 0x00000006ff127e24 */ /* 0x000fe4000f8e00ff */
[----:B------:R-:W-:Y:S01]  /*1820*/  FSEL R3, R2, UR6, P0 ;  /* 0x0000000602037c08 */ /* 0x000fe20008000000 */
[----:B------:R-:W-:Y:S01]  /*1830*/  UMOV UR6, UR4 ;  /* 0x0000000400067c82 */ /* 0x000fe20008000000 */
[----:B------:R-:W-:-:S03]  /*1840*/  MOV R2, R24 ;  /* 0x0000001800027202 */ /* 0x000fc60000000f00 */
[----:B------:R-:W-:Y:S01]  /*1850*/  DSETP.MIN.AND P2, P3, R22, UR4, PT ;  /* 0x0000000416007e2a */ /* 0x000fe2000bb40000 */
[----:B------:R-:W-:Y:S01]  /*1860*/  SEL R2, R2, UR6, P0 ;  /* 0x0000000602027c07 */ /* 0x000fe20008000000 */
[----:B------:R-:W-:Y:S01]  /*1870*/  IMAD.MOV.U32 R19, RZ, RZ, R23 ;  /* 0x000000ffff137224 */ /* 0x000fe200078e0017 */
[----:B------:R-:W-:Y:S01]  /*1880*/  @P1 LOP3.LUT R3, R18, 0x80000, RZ, 0xfc, !PT ;  /* 0x0008000012031812 */ /* 0x000fe200078efcff */
[----:B------:R-:W-:Y:S01]  /*1890*/  IMAD.MOV.U32 R18, RZ, RZ, R22 ;  /* 0x000000ffff127224 */ /* 0x000fe200078e0016 */
[----:B------:R-:W-:Y:S01]  /*18a0*/  ISETP.GE.U32.AND P1, PT, R13, 0x7ff00000, PT ;  /* 0x7ff000000d00780c */ /* 0x000fe20003f26070 */
[----:B------:R-:W-:Y:S01]  /*18b0*/  DSETP.NEU.AND P0, PT, R12, RZ, PT ;  /* 0x000000ff0c00722a */ /* 0x000fe20003f0d000 */
[----:B------:R-:W-:Y:S01]  /*18c0*/  FSEL R43, R19, UR5, P2 ;  /* 0x00000005132b7c08 */ /* 0x000fe20009000000 */
[----:B------:R-:W0:Y:S01]  /*18d0*/  MUFU.RSQ64H R39, R3 ;  /* 0x0000000300277308 */ /* 0x000e220000001c00 */
[----:B------:R-:W-:Y:S01]  /*18e0*/  SEL R42, R18, UR7, P2 ;  /* 0x00000007122a7c07 */ /* 0x000fe20009000000 */
[----:B------:R-:W-:Y:S01]  /*18f0*/  DSETP.NEU.AND P2, PT, R20, RZ, PT ;  /* 0x000000ff1400722a */ /* 0x000fe20003f4d000 */
[----:B------:R-:W-:-:S03]  /*1900*/  MOV R18, RZ ;  /* 0x000000ff00127202 */ /* 0x000fc60000000f00 */
[----:B------:R-:W-:Y:S02]  /*1910*/  @P3 LOP3.LUT R43, R26, 0x80000, RZ, 0xfc, !PT ;  /* 0x000800001a2b3812 */ /* 0x000fe400078efcff */
[----:B------:R-:W-:Y:S02]  /*1920*/  ISETP.GE.U32.AND P3, PT, R21, 0x7ff00000, PT ;  /* 0x7ff000001500780c */ /* 0x000fe40003f66070 */
[----:B------:R-:W1:Y:S01]  /*1930*/  MUFU.RSQ64H R19, R43 ;  /* 0x0000002b00137308 */ /* 0x000e620000001c00 */
[----:B0-----:R-:W-:-:S08]  /*1940*/  DMUL R28, R38, R38 ;  /* 0x00000026261c7228 */ /* 0x001fd00000000000 */
[----:B------:R-:W-:Y:S02]  /*1950*/  DFMA R28, R2, -R28, 1 ;  /* 0x3ff00000021c742b */ /* 0x000fe4000000081c */
[----:B-1----:R-:W-:Y:S01]  /*1960*/  DMUL R40, R18, R18 ;  /* 0x0000001212287228 */ /* 0x002fe20000000000 */
[----:B------:R-:W-:Y:S02]  /*1970*/  IMAD.MOV.U32 R2, RZ, RZ, 0x0 ;  /* 0x00000000ff027424 */ /* 0x000fe400078e00ff */
[----:B------:R-:W-:-:S03]  /*1980*/  IMAD.MOV.U32 R3, RZ, RZ, 0x3fd80000 ;  /* 0x3fd80000ff037424 */ /* 0x000fc600078e00ff */
[----:B------:R-:W-:Y:S02]  /*1990*/  DMUL R30, R38, R28 ;  /* 0x0000001c261e7228 */ /* 0x000fe40000000000 */
[----:B------:R-:W-:Y:S02]  /*19a0*/  DFMA R40, R42, -R40, 1 ;  /* 0x3ff000002a28742b */ /* 0x000fe40000000828 */
[----:B------:R-:W-:-:S06]  /*19b0*/  DFMA R28, R28, R2, 0.5 ;  /* 0x3fe000001c1c742b */ /* 0x000fcc0000000002 */
[----:B------:R-:W-:Y:S02]  /*19c0*/  DFMA R26, R40, R2, 0.5 ;  /* 0x3fe00000281a742b */ /* 0x000fe40000000002 */
[----:B------:R-:W-:Y:S02]  /*19d0*/  DMUL R40, R18, R40 ;  /* 0x0000002812287228 */ /* 0x000fe40000000000 */
[----:B------:R-:W-:-:S06]  /*19e0*/  DFMA R28, R28, R30, R38 ;  /* 0x0000001e1c1c722b */ /* 0x000fcc0000000026 */
[----:B------:R-:W-:Y:S02]  /*19f0*/  DFMA R26, R26, R40, R18 ;  /* 0x000000281a1a722b */ /* 0x000fe40000000012 */
[----:B------:R-:W-:Y:S01]  /*1a00*/  DMUL R28, R24, R28 ;  /* 0x0000001c181c7228 */ /* 0x000fe20000000000 */
[----:B------:R-:W-:-:S05]  /*1a10*/  LOP3.LUT R19, R0, 0x100000, RZ, 0xfc, !PT ;  /* 0x0010000000137812 */ /* 0x000fca00078efcff */
[----:B------:R-:W-:Y:S01]  /*1a20*/  DMUL R26, R22, R26 ;  /* 0x0000001a161a7228 */ /* 0x000fe20000000000 */
[----:B------:R-:W-:Y:S01]  /*1a30*/  LOP3.LUT R23, R34, 0x100000, RZ, 0xfc, !PT ;  /* 0x0010000022177812 */ /* 0x000fe200078efcff */
[----:B------:R-:W-:Y:S01]  /*1a40*/  IMAD.MOV.U32 R22, RZ, RZ, RZ ;  /* 0x000000ffff167224 */ /* 0x000fe200078e00ff */
[----:B------:R-:W-:-:S05]  /*1a50*/  DMUL R28, R28, R18 ;  /* 0x000000121c1c7228 */ /* 0x000fca0000000000 */
[----:B------:R-:W-:-:S05]  /*1a60*/  DMUL R26, R26, R22 ;  /* 0x000000161a1a7228 */ /* 0x000fca0000000000 */
[----:B------:R-:W-:Y:S02]  /*1a70*/  @!P1 FSEL R12, R14, R28, !P0 ;  /* 0x0000001c0e0c9208 */ /* 0x000fe40004000000 */
[----:B------:R-:W-:-:S03]  /*1a80*/  @!P1 FSEL R13, R15, R29, !P0 ;  /* 0x0000001d0f0d9208 */ /* 0x000fc60004000000 */
[----:B------:R-:W-:Y:S01]  /*1a90*/  @!P3 FSEL R20, R10, R26, !P2 ;  /* 0x0000001a0a14b208 */ /* 0x000fe20005000000 */
[----:B------:R-:W-:Y:S01]  /*1aa0*/  IMAD.MOV.U32 R18, RZ, RZ, R12 ;  /* 0x000000ffff127224 */ /* 0x000fe200078e000c */
[----:B------:R-:W-:Y:S02]  /*1ab0*/  @!P3 FSEL R21, R11, R27, !P2 ;  /* 0x0000001b0b15b208 */ /* 0x000fe40005000000 */
[----:B------:R-:W-:Y:S01]  /*1ac0*/  MOV R19, R13 ;  /* 0x0000000d00137202 */ /* 0x000fe20000000f00 */
        /* <DEDUP_REMOVED lines=30> */
[----:B------:R-:W-:Y:S05]  /*1cb0*/  CALL.REL.NOINC `($__internal_19_$__cuda_sm20_dsqrt_rn_f64_mediumpath_v1) ;  /* 0x0000012c00c87944 */ /* 0x000fea0003c00000 */
[----:B------:R-:W-:-:S07]  /*1cc0*/  MOV R10, R0 ;  /* 0x00000000000a7202 */ /* 0x000fce0000000f00 */
.L_x_13358:
[----:B------:R-:W-:Y:S05]  /*1cd0*/  BSYNC B4 ;  /* 0x0000000000047941 */ /* 0x000fea0003800000 */
.L_x_13357:
        /* <DEDUP_REMOVED lines=21> */
[----:B------:R-:W-:Y:S01]  /*1e30*/  IMAD.MOV.U32 R28, RZ, RZ, -0x748574fc ;  /* 0x8b7a8b04ff1c7424 */ /* 0x000fe200078e00ff */
[----:B------:R-:W-:Y:S01]  /*1e40*/  LOP3.LUT R3, R2, 0x3ff00000, RZ, 0xfc, !PT ;  /* 0x3ff0000002037812 */ /* 0x000fe200078efcff */
[----:B------:R-:W-:Y:S01]  /*1e50*/  UMOV UR4, 0x3ae80f1e ;  /* 0x3ae80f1e00047882 */ /* 0x000fe20000000000 */
        /* <DEDUP_REMOVED lines=57> */
.L_x_13356:
        /* <DEDUP_REMOVED lines=33> */
[----:B------:R-:W-:Y:S05]  /*2400*/  CALL.REL.NOINC `($__internal_18_$__cuda_sm20_div_rn_f64_full) ;  /* 0x0000012000647944 */ /* 0x000fea0003c00000 */
.L_x_13366:
[----:B------:R-:W-:Y:S05]  /*2410*/  BSYNC B5 ;  /* 0x0000000000057941 */ /* 0x000fea0003800000 */
.L_x_13365:
[----:B------:R-:W-:Y:S02]  /*2420*/  IMAD.MOV.U32 R2, RZ, RZ, R10 ;  /* 0x000000ffff027224 */ /* 0x000fe400078e000a */
[----:B------:R-:W-:Y:S01]  /*2430*/  IMAD.MOV.U32 R3, RZ, RZ, R11 ;  /* 0x000000ffff037224 */ /* 0x000fe200078e000b */
[----:B------:R-:W-:Y:S06]  /*2440*/  BRA `(.L_x_13364) ;  /* 0x0000000000047947 */ /* 0x000fec0003800000 */
.L_x_13363:
[----:B------:R-:W-:-:S11]  /*2450*/  DADD R2, -R8, R18 ;  /* 0x0000000008027229 */ /* 0x000fd60000000112 */
.L_x_13364:
[----:B------:R-:W-:Y:S05]  /*2460*/  BSYNC B4 ;  /* 0x0000000000047941 */ /* 0x000fea0003800000 */
.L_x_13362:
[----:B------:R-:W-:Y:S01]  /*2470*/  DADD R12, -R36, 1 ;  /* 0x3ff00000240c7429 */ /* 0x000fe20000000100 */
[----:B------:R-:W-:Y:S07]  /*2480*/  BSSY B4, `(.L_x_13367) ;  /* 0x000001f000047945 */ /* 0x000fee0003800000 */
[----:B------:R-:W-:-:S14]  /*2490*/  DSETP.GEU.AND P0, PT, R12, RZ, PT ;  /* 0x000000ff0c00722a */ /* 0x000fdc0003f0e000 */
        /* <DEDUP_REMOVED lines=26> */
.L_x_13371:
[----:B------:R-:W-:Y:S05]  /*2640*/  BSYNC B5 ;  /* 0x0000000000057941 */ /* 0x000fea0003800000 */
.L_x_13370:
[----:B------:R-:W-:Y:S05]  /*2650*/  BRA `(.L_x_13369) ;  /* 0x0000000000047947 */ /* 0x000fea0003800000 */
.L_x_13368:
[----:B------:R-:W-:-:S11]  /*2660*/  DADD R10, R24, -R12 ;  /* 0x00000000180a7229 */ /* 0x000fd6000000080c */
.L_x_13369:
[----:B------:R-:W-:Y:S05]  /*2670*/  BSYNC B4 ;  /* 0x0000000000047941 */ /* 0x000fea0003800000 */
.L_x_13367:
[----:B------:R-:W-:Y:S01]  /*2680*/  DMUL R30, R10, 0.5 ;  /* 0x3fe000000a1e7828 */ /* 0x000fe20000000000 */
[----:B------:R-:W-:Y:S01]  /*2690*/  BSSY B4, `(.L_x_13372) ;  /* 0x000001b000047945 */ /* 0x000fe20003800000 */
[----:B------:R-:W-:-:S06]  /*26a0*/  DADD R10, R26, 1 ;  /* 0x3ff000001a0a7429 */ /* 0x000fcc0000000000 */
[----:B------:R-:W-:-:S08]  /*26b0*/  DFMA R30, R2, 0.5, R30 ;  /* 0x3fe00000021e782b */ /* 0x000fd0000000001e */
[----:B------:R-:W-:Y:S01]  /*26c0*/  DMUL R22, R30, R10 ;  /* 0x0000000a1e167228 */ /* 0x000fe20000000000 */
[----:B------:R-:W-:Y:S02]  /*26d0*/  IMAD.MOV.U32 R10, RZ, RZ, 0x0 ;  /* 0x00000000ff0a7424 */ /* 0x000fe400078e00ff */
[----:B------:R-:W-:-:S03]  /*26e0*/  IMAD.MOV.U32 R11, RZ, RZ, 0x3fd80000 ;  /* 0x3fd80000ff0b7424 */ /* 0x000fc600078e00ff */
        /* <DEDUP_REMOVED lines=19> */
[----:B------:R-:W-:Y:S05]  /*2820*/  CALL.REL.NOINC `($__internal_19_$__cuda_sm20_dsqrt_rn_f64_mediumpath_v1) ;  /* 0x0000012000ec7944 */ /* 0x000fea0003c00000 */
[----:B------:R-:W-:-:S07]  /*2830*/  IMAD.MOV.U32 R10, RZ, RZ, R0 ;  /* 0x000000ffff0a7224 */ /* 0x000fce00078e0000 */
.L_x_13373:
[----:B------:R-:W-:Y:S05]  /*2840*/  BSYNC B4 ;  /* 0x0000000000047941 */ /* 0x000fea0003800000 */
.L_x_13372:
[----:B------:R-:W-:-:S10]  /*2850*/  DADD R30, R30, R10 ;  /* 0x000000001e1e7229 */ /* 0x000fd4000000000a */
[C---:B------:R-:W-:Y:S02]  /*2860*/  FSETP.GEU.FTZ.AND P1, PT, R31.reuse, 1.7916666269302368164, PT ;  /* 0x3fe555551f00780b */ /* 0x040fe40003f3e000 */
[----:B------:R-:W-:-:S13]  /*2870*/  FSETP.GT.FTZ.AND P0, PT, R31, -1.6999999284744262695, PT ;  /* 0xbfd999991f00780b */ /* 0x000fda0003f14000 */
[----:B------:R-:W-:Y:S05]  /*2880*/  @P0 BRA !P1, `(.L_x_13374) ;  /* 0x0000000400440947 */ /* 0x000fea0004800000 */
[----:B------:R-:W-:-:S10]  /*2890*/  DADD R20, R30, 1 ;  /* 0x3ff000001e147429 */ /* 0x000fd40000000000 */
[----:B------:R-:W-:Y:S01]  /*28a0*/  ISETP.GT.AND P0, PT, R21, 0xfffff, PT ;  /* 0x000fffff1500780c */ /* 0x000fe20003f04270 */
[----:B------:R-:W-:Y:S01]  /*28b0*/  IMAD.MOV.U32 R3, RZ, RZ, R21 ;  /* 0x000000ffff037224 */ /* 0x000fe200078e0015 */
[----:B------:R-:W-:-:S11]  /*28c0*/  MOV R2, R20 ;  /* 0x0000001400027202 */ /* 0x000fd60000000f00 */
        /* <DEDUP_REMOVED lines=8> */
[----:B------:R-:W-:Y:S02]  /*2950*/  @P1 MOV R11, 0x7ff00000 ;  /* 0x7ff00000000b1802 */ /* 0x000fe40000000f00 */
[----:B------:R-:W-:-:S04]  /*2960*/  @P1 FSETP.NEU.FTZ.AND P2, PT, R3, RZ, PT ;  /* 0x000000ff0300120b */ /* 0x000fc80003f5d000 */
        /* <DEDUP_REMOVED lines=17> */
[----:B------:R-:W-:Y:S02]  /*2a80*/  @P0 IADD3 R11, R3, -0x100000, RZ ;  /* 0xfff00000030b0810 */ /* 0x000fe40007ffe0ff */
[----:B------:R-:W-:-:S03]  /*2a90*/  @P0 IADD3 R0, R0, 0x1, RZ ;  /* 0x0000000100000810 */ /* 0x000fc60007ffe0ff */
[----:B------:R-:W-:Y:S01]  /*2aa0*/  @P0 IMAD.MOV.U32 R3, RZ, RZ, R11 ;  /* 0x000000ffff030224 */ /* 0x000fe200078e000b */
[----:B------:R-:W-:-:S05]  /*2ab0*/  LOP3.LUT R30, R0, 0x80000000, RZ, 0x3c, !PT ;  /* 0x80000000001e7812 */ /* 0x000fca00078e3cff */
        /* <DEDUP_REMOVED lines=46> */
.L_x_13374:
        /* <DEDUP_REMOVED lines=20> */
.L_x_13376:
[----:B------:R-:W-:Y:S05]  /*2ee0*/  BSYNC B4 ;  /* 0x0000000000047941 */ /* 0x000fea0003800000 */
.L_x_13375:
[----:B------:R-:W-:Y:S01]  /*2ef0*/  DMUL R10, R30, R10 ;  /* 0x0000000a1e0a7228 */ /* 0x000fe20000000000 */
[----:B------:R-:W-:Y:S01]  /*2f00*/  MOV R14, 0xceb2dc44 ;  /* 0xceb2dc44000e7802 */ /* 0x000fe20000000f00 */
[----:B------:R-:W-:Y:S01]  /*2f10*/  IMAD.MOV.U32 R15, RZ, RZ, 0x3ed087ff ;  /* 0x3ed087ffff0f7424 */ /* 0x000fe200078e00ff */
        /* <DEDUP_REMOVED lines=27> */
.L_x_13361:
        /* <DEDUP_REMOVED lines=25> */
.L_x_13379:
[----:B------:R-:W-:Y:S05]  /*3260*/  BSYNC B4 ;  /* 0x0000000000047941 */ /* 0x000fea0003800000 */
.L_x_13378:
[----:B------:R-:W-:-:S10]  /*3270*/  DADD R30, R16, R10 ;  /* 0x00000000101e7229 */ /* 0x000fd4000000000a */
[C---:B------:R-:W-:Y:S02]  /*3280*/  FSETP.GEU.FTZ.AND P1, PT, R31.reuse, 1.7916666269302368164, PT ;  /* 0x3fe555551f00780b */ /* 0x040fe40003f3e000 */
[----:B------:R-:W-:-:S04]  /*3290*/  FSETP.GT.FTZ.AND P0, PT, R31, -1.6999999284744262695, PT ;  /* 0xbfd999991f00780b */ /* 0x000fc80003f14000 */
[----:B------:R-:W-:-:S13]  /*32a0*/  PLOP3.LUT P0, PT, P1, P0, PT, 0x8, 0x0 ;  /* 0x000000000000781c */ /* 0x000fda0000f00170 */
[----:B------:R-:W-:Y:S05]  /*32b0*/  @!P0 BRA `(.L_x_13380) ;  /* 0x0000000000cc8947 */ /* 0x000fea0003800000 */
        /* <DEDUP_REMOVED lines=20> */
.L_x_13382:
[----:B------:R-:W-:Y:S05]  /*3400*/  BSYNC B4 ;  /* 0x0000000000047941 */ /* 0x000fea0003800000 */
.L_x_13381:
        /* <DEDUP_REMOVED lines=30> */
.L_x_13380:
        /* <DEDUP_REMOVED lines=9> */
[----:B------:R-:W-:Y:S01]  /*3680*/  IMAD.MOV.U32 R0, RZ, RZ, -0x3ff ;  /* 0xfffffc01ff007424 */ /* 0x000fe200078e00ff */
[----:B------:R-:W-:-:S11]  /*3690*/  @!P0 MOV R0, 0xfffffbcb ;  /* 0xfffffbcb00008802 */ /* 0x000fd60000000f00 */
[----:B------:R-:W-:Y:S05]  /*36a0*/  @P1 BRA `(.L_x_13383) ;  /* 0x0000000000fc1947 */ /* 0x000fea0003800000 */
[----:B------:R-:W-:Y:S01]  /*36b0*/  LOP3.LUT R2, R21, 0x800fffff, RZ, 0xc0, !PT ;  /* 0x800fffff15027812 */ /* 0x000fe200078ec0ff */
[----:B------:R-:W-:Y:S01]  /*36c0*/  IMAD.MOV.U32 R28, RZ, RZ, -0x748574fc ;  /* 0x8b7a8b04ff1c7424 */ /* 0x000fe200078e00ff */
[----:B------:R-:W-:Y:S01]  /*36d0*/  MOV R10, RZ ;  /* 0x000000ff000a7202 */ /* 0x000fe20000000f00 */
        /* <DEDUP_REMOVED lines=60> */
.L_x_13383:
[----:B------:R-:W-:Y:S01]  /*3aa0*/  MOV R10, 0x0 ;  /* 0x00000000000a7802 */ /* 0x000fe20000000f00 */
[----:B------:R-:W-:Y:S01]  /*3ab0*/  IMAD.MOV.U32 R11, RZ, RZ, 0x7ff00000 ;  /* 0x7ff00000ff0b7424 */ /* 0x000fe200078e00ff */
[----:B------:R-:W-:-:S05]  /*3ac0*/  FSETP.NEU.FTZ.AND P0, PT, R3, RZ, PT ;  /* 0x000000ff0300720b */ /* 0x000fca0003f1d000 */
[----:B------:R-:W-:-:S10]  /*3ad0*/  DFMA R10, R2, R10, +INF ;  /* 0x7ff00000020a742b */ /* 0x000fd4000000000a */
[----:B------:R-:W-:Y:S02]  /*3ae0*/  FSEL R30, R10, RZ, P0 ;  /* 0x000000ff0a1e7208 */ /* 0x000fe40000000000 */
[----:B------:R-:W-:Y:S01]  /*3af0*/  FSEL R31, R11, -QNAN , P0 ;  /* 0xfff000000b1f7808 */ /* 0x000fe20000000000 */
[----:B------:R-:W-:Y:S06]  /*3b00*/  BRA `(.L_x_13359) ;  /* 0x00000004002c7947 */ /* 0x000fec0003800000 */
.L_x_13377:
        /* <DEDUP_REMOVED lines=20> */
[----:B------:R-:W-:Y:S01]  /*3c50*/  MOV R13, R29 ;  /* 0x0000001d000d7202 */ /* 0x000fe20000000f00 */
[----:B------:R-:W-:Y:S01]  /*3c60*/  IMAD.MOV.U32 R14, RZ, RZ, R10 ;  /* 0x000000ffff0e7224 */ /* 0x000fe200078e000a */
[----:B------:R-:W-:Y:S01]  /*3c70*/  MOV R10, 0x3ca0 ;  /* 0x00003ca0000a7802 */ /* 0x000fe20000000f00 */
[----:B------:R-:W-:-:S07]  /*3c80*/  IMAD.MOV.U32 R12, RZ, RZ, R28 ;  /* 0x000000ffff0c7224 */ /* 0x000fce00078e001c */
[----:B------:R-:W-:Y:S05]  /*3c90*/  CALL.REL.NOINC `($__internal_19_$__cuda_sm20_dsqrt_rn_f64_mediumpath_v1) ;  /* 0x0000010c00d07944 */ /* 0x000fea0003c00000 */
[----:B------:R-:W-:Y:S02]  /*3ca0*/  IMAD.MOV.U32 R22, RZ, RZ, R0 ;  /* 0x000000ffff167224 */ /* 0x000fe400078e0000 */
[----:B------:R-:W-:-:S07]  /*3cb0*/  IMAD.MOV.U32 R23, RZ, RZ, R11 ;  /* 0x000000ffff177224 */ /* 0x000fce00078e000b */
.L_x_13385:
[----:B------:R-:W-:Y:S05]  /*3cc0*/  BSYNC B4 ;  /* 0x0000000000047941 */ /* 0x000fea0003800000 */
.L_x_13384:
        /* <DEDUP_REMOVED lines=16> */
[----:B------:R-:W-:Y:S02]  /*3dd0*/  MOV R11, R33 ;  /* 0x00000021000b7202 */ /* 0x000fe40000000f00 */
[----:B------:R-:W-:-:S07]  /*3de0*/  MOV R0, 0x3e00 ;  /* 0x00003e0000007802 */ /* 0x000fce0000000f00 */
[----:B------:R-:W-:Y:S05]  /*3df0*/  CALL.REL.NOINC `($__internal_18_$__cuda_sm20_div_rn_f64_full) ;  /* 0x0000010400e87944 */ /* 0x000fea0003c00000 */
.L_x_13387:
[----:B------:R-:W-:Y:S05]  /*3e00*/  BSYNC B4 ;  /* 0x0000000000047941 */ /* 0x000fea0003800000 */
.L_x_13386:
[----:B------:R-:W-:Y:S02]  /*3e10*/  IMAD.MOV.U32 R30, RZ, RZ, R10 ;  /* 0x000000ffff1e7224 */ /* 0x000fe400078e000a */
[----:B------:R-:W-:Y:S01]  /*3e20*/  IMAD.MOV.U32 R31, RZ, RZ, R11 ;  /* 0x000000ffff1f7224 */ /* 0x000fe200078e000b */
[----:B------:R-:W-:Y:S06]  /*3e30*/  BRA `(.L_x_13359) ;  /* 0x0000000000607947 */ /* 0x000fec0003800000 */
.L_x_13360:
        /* <DEDUP_REMOVED lines=21> */
[----:B------:R-:W-:Y:S01]  /*3f90*/  MOV R30, R0 ;  /* 0x00000000001e7202 */ /* 0x000fe20000000f00 */
[----:B------:R-:W-:-:S07]  /*3fa0*/  IMAD.MOV.U32 R31, RZ, RZ, R11 ;  /* 0x000000ffff1f7224 */ /* 0x000fce00078e000b */
.L_x_13388:
[----:B------:R-:W-:Y:S05]  /*3fb0*/  BSYNC B4 ;  /* 0x0000000000047941 */ /* 0x000fea0003800000 */
.L_x_13359:
[----:B------:R-:W-:Y:S05]  /*3fc0*/  BSYNC B3 ;  /* 0x0000000000037941 */ /* 0x000fea0003800000 */
.L_x_13355:
        /* <DEDUP_REMOVED lines=23> */
[----:B------:R-:W-:Y:S05]  /*4140*/  CALL.REL.NOINC `($__internal_18_$__cuda_sm20_div_rn_f64_full) ;  /* 0x0000010400147944 */ /* 0x000fea0003c00000 */
[----:B------:R-:W-:Y:S02]  /*4150*/  IMAD.MOV.U32 R2, RZ, RZ, R10 ;  /* 0x000000ffff027224 */ /* 0x000fe400078e000a */
[----:B------:R-:W-:-:S07]  /*4160*/  IMAD.MOV.U32 R3, RZ, RZ, R11 ;  /* 0x000000ffff037224 */ /* 0x000fce00078e000b */
.L_x_13392:
[----:B------:R-:W-:Y:S05]  /*4170*/  BSYNC B4 ;  /* 0x0000000000047941 */ /* 0x000fea0003800000 */
.L_x_13391:
        /* <DEDUP_REMOVED lines=16> */
[----:B------:R-:W-:Y:S01]  /*4280*/  IMAD.MOV.U32 R28, RZ, RZ, R32 ;  /* 0x000000ffff1c7224 */ /* 0x000fe200078e0020 */
[----:B------:R-:W-:-:S12]  /*4290*/  MOV R29, R33 ;  /* 0x00000021001d7202 */ /* 0x000fd80000000f00 */
        /* <DEDUP_REMOVED lines=22> */
.L_x_13400:
[----:B------:R-:W-:Y:S05]  /*4400*/  BSYNC B5 ;  /* 0x0000000000057941 */ /* 0x000fea0003800000 */
.L_x_13399:
[----:B------:R-:W-:Y:S01]  /*4410*/  IMAD.MOV.U32 R28, RZ, RZ, R10 ;  /* 0x000000ffff1c7224 */ /* 0x000fe200078e000a */
[----:B------:R-:W-:Y:S01]  /*4420*/  MOV R29, R11 ;  /* 0x0000000b001d7202 */ /* 0x000fe20000000f00 */
[----:B------:R-:W-:Y:S06]  /*4430*/  BRA `(.L_x_13398) ;  /* 0x0000000000047947 */ /* 0x000fec0003800000 */
.L_x_13397:
[----:B------:R-:W-:-:S11]  /*4440*/  DADD R28, -R8, R18 ;  /* 0x00000000081c7229 */ /* 0x000fd60000000112 */
.L_x_13398:
[----:B------:R-:W-:Y:S05]  /*4450*/  BSYNC B4 ;  /* 0x0000000000047941 */ /* 0x000fea0003800000 */
.L_x_13396:
        /* <DEDUP_REMOVED lines=26> */
.L_x_13405:
[----:B------:R-:W-:Y:S05]  /*4600*/  BSYNC B5 ;  /* 0x0000000000057941 */ /* 0x000fea0003800000 */
.L_x_13404:
[----:B------:R-:W-:Y:S01]  /*4610*/  IMAD.MOV.U32 R32, RZ, RZ, R10 ;  /* 0x000000ffff207224 */ /* 0x000fe200078e000a */
[----:B------:R-:W-:Y:S01]  /*4620*/  MOV R33, R11 ;  /* 0x0000000b00217202 */ /* 0x000fe20000000f00 */
[----:B------:R-:W-:Y:S06]  /*4630*/  BRA `(.L_x_13403) ;  /* 0x0000000000047947 */ /* 0x000fec0003800000 */
.L_x_13402:
[----:B------:R-:W-:-:S11]  /*4640*/  DADD R32, -R16, R24 ;  /* 0x0000000010207229 */ /* 0x000fd60000000118 */
.L_x_13403:
[----:B------:R-:W-:Y:S05]  /*4650*/  BSYNC B4 ;  /* 0x0000000000047941 */ /* 0x000fea0003800000 */
.L_x_13401:
        /* <DEDUP_REMOVED lines=24> */
[----:B------:R-:W-:-:S07]  /*47e0*/  IMAD.MOV.U32 R21, RZ, RZ, R23 ;  /* 0x000000ffff157224 */ /* 0x000fce00078e0017 */
[----:B------:R-:W-:Y:S05]  /*47f0*/  CALL.REL.NOINC `($__internal_19_$__cuda_sm20_dsqrt_rn_f64_mediumpath_v1) ;  /* 0x0000010000f87944 */ /* 0x000fea0003c00000 */
[----:B------:R-:W-:Y:S01]  /*4800*/  IMAD.MOV.U32 R26, RZ, RZ, R0 ;  /* 0x000000ffff1a7224 */ /* 0x000fe200078e0000 */
[----:B------:R-:W-:-:S07]  /*4810*/  MOV R27, R11 ;  /* 0x0000000b001b7202 */ /* 0x000fce0000000f00 */
.L_x_13407:
[----:B------:R-:W-:Y:S05]  /*4820*/  BSYNC B4 ;  /* 0x0000000000047941 */ /* 0x000fea0003800000 */
.L_x_13406:
[----:B------:R-:W-:Y:S01]  /*4830*/  PLOP3.LUT P0, PT, PT, PT, PT, 0x80, 0x0 ;  /* 0x000000000000781c */ /* 0x000fe20003f0f070 */
[----:B------:R-:W-:-:S12]  /*4840*/  BRA `(.L_x_13393) ;  /* 0x0000000800587947 */ /* 0x000fd80003800000 */
.L_x_13395:
        /* <DEDUP_REMOVED lines=28> */
.L_x_13410:
[----:B------:R-:W-:Y:S05]  /*4a10*/  BSYNC B4 ;  /* 0x0000000000047941 */ /* 0x000fea0003800000 */
.L_x_13409:
[----:B------:R-:W-:Y:S01]  /*4a20*/  PLOP3.LUT P0, PT, PT, PT, PT, 0x80, 0x0 ;  /* 0x000000000000781c */ /* 0x000fe20003f0f070 */
[----:B------:R-:W-:-:S12]  /*4a30*/  BRA `(.L_x_13393) ;  /* 0x0000000400dc7947 */ /* 0x000fd80003800000 */
.L_x_13408:
[----:B------:R-:W-:Y:S01]  /*4a40*/  DMUL R18, R8, R16 ;  /* 0x0000001008127228 */ /* 0x000fe20000000000 */
[----:B------:R-:W-:Y:S01]  /*4a50*/  IMAD.MOV.U32 R10, RZ, RZ, 0x0 ;  /* 0x00000000ff0a7424 */ /* 0x000fe200078e00ff */
[----:B------:R-:W-:Y:S01]  /*4a60*/  BSSY B4, `(.L_x_13411) ;  /* 0x000001b000047945 */ /* 0x000fe20003800000 */
        /* <DEDUP_REMOVED lines=8> */
[----:B------:R-:W-:Y:S02]  /*4af0*/  DFMA R10, R10, R8, R20 ;  /* 0x000000080a0a722b */ /* 0x000fe40000000014 */
[----:B------:R-:W-:-:S06]  /*4b00*/  DMUL R8, R32, 8.11296384146066816958e+31 ;  /* 0x4690000020087828 */ /* 0x000fcc0000000000 */
[----:B------:R-:W-:Y:S02]  /*4b10*/  DMUL R12, R18, R10 ;  /* 0x0000000a120c7228 */ /* 0x000fe40000000000 */
[----:B------:R-:W-:Y:S01]  /*4b20*/  VIADD R15, R11, 0xfff00000 ;  /* 0xfff000000b0f7836 */ /* 0x000fe20000000000 */
[----:B------:R-:W-:Y:S01]  /*4b30*/  MOV R14, R10 ;  /* 0x0000000a000e7202 */ /* 0x000fe20000000f00 */
[----:B------:R-:W-:-:S04]  /*4b40*/  DMUL R8, R36, R8 ;  /* 0x0000000824087228 */ /* 0x000fc80000000000 */
        /* <DEDUP_REMOVED lines=8> */
[----:B------:R-:W-:-:S07]  /*4bd0*/  IMAD.MOV.U32 R14, RZ, RZ, R16 ;  /* 0x000000ffff0e7224 */ /* 0x000fce00078e0010 */
[----:B------:R-:W-:Y:S05]  /*4be0*/  CALL.REL.NOINC `($__internal_19_$__cuda_sm20_dsqrt_rn_f64_mediumpath_v1) ;  /* 0x000000fc00fc7944 */ /* 0x000fea0003c00000 */
[----:B------:R-:W-:Y:S02]  /*4bf0*/  IMAD.MOV.U32 R22, RZ, RZ, R0 ;  /* 0x000000ffff167224 */ /* 0x000fe400078e0000 */
[----:B------:R-:W-:-:S07]  /*4c00*/  IMAD.MOV.U32 R23, RZ, RZ, R11 ;  /* 0x000000ffff177224 */ /* 0x000fce00078e000b */
.L_x_13412:
[----:B------:R-:W-:Y:S05]  /*4c10*/  BSYNC B4 ;  /* 0x0000000000047941 */ /* 0x000fea0003800000 */
.L_x_13411:
        /* <DEDUP_REMOVED lines=19> */
.L_x_13414:
[----:B------:R-:W-:Y:S05]  /*4d50*/  BSYNC B4 ;  /* 0x0000000000047941 */ /* 0x000fea0003800000 */
.L_x_13413:
[----:B------:R-:W-:Y:S01]  /*4d60*/  DMUL R36, R36, 8.11296384146066816958e+31 ;  /* 0x4690000024247828 */ /* 0x000fe20000000000 */
[----:B------:R-:W-:Y:S01]  /*4d70*/  PLOP3.LUT P0, PT, PT, PT, PT, 0x80, 0x0 ;  /* 0x000000000000781c */ /* 0x000fe20003f0f070 */
[----:B------:R-:W-:Y:S02]  /*4d80*/  IMAD.MOV.U32 R26, RZ, RZ, R10 ;  /* 0x000000ffff1a7224 */ /* 0x000fe400078e000a */
[----:B------:R-:W-:Y:S01]  /*4d90*/  IMAD.MOV.U32 R27, RZ, RZ, R11 ;  /* 0x000000ffff1b7224 */ /* 0x000fe200078e000b */
[----:B------:R-:W-:Y:S09]  /*4da0*/  BRA `(.L_x_13393) ;  /* 0x0000000400007947 */ /* 0x000ff20003800000 */
.L_x_13394:
[----:B------:R-:W0:Y:S01]  /*4db0*/  MUFU.RSQ64H R21, R33 ;  /* 0x0000002100157308 */ /* 0x000e220000001c00 */
[----:B------:R-:W-:Y:S01]  /*4dc0*/  VIADD R20, R33, 0xfcb00000 ;  /* 0xfcb0000021147836 */ /* 0x000fe20000000000 */
[----:B------:R-:W-:Y:S01]  /*4dd0*/  MOV R11, 0x3fd80000 ;  /* 0x3fd80000000b7802 */ /* 0x000fe20000000f00 */
[----:B------:R-:W-:Y:S01]  /*4de0*/  IMAD.MOV.U32 R10, RZ, RZ, 0x0 ;  /* 0x00000000ff0a7424 */ /* 0x000fe200078e00ff */
[----:B------:R-:W-:Y:S02]  /*4df0*/  BSSY B4, `(.L_x_13415) ;  /* 0x0000016000047945 */ /* 0x000fe40003800000 */
        /* <DEDUP_REMOVED lines=21> */
.L_x_13416:
[----:B------:R-:W-:Y:S05]  /*4f50*/  BSYNC B4 ;  /* 0x0000000000047941 */ /* 0x000fea0003800000 */
.L_x_13415:
[----:B------:R-:W-:Y:S01]  /*4f60*/  DADD R22, R26, 1 ;  /* 0x3ff000001a167429 */ /* 0x000fe20000000000 */
[----:B------:R-:W-:Y:S01]  /*4f70*/  IMAD.MOV.U32 R12, RZ, RZ, 0x0 ;  /* 0x00000000ff0c7424 */ /* 0x000fe200078e00ff */
[----:B------:R-:W-:Y:S01]  /*4f80*/  BSSY B4, `(.L_x_13417) ;  /* 0x000001c000047945 */ /* 0x000fe20003800000 */
[----:B------:R-:W-:Y:S01]  /*4f90*/  IMAD.MOV.U32 R13, RZ, RZ, 0x3fd80000 ;  /* 0x3fd80000ff0d7424 */ /* 0x000fe200078e00ff */
[----:B------:R-:W-:Y:S01]  /*4fa0*/  MOV R36, 0x0 ;  /* 0x0000000000247802 */ /* 0x000fe20000000f00 */
[----:B------:R-:W-:-:S03]  /*4fb0*/  IMAD.MOV.U32 R37, RZ, RZ, 0x3ff00000 ;  /* 0x3ff00000ff257424 */ /* 0x000fc600078e00ff */
[----:B------:R-:W-:-:S06]  /*4fc0*/  DMUL R22, R22, 0.5 ;  /* 0x3fe0000016167828 */ /* 0x000fcc0000000000 */
        /* <DEDUP_REMOVED lines=21> */
[----:B------:R-:W-:Y:S05]  /*5120*/  CALL.REL.NOINC `($__internal_19_$__cuda_sm20_dsqrt_rn_f64_mediumpath_v1) ;  /* 0x000000f800ac7944 */ /* 0x000fea0003c00000 */
[----:B------:R-:W-:-:S07]  /*5130*/  IMAD.MOV.U32 R10, RZ, RZ, R0 ;  /* 0x000000ffff0a7224 */ /* 0x000fce00078e0000 */
.L_x_13418:
[----:B------:R-:W-:Y:S05]  /*5140*/  BSYNC B4 ;  /* 0x0000000000047941 */ /* 0x000fea0003800000 */
.L_x_13417:
[----:B------:R-:W-:Y:S01]  /*5150*/  DMUL R26, R10, R8 ;  /* 0x000000080a1a7228 */ /* 0x000fe20000000000 */
[----:B------:R-:W-:Y:S01]  /*5160*/  PLOP3.LUT P0, PT, PT, PT, PT, 0x80, 0x0 ;  /* 0x000000000000781c */ /* 0x000fe20003f0f070 */
[----:B------:R-:W-:-:S12]  /*5170*/  BRA `(.L_x_13393) ;  /* 0x00000000000c7947 */ /* 0x000fd80003800000 */
.L_x_13390:
[----:B------:R-:W-:Y:S01]  /*5180*/  DMUL R26, R26, 9.00719925474099200000e+15 ;  /* 0x434000001a1a7828 */ /* 0x000fe20000000000 */
[----:B------:R-:W-:Y:S01]  /*5190*/  PLOP3.LUT P0, PT, PT, PT, PT, 0x80, 0x0 ;  /* 0x000000000000781c */ /* 0x000fe20003f0f070 */
[----:B------:R-:W-:-:S12]  /*51a0*/  DMUL R36, R36, 9.00719925474099200000e+15 ;  /* 0x4340000024247828 */ /* 0x000fd80000000000 */
.L_x_13393:
[----:B------:R-:W-:Y:S05]  /*51b0*/  BSYNC B3 ;  /* 0x0000000000037941 */ /* 0x000fea0003800000 */
.L_x_13389:
        /* <DEDUP_REMOVED lines=67> */
.L_x_13424:
[----:B------:R-:W-:-:S11]  /*55f0*/  DMUL R8, RZ, |R2| ;  /* 0x40000002ff087228 */ /* 0x000fd60000000000 */
.L_x_13425:
[----:B------:R-:W-:Y:S05]  /*5600*/  BSYNC B0 ;  /* 0x0000000000007941 */ /* 0x000fea0003800000 */
.L_x_13423:
        /* <DEDUP_REMOVED lines=11> */
.L_x_13422:
        /* <DEDUP_REMOVED lines=45> */
[----:B------:R-:W-:Y:S01]  /*5990*/  @P0 IMAD.MOV.U32 R8, RZ, RZ, 0x33145c07 ;  /* 0x33145c07ff080424 */ /* 0x000fe200078e00ff */
[----:B------:R-:W-:-:S06]  /*59a0*/  @P0 MOV R9, 0x3c91a626 ;  /* 0x3c91a62600090802 */ /* 0x000fcc0000000f00 */
[----:B------:R-:W-:-:S08]  /*59b0*/  DFMA R2, R10, |R2|, |R2| ;  /* 0x400000020a02722b */ /* 0x000fd00000000402 */
[C---:B------:R-:W-:Y:S02]  /*59c0*/  @P0 DADD R8, R2.reuse, -R8 ;  /* 0x0000000002080229 */ /* 0x040fe40000000808 */
[----:B------:R-:W-:-:S06]  /*59d0*/  @!P0 DADD R2, R2, R4 ;  /* 0x0000000002028229 */ /* 0x000fcc0000000004 */
[----:B------:R-:W-:Y:S02]  /*59e0*/  @P0 DADD R8, -R8, UR4 ;  /* 0x0000000408080e29 */ /* 0x000fe40008000100 */
[----:B------:R-:W-:Y:S01]  /*59f0*/  @!P0 DADD R8, R2, UR4 ;  /* 0x0000000402088e29 */ /* 0x000fe20008000000 */
[----:B------:R-:W-:Y:S10]  /*5a00*/  BRA `(.L_x_13426) ;  /* 0x0000001400c87947 */ /* 0x000ff40003800000 */
.L_x_13421:
        /* <DEDUP_REMOVED lines=62> */
.L_x_13429:
[----:B------:R-:W-:-:S11]  /*5df0*/  DMUL R8, RZ, |R2| ;  /* 0x40000002ff087228 */ /* 0x000fd60000000000 */
.L_x_13430:
[----:B------:R-:W-:Y:S05]  /*5e00*/  BSYNC B0 ;  /* 0x0000000000007941 */ /* 0x000fea0003800000 */
.L_x_13428:
        /* <DEDUP_REMOVED lines=11> */
.L_x_13427:
        /* <DEDUP_REMOVED lines=51> */
[----:B------:R-:W-:Y:S01]  /*61f0*/  @!P0 DADD R8, R2, UR4 ;  /* 0x0000000402088e29 */ /* 0x000fe20008000000 */
[----:B------:R-:W-:Y:S10]  /*6200*/  BRA `(.L_x_13426) ;  /* 0x0000000c00c87947 */ /* 0x000ff40003800000 */
.L_x_13420:
        /* <DEDUP_REMOVED lines=31> */
.L_x_13433:
[----:B------:R-:W-:Y:S05]  /*6400*/  BSYNC B4 ;  /* 0x0000000000047941 */ /* 0x000fea0003800000 */
.L_x_13432:
        /* <DEDUP_REMOVED lines=77> */
[----:B------:R-:W-:Y:S01]  /*68e0*/  IMAD.MOV.U32 R2, RZ, RZ, 0x7f3321d2 ;  /* 0x7f3321d2ff027424 */ /* 0x000fe200078e00ff */
[----:B------:R-:W-:-:S04]  /*68f0*/  MOV R0, 0x4002d97c ;  /* 0x4002d97c00007802 */ /* 0x000fc80000000f00 */
[----:B------:R-:W-:Y:S02]  /*6900*/  FSEL R2, R2, 3.37028055040000000000e+12, !P2 ;  /* 0x54442d1802027808 */ /* 0x000fe40005000000 */
[----:B------:R-:W-:Y:S01]  /*6910*/  FSEL R3, R0, 1.8213495016098022461, !P2 ;  /* 0x3fe921fb00037808 */ /* 0x000fe20005000000 */
[----:B------:R-:W-:Y:S06]  /*6920*/  BRA `(.L_x_13436) ;  /* 0x0000000000087947 */ /* 0x000fec0003800000 */
.L_x_13435:
[----:B------:R-:W-:Y:S02]  /*6930*/  FSEL R2, RZ, 3.37028055040000000000e+12, P2 ;  /* 0x54442d18ff027808 */ /* 0x000fe40001000000 */
[----:B------:R-:W-:-:S07]  /*6940*/  FSEL R3, RZ, 2.1426990032196044922, P2 ;  /* 0x400921fbff037808 */ /* 0x000fce0001000000 */
.L_x_13436:
[----:B------:R-:W-:Y:S05]  /*6950*/  BSYNC B0 ;  /* 0x0000000000007941 */ /* 0x000fea0003800000 */
.L_x_13434:
[----:B------:R-:W-:Y:S01]  /*6960*/  DADD R36, |R26|, |R36| ;  /* 0x000000001a247229 */ /* 0x000fe20000000624 */
[----:B------:R-:W-:-:S07]  /*6970*/  LOP3.LUT R27, R3, 0x80000000, R27, 0xb8, !PT ;  /* 0x80000000031b7812 */ /* 0x000fce00078eb81b */
[----:B------:R-:W-:-:S06]  /*6980*/  DSETP.GTU.AND P0, PT, |R36|, +INF , PT ;  /* 0x7ff000002400742a */ /* 0x000fcc0003f0c200 */
[----:B------:R-:W-:Y:S02]  /*6990*/  FSEL R8, R36, R2, P0 ;  /* 0x0000000224087208 */ /* 0x000fe40000000000 */
[----:B------:R-:W-:Y:S01]  /*69a0*/  FSEL R9, R37, R27, P0 ;  /* 0x0000001b25097208 */ /* 0x000fe20000000000 */
[----:B------:R-:W-:Y:S06]  /*69b0*/  BRA `(.L_x_13426) ;  /* 0x0000000400dc7947 */ /* 0x000fec0003800000 */
.L_x_13431:
        /* <DEDUP_REMOVED lines=28> */
.L_x_13438:
[----:B------:R-:W-:Y:S05]  /*6b80*/  BSYNC B4 ;  /* 0x0000000000047941 */ /* 0x000fea0003800000 */
.L_x_13437:
        /* <DEDUP_REMOVED lines=82> */
.L_x_13440:
[----:B------:R-:W-:Y:S02]  /*70b0*/  FSEL R2, RZ, 3.37028055040000000000e+12, P0 ;  /* 0x54442d18ff027808 */ /* 0x000fe40000000000 */
[----:B------:R-:W-:-:S07]  /*70c0*/  FSEL R3, RZ, 2.1426990032196044922, P0 ;  /* 0x400921fbff037808 */ /* 0x000fce0000000000 */
.L_x_13441:
[----:B------:R-:W-:Y:S05]  /*70d0*/  BSYNC B0 ;  /* 0x0000000000007941 */ /* 0x000fea0003800000 */
.L_x_13439:
[----:B------:R-:W-:Y:S01]  /*70e0*/  DADD R36, |R26|, |R36| ;  /* 0x000000001a247229 */ /* 0x000fe20000000624 */
[----:B------:R-:W-:-:S07]  /*70f0*/  LOP3.LUT R27, R3, 0x80000000, R27, 0xb8, !PT ;  /* 0x80000000031b7812 */ /* 0x000fce00078eb81b */
[----:B------:R-:W-:-:S06]  /*7100*/  DSETP.GTU.AND P0, PT, |R36|, +INF , PT ;  /* 0x7ff000002400742a */ /* 0x000fcc0003f0c200 */
[----:B------:R-:W-:Y:S02]  /*7110*/  FSEL R8, R36, R2, P0 ;  /* 0x0000000224087208 */ /* 0x000fe40000000000 */
[----:B------:R-:W-:-:S07]  /*7120*/  FSEL R9, R37, R27, P0 ;  /* 0x0000001b25097208 */ /* 0x000fce0000000000 */
.L_x_13426:
[----:B------:R-:W-:Y:S05]  /*7130*/  BSYNC B3 ;  /* 0x0000000000037941 */ /* 0x000fea0003800000 */
.L_x_13419:
[----:B------:R-:W-:Y:S01]  /*7140*/  DADD R2, -RZ, -R30 ;  /* 0x00000000ff027229 */ /* 0x000fe2000000091e */
[----:B------:R-:W-:-:S04]  /*7150*/  SHF.R.U32.HI R6, RZ, 0x1f, R7 ;  /* 0x0000001fff067819 */ /* 0x000fc80000011607 */
[----:B------:R-:W-:-:S05]  /*7160*/  ISETP.NE.AND P0, PT, R6, RZ, PT ;  /* 0x000000ff0600720c */ /* 0x000fca0003f05270 */
[----:B------:R-:W-:Y:S02]  /*7170*/  FSEL R10, R2, R30, !P0 ;  /* 0x0000001e020a7208 */ /* 0x000fe40004000000 */
[----:B------:R-:W-:Y:S01]  /*7180*/  FSEL R11, R3, R31, !P0 ;  /* 0x0000001f030b7208 */ /* 0x000fe20004000000 */
[----:B------:R-:W-:Y:S06]  /*7190*/  BRA `(.L_x_13442) ;  /* 0x0000003000407947 */ /* 0x000fec0003800000 */
.L_x_13354:
[----:B------:R-:W2:Y:S01]  /*71a0*/  LDL.64 R2, [R1+0x8] ;  /* 0x0000080001027983 */ /* 0x000ea20000100a00 */
[----:B------:R-:W-:Y:S01]  /*71b0*/  UMOV UR4, 0x54442d18 ;  /* 0x54442d1800047882 */ /* 0x000fe20000000000 */
[----:B------:R-:W-:Y:S01]  /*71c0*/  UMOV UR5, 0x3ff921fb ;  /* 0x3ff921fb00057882 */ /* 0x000fe20000000000 */
[----:B------:R-:W-:Y:S02]  /*71d0*/  DADD R10, -RZ, -R6 ;  /* 0x00000000ff0a7229 */ /* 0x000fe40000000906 */
[----:B--2---:R-:W-:-:S08]  /*71e0*/  DADD R4, -R4, R2 ;  /* 0x0000000004047229 */ /* 0x004fd00000000102 */
[----:B------:R-:W-:Y:S01]  /*71f0*/  DADD R8, R4, UR4 ;  /* 0x0000000404087e29 */ /* 0x000fe20008000000 */
[----:B------:R-:W-:Y:S10]  /*7200*/  BRA `(.L_x_13442) ;  /* 0x0000003000247947 */ /* 0x000ff40003800000 */
.L_x_13353:
[----:B------:R-:W-:Y:S01]  /*7210*/  DADD R10, -RZ, -R6 ;  /* 0x00000000ff0a7229 */ /* 0x000fe20000000906 */
[----:B------:R-:W-:Y:S01]  /*7220*/  CS2R R8, SRZ ;  /* 0x0000000000087805 */ /* 0x000fe2000001ff00 */
[----:B------:R-:W-:Y:S09]  /*7230*/  BRA `(.L_x_13442) ;  /* 0x0000003000187947 */ /* 0x000ff20003800000 */
.L_x_13352:
[----:B------:R-:W-:Y:S01]  /*7240*/  DSETP.GEU.AND P1, PT, R36, R32, PT ;  /* 0x000000202400722a */ /* 0x000fe20003f2e000 */
[----:B------:R-:W-:Y:S01]  /*7250*/  UMOV UR4, 0xffffffff ;  /* 0xffffffff00047882 */ /* 0x000fe20000000000 */
[----:B------:R-:W-:Y:S01]  /*7260*/  UMOV UR5, 0x7fdfffff ;  /* 0x7fdfffff00057882 */ /* 0x000fe20000000000 */
[----:B------:R-:W-:Y:S01]  /*7270*/  BSSY B3, `(.L_x_13443) ;  /* 0x00002e4000037945 */ /* 0x000fe20003800000 */
[----:B------:R-:W-:Y:S02]  /*7280*/  SHF.R.U32.HI R2, RZ, 0x1f, R7 ;  /* 0x0000001fff027819 */ /* 0x000fe40000011607 */
        /* <DEDUP_REMOVED lines=11> */
[----:B------:R-:W-:Y:S01]  /*7340*/  MOV R14, 0x1 ;  /* 0x00000001000e7802 */ /* 0x000fe20000000f00 */
[----:B------:R-:W-:Y:S01]  /*7350*/  BSSY B0, `(.L_x_13446) ;  /* 0x000005d000007945 */ /* 0x000fe20003800000 */
[----:B------:R-:W-:-:S05]  /*7360*/  FSETP.GEU.AND P5, PT, |R9|, 6.5827683646048100446e-37, PT ;  /* 0x036000000900780b */ /* 0x000fca0003fae200 */
[C---:B------:R-:W-:Y:S02]  /*7370*/  DFMA R12, R16.reuse, R16, R10 ;  /* 0x00000010100c722b */ /* 0x040fe4000000000a */
[----:B0-----:R-:W-:-:S08]  /*7380*/  DFMA R18, -R16, R14, 1 ;  /* 0x3ff000001012742b */ /* 0x001fd0000000010e */
[----:B------:R-:W-:Y:S01]  /*7390*/  ISETP.GT.AND P0, PT, R13, 0xfffff, PT ;  /* 0x000fffff0d00780c */ /* 0x000fe20003f04270 */
[----:B------:R-:W-:Y:S01]  /*73a0*/  IMAD.MOV.U32 R3, RZ, RZ, R13 ;  /* 0x000000ffff037224 */ /* 0x000fe200078e000d */
[----:B------:R-:W-:-:S08]  /*73b0*/  DFMA R18, R18, R18, R18 ;  /* 0x000000121212722b */ /* 0x000fd00000000012 */
[----:B------:R-:W-:Y:S01]  /*73c0*/  DFMA R18, R14, R18, R14 ;  /* 0x000000120e12722b */ /* 0x000fe2000000000e */
[----:B------:R-:W-:Y:S02]  /*73d0*/  IMAD.MOV.U32 R14, RZ, RZ, R12 ;  /* 0x000000ffff0e7224 */ /* 0x000fe400078e000c */
[----:B------:R-:W-:-:S05]  /*73e0*/  IMAD.MOV.U32 R15, RZ, RZ, R13 ;  /* 0x000000ffff0f7224 */ /* 0x000fca00078e000d */
[----:B------:R-:W-:Y:S02]  /*73f0*/  DFMA R10, -R16, R18, 1 ;  /* 0x3ff00000100a742b */ /* 0x000fe40000000112 */
[----:B------:R-:W-:-:S06]  /*7400*/  @!P0 DMUL R14, R14, 1.80143985094819840000e+16 ;  /* 0x435000000e0e8828 */ /* 0x000fcc0000000000 */
[----:B------:R-:W-:-:S04]  /*7410*/  DFMA R10, R18, R10, R18 ;  /* 0x0000000a120a722b */ /* 0x000fc80000000012 */
[----:B------:R-:W-:-:S04]  /*7420*/  @!P0 IMAD.MOV.U32 R3, RZ, RZ, R15 ;  /* 0x000000ffff038224 */ /* 0x000fc800078e000f */
[----:B------:R-:W-:Y:S01]  /*7430*/  DMUL R18, R8, R10 ;  /* 0x0000000a08127228 */ /* 0x000fe20000000000 */
[----:B------:R-:W-:-:S04]  /*7440*/  IADD3 R0, R3, -0x1, RZ ;  /* 0xffffffff03007810 */ /* 0x000fc80007ffe0ff */
[----:B------:R-:W-:-:S03]  /*7450*/  ISETP.GE.U32.AND P2, PT, R0, 0x7fefffff, PT ;  /* 0x7fefffff0000780c */ /* 0x000fc60003f46070 */
[----:B------:R-:W-:-:S08]  /*7460*/  DFMA R20, -R16, R18, R8 ;  /* 0x000000121014722b */ /* 0x000fd00000000108 */
[----:B------:R-:W-:Y:S02]  /*7470*/  DFMA R10, R10, R20, R18 ;  /* 0x000000140a0a722b */ /* 0x000fe40000000012 */
[----:B------:R-:W-:Y:S01]  /*7480*/  @P2 IMAD.MOV.U32 R18, RZ, RZ, 0x0 ;  /* 0x00000000ff122424 */ /* 0x000fe200078e00ff */
[----:B------:R-:W-:Y:S01]  /*7490*/  @P2 FSETP.NEU.FTZ.AND P3, PT, R15, RZ, PT ;  /* 0x000000ff0f00220b */ /* 0x000fe20003f7d000 */
[----:B------:R-:W-:Y:S02]  /*74a0*/  @P2 IMAD.MOV.U32 R19, RZ, RZ, 0x7ff00000 ;  /* 0x7ff00000ff132424 */ /* 0x000fe400078e00ff */
[----:B------:R-:W-:Y:S01]  /*74b0*/  IMAD.MOV.U32 R20, RZ, RZ, R12 ;  /* 0x000000ffff147224 */ /* 0x000fe200078e000c */
[----:B------:R-:W-:-:S03]  /*74c0*/  @!P0 MOV R20, R14 ;  /* 0x0000000e00148202 */ /* 0x000fc60000000f00 */
        /* <DEDUP_REMOVED lines=8> */
[C---:B------:R-:W-:Y:S01]  /*7550*/  LOP3.LUT R12, R3.reuse, 0x800fffff, RZ, 0xc0, !PT ;  /* 0x800fffff030c7812 */ /* 0x040fe200078ec0ff */
[----:B------:R-:W-:Y:S01]  /*7560*/  IMAD.MOV.U32 R14, RZ, RZ, RZ ;  /* 0x000000ffff0e7224 */ /* 0x000fe200078e00ff */
[----:B------:R-:W-:Y:S01]  /*7570*/  MOV R24, 0x8b7a8b04 ;  /* 0x8b7a8b0400187802 */ /* 0x000fe20000000f00 */
[----:B------:R-:W-:Y:S01]  /*7580*/  IMAD.MOV.U32 R25, RZ, RZ, 0x3ed0ee25 ;  /* 0x3ed0ee25ff197424 */ /* 0x000fe200078e00ff */
[----:B------:R-:W-:Y:S01]  /*7590*/  LOP3.LUT R21, R12, 0x3ff00000, RZ, 0xfc, !PT ;  /* 0x3ff000000c157812 */ /* 0x000fe200078efcff */
[----:B------:R-:W-:Y:S01]  /*75a0*/  UMOV UR4, 0x3ae80f1e ;  /* 0x3ae80f1e00047882 */ /* 0x000fe20000000000 */
[----:B------:R-:W-:Y:S01]  /*75b0*/  UMOV UR5, 0x3eb1380b ;  /* 0x3eb1380b00057882 */ /* 0x000fe20000000000 */
[----:B------:R-:W-:Y:S01]  /*75c0*/  LEA.HI R0, R3, R0, RZ, 0xc ;  /* 0x0000000003007211 */ /* 0x000fe200078f60ff */
[----:B------:R-:W-:Y:S01]  /*75d0*/  IMAD.MOV.U32 R27, RZ, RZ, 0x43300000 ;  /* 0x43300000ff1b7424 */ /* 0x000fe200078e00ff */
[----:B------:R-:W-:Y:S01]  /*75e0*/  ISETP.GE.AND P0, PT, R21, 0x3ff6a09f, PT ;  /* 0x3ff6a09f1500780c */ /* 0x000fe20003f06270 */
[----:B------:R-:W-:Y:S01]  /*75f0*/  UMOV UR6, 0x80000000 ;  /* 0x8000000000067882 */ /* 0x000fe20000000000 */
[----:B------:R-:W-:-:S11]  /*7600*/  UMOV UR7, 0x43300000 ;  /* 0x4330000000077882 */ /* 0x000fd60000000000 */
        /* <DEDUP_REMOVED lines=49> */
.L_x_13447:
[----:B------:R-:W-:Y:S05]  /*7920*/  BSYNC B0 ;  /* 0x0000000000007941 */ /* 0x000fea0003800000 */
.L_x_13446:
[----:B------:R-:W-:Y:S04]  /*7930*/  BSSY B4, `(.L_x_13448) ;  /* 0x0000008000047945 */ /* 0x000fe80003800000 */
[----:B------:R-:W-:Y:S05]  /*7940*/  @P4 BRA P5, `(.L_x_13449) ;  /* 0x0000000000184947 */ /* 0x000fea0002800000 */
[----:B------:R-:W-:Y:S01]  /*7950*/  IMAD.MOV.U32 R10, RZ, RZ, R8 ;  /* 0x000000ffff0a7224 */ /* 0x000fe200078e0008 */
[----:B------:R-:W-:Y:S01]  /*7960*/  MOV R11, R9 ;  /* 0x00000009000b7202 */ /* 0x000fe20000000f00 */
[----:B------:R-:W-:Y:S01]  /*7970*/  IMAD.MOV.U32 R22, RZ, RZ, R16 ;  /* 0x000000ffff167224 */ /* 0x000fe200078e0010 */
[----:B------:R-:W-:Y:S01]  /*7980*/  MOV R0, 0x79b0 ;  /* 0x000079b000007802 */ /* 0x000fe20000000f00 */
[----:B------:R-:W-:-:S07]  /*7990*/  IMAD.MOV.U32 R23, RZ, RZ, R17 ;  /* 0x000000ffff177224 */ /* 0x000fce00078e0011 */
[----:B------:R-:W-:Y:S05]  /*79a0*/  CALL.REL.NOINC `($__internal_18_$__cuda_sm20_div_rn_f64_full) ;  /* 0x000000c800fc7944 */ /* 0x000fea0003c00000 */
.L_x_13449:
[----:B------:R-:W-:Y:S05]  /*79b0*/  BSYNC B4 ;  /* 0x0000000000047941 */ /* 0x000fea0003800000 */
.L_x_13448:
        /* <DEDUP_REMOVED lines=82> */
.L_x_13451:
[----:B------:R-:W-:-:S04]  /*7ee0*/  ISETP.GE.AND P0, PT, R5, RZ, PT ;  /* 0x000000ff0500720c */ /* 0x000fc80003f06270 */
[----:B------:R-:W-:Y:S02]  /*7ef0*/  FSEL R4, RZ, 3.37028055040000000000e+12, P0 ;  /* 0x54442d18ff047808 */ /* 0x000fe40000000000 */
[----:B------:R-:W-:-:S07]  /*7f00*/  FSEL R5, RZ, 2.1426990032196044922, P0 ;  /* 0x400921fbff057808 */ /* 0x000fce0000000000 */
.L_x_13452:
[----:B------:R-:W-:Y:S05]  /*7f10*/  BSYNC B0 ;  /* 0x0000000000007941 */ /* 0x000fea0003800000 */
.L_x_13450:
[----:B------:R-:W-:Y:S01]  /*7f20*/  DADD R32, R36, R32 ;  /* 0x0000000024207229 */ /* 0x000fe20000000020 */
[----:B------:R-:W-:Y:S01]  /*7f30*/  LOP3.LUT R7, R5, 0x80000000, R7, 0xb8, !PT ;  /* 0x8000000005077812 */ /* 0x000fe200078eb807 */
[----:B------:R-:W-:-:S06]  /*7f40*/  DMUL R18, R18, 0.5 ;  /* 0x3fe0000012127828 */ /* 0x000fcc0000000000 */
[----:B------:R-:W-:-:S06]  /*7f50*/  DSETP.GTU.AND P0, PT, |R32|, +INF , PT ;  /* 0x7ff000002000742a */ /* 0x000fcc0003f0c200 */
[----:B------:R-:W-:Y:S02]  /*7f60*/  FSEL R4, R32, R4, P0 ;  /* 0x0000000420047208 */ /* 0x000fe40000000000 */
[----:B------:R-:W-:Y:S01]  /*7f70*/  FSEL R5, R33, R7, P0 ;  /* 0x0000000721057208 */ /* 0x000fe20000000000 */
[----:B------:R-:W-:Y:S06]  /*7f80*/  BRA `(.L_x_13453) ;  /* 0x0000002000487947 */ /* 0x000fec0003800000 */
.L_x_13445:
        /* <DEDUP_REMOVED lines=10> */
[CC--:B------:R-:W-:Y:S01]  /*8030*/  SEL R0, R32.reuse, R36.reuse, P0 ;  /* 0x0000002420007207 */ /* 0x0c0fe20000000000 */
[----:B------:R-:W-:Y:S01]  /*8040*/  MUFU.RCP64H R29, R17 ;  /* 0x00000011001d7308 */ /* 0x000fe20000001800 */
[----:B------:R-:W-:Y:S01]  /*8050*/  SEL R3, R33, R37, P0 ;  /* 0x0000002521037207 */ /* 0x000fe20000000000 */
[----:B------:R-:W-:Y:S01]  /*8060*/  IMAD.MOV.U32 R28, RZ, RZ, 0x1 ;  /* 0x00000001ff1c7424 */ /* 0x000fe200078e00ff */
[----:B------:R-:W-:Y:S01]  /*8070*/  LOP3.LUT R14, R13, 0xffc00000, RZ, 0xc0, !PT ;  /* 0xffc000000d0e7812 */ /* 0x000fe200078ec0ff */
[----:B------:R-:W-:Y:S01]  /*8080*/  IMAD.MOV.U32 R10, RZ, RZ, R0 ;  /* 0x000000ffff0a7224 */ /* 0x000fe200078e0000 */
[----:B------:R-:W-:Y:S01]  /*8090*/  SEL R12, R32, R36, P2 ;  /* 0x00000024200c7207 */ /* 0x000fe20001000000 */
[----:B------:R-:W-:Y:S01]  /*80a0*/  IMAD.MOV.U32 R11, RZ, RZ, R3 ;  /* 0x000000ffff0b7224 */ /* 0x000fe200078e0003 */
[----:B------:R-:W-:Y:S01]  /*80b0*/  IADD3 R19, -R14, 0x7fd00000, RZ ;  /* 0x7fd000000e137810 */ /* 0x000fe20007ffe1ff */
[----:B------:R-:W-:Y:S01]  /*80c0*/  BSSY B0, `(.L_x_13454) ;  /* 0x0000076000007945 */ /* 0x000fe20003800000 */
[----:B------:R-:W-:-:S02]  /*80d0*/  MOV R22, UR6 ;  /* 0x0000000600167c02 */ /* 0x000fc40008000f00 */
[----:B------:R-:W-:Y:S02]  /*80e0*/  MOV R27, 0x3fd80000 ;  /* 0x3fd80000001b7802 */ /* 0x000fe40000000f00 */
        /* <DEDUP_REMOVED lines=13> */
[----:B------:R-:W-:Y:S01]  /*81c0*/  LOP3.LUT R15, R14, 0x100000, RZ, 0xfc, !PT ;  /* 0x001000000e0f7812 */ /* 0x000fe200078efcff */
[----:B------:R-:W-:Y:S01]  /*81d0*/  IMAD.MOV.U32 R14, RZ, RZ, RZ ;  /* 0x000000ffff0e7224 */ /* 0x000fe200078e00ff */
[----:B------:R-:W0:Y:S01]  /*81e0*/  MUFU.RSQ64H R23, R21 ;  /* 0x0000001500177308 */ /* 0x000e220000001c00 */
[----:B------:R-:W-:Y:S02]  /*81f0*/  DSETP.NEU.AND P2, PT, R10, RZ, PT ;  /* 0x000000ff0a00722a */ /* 0x000fe40003f4d000 */
[----:B0-----:R-:W-:-:S08]  /*8200*/  DMUL R24, R22, R22 ;  /* 0x0000001616187228 */ /* 0x001fd00000000000 */
[----:B------:R-:W-:-:S08]  /*8210*/  DFMA R24, R20, -R24, 1 ;  /* 0x3ff000001418742b */ /* 0x000fd00000000818 */
[----:B------:R-:W-:Y:S02]  /*8220*/  DFMA R26, R24, R26, 0.5 ;  /* 0x3fe00000181a742b */ /* 0x000fe4000000001a */
[----:B------:R-:W-:-:S08]  /*8230*/  DMUL R24, R22, R24 ;  /* 0x0000001816187228 */ /* 0x000fd00000000000 */
[----:B------:R-:W-:Y:S01]  /*8240*/  DFMA R24, R26, R24, R22 ;  /* 0x000000181a18722b */ /* 0x000fe20000000016 */
[----:B------:R-:W-:-:S07]  /*8250*/  IMAD.MOV.U32 R22, RZ, RZ, -0x3ff ;  /* 0xfffffc01ff167424 */ /* 0x000fce00078e00ff */
[----:B------:R-:W-:Y:S02]  /*8260*/  DMUL R24, R18, R24 ;  /* 0x0000001812187228 */ /* 0x000fe40000000000 */
[----:B------:R-:W-:-:S06]  /*8270*/  DFMA R18, -R16, R28, 1 ;  /* 0x3ff000001012742b */ /* 0x000fcc000000011c */
[----:B------:R-:W-:Y:S02]  /*8280*/  DMUL R24, R24, R14 ;  /* 0x0000000e18187228 */ /* 0x000fe40000000000 */
[----:B------:R-:W-:-:S08]  /*8290*/  DFMA R18, R18, R18, R18 ;  /* 0x000000121212722b */ /* 0x000fd00000000012 */
[----:B------:R-:W-:Y:S01]  /*82a0*/  @!P3 FSEL R3, R13, R25, !P2 ;  /* 0x000000190d03b208 */ /* 0x000fe20005000000 */
[----:B------:R-:W-:Y:S01]  /*82b0*/  DFMA R18, R28, R18, R28 ;  /* 0x000000121c12722b */ /* 0x000fe2000000001c */
[----:B------:R-:W-:Y:S02]  /*82c0*/  @!P3 FSEL R0, R12, R24, !P2 ;  /* 0x000000180c00b208 */ /* 0x000fe40005000000 */
[----:B------:R-:W-:Y:S01]  /*82d0*/  ISETP.GT.AND P0, PT, R3, 0xfffff, PT ;  /* 0x000fffff0300780c */ /* 0x000fe20003f04270 */
[----:B------:R-:W-:Y:S02]  /*82e0*/  IMAD.MOV.U32 R13, RZ, RZ, R3 ;  /* 0x000000ffff0d7224 */ /* 0x000fe400078e0003 */
[----:B------:R-:W-:Y:S02]  /*82f0*/  IMAD.MOV.U32 R12, RZ, RZ, R0 ;  /* 0x000000ffff0c7224 */ /* 0x000fe400078e0000 */
[----:B------:R-:W-:-:S08]  /*8300*/  DFMA R10, -R16, R18, 1 ;  /* 0x3ff00000100a742b */ /* 0x000fd00000000112 */
[----:B------:R-:W-:Y:S01]  /*8310*/  @!P0 DMUL R12, R12, 1.80143985094819840000e+16 ;  /* 0x435000000c0c8828 */ /* 0x000fe20000000000 */
[----:B------:R-:W-:Y:S01]  /*8320*/  @!P0 IMAD.MOV.U32 R22, RZ, RZ, -0x435 ;  /* 0xfffffbcbff168424 */ /* 0x000fe200078e00ff */
[----:B------:R-:W-:-:S08]  /*8330*/  DFMA R10, R18, R10, R18 ;  /* 0x0000000a120a722b */ /* 0x000fd00000000012 */
[----:B------:R-:W-:Y:S01]  /*8340*/  @!P0 MOV R3, R13 ;  /* 0x0000000d00038202 */ /* 0x000fe20000000f00 */
[----:B------:R-:W-:Y:S01]  /*8350*/  DMUL R14, R8, R10 ;  /* 0x0000000a080e7228 */ /* 0x000fe20000000000 */
[----:B------:R-:W-:-:S03]  /*8360*/  @!P0 MOV R0, R12 ;  /* 0x0000000c00008202 */ /* 0x000fc60000000f00 */
        /* <DEDUP_REMOVED lines=9> */
[----:B------:R-:W-:-:S07]  /*8400*/  FSETP.GT.AND P4, PT, |R18|, 1.469367938527859385e-39, PT ;  /* 0x001000001200780b */ /* 0x000fce0003f84200 */
        /* <DEDUP_REMOVED lines=17> */
[----:B------:R-:W-:-:S06]  /*8520*/  @P0 IMAD.MOV.U32 R21, RZ, RZ, R13 ;  /* 0x000000ffff150224 */ /* 0x000fcc00078e000d */
        /* <DEDUP_REMOVED lines=13> */
[----:B------:R-:W-:Y:S01]  /*8600*/  LOP3.LUT R26, R3, 0x80000000, RZ, 0x3c, !PT ;  /* 0x80000000031a7812 */ /* 0x000fe200078e3cff */
[----:B------:R-:W-:Y:S01]  /*8610*/  IMAD.MOV.U32 R27, RZ, RZ, 0x43300000 ;  /* 0x43300000ff1b7424 */ /* 0x000fe200078e00ff */
[----:B------:R-:W-:-:S03]  /*8620*/  DADD R22, R22, R22 ;  /* 0x0000000016167229 */ /* 0x000fc60000000016 */
[----:B------:R-:W-:Y:S01]  /*8630*/  DFMA R24, R18, R24, UR4 ;  /* 0x0000000412187e2b */ /* 0x000fe20008000018 */
[----:B------:R-:W-:Y:S01]  /*8640*/  UMOV UR4, 0xa9ab0956 ;  /* 0xa9ab095600047882 */ /* 0x000fe20000000000 */
[----:B------:R-:W-:Y:S01]  /*8650*/  UMOV UR5, 0x3f1745cb ;  /* 0x3f1745cb00057882 */ /* 0x000fe20000000000 */
[----:B------:R-:W-:Y:S01]  /*8660*/  DADD R26, R26, -UR6 ;  /* 0x800000061a1a7e29 */ /* 0x000fe20008000000 */
[----:B------:R-:W-:Y:S01]  /*8670*/  UMOV UR6, 0xfefa39ef ;  /* 0xfefa39ef00067882 */ /* 0x000fe20000000000 */
[----:B------:R-:W-:Y:S01]  /*8680*/  UMOV UR7, 0x3fe62e42 ;  /* 0x3fe62e4200077882 */ /* 0x000fe20000000000 */
[----:B------:R-:W-:Y:S02]  /*8690*/  DFMA R22, R20, -R12, R22 ;  /* 0x8000000c1416722b */ /* 0x000fe40000000016 */
[----:B------:R-:W-:Y:S01]  /*86a0*/  DFMA R24, R18, R24, UR4 ;  /* 0x0000000412187e2b */ /* 0x000fe20008000018 */
[----:B------:R-:W-:Y:S01]  /*86b0*/  UMOV UR4, 0x2d1b5154 ;  /* 0x2d1b515400047882 */ /* 0x000fe20000000000 */
[----:B------:R-:W-:Y:S01]  /*86c0*/  UMOV UR5, 0x3f3c71c7 ;  /* 0x3f3c71c700057882 */ /* 0x000fe20000000000 */
[----:B------:R-:W-:-:S03]  /*86d0*/  DFMA R20, R26, UR6, R12 ;  /* 0x000000061a147c2b */ /* 0x000fc6000800000c */
[----:B------:R-:W-:Y:S02]  /*86e0*/  DMUL R22, R14, R22 ;  /* 0x000000160e167228 */ /* 0x000fe40000000000 */
[----:B------:R-:W-:Y:S01]  /*86f0*/  DFMA R24, R18, R24, UR4 ;  /* 0x0000000412187e2b */ /* 0x000fe20008000018 */
[----:B------:R-:W-:Y:S01]  /*8700*/  UMOV UR4, 0x923be72d ;  /* 0x923be72d00047882 */ /* 0x000fe20000000000 */
[----:B------:R-:W-:Y:S01]  /*8710*/  UMOV UR5, 0x3f624924 ;  /* 0x3f62492400057882 */ /* 0x000fe20000000000 */
[----:B------:R-:W-:-:S05]  /*8720*/  DFMA R28, -R26, UR6, R20 ;  /* 0x000000061a1c7c2b */ /* 0x000fca0008000114 */
[----:B------:R-:W-:Y:S01]  /*8730*/  DFMA R24, R18, R24, UR4 ;  /* 0x0000000412187e2b */ /* 0x000fe20008000018 */
[----:B------:R-:W-:Y:S01]  /*8740*/  UMOV UR4, 0x9999a3c4 ;  /* 0x9999a3c400047882 */ /* 0x000fe20000000000 */
[----:B------:R-:W-:Y:S01]  /*8750*/  UMOV UR5, 0x3f899999 ;  /* 0x3f89999900057882 */ /* 0x000fe20000000000 */
[----:B------:R-:W-:-:S05]  /*8760*/  DADD R28, -R12, R28 ;  /* 0x000000000c1c7229 */ /* 0x000fca000000011c */
        /* <DEDUP_REMOVED lines=11> */
.L_x_13455:
[----:B------:R-:W-:Y:S05]  /*8820*/  BSYNC B0 ;  /* 0x0000000000007941 */ /* 0x000fea0003800000 */
.L_x_13454:
[----:B------:R-:W-:Y:S04]  /*8830*/  BSSY B4, `(.L_x_13456) ;  /* 0x0000008000047945 */ /* 0x000fe80003800000 */
[----:B------:R-:W-:Y:S05]  /*8840*/  @P4 BRA P5, `(.L_x_13457) ;  /* 0x0000000000184947 */ /* 0x000fea0002800000 */
[----:B------:R-:W-:Y:S01]  /*8850*/  MOV R10, R8 ;  /* 0x00000008000a7202 */ /* 0x000fe20000000f00 */
[----:B------:R-:W-:Y:S01]  /*8860*/  IMAD.MOV.U32 R11, RZ, RZ, R9 ;  /* 0x000000ffff0b7224 */ /* 0x000fe200078e0009 */
[----:B------:R-:W-:Y:S01]  /*8870*/  MOV R0, 0x88b0 ;  /* 0x000088b000007802 */ /* 0x000fe20000000f00 */
[----:B------:R-:W-:Y:S02]  /*8880*/  IMAD.MOV.U32 R22, RZ, RZ, R16 ;  /* 0x000000ffff167224 */ /* 0x000fe400078e0010 */
[----:B------:R-:W-:-:S07]  /*8890*/  IMAD.MOV.U32 R23, RZ, RZ, R17 ;  /* 0x000000ffff177224 */ /* 0x000fce00078e0011 */
[----:B------:R-:W-:Y:S05]  /*88a0*/  CALL.REL.NOINC `($__internal_18_$__cuda_sm20_div_rn_f64_full) ;  /* 0x000000bc003c7944 */ /* 0x000fea0003c00000 */
.L_x_13457:
[----:B------:R-:W-:Y:S05]  /*88b0*/  BSYNC B4 ;  /* 0x0000000000047941 */ /* 0x000fea0003800000 */
.L_x_13456:
        /* <DEDUP_REMOVED lines=82> */
.L_x_13459:
[----:B------:R-:W-:-:S04]  /*8de0*/  ISETP.GE.AND P0, PT, R5, RZ, PT ;  /* 0x000000ff0500720c */ /* 0x000fc80003f06270 */
[----:B------:R-:W-:Y:S02]  /*8df0*/  FSEL R4, RZ, 3.37028055040000000000e+12, P0 ;  /* 0x54442d18ff047808 */ /* 0x000fe40000000000 */
[----:B------:R-:W-:-:S07]  /*8e00*/  FSEL R5, RZ, 2.1426990032196044922, P0 ;  /* 0x400921fbff057808 */ /* 0x000fce0000000000 */
.L_x_13460:
[----:B------:R-:W-:Y:S05]  /*8e10*/  BSYNC B0 ;  /* 0x0000000000007941 */ /* 0x000fea0003800000 */
.L_x_13458:
[----:B------:R-:W-:Y:S01]  /*8e20*/  DADD R32, R36, R32 ;  /* 0x0000000024207229 */ /* 0x000fe20000000020 */
[----:B------:R-:W-:-:S07]  /*8e30*/  LOP3.LUT R7, R5, 0x80000000, R7, 0xb8, !PT ;  /* 0x8000000005077812 */ /* 0x000fce00078eb807 */
[----:B------:R-:W-:-:S06]  /*8e40*/  DSETP.GTU.AND P0, PT, |R32|, +INF , PT ;  /* 0x7ff000002000742a */ /* 0x000fcc0003f0c200 */
[----:B------:R-:W-:Y:S02]  /*8e50*/  FSEL R4, R32, R4, P0 ;  /* 0x0000000420047208 */ /* 0x000fe40000000000 */
[----:B------:R-:W-:Y:S01]  /*8e60*/  FSEL R5, R33, R7, P0 ;  /* 0x0000000721057208 */ /* 0x000fe20000000000 */
[----:B------:R-:W-:Y:S06]  /*8e70*/  BRA `(.L_x_13453) ;  /* 0x00000010008c7947 */ /* 0x000fec0003800000 */
.L_x_13444:
        /* <DEDUP_REMOVED lines=22> */
[----:B------:R-:W-:Y:S05]  /*8fe0*/  CALL.REL.NOINC `($__internal_18_$__cuda_sm20_div_rn_f64_full) ;  /* 0x000000b4006c7944 */ /* 0x000fea0003c00000 */
.L_x_13462:
[----:B------:R-:W-:Y:S05]  /*8ff0*/  BSYNC B4 ;  /* 0x0000000000047941 */ /* 0x000fea0003800000 */
.L_x_13461:
[----:B------:R-:W0:Y:S01]  /*9000*/  MUFU.RCP64H R13, 2.718280792236328125 ;  /* 0x4005bf0a000d7908 */ /* 0x000e220000001800 */
[----:B------:R-:W-:Y:S01]  /*9010*/  MOV R14, 0x8b145769 ;  /* 0x8b145769000e7802 */ /* 0x000fe20000000f00 */
[----:B------:R-:W-:Y:S01]  /*9020*/  IMAD.MOV.U32 R15, RZ, RZ, 0x4005bf0a ;  /* 0x4005bf0aff0f7424 */ /* 0x000fe200078e00ff */
[----:B------:R-:W-:Y:S01]  /*9030*/  FSETP.GEU.AND P2, PT, |R7|, 6.5827683646048100446e-37, PT ;  /* 0x036000000700780b */ /* 0x000fe20003f4e200 */
[----:B------:R-:W-:Y:S01]  /*9040*/  IMAD.MOV.U32 R12, RZ, RZ, 0x1 ;  /* 0x00000001ff0c7424 */ /* 0x000fe200078e00ff */
[----:B------:R-:W-:Y:S05]  /*9050*/  BSSY B4, `(.L_x_13463) ;  /* 0x0000015000047945 */ /* 0x000fea0003800000 */
        /* <DEDUP_REMOVED lines=17> */
[----:B------:R-:W-:Y:S05]  /*9170*/  CALL.REL.NOINC `($__internal_18_$__cuda_sm20_div_rn_f64_full) ;  /* 0x000000b400087944 */ /* 0x000fea0003c00000 */
[----:B------:R-:W-:Y:S02]  /*9180*/  IMAD.MOV.U32 R12, RZ, RZ, R10 ;  /* 0x000000ffff0c7224 */ /* 0x000fe400078e000a */
[----:B------:R-:W-:-:S07]  /*9190*/  IMAD.MOV.U32 R13, RZ, RZ, R11 ;  /* 0x000000ffff0d7224 */ /* 0x000fce00078e000b */
.L_x_13464:
[----:B------:R-:W-:Y:S05]  /*91a0*/  BSYNC B4 ;  /* 0x0000000000047941 */ /* 0x000fea0003800000 */
.L_x_13463:
        /* <DEDUP_REMOVED lines=11> */
[CC--:B------:R-:W-:Y:S02]  /*9260*/  ISETP.LT.U32.AND P0, PT, R24.reuse, R18.reuse, PT ;  /* 0x000000121800720c */ /* 0x0c0fe40003f01070 */
[CC--:B------:R-:W-:Y:S02]  /*9270*/  ISETP.GT.U32.AND.EX P2, PT, R25.reuse, R19.reuse, PT, P2 ;  /* 0x000000131900720c */ /* 0x0c0fe40003f44120 */
[CC--:B------:R-:W-:Y:S02]  /*9280*/  ISETP.LT.U32.AND.EX P0, PT, R25.reuse, R19.reuse, PT, P0 ;  /* 0x000000131900720c */ /* 0x0c0fe40003f01100 */
[----:B------:R-:W-:Y:S02]  /*9290*/  SEL R13, R25, R19, P2 ;  /* 0x00000013190d7207 */ /* 0x000fe40001000000 */
[----:B------:R-:W-:Y:S02]  /*92a0*/  SEL R0, R24, R18, P0 ;  /* 0x0000001218007207 */ /* 0x000fe40000000000 */
[----:B------:R-:W-:-:S02]  /*92b0*/  LOP3.LUT R14, R13, 0xffc00000, RZ, 0xc0, !PT ;  /* 0xffc000000d0e7812 */ /* 0x000fc400078ec0ff */
[----:B------:R-:W-:Y:S01]  /*92c0*/  SEL R3, R25, R19, P0 ;  /* 0x0000001319037207 */ /* 0x000fe20000000000 */
[----:B------:R-:W-:Y:S01]  /*92d0*/  IMAD.MOV.U32 R10, RZ, RZ, R0 ;  /* 0x000000ffff0a7224 */ /* 0x000fe200078e0000 */
[----:B------:R-:W-:Y:S02]  /*92e0*/  IADD3 R21, -R14, 0x7fd00000, RZ ;  /* 0x7fd000000e157810 */ /* 0x000fe40007ffe1ff */
[----:B------:R-:W-:Y:S02]  /*92f0*/  MOV R11, R3 ;  /* 0x00000003000b7202 */ /* 0x000fe40000000f00 */
        /* <DEDUP_REMOVED lines=14> */
[----:B------:R-:W-:Y:S01]  /*93e0*/  HFMA2.MMA R22, -RZ, RZ, 0, 0 ;  /* 0x00000000ff167435 */ /* 0x000fe200000001ff */
[----:B------:R-:W-:Y:S01]  /*93f0*/  LOP3.LUT R15, R14, 0x100000, RZ, 0xfc, !PT ;  /* 0x001000000e0f7812 */ /* 0x000fe200078efcff */
[----:B------:R-:W-:Y:S01]  /*9400*/  IMAD.MOV.U32 R14, RZ, RZ, RZ ;  /* 0x000000ffff0e7224 */ /* 0x000fe200078e00ff */
[----:B------:R-:W0:Y:S01]  /*9410*/  MUFU.RSQ64H R23, R21 ;  /* 0x0000001500177308 */ /* 0x000e220000001c00 */
[----:B------:R-:W-:-:S04]  /*9420*/  DSETP.NEU.AND P2, PT, R10, RZ, PT ;  /* 0x000000ff0a00722a */ /* 0x000fc80003f4d000 */
        /* <DEDUP_REMOVED lines=14> */
[----:B------:R-:W-:Y:S01]  /*9510*/  IMAD.MOV.U32 R13, RZ, RZ, R3 ;  /* 0x000000ffff0d7224 */ /* 0x000fe200078e0003 */
[----:B------:R-:W-:-:S03]  /*9520*/  MOV R12, R0 ;  /* 0x00000000000c7202 */ /* 0x000fc60000000f00 */
[----:B------:R-:W-:-:S08]  /*9530*/  DFMA R10, -R16, R18, 1 ;  /* 0x3ff00000100a742b */ /* 0x000fd00000000112 */
[----:B------:R-:W-:Y:S01]  /*9540*/  @!P0 DMUL R12, R12, 1.80143985094819840000e+16 ;  /* 0x435000000c0c8828 */ /* 0x000fe20000000000 */
[----:B------:R-:W-:Y:S01]  /*9550*/  @!P0 IMAD.MOV.U32 R22, RZ, RZ, -0x435 ;  /* 0xfffffbcbff168424 */ /* 0x000fe200078e00ff */
        /* <DEDUP_REMOVED lines=9> */
[----:B------:R-:W-:Y:S02]  /*95f0*/  @P2 MOV R15, 0x7ff00000 ;  /* 0x7ff00000000f2802 */ /* 0x000fe40000000f00 */
[----:B------:R-:W-:-:S03]  /*9600*/  @P2 FSETP.NEU.FTZ.AND P3, PT, R13, RZ, PT ;  /* 0x000000ff0d00220b */ /* 0x000fc60003f7d000 */
[----:B------:R-:W-:Y:S01]  /*9610*/  FFMA R18, RZ, R17, R11 ;  /* 0x00000011ff127223 */ /* 0x000fe2000000000b */
[----:B------:R-:W-:-:S04]  /*9620*/  @P2 DFMA R14, R12, R14, +INF ;  /* 0x7ff000000c0e242b */ /* 0x000fc8000000000e */
[----:B------:R-:W-:-:S06]  /*9630*/  FSETP.GT.AND P4, PT, |R18|, 1.469367938527859385e-39, PT ;  /* 0x001000001200780b */ /* 0x000fcc0003f84200 */
        /* <DEDUP_REMOVED lines=15> */
[----:B------:R-:W-:Y:S02]  /*9730*/  @P0 IADD3 R13, R21, -0x100000, RZ ;  /* 0xfff00000150d0810 */ /* 0x000fe40007ffe0ff */
[----:B------:R-:W-:-:S03]  /*9740*/  @P0 IADD3 R3, R3, 0x1, RZ ;  /* 0x0000000103030810 */ /* 0x000fc60007ffe0ff */
        /* <DEDUP_REMOVED lines=48> */
.L_x_13466:
[----:B------:R-:W-:Y:S05]  /*9a50*/  BSYNC B0 ;  /* 0x0000000000007941 */ /* 0x000fea0003800000 */
.L_x_13465:
        /* <DEDUP_REMOVED lines=8> */
.L_x_13468:
[----:B------:R-:W-:Y:S05]  /*9ae0*/  BSYNC B4 ;  /* 0x0000000000047941 */ /* 0x000fea0003800000 */
.L_x_13467:
        /* <DEDUP_REMOVED lines=82> */
.L_x_13470:
[----:B------:R-:W-:-:S04]  /*a010*/  ISETP.GE.AND P0, PT, R5, RZ, PT ;  /* 0x000000ff0500720c */ /* 0x000fc80003f06270 */
[----:B------:R-:W-:Y:S02]  /*a020*/  FSEL R4, RZ, 3.37028055040000000000e+12, P0 ;  /* 0x54442d18ff047808 */ /* 0x000fe40000000000 */
[----:B------:R-:W-:-:S07]  /*a030*/  FSEL R5, RZ, 2.1426990032196044922, P0 ;  /* 0x400921fbff057808 */ /* 0x000fce0000000000 */
.L_x_13471:
[----:B------:R-:W-:Y:S05]  /*a040*/  BSYNC B0 ;  /* 0x0000000000007941 */ /* 0x000fea0003800000 */
.L_x_13469:
[----:B------:R-:W-:Y:S01]  /*a050*/  DADD R32, R36, R32 ;  /* 0x0000000024207229 */ /* 0x000fe20000000020 */
[----:B------:R-:W-:Y:S01]  /*a060*/  LOP3.LUT R7, R5, 0x80000000, R7, 0xb8, !PT ;  /* 0x8000000005077812 */ /* 0x000fe200078eb807 */
[----:B------:R-:W-:-:S06]  /*a070*/  DADD R18, R18, 1 ;  /* 0x3ff0000012127429 */ /* 0x000fcc0000000000 */
[----:B------:R-:W-:-:S06]  /*a080*/  DSETP.GTU.AND P0, PT, |R32|, +INF , PT ;  /* 0x7ff000002000742a */ /* 0x000fcc0003f0c200 */
[----:B------:R-:W-:Y:S02]  /*a090*/  FSEL R4, R32, R4, P0 ;  /* 0x0000000420047208 */ /* 0x000fe40000000000 */
[----:B------:R-:W-:-:S07]  /*a0a0*/  FSEL R5, R33, R7, P0 ;  /* 0x0000000721057208 */ /* 0x000fce0000000000 */
.L_x_13453:
[----:B------:R-:W-:Y:S05]  /*a0b0*/  BSYNC B3 ;  /* 0x0000000000037941 */ /* 0x000fea0003800000 */
.L_x_13443:
        /* <DEDUP_REMOVED lines=9> */
.L_x_13351:
[----:B------:R-:W-:-:S14]  /*a150*/  DSETP.NEU.AND P0, PT, R36, +INF , PT ;  /* 0x7ff000002400742a */ /* 0x000fdc0003f0d000 */
[----:B------:R-:W-:Y:S01]  /*a160*/  @!P0 DADD R8, R6, R6 ;  /* 0x0000000006088229 */ /* 0x000fe20000000006 */
[----:B------:R-:W-:Y:S01]  /*a170*/  @!P0 MOV R10, 0x0 ;  /* 0x00000000000a8802 */ /* 0x000fe20000000f00 */
[----:B------:R-:W-:Y:S01]  /*a180*/  @!P0 IMAD.MOV.U32 R11, RZ, RZ, -0x100000 ;  /* 0xfff00000ff0b8424 */ /* 0x000fe200078e00ff */
[----:B------:R-:W-:Y:S08]  /*a190*/  @!P0 BRA `(.L_x_13442) ;  /* 0x0000000000408947 */ /* 0x000ff00003800000 */
        /* <DEDUP_REMOVED lines=16> */
.L_x_13442:
[----:B------:R-:W-:Y:S05]  /*a2a0*/  BSYNC B1 ;  /* 0x0000000000017941 */ /* 0x000fea0003800000 */
.L_x_13350:
[----:B------:R-:W0:Y:S01]  /*a2b0*/  S2R R0, SR_TID.X ;  /* 0x0000000000007919 */ /* 0x000e220000002100 */
[----:B------:R-:W-:Y:S02]  /*a2c0*/  ULDC.64 UR4, c[0x0][0x410] ;  /* 0x0001040000047ab9 */ /* 0x000fe40000000a00 */
[----:B------:R-:W-:Y:S01]  /*a2d0*/  IADD3 R2, P0, R35, UR4, RZ ;  /* 0x0000000423027c10 */ /* 0x000fe2000ff1e0ff */
[----:B------:R-:W0:Y:S04]  /*a2e0*/  S2R R5, SR_CTAID.X ;  /* 0x0000000000057919 */ /* 0x000e280000002500 */
[----:B------:R-:W-:-:S05]  /*a2f0*/  IMAD.X R3, RZ, RZ, UR5, P0 ;  /* 0x00000005ff037e24 */ /* 0x000fca00080e06ff */
[----:B------:R1:W-:Y:S01]  /*a300*/  STG.E.128 desc[UR8][R2.64], R8 ;  /* 0x0000000802007986 */ /* 0x0003e2000c101d08 */
[----:B0-----:R-:W-:-:S05]  /*a310*/  LEA R0, R5, R0, 0x8 ;  /* 0x0000000005007211 */ /* 0x001fca00078e40ff */
[----:B-1----:R-:W-:-:S07]  /*a320*/  VIADD R7, R0, 0x80 ;  /* 0x0000008000077836 */ /* 0x002fce0000000000 */
.L_x_13348:
[----:B------:R-:W-:Y:S05]  /*a330*/  BSYNC B2 ;  /* 0x0000000000027941 */ /* 0x000fea0003800000 */
.L_x_13347:
[----:B------:R-:W-:Y:S02]  /*a340*/  ULDC UR4, c[0x0][0x210] ;  /* 0x0000840000047ab9 */ /* 0x000fe40000000800 */
[----:B------:R-:W-:-:S13]  /*a350*/  ISETP.GE.AND P0, PT, R7, UR4, PT ;  /* 0x0000000407007c0c */ /* 0x000fda000bf06270 */
[----:B------:R-:W-:Y:S05]  /*a360*/  @P0 EXIT ;  /* 0x000000000000094d */ /* 0x000fea0003800000 */
[----:B------:R-:W0:Y:S01]  /*a370*/  LDC R8, c[0x0][0x218] ;  /* 0x00008600ff087b82 */ /* 0x000e220000000800 */
[----:B------:R-:W-:Y:S02]  /*a380*/  IMAD.MOV.U32 R0, RZ, RZ, RZ ;  /* 0x000000ffff007224 */ /* 0x000fe400078e00ff */
[----:B------:R-:W-:Y:S01]  /*a390*/  IMAD.MOV.U32 R3, RZ, RZ, RZ ;  /* 0x000000ffff037224 */ /* 0x000fe200078e00ff */
[----:B0-----:R-:W-:-:S13]  /*a3a0*/  ISETP.NE.AND P0, PT, R8, RZ, PT ;  /* 0x000000ff0800720c */ /* 0x001fda0003f05270 */
[----:B------:R-:W-:Y:S05]  /*a3b0*/  @!P0 BRA `(.L_x_13472) ;  /* 0x0000001000a88947 */ /* 0x000fea0003800000 */
[----:B------:R-:W-:Y:S01]  /*a3c0*/  MOV R3, R7 ;  /* 0x0000000700037202 */ /* 0x000fe20000000f00 */
        /* <DEDUP_REMOVED lines=285> */
[----:B------:R-:W-:-:S04]  /*b5a0*/  IMAD.MOV R4, RZ, RZ, -R7 ;  /* 0x000000ffff047224 */ /* 0x000fc800078e0a07 */
[----:B------:R-:W-:Y:S01]  /*b5b0*/  IMAD R4, R4, UR6, R5 ;  /* 0x0000000604047c24 */ /* 0x000fe2000f8e0205 */
[----:B------:R-:W1:Y:S03]  /*b5c0*/  @P0 LDC R11, c[0x0][0x33c] ;  /* 0x0000cf00ff0b0b82 */ /* 0x000e660000000800 */
[C---:B------:R-:W-:Y:S02]  /*b5d0*/  IMAD R3, R4.reuse, UR4, R3 ;  /* 0x0000000404037c24 */ /* 0x040fe4000f8e0203 */
[----:B------:R-:W-:-:S03]  /*b5e0*/  IMAD R0, R4, UR5, R0 ;  /* 0x0000000504007c24 */ /* 0x000fc6000f8e0200 */
[----:B------:R-:W2:Y:S01]  /*b5f0*/  @P0 LDC.64 R12, c[0x0][0x408] ;  /* 0x00010200ff0c0b82 */ /* 0x000ea20000000a00 */
[----:B0-----:R-:W-:-:S05]  /*b600*/  @P0 IMAD.HI.U32 R2, R7, R8, R6 ;  /* 0x0000000807020227 */ /* 0x001fca00078e0006 */
[----:B------:R-:W-:-:S05]  /*b610*/  @P0 SHF.R.U32.HI R2, RZ, R9, R2 ;  /* 0x00000009ff020219 */ /* 0x000fca0000011602 */
[----:B------:R-:W-:-:S04]  /*b620*/  @P0 IMAD.MOV R6, RZ, RZ, -R2 ;  /* 0x000000ffff060224 */ /* 0x000fc800078e0a02 */
[----:B-1----:R-:W-:-:S04]  /*b630*/  @P0 IMAD R6, R11, R6, R7 ;  /* 0x000000060b060224 */ /* 0x002fc800078e0207 */
[C---:B--2---:R-:W-:Y:S02]  /*b640*/  @P0 IMAD R3, R6.reuse, R12, R3 ;  /* 0x0000000c06030224 */ /* 0x044fe400078e0203 */
[----:B------:R-:W-:-:S07]  /*b650*/  @P0 IMAD R0, R6, R13, R0 ;  /* 0x0000000d06000224 */ /* 0x000fce00078e0200 */
.L_x_13472:
[----:B------:R-:W-:Y:S02]  /*b660*/  ULDC.64 UR4, c[0x0][0x418] ;  /* 0x0001060000047ab9 */ /* 0x000fe40000000a00 */
[----:B------:R-:W-:-:S04]  /*b670*/  IADD3 R16, P0, R0, UR4, RZ ;  /* 0x0000000400107c10 */ /* 0x000fc8000ff1e0ff */
[----:B------:R-:W-:Y:S01]  /*b680*/  IADD3.X R17, RZ, UR5, RZ, P0, !PT ;  /* 0x00000005ff117c10 */ /* 0x000fe200087fe4ff */
[----:B------:R-:W-:Y:S01]  /*b690*/  IMAD.MOV.U32 R8, RZ, RZ, 0x33145c07 ;  /* 0x33145c07ff087424 */ /* 0x000fe200078e00ff */
[----:B------:R-:W-:-:S04]  /*b6a0*/  ULDC.64 UR4, c[0x0][0x410] ;  /* 0x0001040000047ab9 */ /* 0x000fc80000000a00 */
[----:B------:R-:W2:Y:S01]  /*b6b0*/  LDG.E.128 R16, desc[UR8][R16.64] ;  /* 0x0000000810107981 */ /* 0x000ea2000c1e1d00 */
[----:B------:R-:W-:Y:S01]  /*b6c0*/  IMAD.MOV.U32 R9, RZ, RZ, 0x3c91a626 ;  /* 0x3c91a626ff097424 */ /* 0x000fe200078e00ff */
[----:B------:R-:W-:Y:S01]  /*b6d0*/  IADD3 R2, P1, R3, UR4, RZ ;  /* 0x0000000403027c10 */ /* 0x000fe2000ff3e0ff */
[----:B------:R-:W-:Y:S03]  /*b6e0*/  BSSY B1, `(.L_x_13473) ;  /* 0x00008e9000017945 */ /* 0x000fe60003800000 */
[----:B------:R0:W-:Y:S01]  /*b6f0*/  STL.64 [R1+0x8], R8 ;  /* 0x0000080801007387 */ /* 0x0001e20000100a00 */
[----:B------:R-:W-:Y:S01]  /*b700*/  IMAD.X R3, RZ, RZ, UR5, P1 ;  /* 0x00000005ff037e24 */ /* 0x000fe200088e06ff */
[----:B--2---:R-:W-:Y:S02]  /*b710*/  DSETP.GTU.AND P0, PT, |R18|, +INF , PT ;  /* 0x7ff000001200742a */ /* 0x004fe40003f0c200 */
[----:B------:R-:W-:-:S02]  /*b720*/  DADD R4, -RZ, |R16| ;  /* 0x00000000ff047229 */ /* 0x000fc40000000510 */
        /* <DEDUP_REMOVED lines=54> */
[----:B------:R-:W-:Y:S01]  /*ba90*/  IMAD.U32 R32, RZ, RZ, UR5 ;  /* 0x00000005ff207e24 */ /* 0x000fe2000f8e00ff */
[----:B------:R-:W-:Y:S01]  /*baa0*/  LOP3.LUT R43, R42, 0x100000, RZ, 0xfc, !PT ;  /* 0x001000002a2b7812 */ /* 0x000fe200078efcff */
[----:B------:R-:W-:Y:S01]  /*bab0*/  IMAD.MOV.U32 R42, RZ, RZ, RZ ;  /* 0x000000ffff2a7224 */ /* 0x000fe200078e00ff */
        /* <DEDUP_REMOVED lines=40> */
[----:B------:R-:W-:Y:S02]  /*bd40*/  DMUL R32, R28, R32 ;  /* 0x000000201c207228 */ /* 0x000fe40000000000 */
[----:B------:R-:W-:-:S06]  /*bd50*/  DMUL R34, R34, R42 ;  /* 0x0000002a22227228 */ /* 0x000fcc0000000000 */
[----:B------:R-:W-:-:S04]  /*bd60*/  DMUL R32, R32, R20 ;  /* 0x0000001420207228 */ /* 0x000fc80000000000 */
[----:B------:R-:W-:Y:S02]  /*bd70*/  @!P1 FSEL R12, R14, R34, !P0 ;  /* 0x000000220e0c9208 */ /* 0x000fe40004000000 */
[----:B------:R-:W-:-:S03]  /*bd80*/  @!P1 FSEL R13, R15, R35, !P0 ;  /* 0x000000230f0d9208 */ /* 0x000fc60004000000 */
[----:B------:R-:W-:Y:S01]  /*bd90*/  IMAD.MOV.U32 R28, RZ, RZ, R12 ;  /* 0x000000ffff1c7224 */ /* 0x000fe200078e000c */
[----:B------:R-:W-:Y:S02]  /*bda0*/  @!P3 FSEL R22, R10, R32, !P2 ;  /* 0x000000200a16b208 */ /* 0x000fe40005000000 */
        /* <DEDUP_REMOVED lines=34> */
.L_x_13481:
[----:B------:R-:W-:Y:S05]  /*bfd0*/  BSYNC B3 ;  /* 0x0000000000037941 */ /* 0x000fea0003800000 */
.L_x_13480:
        /* <DEDUP_REMOVED lines=81> */
.L_x_13479:
        /* <DEDUP_REMOVED lines=34> */
.L_x_13489:
[----:B------:R-:W-:Y:S05]  /*c710*/  BSYNC B4 ;  /* 0x0000000000047941 */ /* 0x000fea0003800000 */
.L_x_13488:
[----:B------:R-:W-:Y:S02]  /*c720*/  IMAD.MOV.U32 R8, RZ, RZ, R10 ;  /* 0x000000ffff087224 */ /* 0x000fe400078e000a */
[----:B------:R-:W-:Y:S01]  /*c730*/  IMAD.MOV.U32 R9, RZ, RZ, R11 ;  /* 0x000000ffff097224 */ /* 0x000fe200078e000b */
[----:B------:R-:W-:Y:S06]  /*c740*/  BRA `(.L_x_13487) ;  /* 0x0000000000047947 */ /* 0x000fec0003800000 */
.L_x_13486:
[----:B------:R-:W-:-:S11]  /*c750*/  DADD R8, -R24, R28 ;  /* 0x0000000018087229 */ /* 0x000fd6000000011c */
.L_x_13487:
[----:B------:R-:W-:Y:S05]  /*c760*/  BSYNC B3 ;  /* 0x0000000000037941 */ /* 0x000fea0003800000 */
.L_x_13485:
        /* <DEDUP_REMOVED lines=29> */
.L_x_13494:
[----:B------:R-:W-:Y:S05]  /*c940*/  BSYNC B4 ;  /* 0x0000000000047941 */ /* 0x000fea0003800000 */
.L_x_13493:
[----:B------:R-:W-:Y:S05]  /*c950*/  BRA `(.L_x_13492) ;  /* 0x0000000000047947 */ /* 0x000fea0003800000 */
.L_x_13491:
[----:B------:R-:W-:-:S11]  /*c960*/  DADD R10, R30, -R12 ;  /* 0x000000001e0a7229 */ /* 0x000fd6000000080c */
.L_x_13492:
[----:B------:R-:W-:Y:S05]  /*c970*/  BSYNC B3 ;  /* 0x0000000000037941 */ /* 0x000fea0003800000 */
.L_x_13490:
        /* <DEDUP_REMOVED lines=28> */
.L_x_13496:
[----:B------:R-:W-:Y:S05]  /*cb40*/  BSYNC B3 ;  /* 0x0000000000037941 */ /* 0x000fea0003800000 */
.L_x_13495:
        /* <DEDUP_REMOVED lines=85> */
.L_x_13497:
        /* <DEDUP_REMOVED lines=20> */
.L_x_13499:
[----:B------:R-:W-:Y:S05]  /*d1e0*/  BSYNC B3 ;  /* 0x0000000000037941 */ /* 0x000fea0003800000 */
.L_x_13498:
        /* <DEDUP_REMOVED lines=30> */
.L_x_13484:
        /* <DEDUP_REMOVED lines=25> */
.L_x_13502:
[----:B------:R-:W-:Y:S05]  /*d560*/  BSYNC B3 ;  /* 0x0000000000037941 */ /* 0x000fea0003800000 */
.L_x_13501:
        /* <DEDUP_REMOVED lines=25> */
.L_x_13505:
[----:B------:R-:W-:Y:S05]  /*d700*/  BSYNC B3 ;  /* 0x0000000000037941 */ /* 0x000fea0003800000 */
.L_x_13504:
        /* <DEDUP_REMOVED lines=30> */
.L_x_13503:
        /* <DEDUP_REMOVED lines=75> */
.L_x_13506:
[----:B------:R-:W-:Y:S01]  /*dda0*/  MOV R10, 0x0 ;  /* 0x00000000000a7802 */ /* 0x000fe20000000f00 */
[----:B------:R-:W-:Y:S01]  /*ddb0*/  IMAD.MOV.U32 R11, RZ, RZ, 0x7ff00000 ;  /* 0x7ff00000ff0b7424 */ /* 0x000fe200078e00ff */
[----:B------:R-:W-:-:S05]  /*ddc0*/  FSETP.NEU.FTZ.AND P0, PT, R9, RZ, PT ;  /* 0x000000ff0900720b */ /* 0x000fca0003f1d000 */
[----:B------:R-:W-:-:S10]  /*ddd0*/  DFMA R10, R8, R10, +INF ;  /* 0x7ff00000080a742b */ /* 0x000fd4000000000a */
[----:B------:R-:W-:Y:S02]  /*dde0*/  FSEL R34, R10, RZ, P0 ;  /* 0x000000ff0a227208 */ /* 0x000fe40000000000 */
[----:B------:R-:W-:Y:S01]  /*ddf0*/  FSEL R35, R11, -QNAN , P0 ;  /* 0xfff000000b237808 */ /* 0x000fe20000000000 */
[----:B------:R-:W-:Y:S06]  /*de00*/  BRA `(.L_x_13482) ;  /* 0x00000004002c7947 */ /* 0x000fec0003800000 */
.L_x_13500:
        /* <DEDUP_REMOVED lines=27> */
.L_x_13508:
[----:B------:R-:W-:Y:S05]  /*dfc0*/  BSYNC B3 ;  /* 0x0000000000037941 */ /* 0x000fea0003800000 */
.L_x_13507:
        /* <DEDUP_REMOVED lines=19> */
.L_x_13510:
[----:B------:R-:W-:Y:S05]  /*e100*/  BSYNC B3 ;  /* 0x0000000000037941 */ /* 0x000fea0003800000 */
.L_x_13509:
[----:B------:R-:W-:Y:S02]  /*e110*/  IMAD.MOV.U32 R34, RZ, RZ, R10 ;  /* 0x000000ffff227224 */ /* 0x000fe400078e000a */
[----:B------:R-:W-:Y:S01]  /*e120*/  IMAD.MOV.U32 R35, RZ, RZ, R11 ;  /* 0x000000ffff237224 */ /* 0x000fe200078e000b */
[----:B------:R-:W-:Y:S06]  /*e130*/  BRA `(.L_x_13482) ;  /* 0x0000000000607947 */ /* 0x000fec0003800000 */
.L_x_13483:
        /* <DEDUP_REMOVED lines=23> */
.L_x_13511:
[----:B------:R-:W-:Y:S05]  /*e2b0*/  BSYNC B3 ;  /* 0x0000000000037941 */ /* 0x000fea0003800000 */
.L_x_13482:
[----:B------:R-:W-:Y:S05]  /*e2c0*/  BSYNC B2 ;  /* 0x0000000000027941 */ /* 0x000fea0003800000 */
.L_x_13478:
        /* <DEDUP_REMOVED lines=26> */
.L_x_13515:
[----:B------:R-:W-:Y:S05]  /*e470*/  BSYNC B3 ;  /* 0x0000000000037941 */ /* 0x000fea0003800000 */
.L_x_13514:
        /* <DEDUP_REMOVED lines=40> */
.L_x_13523:
[----:B------:R-:W-:Y:S05]  /*e700*/  BSYNC B4 ;  /* 0x0000000000047941 */ /* 0x000fea0003800000 */
.L_x_13522:
[----:B------:R-:W-:Y:S01]  /*e710*/  IMAD.MOV.U32 R36, RZ, RZ, R10 ;  /* 0x000000ffff247224 */ /* 0x000fe200078e000a */
[----:B------:R-:W-:Y:S01]  /*e720*/  MOV R37, R11 ;  /* 0x0000000b00257202 */ /* 0x000fe20000000f00 */
[----:B------:R-:W-:Y:S06]  /*e730*/  BRA `(.L_x_13521) ;  /* 0x0000000000047947 */ /* 0x000fec0003800000 */
.L_x_13520:
[----:B------:R-:W-:-:S11]  /*e740*/  DADD R36, -R24, R28 ;  /* 0x0000000018247229 */ /* 0x000fd6000000011c */
.L_x_13521:
[----:B------:R-:W-:Y:S05]  /*e750*/  BSYNC B3 ;  /* 0x0000000000037941 */ /* 0x000fea0003800000 */
.L_x_13519:
        /* <DEDUP_REMOVED lines=26> */
.L_x_13528:
[----:B------:R-:W-:Y:S05]  /*e900*/  BSYNC B4 ;  /* 0x0000000000047941 */ /* 0x000fea0003800000 */
.L_x_13527:
[----:B------:R-:W-:Y:S01]  /*e910*/  IMAD.MOV.U32 R6, RZ, RZ, R10 ;  /* 0x000000ffff067224 */ /* 0x000fe200078e000a */
[----:B------:R-:W-:Y:S01]  /*e920*/  MOV R7, R11 ;  /* 0x0000000b00077202 */ /* 0x000fe20000000f00 */
[----:B------:R-:W-:Y:S06]  /*e930*/  BRA `(.L_x_13526) ;  /* 0x0000000000047947 */ /* 0x000fec0003800000 */
.L_x_13525:
[----:B------:R-:W-:-:S11]  /*e940*/  DADD R6, -R26, R30 ;  /* 0x000000001a067229 */ /* 0x000fd6000000011e */
.L_x_13526:
[----:B------:R-:W-:Y:S05]  /*e950*/  BSYNC B3 ;  /* 0x0000000000037941 */ /* 0x000fea0003800000 */
.L_x_13524:
        /* <DEDUP_REMOVED lines=28> */
.L_x_13530:
[----:B------:R-:W-:Y:S05]  /*eb20*/  BSYNC B3 ;  /* 0x0000000000037941 */ /* 0x000fea0003800000 */
.L_x_13529:
[----:B------:R-:W-:Y:S01]  /*eb30*/  PLOP3.LUT P0, PT, PT, PT, PT, 0x80, 0x0 ;  /* 0x000000000000781c */ /* 0x000fe20003f0f070 */
[----:B------:R-:W-:-:S12]  /*eb40*/  BRA `(.L_x_13516) ;  /* 0x00000008004c7947 */ /* 0x000fd80003800000 */
.L_x_13518:
        /* <DEDUP_REMOVED lines=28> */
.L_x_13533:
[----:B------:R-:W-:Y:S05]  /*ed10*/  BSYNC B3 ;  /* 0x0000000000037941 */ /* 0x000fea0003800000 */
.L_x_13532:
[----:B------:R-:W-:Y:S01]  /*ed20*/  PLOP3.LUT P0, PT, PT, PT, PT, 0x80, 0x0 ;  /* 0x000000000000781c */ /* 0x000fe20003f0f070 */
[----:B------:R-:W-:-:S12]  /*ed30*/  BRA `(.L_x_13516) ;  /* 0x0000000400d07947 */ /* 0x000fd80003800000 */
.L_x_13531:
        /* <DEDUP_REMOVED lines=29> */
.L_x_13535:
[----:B------:R-:W-:Y:S05]  /*ef10*/  BSYNC B3 ;  /* 0x0000000000037941 */ /* 0x000fea0003800000 */
.L_x_13534:
        /* <DEDUP_REMOVED lines=19> */
.L_x_13537:
[----:B------:R-:W-:Y:S05]  /*f050*/  BSYNC B3 ;  /* 0x0000000000037941 */ /* 0x000fea0003800000 */
.L_x_13536:
[----:B------:R-:W-:Y:S01]  /*f060*/  DMUL R4, R4, 8.11296384146066816958e+31 ;  /* 0x4690000004047828 */ /* 0x000fe20000000000 */
[----:B------:R-:W-:Y:S01]  /*f070*/  PLOP3.LUT P0, PT, PT, PT, PT, 0x80, 0x0 ;  /* 0x000000000000781c */ /* 0x000fe20003f0f070 */
[----:B------:R-:W-:Y:S02]  /*f080*/  IMAD.MOV.U32 R32, RZ, RZ, R10 ;  /* 0x000000ffff207224 */ /* 0x000fe400078e000a */
[----:B------:R-:W-:Y:S01]  /*f090*/  IMAD.MOV.U32 R33, RZ, RZ, R11 ;  /* 0x000000ffff217224 */ /* 0x000fe200078e000b */
[----:B------:R-:W-:Y:S09]  /*f0a0*/  BRA `(.L_x_13516) ;  /* 0x0000000000f47947 */ /* 0x000ff20003800000 */
.L_x_13517:
        /* <DEDUP_REMOVED lines=25> */
.L_x_13539:
[----:B------:R-:W-:Y:S05]  /*f240*/  BSYNC B3 ;  /* 0x0000000000037941 */ /* 0x000fea0003800000 */
.L_x_13538:
        /* <DEDUP_REMOVED lines=27> */
[----:B------:R-:W-:-:S07]  /*f400*/  IMAD.MOV.U32 R10, RZ, RZ, R0 ;  /* 0x000000ffff0a7224 */ /* 0x000fce00078e0000 */
.L_x_13541:
[----:B------:R-:W-:Y:S05]  /*f410*/  BSYNC B3 ;  /* 0x0000000000037941 */ /* 0x000fea0003800000 */
.L_x_13540:
[----:B------:R-:W-:Y:S01]  /*f420*/  DMUL R32, R10, R24 ;  /* 0x000000180a207228 */ /* 0x000fe20000000000 */
[----:B------:R-:W-:Y:S01]  /*f430*/  PLOP3.LUT P0, PT, PT, PT, PT, 0x80, 0x0 ;  /* 0x000000000000781c */ /* 0x000fe20003f0f070 */
[----:B------:R-:W-:-:S12]  /*f440*/  BRA `(.L_x_13516) ;  /* 0x00000000000c7947 */ /* 0x000fd80003800000 */
.L_x_13513:
[----:B------:R-:W-:Y:S01]  /*f450*/  DMUL R32, R32, 9.00719925474099200000e+15 ;  /* 0x4340000020207828 */ /* 0x000fe20000000000 */
[----:B------:R-:W-:Y:S01]  /*f460*/  PLOP3.LUT P0, PT, PT, PT, PT, 0x80, 0x0 ;  /* 0x000000000000781c */ /* 0x000fe20003f0f070 */
[----:B------:R-:W-:-:S12]  /*f470*/  DMUL R4, R4, 9.00719925474099200000e+15 ;  /* 0x4340000004047828 */ /* 0x000fd80000000000 */
.L_x_13516:
[----:B------:R-:W-:Y:S05]  /*f480*/  BSYNC B2 ;  /* 0x0000000000027941 */ /* 0x000fea0003800000 */
.L_x_13512:
        /* <DEDUP_REMOVED lines=67> */
.L_x_13547:
[----:B------:R-:W-:-:S11]  /*f8c0*/  DMUL R12, RZ, |R8| ;  /* 0x40000008ff0c7228 */ /* 0x000fd60000000000 */
.L_x_13548:
[----:B------:R-:W-:Y:S05]  /*f8d0*/  BSYNC B0 ;  /* 0x0000000000007941 */ /* 0x000fea0003800000 */
.L_x_13546:
        /* <DEDUP_REMOVED lines=11> */
.L_x_13545:
        /* <DEDUP_REMOVED lines=12> */
[----:B------:R-:W-:Y:S01]  /*fa50*/  @P0 MOV R12, 0x33145c07 ;  /* 0x33145c07000c0802 */ /* 0x000fe20000000f00 */
[----:B------:R-:W-:Y:S02]  /*fa60*/  @P0 IMAD.MOV.U32 R13, RZ, RZ, 0x3c91a626 ;  /* 0x3c91a626ff0d0424 */ /* 0x000fe400078e00ff */
[----:B------:R-:W-:Y:S02]  /*fa70*/  @!P0 IMAD.MOV.U32 R4, RZ, RZ, 0x33145c07 ;  /* 0x33145c07ff048424 */ /* 0x000fe400078e00ff */
        /* <DEDUP_REMOVED lines=38> */
.L_x_13544:
[----:B------:R-:W-:-:S10]  /*fce0*/  DADD R4, -RZ, |R8| ;  /* 0x00000000ff047229 */ /* 0x000fd40000000508 */
        /* <DEDUP_REMOVED lines=61> */
.L_x_13552:
[----:B------:R-:W-:-:S11]  /*100c0*/  DMUL R12, RZ, |R8| ;  /* 0x40000008ff0c7228 */ /* 0x000fd60000000000 */
.L_x_13553:
[----:B------:R-:W-:Y:S05]  /*100d0*/  BSYNC B0 ;  /* 0x0000000000007941 */ /* 0x000fea0003800000 */
.L_x_13551:
        /* <DEDUP_REMOVED lines=11> */
.L_x_13550:
        /* <DEDUP_REMOVED lines=47> */
[----:B------:R-:W-:-:S08]  /*10480*/  DFMA R6, R6, |R8|, |R8| ;  /* 0x400000080606722b */ /* 0x000fd00000000408 */
[C---:B------:R-:W-:Y:S02]  /*10490*/  @P0 DADD R12, R6.reuse, -R12 ;  /* 0x00000000060c0229 */ /* 0x040fe4000000080c */
[----:B------:R-:W-:-:S06]  /*104a0*/  @!P0 DADD R4, R6, R4 ;  /* 0x0000000006048229 */ /* 0x000fcc0000000004 */
[----:B------:R-:W-:Y:S02]  /*104b0*/  @P0 DADD R12, -R12, UR4 ;  /* 0x000000040c0c0e29 */ /* 0x000fe40008000100 */
[----:B------:R-:W-:Y:S01]  /*104c0*/  @!P0 DADD R12, R4, UR4 ;  /* 0x00000004040c8e29 */ /* 0x000fe20008000000 */
[----:B------:R-:W-:Y:S10]  /*104d0*/  BRA `(.L_x_13549) ;  /* 0x0000000c00c87947 */ /* 0x000ff40003800000 */
.L_x_13543:
        /* <DEDUP_REMOVED lines=31> */
.L_x_13556:
[----:B------:R-:W-:Y:S05]  /*106d0*/  BSYNC B3 ;  /* 0x0000000000037941 */ /* 0x000fea0003800000 */
.L_x_13555:
        /* <DEDUP_REMOVED lines=82> */
.L_x_13558:
[----:B------:R-:W-:Y:S02]  /*10c00*/  FSEL R6, RZ, 3.37028055040000000000e+12, P2 ;  /* 0x54442d18ff067808 */ /* 0x000fe40001000000 */
[----:B------:R-:W-:-:S07]  /*10c10*/  FSEL R7, RZ, 2.1426990032196044922, P2 ;  /* 0x400921fbff077808 */ /* 0x000fce0001000000 */
.L_x_13559:
[----:B------:R-:W-:Y:S05]  /*10c20*/  BSYNC B0 ;  /* 0x0000000000007941 */ /* 0x000fea0003800000 */
.L_x_13557:
[----:B------:R-:W-:Y:S01]  /*10c30*/  DADD R4, |R32|, |R4| ;  /* 0x0000000020047229 */ /* 0x000fe20000000604 */
[----:B------:R-:W-:-:S07]  /*10c40*/  LOP3.LUT R33, R7, 0x80000000, R33, 0xb8, !PT ;  /* 0x8000000007217812 */ /* 0x000fce00078eb821 */
[----:B------:R-:W-:-:S06]  /*10c50*/  DSETP.GTU.AND P0, PT, |R4|, +INF , PT ;  /* 0x7ff000000400742a */ /* 0x000fcc0003f0c200 */
[----:B------:R-:W-:Y:S02]  /*10c60*/  FSEL R12, R4, R6, P0 ;  /* 0x00000006040c7208 */ /* 0x000fe40000000000 */
[----:B------:R-:W-:Y:S01]  /*10c70*/  FSEL R13, R5, R33, P0 ;  /* 0x00000021050d7208 */ /* 0x000fe20000000000 */
[----:B------:R-:W-:Y:S06]  /*10c80*/  BRA `(.L_x_13549) ;  /* 0x0000000400dc7947 */ /* 0x000fec0003800000 */
.L_x_13554:
        /* <DEDUP_REMOVED lines=27> */
[----:B------:R-:W-:Y:S05]  /*10e40*/  CALL.REL.NOINC `($__internal_18_$__cuda_sm20_div_rn_f64_full) ;  /* 0x0000003400d47944 */ /* 0x000fea0003c00000 */
.L_x_13561:
[----:B------:R-:W-:Y:S05]  /*10e50*/  BSYNC B3 ;  /* 0x0000000000037941 */ /* 0x000fea0003800000 */
.L_x_13560:
[----:B------:R-:W-:Y:S01]  /*10e60*/  DMUL R8, R10, R10 ;  /* 0x0000000a0a087228 */ /* 0x000fe20000000000 */
[----:B------:R-:W-:Y:S01]  /*10e70*/  MOV R12, 0xdbb65b49 ;  /* 0xdbb65b49000c7802 */ /* 0x000fe20000000f00 */
[----:B------:R-:W-:Y:S01]  /*10e80*/  IMAD.MOV.U32 R13, RZ, RZ, 0x3f2d3b63 ;  /* 0x3f2d3b63ff0d7424 */ /* 0x000fe200078e00ff */
        /* <DEDUP_REMOVED lines=79> */
.L_x_13563:
[----:B------:R-:W-:Y:S02]  /*11380*/  FSEL R6, RZ, 3.37028055040000000000e+12, P2 ;  /* 0x54442d18ff067808 */ /* 0x000fe40001000000 */
[----:B------:R-:W-:-:S07]  /*11390*/  FSEL R7, RZ, 2.1426990032196044922, P2 ;  /* 0x400921fbff077808 */ /* 0x000fce0001000000 */
.L_x_13564:
[----:B------:R-:W-:Y:S05]  /*113a0*/  BSYNC B0 ;  /* 0x0000000000007941 */ /* 0x000fea0003800000 */
.L_x_13562:
[----:B------:R-:W-:Y:S01]  /*113b0*/  DADD R4, |R32|, |R4| ;  /* 0x0000000020047229 */ /* 0x000fe20000000604 */
[----:B------:R-:W-:-:S07]  /*113c0*/  LOP3.LUT R33, R7, 0x80000000, R33, 0xb8, !PT ;  /* 0x8000000007217812 */ /* 0x000fce00078eb821 */
[----:B------:R-:W-:-:S06]  /*113d0*/  DSETP.GTU.AND P0, PT, |R4|, +INF , PT ;  /* 0x7ff000000400742a */ /* 0x000fcc0003f0c200 */
[----:B------:R-:W-:Y:S02]  /*113e0*/  FSEL R12, R4, R6, P0 ;  /* 0x00000006040c7208 */ /* 0x000fe40000000000 */
[----:B------:R-:W-:-:S07]  /*113f0*/  FSEL R13, R5, R33, P0 ;  /* 0x00000021050d7208 */ /* 0x000fce0000000000 */
.L_x_13549:
[----:B------:R-:W-:Y:S05]  /*11400*/  BSYNC B2 ;  /* 0x0000000000027941 */ /* 0x000fea0003800000 */
.L_x_13542:
[----:B------:R-:W-:Y:S01]  /*11410*/  DADD R4, -RZ, -R34 ;  /* 0x00000000ff047229 */ /* 0x000fe20000000922 */
[----:B------:R-:W-:-:S04]  /*11420*/  SHF.R.U32.HI R18, RZ, 0x1f, R19 ;  /* 0x0000001fff127819 */ /* 0x000fc80000011613 */
[----:B------:R-:W-:-:S05]  /*11430*/  ISETP.NE.AND P0, PT, R18, RZ, PT ;  /* 0x000000ff1200720c */ /* 0x000fca0003f05270 */
[----:B------:R-:W-:Y:S02]  /*11440*/  FSEL R14, R4, R34, !P0 ;  /* 0x00000022040e7208 */ /* 0x000fe40004000000 */
[----:B------:R-:W-:Y:S01]  /*11450*/  FSEL R15, R5, R35, !P0 ;  /* 0x00000023050f7208 */ /* 0x000fe20004000000 */
[----:B------:R-:W-:Y:S06]  /*11460*/  BRA `(.L_x_13565) ;  /* 0x0000003000407947 */ /* 0x000fec0003800000 */
.L_x_13477:
[----:B------:R-:W2:Y:S01]  /*11470*/  LDL.64 R12, [R1+0x8] ;  /* 0x00000800010c7983 */ /* 0x000ea20000100a00 */
[----:B------:R-:W-:Y:S01]  /*11480*/  UMOV UR4, 0x54442d18 ;  /* 0x54442d1800047882 */ /* 0x000fe20000000000 */
[----:B------:R-:W-:Y:S01]  /*11490*/  UMOV UR5, 0x3ff921fb ;  /* 0x3ff921fb00057882 */ /* 0x000fe20000000000 */
[----:B------:R-:W-:Y:S02]  /*114a0*/  DADD R14, -RZ, -R18 ;  /* 0x00000000ff0e7229 */ /* 0x000fe40000000912 */
[----:B--2---:R-:W-:-:S08]  /*114b0*/  DADD R12, -R16, R12 ;  /* 0x00000000100c7229 */ /* 0x004fd0000000010c */
[----:B------:R-:W-:Y:S01]  /*114c0*/  DADD R12, R12, UR4 ;  /* 0x000000040c0c7e29 */ /* 0x000fe20008000000 */
[----:B------:R-:W-:Y:S10]  /*114d0*/  BRA `(.L_x_13565) ;  /* 0x0000003000247947 */ /* 0x000ff40003800000 */
.L_x_13476:
[----:B------:R-:W-:Y:S01]  /*114e0*/  DADD R14, -RZ, -R18 ;  /* 0x00000000ff0e7229 */ /* 0x000fe20000000912 */
[----:B------:R-:W-:Y:S01]  /*114f0*/  CS2R R12, SRZ ;  /* 0x00000000000c7805 */ /* 0x000fe2000001ff00 */
[----:B------:R-:W-:Y:S09]  /*11500*/  BRA `(.L_x_13565) ;  /* 0x0000003000187947 */ /* 0x000ff20003800000 */
.L_x_13475:
        /* <DEDUP_REMOVED lines=30> */
[----:B------:R-:W-:-:S04]  /*116f0*/  @!P0 MOV R9, R15 ;  /* 0x0000000f00098202 */ /* 0x000fc80000000f00 */
[----:B------:R-:W-:Y:S01]  /*11700*/  DMUL R20, R24, R10 ;  /* 0x0000000a18147228 */ /* 0x000fe20000000000 */
[----:B------:R-:W-:-:S05]  /*11710*/  VIADD R0, R9, 0xffffffff ;  /* 0xffffffff09007836 */ /* 0x000fca0000000000 */
[----:B------:R-:W-:Y:S02]  /*11720*/  ISETP.GE.U32.AND P2, PT, R0, 0x7fefffff, PT ;  /* 0x7fefffff0000780c */ /* 0x000fe40003f46070 */
[----:B------:R-:W-:-:S08]  /*11730*/  DFMA R22, -R26, R20, R24 ;  /* 0x000000141a16722b */ /* 0x000fd00000000118 */
[----:B------:R-:W-:Y:S01]  /*11740*/  DFMA R10, R10, R22, R20 ;  /* 0x000000160a0a722b */ /* 0x000fe20000000014 */
[----:B------:R-:W-:Y:S02]  /*11750*/  MOV R22, R12 ;  /* 0x0000000c00167202 */ /* 0x000fe40000000f00 */
[----:B------:R-:W-:Y:S01]  /*11760*/  @P2 IMAD.MOV.U32 R20, RZ, RZ, 0x0 ;  /* 0x00000000ff142424 */ /* 0x000fe200078e00ff */
[----:B------:R-:W-:Y:S01]  /*11770*/  @P2 FSETP.NEU.FTZ.AND P3, PT, R15, RZ, PT ;  /* 0x000000ff0f00220b */ /* 0x000fe20003f7d000 */
[----:B------:R-:W-:Y:S02]  /*11780*/  @P2 IMAD.MOV.U32 R21, RZ, RZ, 0x7ff00000 ;  /* 0x7ff00000ff152424 */ /* 0x000fe400078e00ff */
[----:B------:R-:W-:-:S03]  /*11790*/  @!P0 IMAD.MOV.U32 R22, RZ, RZ, R14 ;  /* 0x000000ffff168224 */ /* 0x000fc600078e000e */
[----:B------:R-:W-:Y:S01]  /*117a0*/  FFMA R0, RZ, R27, R11 ;  /* 0x0000001bff007223 */ /* 0x000fe2000000000b */
[----:B------:R-:W-:-:S04]  /*117b0*/  @P2 DFMA R20, R14, R20, +INF ;  /* 0x7ff000000e14242b */ /* 0x000fc80000000014 */
[----:B------:R-:W-:Y:S01]  /*117c0*/  FSETP.GT.AND P4, PT, |R0|, 1.469367938527859385e-39, PT ;  /* 0x001000000000780b */ /* 0x000fe20003f84200 */
[----:B------:R-:W-:Y:S02]  /*117d0*/  IMAD.MOV.U32 R0, RZ, RZ, -0x3ff ;  /* 0xfffffc01ff007424 */ /* 0x000fe400078e00ff */
[----:B------:R-:W-:-:S03]  /*117e0*/  @!P0 IMAD.MOV.U32 R0, RZ, RZ, -0x435 ;  /* 0xfffffbcbff008424 */ /* 0x000fc600078e00ff */
        /* <DEDUP_REMOVED lines=64> */
.L_x_13570:
[----:B------:R-:W-:Y:S05]  /*11bf0*/  BSYNC B0 ;  /* 0x0000000000007941 */ /* 0x000fea0003800000 */
.L_x_13569:
        /* <DEDUP_REMOVED lines=8> */
.L_x_13572:
[----:B------:R-:W-:Y:S05]  /*11c80*/  BSYNC B3 ;  /* 0x0000000000037941 */ /* 0x000fea0003800000 */
.L_x_13571:
        /* <DEDUP_REMOVED lines=82> */
.L_x_13574:
[----:B------:R-:W-:-:S04]  /*121b0*/  ISETP.GE.AND P0, PT, R17, RZ, PT ;  /* 0x000000ff1100720c */ /* 0x000fc80003f06270 */
[----:B------:R-:W-:Y:S02]  /*121c0*/  FSEL R10, RZ, 3.37028055040000000000e+12, P0 ;  /* 0x54442d18ff0a7808 */ /* 0x000fe40000000000 */
[----:B------:R-:W-:-:S07]  /*121d0*/  FSEL R11, RZ, 2.1426990032196044922, P0 ;  /* 0x400921fbff0b7808 */ /* 0x000fce0000000000 */
.L_x_13575:
[----:B------:R-:W-:Y:S05]  /*121e0*/  BSYNC B0 ;  /* 0x0000000000007941 */ /* 0x000fea0003800000 */
.L_x_13573:
[----:B------:R-:W-:Y:S01]  /*121f0*/  DADD R4, R4, R6 ;  /* 0x0000000004047229 */ /* 0x000fe20000000006 */
[----:B------:R-:W-:Y:S01]  /*12200*/  LOP3.LUT R19, R11, 0x80000000, R19, 0xb8, !PT ;  /* 0x800000000b137812 */ /* 0x000fe200078eb813 */
[----:B------:R-:W-:-:S06]  /*12210*/  DMUL R28, R28, 0.5 ;  /* 0x3fe000001c1c7828 */ /* 0x000fcc0000000000 */
[----:B------:R-:W-:-:S06]  /*12220*/  DSETP.GTU.AND P0, PT, |R4|, +INF , PT ;  /* 0x7ff000000400742a */ /* 0x000fcc0003f0c200 */
[----:B------:R-:W-:Y:S02]  /*12230*/  FSEL R10, R4, R10, P0 ;  /* 0x0000000a040a7208 */ /* 0x000fe40000000000 */
[----:B------:R-:W-:Y:S01]  /*12240*/  FSEL R11, R5, R19, P0 ;  /* 0x00000013050b7208 */ /* 0x000fe20000000000 */
[----:B------:R-:W-:Y:S06]  /*12250*/  BRA `(.L_x_13576) ;  /* 0x0000002000487947 */ /* 0x000fec0003800000 */
.L_x_13568:
        /* <DEDUP_REMOVED lines=11> */
[----:B------:R-:W-:Y:S01]  /*12310*/  IMAD.MOV.U32 R32, RZ, RZ, 0x0 ;  /* 0x00000000ff207424 */ /* 0x000fe200078e00ff */
[----:B------:R-:W-:Y:S01]  /*12320*/  LOP3.LUT R14, R13, 0xffc00000, RZ, 0xc0, !PT ;  /* 0xffc000000d0e7812 */ /* 0x000fe200078ec0ff */
[----:B------:R-:W-:Y:S01]  /*12330*/  IMAD.MOV.U32 R33, RZ, RZ, 0x3fd80000 ;  /* 0x3fd80000ff217424 */ /* 0x000fe200078e00ff */
[----:B------:R-:W-:Y:S01]  /*12340*/  SEL R9, R7, R5, P0 ;  /* 0x0000000507097207 */ /* 0x000fe20000000000 */
[----:B------:R-:W-:Y:S01]  /*12350*/  IMAD.MOV.U32 R10, RZ, RZ, R0 ;  /* 0x000000ffff0a7224 */ /* 0x000fe200078e0000 */
[----:B------:R-:W-:Y:S01]  /*12360*/  IADD3 R21, -R14, 0x7fd00000, RZ ;  /* 0x7fd000000e157810 */ /* 0x000fe20007ffe1ff */
[----:B------:R-:W-:Y:S01]  /*12370*/  MUFU.RCP64H R35, R27 ;  /* 0x0000001b00237308 */ /* 0x000fe20000001800 */
[----:B------:R-:W-:Y:S01]  /*12380*/  MOV R11, R9 ;  /* 0x00000009000b7202 */ /* 0x000fe20000000f00 */
[----:B------:R-:W-:Y:S01]  /*12390*/  BSSY B0, `(.L_x_13577) ;  /* 0x0000076000007945 */ /* 0x000fe20003800000 */
[----:B------:R-:W-:-:S02]  /*123a0*/  SEL R12, R6, R4, P2 ;  /* 0x00000004060c7207 */ /* 0x000fc40001000000 */
        /* <DEDUP_REMOVED lines=22> */
[----:B------:R-:W-:-:S08]  /*12510*/  DFMA R30, R32, R30, R28 ;  /* 0x0000001e201e722b */ /* 0x000fd0000000001c */
        /* <DEDUP_REMOVED lines=9> */
[----:B------:R-:W-:Y:S01]  /*125b0*/  MOV R30, 0xfffffc01 ;  /* 0xfffffc01001e7802 */ /* 0x000fe20000000f00 */
[----:B------:R-:W-:Y:S02]  /*125c0*/  IMAD.MOV.U32 R12, RZ, RZ, R0 ;  /* 0x000000ffff0c7224 */ /* 0x000fe400078e0000 */
[----:B------:R-:W-:-:S08]  /*125d0*/  DFMA R10, -R26, R20, 1 ;  /* 0x3ff000001a0a742b */ /* 0x000fd00000000114 */
[----:B------:R-:W-:Y:S01]  /*125e0*/  @!P0 DMUL R12, R12, 1.80143985094819840000e+16 ;  /* 0x435000000c0c8828 */ /* 0x000fe20000000000 */
[----:B------:R-:W-:Y:S01]  /*125f0*/  @!P0 IMAD.MOV.U32 R30, RZ, RZ, -0x435 ;  /* 0xfffffbcbff1e8424 */ /* 0x000fe200078e00ff */
[----:B------:R-:W-:-:S08]  /*12600*/  DFMA R10, R20, R10, R20 ;  /* 0x0000000a140a722b */ /* 0x000fd00000000014 */
[----:B------:R-:W-:Y:S01]  /*12610*/  @!P0 MOV R9, R13 ;  /* 0x0000000d00098202 */ /* 0x000fe20000000f00 */
[----:B------:R-:W-:Y:S01]  /*12620*/  DMUL R14, R24, R10 ;  /* 0x0000000a180e7228 */ /* 0x000fe20000000000 */
[----:B------:R-:W-:-:S03]  /*12630*/  @!P0 IMAD.MOV.U32 R0, RZ, RZ, R12 ;  /* 0x000000ffff008224 */ /* 0x000fc600078e000c */
        /* <DEDUP_REMOVED lines=15> */
[----:B------:R-:W-:Y:S01]  /*12730*/  MOV R33, 0x3ed0ee25 ;  /* 0x3ed0ee2500217802 */ /* 0x000fe20000000f00 */
[----:B------:R-:W-:Y:S01]  /*12740*/  IMAD.MOV.U32 R14, RZ, RZ, RZ ;  /* 0x000000ffff0e7224 */ /* 0x000fe200078e00ff */
[----:B------:R-:W-:Y:S01]  /*12750*/  LOP3.LUT R23, R12, 0x3ff00000, RZ, 0xfc, !PT ;  /* 0x3ff000000c177812 */ /* 0x000fe200078efcff */
[----:B------:R-:W-:Y:S01]  /*12760*/  IMAD.MOV.U32 R32, RZ, RZ, -0x748574fc ;  /* 0x8b7a8b04ff207424 */ /* 0x000fe200078e00ff */
[----:B------:R-:W-:Y:S01]  /*12770*/  UMOV UR4, 0x3ae80f1e ;  /* 0x3ae80f1e00047882 */ /* 0x000fe20000000000 */
[----:B------:R-:W-:Y:S01]  /*12780*/  UMOV UR5, 0x3eb1380b ;  /* 0x3eb1380b00057882 */ /* 0x000fe20000000000 */
[----:B------:R-:W-:Y:S01]  /*12790*/  ISETP.GE.AND P0, PT, R23, 0x3ff6a09f, PT ;  /* 0x3ff6a09f1700780c */ /* 0x000fe20003f06270 */
[----:B------:R-:W-:Y:S01]  /*127a0*/  UMOV UR6, 0x80000000 ;  /* 0x8000000000067882 */ /* 0x000fe20000000000 */
[----:B------:R-:W-:Y:S01]  /*127b0*/  LEA.HI R9, R9, R30, RZ, 0xc ;  /* 0x0000001e09097211 */ /* 0x000fe200078f60ff */
[----:B------:R-:W-:-:S10]  /*127c0*/  UMOV UR7, 0x43300000 ;  /* 0x4330000000077882 */ /* 0x000fd40000000000 */
[----:B------:R-:W-:Y:S01]  /*127d0*/  @P0 IADD3 R13, R23, -0x100000, RZ ;  /* 0xfff00000170d0810 */ /* 0x000fe20007ffe0ff */
[----:B------:R-:W-:-:S04]  /*127e0*/  @P0 VIADD R9, R9, 0x1 ;  /* 0x0000000109090836 */ /* 0x000fc80000000000 */
        /* <DEDUP_REMOVED lines=48> */
.L_x_13578:
[----:B------:R-:W-:Y:S05]  /*12af0*/  BSYNC B0 ;  /* 0x0000000000007941 */ /* 0x000fea0003800000 */
.L_x_13577:
        /* <DEDUP_REMOVED lines=8> */
.L_x_13580:
[----:B------:R-:W-:Y:S05]  /*12b80*/  BSYNC B3 ;  /* 0x0000000000037941 */ /* 0x000fea0003800000 */
.L_x_13579:
        /* <DEDUP_REMOVED lines=82> */
.L_x_13582:
[----:B------:R-:W-:-:S04]  /*130b0*/  ISETP.GE.AND P0, PT, R17, RZ, PT ;  /* 0x000000ff1100720c */ /* 0x000fc80003f06270 */
[----:B------:R-:W-:Y:S02]  /*130c0*/  FSEL R10, RZ, 3.37028055040000000000e+12, P0 ;  /* 0x54442d18ff0a7808 */ /* 0x000fe40000000000 */
[----:B------:R-:W-:-:S07]  /*130d0*/  FSEL R11, RZ, 2.1426990032196044922, P0 ;  /* 0x400921fbff0b7808 */ /* 0x000fce0000000000 */
.L_x_13583:
[----:B------:R-:W-:Y:S05]  /*130e0*/  BSYNC B0 ;  /* 0x0000000000007941 */ /* 0x000fea0003800000 */
.L_x_13581:
[----:B------:R-:W-:Y:S01]  /*130f0*/  DADD R4, R4, R6 ;  /* 0x0000000004047229 */ /* 0x000fe20000000006 */
[----:B------:R-:W-:-:S07]  /*13100*/  LOP3.LUT R19, R11, 0x80000000, R19, 0xb8, !PT ;  /* 0x800000000b137812 */ /* 0x000fce00078eb813 */
[----:B------:R-:W-:-:S06]  /*13110*/  DSETP.GTU.AND P0, PT, |R4|, +INF , PT ;  /* 0x7ff000000400742a */ /* 0x000fcc0003f0c200 */
[----:B------:R-:W-:Y:S02]  /*13120*/  FSEL R10, R4, R10, P0 ;  /* 0x0000000a040a7208 */ /* 0x000fe40000000000 */
[----:B------:R-:W-:Y:S01]  /*13130*/  FSEL R11, R5, R19, P0 ;  /* 0x00000013050b7208 */ /* 0x000fe20000000000 */
[----:B------:R-:W-:Y:S06]  /*13140*/  BRA `(.L_x_13576) ;  /* 0x00000010008c7947 */ /* 0x000fec0003800000 */
.L_x_13567:
        /* <DEDUP_REMOVED lines=23> */
.L_x_13585:
[----:B------:R-:W-:Y:S05]  /*132c0*/  BSYNC B3 ;  /* 0x0000000000037941 */ /* 0x000fea0003800000 */
.L_x_13584:
[----:B------:R-:W0:Y:S01]  /*132d0*/  MUFU.RCP64H R13, 2.718280792236328125 ;  /* 0x4005bf0a000d7908 */ /* 0x000e220000001800 */
[----:B------:R-:W-:Y:S01]  /*132e0*/  IMAD.MOV.U32 R14, RZ, RZ, -0x74eba897 ;  /* 0x8b145769ff0e7424 */ /* 0x000fe200078e00ff */
[----:B------:R-:W-:Y:S01]  /*132f0*/  MOV R12, 0x1 ;  /* 0x00000001000c7802 */ /* 0x000fe20000000f00 */
[----:B------:R-:W-:Y:S01]  /*13300*/  IMAD.MOV.U32 R15, RZ, RZ, 0x4005bf0a ;  /* 0x4005bf0aff0f7424 */ /* 0x000fe200078e00ff */
[----:B------:R-:W-:Y:S01]  /*13310*/  FSETP.GEU.AND P2, PT, |R19|, 6.5827683646048100446e-37, PT ;  /* 0x036000001300780b */ /* 0x000fe20003f4e200 */
[----:B------:R-:W-:Y:S01]  /*13320*/  BSSY B3, `(.L_x_13586) ;  /* 0x0000015000037945 */ /* 0x000fe20003800000 */
[----:B------:R-:W-:-:S03]  /*13330*/  DADD R28, -RZ, |R10| ;  /* 0x00000000ff1c7229 */ /* 0x000fc6000000050a */
        /* <DEDUP_REMOVED lines=15> */
[----:B------:R-:W-:-:S07]  /*13430*/  IMAD.MOV.U32 R22, RZ, RZ, -0x74eba897 ;  /* 0x8b145769ff167424 */ /* 0x000fce00078e00ff */
[----:B------:R-:W-:Y:S05]  /*13440*/  CALL.REL.NOINC `($__internal_18_$__cuda_sm20_div_rn_f64_full) ;  /* 0x0000001000547944 */ /* 0x000fea0003c00000 */
[----:B------:R-:W-:Y:S02]  /*13450*/  IMAD.MOV.U32 R12, RZ, RZ, R10 ;  /* 0x000000ffff0c7224 */ /* 0x000fe400078e000a */
[----:B------:R-:W-:-:S07]  /*13460*/  IMAD.MOV.U32 R13, RZ, RZ, R11 ;  /* 0x000000ffff0d7224 */ /* 0x000fce00078e000b */
.L_x_13587:
[----:B------:R-:W-:Y:S05]  /*13470*/  BSYNC B3 ;  /* 0x0000000000037941 */ /* 0x000fea0003800000 */
.L_x_13586:
        /* <DEDUP_REMOVED lines=8> */
[----:B------:R-:W-:Y:S01]  /*13500*/  MOV R34, 0x1 ;  /* 0x0000000100227802 */ /* 0x000fe20000000f00 */
        /* <DEDUP_REMOVED lines=129> */
.L_x_13589:
[----:B------:R-:W-:Y:S05]  /*13d20*/  BSYNC B0 ;  /* 0x0000000000007941 */ /* 0x000fea0003800000 */
.L_x_13588:
        /* <DEDUP_REMOVED lines=8> */
.L_x_13591:
[----:B------:R-:W-:Y:S05]  /*13db0*/  BSYNC B3 ;  /* 0x0000000000037941 */ /* 0x000fea0003800000 */
.L_x_13590:
        /* <DEDUP_REMOVED lines=82> */
.L_x_13593:
[----:B------:R-:W-:-:S04]  /*142e0*/  ISETP.GE.AND P0, PT, R17, RZ, PT ;  /* 0x000000ff1100720c */ /* 0x000fc80003f06270 */
[----:B------:R-:W-:Y:S02]  /*142f0*/  FSEL R10, RZ, 3.37028055040000000000e+12, P0 ;  /* 0x54442d18ff0a7808 */ /* 0x000fe40000000000 */
[----:B------:R-:W-:-:S07]  /*14300*/  FSEL R11, RZ, 2.1426990032196044922, P0 ;  /* 0x400921fbff0b7808 */ /* 0x000fce0000000000 */
.L_x_13594:
[----:B------:R-:W-:Y:S05]  /*14310*/  BSYNC B0 ;  /* 0x0000000000007941 */ /* 0x000fea0003800000 */
.L_x_13592:
[----:B------:R-:W-:Y:S01]  /*14320*/  DADD R4, R4, R6 ;  /* 0x0000000004047229 */ /* 0x000fe20000000006 */
[----:B------:R-:W-:Y:S01]  /*14330*/  LOP3.LUT R19, R11, 0x80000000, R19, 0xb8, !PT ;  /* 0x800000000b137812 */ /* 0x000fe200078eb813 */
[----:B------:R-:W-:-:S06]  /*14340*/  DADD R28, R28, 1 ;  /* 0x3ff000001c1c7429 */ /* 0x000fcc0000000000 */
[----:B------:R-:W-:-:S06]  /*14350*/  DSETP.GTU.AND P0, PT, |R4|, +INF , PT ;  /* 0x7ff000000400742a */ /* 0x000fcc0003f0c200 */
[----:B------:R-:W-:Y:S02]  /*14360*/  FSEL R10, R4, R10, P0 ;  /* 0x0000000a040a7208 */ /* 0x000fe40000000000 */
[----:B------:R-:W-:-:S07]  /*14370*/  FSEL R11, R5, R19, P0 ;  /* 0x00000013050b7208 */ /* 0x000fce0000000000 */
.L_x_13576:
[----:B------:R-:W-:Y:S05]  /*14380*/  BSYNC B2 ;  /* 0x0000000000027941 */ /* 0x000fea0003800000 */
.L_x_13566:
        /* <DEDUP_REMOVED lines=9> */
.L_x_13474:
[----:B------:R-:W-:-:S14]  /*14420*/  DSETP.NEU.AND P0, PT, R4, +INF , PT ;  /* 0x7ff000000400742a */ /* 0x000fdc0003f0d000 */
[----:B------:R-:W-:Y:S01]  /*14430*/  @!P0 DADD R12, R18, R18 ;  /* 0x00000000120c8229 */ /* 0x000fe20000000012 */
[----:B------:R-:W-:Y:S01]  /*14440*/  @!P0 IMAD.MOV.U32 R14, RZ, RZ, 0x0 ;  /* 0x00000000ff0e8424 */ /* 0x000fe200078e00ff */
[----:B------:R-:W-:Y:S01]  /*14450*/  @!P0 MOV R15, 0xfff00000 ;  /* 0xfff00000000f8802 */ /* 0x000fe20000000f00 */
        /* <DEDUP_REMOVED lines=17> */
.L_x_13565:
[----:B------:R-:W-:Y:S05]  /*14570*/  BSYNC B1 ;  /* 0x0000000000017941 */ /* 0x000fea0003800000 */
.L_x_13473:
[----:B------:R-:W-:Y:S01]  /*14580*/  STG.E.128 desc[UR8][R2.64], R12 ;  /* 0x0000000c02007986 */ /* 0x000fe2000c101d08 */
[----:B------:R-:W-:Y:S05]  /*14590*/  EXIT ;  /* 0x000000000000794d */ /* 0x000fea0003800000 */
        .weak           $__internal_18_$__cuda_sm20_div_rn_f64_full
        .type           $__internal_18_$__cuda_sm20_div_rn_f64_full,@function
        .size           $__internal_18_$__cuda_sm20_div_rn_f64_full,($__internal_19_$__cuda_sm20_dsqrt_rn_f64_mediumpath_v1 - $__internal_18_$__cuda_sm20_div_rn_f64_full)
$__internal_18_$__cuda_sm20_div_rn_f64_full:
[C---:B------:R-:W-:Y:S01]  /*145a0*/  FSETP.GEU.AND P0, PT, |R23|.reuse, 1.469367938527859385e-39, PT ;  /* 0x001000001700780b */ /* 0x040fe20003f0e200 */
[----:B------:R-:W-:Y:S01]  /*145b0*/  IMAD.MOV.U32 R39, RZ, RZ, R11 ;  /* 0x000000ffff277224 */ /* 0x000fe200078e000b */
[----:B------:R-:W-:Y:S01]  /*145c0*/  LOP3.LUT R20, R23, 0x800fffff, RZ, 0xc0, !PT ;  /* 0x800fffff17147812 */ /* 0x000fe200078ec0ff */
[----:B------:R-:W-:Y:S01]  /*145d0*/  IMAD.MOV.U32 R44, RZ, RZ, 0x1 ;  /* 0x00000001ff2c7424 */ /* 0x000fe200078e00ff */
[----:B------:R-:W-:Y:S01]  /*145e0*/  MOV R38, R10 ;  /* 0x0000000a00267202 */ /* 0x000fe20000000f00 */
[----:B------:R-:W-:Y:S01]  /*145f0*/  BSSY B0, `(.L_x_13595) ;  /* 0x0000059000007945 */ /* 0x000fe20003800000 */
[----:B------:R-:W-:Y:S01]  /*14600*/  LOP3.LUT R21, R20, 0x3ff00000, RZ, 0xfc, !PT ;  /* 0x3ff0000014157812 */ /* 0x000fe200078efcff */
[----:B------:R-:W-:Y:S01]  /*14610*/  IMAD.MOV.U32 R20, RZ, RZ, R22 ;  /* 0x000000ffff147224 */ /* 0x000fe200078e0016 */
[C---:B------:R-:W-:Y:S02]  /*14620*/  FSETP.GEU.AND P2, PT, |R39|.reuse, 1.469367938527859385e-39, PT ;  /* 0x001000002700780b */ /* 0x040fe40003f4e200 */
[----:B------:R-:W-:-:S02]  /*14630*/  LOP3.LUT R10, R39, 0x7ff00000, RZ, 0xc0, !PT ;  /* 0x7ff00000270a7812 */ /* 0x000fc400078ec0ff */
[----:B------:R-:W-:Y:S01]  /*14640*/  LOP3.LUT R13, R23, 0x7ff00000, RZ, 0xc0, !PT ;  /* 0x7ff00000170d7812 */ /* 0x000fe200078ec0ff */
[----:B------:R-:W-:Y:S01]  /*14650*/  @!P0 DMUL R20, R22, 8.98846567431157953865e+307 ;  /* 0x7fe0000016148828 */ /* 0x000fe20000000000 */
[----:B------:R-:W-:Y:S02]  /*14660*/  MOV R40, R38 ;  /* 0x0000002600287202 */ /* 0x000fe40000000f00 */
[----:B------:R-:W-:-:S03]  /*14670*/  ISETP.GE.U32.AND P4, PT, R10, R13, PT ;  /* 0x0000000d0a00720c */ /* 0x000fc60003f86070 */
[----:B------:R-:W0:Y:S02]  /*14680*/  MUFU.RCP64H R45, R21 ;  /* 0x00000015002d7308 */ /* 0x000e240000001800 */
[----:B------:R-:W-:Y:S01]  /*14690*/  @!P2 LOP3.LUT R11, R23, 0x7ff00000, RZ, 0xc0, !PT ;  /* 0x7ff00000170ba812 */ /* 0x000fe200078ec0ff */
[----:B------:R-:W-:Y:S01]  /*146a0*/  @!P2 IMAD.MOV.U32 R42, RZ, RZ, RZ ;  /* 0x000000ffff2aa224 */ /* 0x000fe200078e00ff */
[----:B------:R-:W-:Y:S02]  /*146b0*/  @!P0 LOP3.LUT R13, R21, 0x7ff00000, RZ, 0xc0, !PT ;  /* 0x7ff00000150d8812 */ /* 0x000fe400078ec0ff */
[----:B------:R-:W-:Y:S01]  /*146c0*/  @!P2 ISETP.GE.U32.AND P3, PT, R10, R11, PT ;  /* 0x0000000b0a00a20c */ /* 0x000fe20003f66070 */
[----:B------:R-:W-:-:S05]  /*146d0*/  IMAD.MOV.U32 R11, RZ, RZ, 0x1ca00000 ;  /* 0x1ca00000ff0b7424 */ /* 0x000fca00078e00ff */
        /* <DEDUP_REMOVED lines=23> */
[----:B------:R-:W-:Y:S02]  /*14850*/  ISETP.GE.U32.AND P0, PT, R10, R13, PT ;  /* 0x0000000d0a00720c */ /* 0x000fe40003f06070 */
[----:B------:R-:W-:Y:S02]  /*14860*/  VIMNMX R12, R12, 0x46a00000, PT ;  /* 0x46a000000c0c7848 */ /* 0x000fe40003fe0100 */
[----:B------:R-:W-:-:S05]  /*14870*/  SEL R11, R11, 0x63400000, !P0 ;  /* 0x634000000b0b7807 */ /* 0x000fca0004000000 */
[----:B------:R-:W-:Y:S02]  /*14880*/  IMAD.IADD R11, R12, 0x1, -R11 ;  /* 0x000000010c0b7824 */ /* 0x000fe400078e0a0b */
[----:B------:R-:W-:Y:S02]  /*14890*/  IMAD.MOV.U32 R12, RZ, RZ, RZ ;  /* 0x000000ffff0c7224 */ /* 0x000fe400078e00ff */
[----:B------:R-:W-:-:S06]  /*148a0*/  VIADD R13, R11, 0x7fe00000 ;  /* 0x7fe000000b0d7836 */ /* 0x000fcc0000000000 */
[----:B------:R-:W-:-:S10]  /*148b0*/  DMUL R42, R14, R12 ;  /* 0x0000000c0e2a7228 */ /* 0x000fd40000000000 */
[----:B------:R-:W-:-:S13]  /*148c0*/  FSETP.GTU.AND P0, PT, |R43|, 1.469367938527859385e-39, PT ;  /* 0x001000002b00780b */ /* 0x000fda0003f0c200 */
[----:B------:R-:W-:Y:S05]  /*148d0*/  @P0 BRA `(.L_x_13597) ;  /* 0x0000000000a80947 */ /* 0x000fea0003800000 */
[----:B------:R-:W-:-:S06]  /*148e0*/  DFMA R20, R14, -R20, R40 ;  /* 0x800000140e14722b */ /* 0x000fcc0000000028 */
[----:B------:R-:W-:-:S04]  /*148f0*/  MOV R20, RZ ;  /* 0x000000ff00147202 */ /* 0x000fc80000000f00 */
        /* <DEDUP_REMOVED lines=13> */
[----:B------:R-:W-:Y:S01]  /*149d0*/  IMAD.MOV.U32 R42, RZ, RZ, R10 ;  /* 0x000000ffff2a7224 */ /* 0x000fe200078e000a */
[----:B------:R-:W-:Y:S01]  /*149e0*/  MOV R43, R11 ;  /* 0x0000000b002b7202 */ /* 0x000fe20000000f00 */
[----:B------:R-:W-:Y:S06]  /*149f0*/  BRA `(.L_x_13597) ;  /* 0x0000000000607947 */ /* 0x000fec0003800000 */
.L_x_13596:
        /* <DEDUP_REMOVED lines=12> */
[----:B------:R-:W-:Y:S01]  /*14ac0*/  @!P0 IMAD.MOV.U32 R42, RZ, RZ, RZ ;  /* 0x000000ffff2a8224 */ /* 0x000fe200078e00ff */
[----:B------:R-:W-:Y:S01]  /*14ad0*/  @!P0 MOV R43, R23 ;  /* 0x00000017002b8202 */ /* 0x000fe20000000f00 */
[----:B------:R-:W-:Y:S02]  /*14ae0*/  @P0 IMAD.MOV.U32 R42, RZ, RZ, RZ ;  /* 0x000000ffff2a0224 */ /* 0x000fe400078e00ff */
[----:B------:R-:W-:Y:S01]  /*14af0*/  @P0 IMAD.MOV.U32 R43, RZ, RZ, R10 ;  /* 0x000000ffff2b0224 */ /* 0x000fe200078e000a */
[----:B------:R-:W-:Y:S06]  /*14b00*/  BRA `(.L_x_13597) ;  /* 0x00000000001c7947 */ /* 0x000fec0003800000 */
.L_x_13599:
[----:B------:R-:W-:Y:S01]  /*14b10*/  LOP3.LUT R11, R23, 0x80000, RZ, 0xfc, !PT ;  /* 0x00080000170b7812 */ /* 0x000fe200078efcff */
[----:B------:R-:W-:-:S03]  /*14b20*/  IMAD.MOV.U32 R42, RZ, RZ, R22 ;  /* 0x000000ffff2a7224 */ /* 0x000fc600078e0016 */
[----:B------:R-:W-:Y:S01]  /*14b30*/  MOV R43, R11 ;  /* 0x0000000b002b7202 */ /* 0x000fe20000000f00 */
[----:B------:R-:W-:Y:S06]  /*14b40*/  BRA `(.L_x_13597) ;  /* 0x00000000000c7947 */ /* 0x000fec0003800000 */
.L_x_13598:
[----:B------:R-:W-:Y:S01]  /*14b50*/  LOP3.LUT R11, R39, 0x80000, RZ, 0xfc, !PT ;  /* 0x00080000270b7812 */ /* 0x000fe200078efcff */
[----:B------:R-:W-:-:S04]  /*14b60*/  IMAD.MOV.U32 R42, RZ, RZ, R38 ;  /* 0x000000ffff2a7224 */ /* 0x000fc800078e0026 */
[----:B------:R-:W-:-:S07]  /*14b70*/  IMAD.MOV.U32 R43, RZ, RZ, R11 ;  /* 0x000000ffff2b7224 */ /* 0x000fce00078e000b */
.L_x_13597:
[----:B------:R-:W-:Y:S05]  /*14b80*/  BSYNC B0 ;  /* 0x0000000000007941 */ /* 0x000fea0003800000 */
.L_x_13595:
[----:B------:R-:W-:Y:S01]  /*14b90*/  IMAD.MOV.U32 R12, RZ, RZ, R0 ;  /* 0x000000ffff0c7224 */ /* 0x000fe200078e0000 */
[----:B------:R-:W-:Y:S01]  /*14ba0*/  MOV R11, R43 ;  /* 0x0000002b000b7202 */ /* 0x000fe20000000f00 */
[----:B------:R-:W-:Y:S02]  /*14bb0*/  IMAD.MOV.U32 R13, RZ, RZ, 0x0 ;  /* 0x00000000ff0d7424 */ /* 0x000fe400078e00ff */
[----:B------:R-:W-:Y:S02]  /*14bc0*/  IMAD.MOV.U32 R10, RZ, RZ, R42 ;  /* 0x000000ffff0a7224 */ /* 0x000fe400078e002a */
[----:B------:R-:W-:Y:S05]  /*14bd0*/  RET.REL.NODEC R12 `(_ZN2at6native18elementwise_kernelILi128ELi2EZNS0_22gpu_kernel_impl_nocastIZZZNS0_16acos_kernel_cudaERNS_18TensorIteratorBaseEENKUlvE_clEvENKUlvE_clEvEUlN3c107complexIdEEE_EEvS4_RKT_EUliE_EEviT1_) ;  /* 0xfffffeb40c087950 */ /* 0x000fea0003c3ffff */
        .weak           $__internal_19_$__cuda_sm20_dsqrt_rn_f64_mediumpath_v1
        .type           $__internal_19_$__cuda_sm20_dsqrt_rn_f64_mediumpath_v1,@function
        .size           $__internal_19_$__cuda_sm20_dsqrt_rn_f64_mediumpath_v1,(.L_x_20086 - $__internal_19_$__cuda_sm20_dsqrt_rn_f64_mediumpath_v1)
$__internal_19_$__cuda_sm20_dsqrt_rn_f64_mediumpath_v1:
[----:B------:R-:W-:Y:S01]  /*14be0*/  ISETP.GE.U32.AND P0, PT, R20, -0x3400000, PT ;  /* 0xfcc000001400780c */ /* 0x000fe20003f06070 */
[----:B------:R-:W-:Y:S01]  /*14bf0*/  BSSY B0, `(.L_x_13600) ;  /* 0x0000027000007945 */ /* 0x000fe20003800000 */
[----:B------:R-:W-:Y:S01]  /*14c00*/  IMAD.MOV.U32 R20, RZ, RZ, R22 ;  /* 0x000000ffff147224 */ /* 0x000fe200078e0016 */
[----:B------:R-:W-:Y:S01]  /*14c10*/  MOV R22, R14 ;  /* 0x0000000e00167202 */ /* 0x000fe20000000f00 */
[----:B------:R-:W-:Y:S02]  /*14c20*/  IMAD.MOV.U32 R23, RZ, RZ, R11 ;  /* 0x000000ffff177224 */ /* 0x000fe400078e000b */
[----:B------:R-:W-:-:S07]  /*14c30*/  IMAD.MOV.U32 R14, RZ, RZ, R0 ;  /* 0x000000ffff0e7224 */ /* 0x000fce00078e0000 */
        /* <DEDUP_REMOVED lines=9> */
.L_x_13601:
[----:B------:R-:W-:-:S14]  /*14cd0*/  DSETP.NE.AND P0, PT, R20, RZ, PT ;  /* 0x000000ff1400722a */ /* 0x000fdc0003f05000 */
[----:B------:R-:W-:Y:S05]  /*14ce0*/  @!P0 BRA `(.L_x_13603) ;  /* 0x0000000000588947 */ /* 0x000fea0003800000 */
[----:B------:R-:W-:-:S13]  /*14cf0*/  ISETP.GE.AND P0, PT, R21, RZ, PT ;  /* 0x000000ff1500720c */ /* 0x000fda0003f06270 */
[----:B------:R-:W-:Y:S01]  /*14d00*/  @!P0 MOV R12, 0x0 ;  /* 0x00000000000c8802 */ /* 0x000fe20000000f00 */
[----:B------:R-:W-:Y:S01]  /*14d10*/  @!P0 IMAD.MOV.U32 R13, RZ, RZ, -0x80000 ;  /* 0xfff80000ff0d8424 */ /* 0x000fe200078e00ff */
[----:B------:R-:W-:Y:S06]  /*14d20*/  @!P0 BRA `(.L_x_13602) ;  /* 0x00000000004c8947 */ /* 0x000fec0003800000 */
[----:B------:R-:W-:-:S13]  /*14d30*/  ISETP.GT.AND P0, PT, R21, 0x7fefffff, PT ;  /* 0x7fefffff1500780c */ /* 0x000fda0003f04270 */
[----:B------:R-:W-:Y:S05]  /*14d40*/  @P0 BRA `(.L_x_13603) ;  /* 0x0000000000400947 */ /* 0x000fea0003800000 */
[----:B------:R-:W-:Y:S01]  /*14d50*/  DMUL R22, R20, 8.11296384146066816958e+31 ;  /* 0x4690000014167828 */ /* 0x000fe20000000000 */
[----:B------:R-:W-:Y:S01]  /*14d60*/  IMAD.MOV.U32 R12, RZ, RZ, 0x0 ;  /* 0x00000000ff0c7424 */ /* 0x000fe200078e00ff */
[----:B------:R-:W-:Y:S01]  /*14d70*/  MOV R13, 0x3fd80000 ;  /* 0x3fd80000000d7802 */ /* 0x000fe20000000f00 */
[----:B------:R-:W-:-:S03]  /*14d80*/  IMAD.MOV.U32 R20, RZ, RZ, RZ ;  /* 0x000000ffff147224 */ /* 0x000fc600078e00ff */
[----:B------:R-:W0:Y:S03]  /*14d90*/  MUFU.RSQ64H R21, R23 ;  /* 0x0000001700157308 */ /* 0x000e260000001c00 */
        /* <DEDUP_REMOVED lines=11> */
.L_x_13603:
[----:B------:R-:W-:-:S11]  /*14e50*/  DADD R12, R20, R20 ;  /* 0x00000000140c7229 */ /* 0x000fd60000000014 */
.L_x_13602:
[----:B------:R-:W-:Y:S05]  /*14e60*/  BSYNC B0 ;  /* 0x0000000000007941 */ /* 0x000fea0003800000 */
.L_x_13600:
[----:B------:R-:W-:Y:S01]  /*14e70*/  IMAD.MOV.U32 R0, RZ, RZ, R12 ;  /* 0x000000ffff007224 */ /* 0x000fe200078e000c */
[----:B------:R-:W-:Y:S01]  /*14e80*/  MOV R11, R13 ;  /* 0x0000000d000b7202 */ /* 0x000fe20000000f00 */
[----:B------:R-:W-:Y:S02]  /*14e90*/  IMAD.MOV.U32 R12, RZ, RZ, R10 ;  /* 0x000000ffff0c7224 */ /* 0x000fe400078e000a */
[----:B------:R-:W-:-:S04]  /*14ea0*/  IMAD.MOV.U32 R13, RZ, RZ, 0x0 ;  /* 0x00000000ff0d7424 */ /* 0x000fc800078e00ff */
[----:B------:R-:W-:Y:S05]  /*14eb0*/  RET.REL.NODEC R12 `(_ZN2at6native18elementwise_kernelILi128ELi2EZNS0_22gpu_kernel_impl_nocastIZZZNS0_16acos_kernel_cudaERNS_18TensorIteratorBaseEENKUlvE_clEvENKUlvE_clEvEUlN3c107complexIdEEE_EEvS4_RKT_EUliE_EEviT1_) ;  /* 0xfffffeb00c507950 */ /* 0x000fea0003c3ffff */
.L_x_13604:
        /* <DEDUP_REMOVED lines=12> */
.L_x_20086:


//--------------------- .text._ZN2at6native27unrolled_elementwise_kernelIZZZNS0_16acos_kernel_cudaERNS_18TensorIteratorBaseEENKUlvE_clEvENKUlvE_clEvEUlN3c107complexIdEEE_St5arrayIPcLm2EELi4E23TrivialOffsetCalculatorILi1EjESE_NS0_6memory15LoadWithoutCastENSF_16StoreWithoutCastEEEviT_T0_T2_T3_T4_T5_ --------------------------
	.section	.text._ZN2at6native27unrolled_elementwise_kernelIZZZNS0_16acos_kernel_cudaERNS_18TensorIteratorBaseEENKUlvE_clEvENKUlvE_clEvEUlN3c107complexIdEEE_St5arrayIPcLm2EELi4E23TrivialOffsetCalculatorILi1EjESE_NS0_6memory15LoadWithoutCastENSF_16StoreWithoutCastEEEviT_T0_T2_T3_T4_T5_,"ax",@progbits
	.align	128
        .global         _ZN2at6native27unrolled_elementwise_kernelIZZZNS0_16acos_kernel_cudaERNS_18TensorIteratorBaseEENKUlvE_clEvENKUlvE_clEvEUlN3c107complexIdEEE_St5arrayIPcLm2EELi4E23TrivialOffsetCalculatorILi1EjESE_NS0_6memory15LoadWithoutCastENSF_16StoreWithoutCastEEEviT_T0_T2_T3_T4_T5_
        .type           _ZN2at6native27unrolled_elementwise_kernelIZZZNS0_16acos_kernel_cudaERNS_18TensorIteratorBaseEENKUlvE_clEvENKUlvE_clEvEUlN3c107complexIdEEE_St5arrayIPcLm2EELi4E23TrivialOffsetCalculatorILi1EjESE_NS0_6memory15LoadWithoutCastENSF_16StoreWithoutCastEEEviT_T0_T2_T3_T4_T5_,@function
        .size           _ZN2at6native27unrolled_elementwise_kernelIZZZNS0_16acos_kernel_cudaERNS_18TensorIteratorBaseEENKUlvE_clEvENKUlvE_clEvEUlN3c107complexIdEEE_St5arrayIPcLm2EELi4E23TrivialOffsetCalculatorILi1EjESE_NS0_6memory15LoadWithoutCastENSF_16StoreWithoutCastEEEviT_T0_T2_T3_T4_T5_,(.L_x_20088 - _ZN2at6native27unrolled_elementwise_kernelIZZZNS0_16acos_kernel_cudaERNS_18TensorIteratorBaseEENKUlvE_clEvENKUlvE_clEvEUlN3c107complexIdEEE_St5arrayIPcLm2EELi4E23TrivialOffsetCalculatorILi1EjESE_NS0_6memory15LoadWithoutCastENSF_16StoreWithoutCastEEEviT_T0_T2_T3_T4_T5_)
        .other          _ZN2at6native27unrolled_elementwise_kernelIZZZNS0_16acos_kernel_cudaERNS_18TensorIteratorBaseEENKUlvE_clEvENKUlvE_clEvEUlN3c107complexIdEEE_St5arrayIPcLm2EELi4E23TrivialOffsetCalculatorILi1EjESE_NS0_6memory15LoadWithoutCastENSF_16StoreWithoutCastEEEviT_T0_T2_T3_T4_T5_,@"STO_CUDA_ENTRY STV_DEFAULT"
_ZN2at6native27unrolled_elementwise_kernelIZZZNS0_16acos_kernel_cudaERNS_18TensorIteratorBaseEENKUlvE_clEvENKUlvE_clEvEUlN3c107complexIdEEE_St5arrayIPcLm2EELi4E23TrivialOffsetCalculatorILi1EjESE_NS0_6memory15LoadWithoutCastENSF_16StoreWithoutCastEEEviT_T0_T2_T3_T4_T5_:
.text._ZN2at6native27unrolled_elementwise_kernelIZZZNS0_16acos_kernel_cudaERNS_18TensorIteratorBaseEENKUlvE_clEvENKUlvE_clEvEUlN3c107complexIdEEE_St5arrayIPcLm2EELi4E23TrivialOffsetCalculatorILi1EjESE_NS0_6memory15LoadWithoutCastENSF_16StoreWithoutCastEEEviT_T0_T2_T3_T4_T5_:
[----:B------:R-:W0:Y:S01]  /*0000*/  LDC R1, c[0x0][0x28] ;  /* 0x00000a00ff017b82 */ /* 0x000e220000000800 */
[----:B------:R-:W1:Y:S07]  /*0010*/  S2R R11, SR_CTAID.X ;  /* 0x00000000000b7919 */ /* 0x000e6e0000002500 */
[----:B------:R-:W1:Y:S01]  /*0020*/  LDC R2, c[0x0][0x210] ;  /* 0x00008400ff027b82 */ /* 0x000e620000000800 */
[----:B------:R-:W-:Y:S02]  /*0030*/  CS2R R14, SRZ ;  /* 0x00000000000e7805 */ /* 0x000fe4000001ff00 */
[----:B------:R-:W-:Y:S01]  /*0040*/  CS2R R12, SRZ ;  /* 0x00000000000c7805 */ /* 0x000fe2000001ff00 */
[----:B------:R-:W2:Y:S01]  /*0050*/  S2R R0, SR_TID.X ;  /* 0x0000000000007919 */ /* 0x000ea20000002100 */
[----:B------:R-:W-:-:S02]  /*0060*/  CS2R R26, SRZ ;  /* 0x00000000001a7805 */ /* 0x000fc4000001ff00 */
[----:B------:R-:W-:Y:S02]  /*0070*/  CS2R R24, SRZ ;  /* 0x0000000000187805 */ /* 0x000fe4000001ff00 */
[----:B------:R-:W-:Y:S02]  /*0080*/  CS2R R22, SRZ ;  /* 0x0000000000167805 */ /* 0x000fe4000001ff00 */
[----:B------:R-:W-:Y:S01]  /*0090*/  CS2R R20, SRZ ;  /* 0x0000000000147805 */ /* 0x000fe2000001ff00 */
[----:B------:R-:W-:Y:S01]  /*00a0*/  ULDC.64 UR8, c[0x0][0x208] ;  /* 0x0000820000087ab9 */ /* 0x000fe20000000a00 */
[----:B0-----:R-:W-:Y:S02]  /*00b0*/  VIADD R1, R1, 0xfffffff0 ;  /* 0xfffffff001017836 */ /* 0x001fe40000000000 */
[----:B-1----:R-:W-:-:S05]  /*00c0*/  IMAD R57, R11, -0x200, R2 ;  /* 0xfffffe000b397824 */ /* 0x002fca00078e0202 */
[----:B--2---:R-:W-:-:S13]  /*00d0*/  ISETP.GE.AND P2, PT, R0, R57, PT ;  /* 0x000000390000720c */ /* 0x004fda0003f46270 */
[----:B------:R-:W-:Y:S01]  /*00e0*/  @!P2 IMAD R9, R11, 0x200, R0 ;  /* 0x000002000b09a824 */ /* 0x000fe200078e0200 */
[----:B------:R-:W0:Y:S01]  /*00f0*/  @!P2 LDC.64 R2, c[0x0][0x220] ;  /* 0x00008800ff02ab82 */ /* 0x000e220000000a00 */
[----:B------:R-:W-:-:S05]  /*0100*/  @!P2 VIADD R0, R0, 0x80 ;  /* 0x000000800000a836 */ /* 0x000fca0000000000 */
[----:B------:R-:W-:-:S13]  /*0110*/  ISETP.GE.AND P0, PT, R0, R57, PT ;  /* 0x000000390000720c */ /* 0x000fda0003f06270 */
[----:B------:R-:W-:Y:S01]  /*0120*/  @!P0 IMAD R19, R11, 0x200, R0 ;  /* 0x000002000b138824 */ /* 0x000fe200078e0200 */
[----:B------:R-:W1:Y:S01]  /*0130*/  @!P0 LDC.64 R4, c[0x0][0x220] ;  /* 0x00008800ff048b82 */ /* 0x000e620000000a00 */
[----:B------:R-:W-:Y:S02]  /*0140*/  @!P0 VIADD R0, R0, 0x80 ;  /* 0x0000008000008836 */ /* 0x000fe40000000000 */
[----:B0-----:R-:W-:Y:S01]  /*0150*/  @!P2 IMAD.WIDE.U32 R2, R9, 0x10, R2 ;  /* 0x000000100902a825 */ /* 0x001fe200078e0002 */
[----:B------:R-:W-:Y:S02]  /*0160*/  CS2R R8, SRZ ;  /* 0x0000000000087805 */ /* 0x000fe4000001ff00 */
[----:B------:R-:W-:-:S13]  /*0170*/  ISETP.GE.AND P3, PT, R0, R57, PT ;  /* 0x000000390000720c */ /* 0x000fda0003f66270 */
[----:B------:R-:W-:Y:S01]  /*0180*/  @!P3 IMAD R29, R11, 0x200, R0 ;  /* 0x000002000b1db824 */ /* 0x000fe200078e0200 */
[----:B------:R-:W0:Y:S01]  /*0190*/  @!P3 LDC.64 R6, c[0x0][0x220] ;  /* 0x00008800ff06bb82 */ /* 0x000e220000000a00 */
[----:B------:R-:W-:Y:S02]  /*01a0*/  @!P3 VIADD R0, R0, 0x80 ;  /* 0x000000800000b836 */ /* 0x000fe40000000000 */
[----:B-1----:R-:W-:-:S03]  /*01b0*/  @!P0 IMAD.WIDE.U32 R18, R19, 0x10, R4 ;  /* 0x0000001013128825 */ /* 0x002fc600078e0004 */
[----:B------:R-:W-:Y:S02]  /*01c0*/  ISETP.GE.AND P1, PT, R0, R57, PT ;  /* 0x000000390000720c */ /* 0x000fe40003f26270 */
[----:B------:R1:W5:Y:S11]  /*01d0*/  @!P0 LDG.E.128 R12, desc[UR8][R18.64] ;  /* 0x00000008120c8981 */ /* 0x000376000c1e1d00 */
[----:B------:R-:W2:Y:S01]  /*01e0*/  @!P1 LDC.64 R16, c[0x0][0x220] ;  /* 0x00008800ff109b82 */ /* 0x000ea20000000a00 */
[----:B------:R-:W-:-:S02]  /*01f0*/  @!P1 IMAD R11, R11, 0x200, R0 ;  /* 0x000002000b0b9824 */ /* 0x000fc400078e0200 */
[----:B0-----:R-:W-:-:S05]  /*0200*/  @!P3 IMAD.WIDE.U32 R28, R29, 0x10, R6 ;  /* 0x000000101d1cb825 */ /* 0x001fca00078e0006 */
[----:B------:R1:W5:Y:S01]  /*0210*/  @!P3 LDG.E.128 R24, desc[UR8][R28.64] ;  /* 0x000000081c18b981 */ /* 0x000362000c1e1d00 */
[----:B--2---:R-:W-:Y:S01]  /*0220*/  @!P1 IMAD.WIDE.U32 R16, R11, 0x10, R16 ;  /* 0x000000100b109825 */ /* 0x004fe200078e0010 */
[----:B------:R-:W-:-:S04]  /*0230*/  CS2R R10, SRZ ;  /* 0x00000000000a7805 */ /* 0x000fc8000001ff00 */
[----:B------:R1:W5:Y:S04]  /*0240*/  @!P1 LDG.E.128 R20, desc[UR8][R16.64] ;  /* 0x0000000810149981 */ /* 0x000368000c1e1d00 */
[----:B------:R1:W5:Y:S01]  /*0250*/  @!P2 LDG.E.128 R8, desc[UR8][R2.64] ;  /* 0x000000080208a981 */ /* 0x000362000c1e1d00 */
[----:B------:R-:W-:Y:S01]  /*0260*/  BSSY B1, `(.L_x_13605) ;  /* 0x00008da000017945 */ /* 0x000fe20003800000 */
[----:B------:R-:W-:Y:S02]  /*0270*/  CS2R R6, SRZ ;  /* 0x0000000000067805 */ /* 0x000fe4000001ff00 */
[----:B------:R-:W-:Y:S01]  /*0280*/  CS2R R4, SRZ ;  /* 0x0000000000047805 */ /* 0x000fe2000001ff00 */
[----:B------:R-:W-:Y:S06]  /*0290*/  @P2 BRA `(.L_x_13606) ;  /* 0x0000008c00582947 */ /* 0x000fec0003800000 */
[----:B------:R-:W-:Y:S01]  /*02a0*/  IMAD.MOV.U32 R6, RZ, RZ, 0x33145c07 ;  /* 0x33145c07ff067424 */ /* 0x000fe200078e00ff */
[----:B-----5:R-:W-:Y:S01]  /*02b0*/  DSETP.GTU.AND P0, PT, |R10|, +INF , PT ;  /* 0x7ff000000a00742a */ /* 0x020fe20003f0c200 */
[----:B------:R-:W-:Y:S01]  /*02c0*/  IMAD.MOV.U32 R7, RZ, RZ, 0x3c91a626 ;  /* 0x3c91a626ff077424 */ /* 0x000fe200078e00ff */
[----:B------:R-:W-:Y:S02]  /*02d0*/  DADD R4, -RZ, |R8| ;  /* 0x00000000ff047229 */ /* 0x000fe40000000508 */
[----:B-1----:R-:W-:Y:S02]  /*02e0*/  DADD R2, -RZ, |R10| ;  /* 0x00000000ff027229 */ /* 0x002fe4000000050a */
        /* <DEDUP_REMOVED lines=28> */
[----:B------:R-:W-:Y:S01]  /*04b0*/  IMAD.MOV.U32 R58, RZ, RZ, 0x0 ;  /* 0x00000000ff3a7424 */ /* 0x000fe200078e00ff */
[----:B------:R-:W-:Y:S01]  /*04c0*/  BSSY B2, `(.L_x_13611) ;  /* 0x0000297000027945 */ /* 0x000fe20003800000 */
[----:B------:R-:W-:Y:S01]  /*04d0*/  IMAD.MOV.U32 R59, RZ, RZ, 0x3fd80000 ;  /* 0x3fd80000ff3b7424 */ /* 0x000fe200078e00ff */
        /* <DEDUP_REMOVED lines=10> */
[-C--:B------:R-:W-:Y:S01]  /*0580*/  ISETP.GT.U32.AND P3, PT, R34, R36.reuse, PT ;  /* 0x000000242200720c */ /* 0x080fe20003f64070 */
        /* <DEDUP_REMOVED lines=8> */
[CC--:B------:R-:W-:Y:S02]  /*0610*/  SEL R51, R34.reuse, R36.reuse, P0 ;  /* 0x0000002422337207 */ /* 0x0c0fe40000000000 */
[----:B------:R-:W-:Y:S01]  /*0620*/  SEL R50, R35, R37, P0 ;  /* 0x0000002523327207 */ /* 0x000fe20000000000 */
[----:B------:R-:W-:Y:S01]  /*0630*/  DMUL R46, R32, R32 ;  /* 0x00000020202e7228 */ /* 0x000fe20000000000 */
[----:B------:R-:W-:Y:S01]  /*0640*/  LOP3.LUT R0, R17, 0xffc00000, RZ, 0xc0, !PT ;  /* 0xffc0000011007812 */ /* 0x000fe200078ec0ff */
[----:B------:R-:W-:Y:S01]  /*0650*/  DMUL R40, R30, R28 ;  /* 0x0000001c1e287228 */ /* 0x000fe20000000000 */
[----:B------:R-:W-:Y:S01]  /*0660*/  IMAD.MOV.U32 R32, RZ, RZ, R51 ;  /* 0x000000ffff207224 */ /* 0x000fe200078e0033 */
[----:B------:R-:W-:Y:S01]  /*0670*/  SEL R16, R34, R36, P3 ;  /* 0x0000002422107207 */ /* 0x000fe20001800000 */
[----:B------:R-:W-:Y:S01]  /*0680*/  IMAD.MOV.U32 R33, RZ, RZ, R50 ;  /* 0x000000ffff217224 */ /* 0x000fe200078e0032 */
[----:B------:R-:W-:-:S04]  /*0690*/  IADD3 R31, -R0, 0x7fd00000, RZ ;  /* 0x7fd00000001f7810 */ /* 0x000fc80007ffe1ff */
[----:B------:R-:W-:Y:S02]  /*06a0*/  DFMA R36, R40, R40, R46 ;  /* 0x000000282824722b */ /* 0x000fe4000000002e */
[C---:B------:R-:W-:Y:S02]  /*06b0*/  DMUL R38, R30.reuse, R32 ;  /* 0x000000201e267228 */ /* 0x040fe40000000000 */
[----:B------:R-:W-:-:S04]  /*06c0*/  DMUL R30, R30, R16 ;  /* 0x000000101e1e7228 */ /* 0x000fc80000000000 */
[----:B------:R-:W-:Y:S02]  /*06d0*/  DSETP.MIN.AND P0, P1, R36, UR4, PT ;  /* 0x0000000424007e2a */ /* 0x000fe4000b900000 */
[----:B------:R-:W-:Y:S01]  /*06e0*/  DMUL R34, R38, R38 ;  /* 0x0000002626227228 */ /* 0x000fe20000000000 */
[----:B------:R-:W-:Y:S01]  /*06f0*/  IMAD.MOV.U32 R7, RZ, RZ, R37 ;  /* 0x000000ffff077224 */ /* 0x000fe200078e0025 */
[----:B------:R-:W-:-:S04]  /*0700*/  MOV R38, RZ ;  /* 0x000000ff00267202 */ /* 0x000fc80000000f00 */
[----:B------:R-:W-:Y:S01]  /*0710*/  FSEL R55, R7, UR6, P0 ;  /* 0x0000000607377c08 */ /* 0x000fe20008000000 */
[----:B------:R-:W-:Y:S01]  /*0720*/  IMAD.MOV.U32 R7, RZ, RZ, R36 ;  /* 0x000000ffff077224 */ /* 0x000fe200078e0024 */
[----:B------:R-:W-:Y:S01]  /*0730*/  DFMA R34, R30, R30, R34 ;  /* 0x0000001e1e22722b */ /* 0x000fe20000000022 */
[----:B------:R-:W-:Y:S01]  /*0740*/  IMAD.U32 R30, RZ, RZ, UR6 ;  /* 0x00000006ff1e7e24 */ /* 0x000fe2000f8e00ff */
[----:B------:R-:W-:Y:S01]  /*0750*/  UMOV UR6, UR4 ;  /* 0x0000000400067c82 */ /* 0x000fe20008000000 */
[----:B------:R-:W-:Y:S01]  /*0760*/  IMAD.U32 R31, RZ, RZ, UR5 ;  /* 0x00000005ff1f7e24 */ /* 0x000fe2000f8e00ff */
[----:B------:R-:W-:Y:S01]  /*0770*/  SEL R54, R7, UR6, P0 ;  /* 0x0000000607367c07 */ /* 0x000fe20008000000 */
[----:B------:R-:W-:Y:S01]  /*0780*/  DSETP.NEU.AND P0, PT, R18, RZ, PT ;  /* 0x000000ff1200722a */ /* 0x000fe20003f0d000 */
[----:B------:R-:W-:Y:S02]  /*0790*/  @P1 LOP3.LUT R55, R30, 0x80000, RZ, 0xfc, !PT ;  /* 0x000800001e371812 */ /* 0x000fe400078efcff */
[----:B------:R-:W-:Y:S01]  /*07a0*/  DSETP.MIN.AND P2, P3, R34, UR4, PT ;  /* 0x0000000422007e2a */ /* 0x000fe2000bb40000 */
[----:B------:R-:W-:Y:S01]  /*07b0*/  ISETP.GE.U32.AND P1, PT, R49, 0x7ff00000, PT ;  /* 0x7ff000003100780c */ /* 0x000fe20003f26070 */
[----:B------:R-:W-:Y:S01]  /*07c0*/  IMAD.MOV.U32 R30, RZ, RZ, R35 ;  /* 0x000000ffff1e7224 */ /* 0x000fe200078e0023 */
[----:B------:R-:W0:Y:S01]  /*07d0*/  MUFU.RSQ64H R39, R55 ;  /* 0x0000003700277308 */ /* 0x000e220000001c00 */
[----:B------:R-:W-:-:S03]  /*07e0*/  IMAD.MOV.U32 R7, RZ, RZ, R34 ;  /* 0x000000ffff077224 */ /* 0x000fc600078e0022 */
[----:B------:R-:W-:Y:S01]  /*07f0*/  FSEL R41, R30, UR5, P2 ;  /* 0x000000051e297c08 */ /* 0x000fe20009000000 */
[----:B------:R-:W-:Y:S01]  /*0800*/  IMAD.MOV.U32 R30, RZ, RZ, RZ ;  /* 0x000000ffff1e7224 */ /* 0x000fe200078e00ff */
[----:B------:R-:W-:Y:S01]  /*0810*/  SEL R40, R7, UR7, P2 ;  /* 0x0000000707287c07 */ /* 0x000fe20009000000 */
[----:B------:R-:W-:Y:S01]  /*0820*/  DSETP.NEU.AND P2, PT, R32, RZ, PT ;  /* 0x000000ff2000722a */ /* 0x000fe20003f4d000 */
[----:B------:R-:W-:Y:S01]  /*0830*/  LOP3.LUT R7, R6, 0x100000, RZ, 0xfc, !PT ;  /* 0x0010000006077812 */ /* 0x000fe200078efcff */
[----:B------:R-:W-:Y:S02]  /*0840*/  IMAD.MOV.U32 R6, RZ, RZ, RZ ;  /* 0x000000ffff067224 */ /* 0x000fe400078e00ff */
[----:B------:R-:W-:Y:S02]  /*0850*/  @P3 LOP3.LUT R41, R31, 0x80000, RZ, 0xfc, !PT ;  /* 0x000800001f293812 */ /* 0x000fe400078efcff */
[----:B------:R-:W-:Y:S02]  /*0860*/  ISETP.GE.U32.AND P3, PT, R50, 0x7ff00000, PT ;  /* 0x7ff000003200780c */ /* 0x000fe40003f66070 */
[----:B------:R-:W1:Y:S01]  /*0870*/  MUFU.RSQ64H R31, R41 ;  /* 0x00000029001f7308 */ /* 0x000e620000001c00 */
        /* <DEDUP_REMOVED lines=50> */
[----:B------:R-:W-:Y:S05]  /*0ba0*/  CALL.REL.NOINC `($__internal_21_$__cuda_sm20_dsqrt_rn_f64_mediumpath_v1) ;  /* 0x00000234007c7944 */ /* 0x000fea0003c00000 */
.L_x_13614:
[----:B------:R-:W-:Y:S05]  /*0bb0*/  BSYNC B3 ;  /* 0x0000000000037941 */ /* 0x000fea0003800000 */
.L_x_13613:
[----:B------:R-:W-:-:S10]  /*0bc0*/  DADD R6, R16, R28 ;  /* 0x0000000010067229 */ /* 0x000fd4000000001c */
        /* <DEDUP_REMOVED lines=80> */
.L_x_13612:
        /* <DEDUP_REMOVED lines=31> */
[----:B------:R-:W-:Y:S05]  /*12c0*/  CALL.REL.NOINC `($__internal_20_$__cuda_sm20_div_rn_f64_full) ;  /* 0x0000022800307944 */ /* 0x000fea0003c00000 */
.L_x_13622:
[----:B------:R-:W-:Y:S05]  /*12d0*/  BSYNC B4 ;  /* 0x0000000000047941 */ /* 0x000fea0003800000 */
.L_x_13621:
[----:B------:R-:W-:Y:S02]  /*12e0*/  IMAD.MOV.U32 R6, RZ, RZ, R36 ;  /* 0x000000ffff067224 */ /* 0x000fe400078e0024 */
[----:B------:R-:W-:Y:S01]  /*12f0*/  IMAD.MOV.U32 R7, RZ, RZ, R37 ;  /* 0x000000ffff077224 */ /* 0x000fe200078e0025 */
[----:B------:R-:W-:Y:S06]  /*1300*/  BRA `(.L_x_13620) ;  /* 0x0000000000047947 */ /* 0x000fec0003800000 */
.L_x_13619:
[----:B------:R-:W-:-:S11]  /*1310*/  DADD R6, -R42, R48 ;  /* 0x000000002a067229 */ /* 0x000fd60000000130 */
.L_x_13620:
[----:B------:R-:W-:Y:S05]  /*1320*/  BSYNC B3 ;  /* 0x0000000000037941 */ /* 0x000fea0003800000 */
.L_x_13618:
        /* <DEDUP_REMOVED lines=27> */
.L_x_13627:
[----:B------:R-:W-:Y:S05]  /*14e0*/  BSYNC B4 ;  /* 0x0000000000047941 */ /* 0x000fea0003800000 */
.L_x_13626:
[----:B------:R-:W-:Y:S05]  /*14f0*/  BRA `(.L_x_13625) ;  /* 0x0000000000047947 */ /* 0x000fea0003800000 */
.L_x_13624:
[----:B------:R-:W-:-:S11]  /*1500*/  DADD R36, R50, -R34 ;  /* 0x0000000032247229 */ /* 0x000fd60000000822 */
.L_x_13625:
[----:B------:R-:W-:Y:S05]  /*1510*/  BSYNC B3 ;  /* 0x0000000000037941 */ /* 0x000fea0003800000 */
.L_x_13623:
        /* <DEDUP_REMOVED lines=27> */
.L_x_13629:
[----:B------:R-:W-:Y:S05]  /*16d0*/  BSYNC B3 ;  /* 0x0000000000037941 */ /* 0x000fea0003800000 */
.L_x_13628:
        /* <DEDUP_REMOVED lines=9> */
[----:B------:R-:W-:Y:S01]  /*1770*/  @!P0 MOV R7, R29 ;  /* 0x0000001d00078202 */ /* 0x000fe20000000f00 */
[----:B------:R-:W-:-:S04]  /*1780*/  @!P0 IMAD.MOV.U32 R6, RZ, RZ, R28 ;  /* 0x000000ffff068224 */ /* 0x000fc800078e001c */
        /* <DEDUP_REMOVED lines=74> */
.L_x_13630:
        /* <DEDUP_REMOVED lines=19> */
[----:B------:R-:W-:Y:S05]  /*1d60*/  CALL.REL.NOINC `($__internal_20_$__cuda_sm20_div_rn_f64_full) ;  /* 0x0000021c00887944 */ /* 0x000fea0003c00000 */
.L_x_13632:
[----:B------:R-:W-:Y:S05]  /*1d70*/  BSYNC B3 ;  /* 0x0000000000037941 */ /* 0x000fea0003800000 */
.L_x_13631:
        /* <DEDUP_REMOVED lines=30> */
.L_x_13617:
        /* <DEDUP_REMOVED lines=23> */
[----:B------:R-:W-:Y:S05]  /*20d0*/  CALL.REL.NOINC `($__internal_21_$__cuda_sm20_dsqrt_rn_f64_mediumpath_v1) ;  /* 0x0000022000307944 */ /* 0x000fea0003c00000 */
.L_x_13635:
[----:B------:R-:W-:Y:S05]  /*20e0*/  BSYNC B3 ;  /* 0x0000000000037941 */ /* 0x000fea0003800000 */
.L_x_13634:
        /* <DEDUP_REMOVED lines=25> */
.L_x_13638:
[----:B------:R-:W-:Y:S05]  /*2280*/  BSYNC B3 ;  /* 0x0000000000037941 */ /* 0x000fea0003800000 */
.L_x_13637:
        /* <DEDUP_REMOVED lines=30> */
.L_x_13636:
        /* <DEDUP_REMOVED lines=8> */
[----:B------:R-:W-:Y:S02]  /*24f0*/  ISETP.GE.U32.AND P1, PT, R0, 0x7fefffff, PT ;  /* 0x7fefffff0000780c */ /* 0x000fe40003f26070 */
[----:B------:R-:W-:Y:S01]  /*2500*/  MOV R0, 0xfffffc01 ;  /* 0xfffffc0100007802 */ /* 0x000fe20000000f00 */
        /* <DEDUP_REMOVED lines=65> */
.L_x_13639:
[----:B------:R-:W-:Y:S01]  /*2920*/  IMAD.MOV.U32 R6, RZ, RZ, 0x0 ;  /* 0x00000000ff067424 */ /* 0x000fe200078e00ff */
[----:B------:R-:W-:Y:S02]  /*2930*/  MOV R7, 0x7ff00000 ;  /* 0x7ff0000000077802 */ /* 0x000fe40000000f00 */
[----:B------:R-:W-:-:S04]  /*2940*/  FSETP.NEU.FTZ.AND P0, PT, R19, RZ, PT ;  /* 0x000000ff1300720b */ /* 0x000fc80003f1d000 */
[----:B------:R-:W-:-:S10]  /*2950*/  DFMA R6, R18, R6, +INF ;  /* 0x7ff000001206742b */ /* 0x000fd40000000006 */
[----:B------:R-:W-:Y:S02]  /*2960*/  FSEL R18, R6, RZ, P0 ;  /* 0x000000ff06127208 */ /* 0x000fe40000000000 */
[----:B------:R-:W-:Y:S01]  /*2970*/  FSEL R19, R7, -QNAN , P0 ;  /* 0xfff0000007137808 */ /* 0x000fe20000000000 */
[----:B------:R-:W-:Y:S06]  /*2980*/  BRA `(.L_x_13615) ;  /* 0x0000000400287947 */ /* 0x000fec0003800000 */
.L_x_13633:
        /* <DEDUP_REMOVED lines=23> */
.L_x_13641:
[----:B------:R-:W-:Y:S05]  /*2b00*/  BSYNC B3 ;  /* 0x0000000000037941 */ /* 0x000fea0003800000 */
.L_x_13640:
        /* <DEDUP_REMOVED lines=20> */
[----:B------:R-:W-:Y:S05]  /*2c50*/  CALL.REL.NOINC `($__internal_20_$__cuda_sm20_div_rn_f64_full) ;  /* 0x0000020c00cc7944 */ /* 0x000fea0003c00000 */
.L_x_13643:
[----:B------:R-:W-:Y:S05]  /*2c60*/  BSYNC B3 ;  /* 0x0000000000037941 */ /* 0x000fea0003800000 */
.L_x_13642:
[----:B------:R-:W-:Y:S02]  /*2c70*/  IMAD.MOV.U32 R18, RZ, RZ, R36 ;  /* 0x000000ffff127224 */ /* 0x000fe400078e0024 */
[----:B------:R-:W-:Y:S01]  /*2c80*/  IMAD.MOV.U32 R19, RZ, RZ, R37 ;  /* 0x000000ffff137224 */ /* 0x000fe200078e0025 */
[----:B------:R-:W-:Y:S06]  /*2c90*/  BRA `(.L_x_13615) ;  /* 0x0000000000647947 */ /* 0x000fec0003800000 */
.L_x_13616:
        /* <DEDUP_REMOVED lines=21> */
[----:B------:R-:W-:Y:S05]  /*2df0*/  CALL.REL.NOINC `($__internal_21_$__cuda_sm20_dsqrt_rn_f64_mediumpath_v1) ;  /* 0x0000021000e87944 */ /* 0x000fea0003c00000 */
.L_x_13645:
[----:B------:R-:W-:Y:S05]  /*2e00*/  BSYNC B3 ;  /* 0x0000000000037941 */ /* 0x000fea0003800000 */
.L_x_13644:
[----:B------:R-:W-:Y:S01]  /*2e10*/  IMAD.MOV.U32 R18, RZ, RZ, R28 ;  /* 0x000000ffff127224 */ /* 0x000fe200078e001c */
[----:B------:R-:W-:-:S07]  /*2e20*/  MOV R19, R29 ;  /* 0x0000001d00137202 */ /* 0x000fce0000000f00 */
.L_x_13615:
[----:B------:R-:W-:Y:S05]  /*2e30*/  BSYNC B2 ;  /* 0x0000000000027941 */ /* 0x000fea0003800000 */
.L_x_13611:
        /* <DEDUP_REMOVED lines=23> */
[----:B------:R-:W-:Y:S05]  /*2fb0*/  CALL.REL.NOINC `($__internal_20_$__cuda_sm20_div_rn_f64_full) ;  /* 0x0000020800f47944 */ /* 0x000fea0003c00000 */
[----:B------:R-:W-:Y:S02]  /*2fc0*/  IMAD.MOV.U32 R6, RZ, RZ, R36 ;  /* 0x000000ffff067224 */ /* 0x000fe400078e0024 */
[----:B------:R-:W-:-:S07]  /*2fd0*/  IMAD.MOV.U32 R7, RZ, RZ, R37 ;  /* 0x000000ffff077224 */ /* 0x000fce00078e0025 */
.L_x_13649:
[----:B------:R-:W-:Y:S05]  /*2fe0*/  BSYNC B3 ;  /* 0x0000000000037941 */ /* 0x000fea0003800000 */
.L_x_13648:
        /* <DEDUP_REMOVED lines=38> */
.L_x_13657:
[----:B------:R-:W-:Y:S05]  /*3250*/  BSYNC B4 ;  /* 0x0000000000047941 */ /* 0x000fea0003800000 */
.L_x_13656:
[----:B------:R-:W-:Y:S01]  /*3260*/  IMAD.MOV.U32 R52, RZ, RZ, R36 ;  /* 0x000000ffff347224 */ /* 0x000fe200078e0024 */
[----:B------:R-:W-:Y:S01]  /*3270*/  MOV R53, R37 ;  /* 0x0000002500357202 */ /* 0x000fe20000000f00 */
[----:B------:R-:W-:Y:S06]  /*3280*/  BRA `(.L_x_13655) ;  /* 0x0000000000047947 */ /* 0x000fec0003800000 */
.L_x_13654:
[----:B------:R-:W-:-:S11]  /*3290*/  DADD R52, -R42, R48 ;  /* 0x000000002a347229 */ /* 0x000fd60000000130 */
.L_x_13655:
[----:B------:R-:W-:Y:S05]  /*32a0*/  BSYNC B3 ;  /* 0x0000000000037941 */ /* 0x000fea0003800000 */
.L_x_13653:
        /* <DEDUP_REMOVED lines=24> */
.L_x_13662:
[----:B------:R-:W-:Y:S05]  /*3430*/  BSYNC B4 ;  /* 0x0000000000047941 */ /* 0x000fea0003800000 */
.L_x_13661:
[----:B------:R-:W-:Y:S02]  /*3440*/  IMAD.MOV.U32 R2, RZ, RZ, R36 ;  /* 0x000000ffff027224 */ /* 0x000fe400078e0024 */
[----:B------:R-:W-:Y:S01]  /*3450*/  IMAD.MOV.U32 R3, RZ, RZ, R37 ;  /* 0x000000ffff037224 */ /* 0x000fe200078e0025 */
[----:B------:R-:W-:Y:S06]  /*3460*/  BRA `(.L_x_13660) ;  /* 0x0000000000047947 */ /* 0x000fec0003800000 */
.L_x_13659:
[----:B------:R-:W-:-:S11]  /*3470*/  DADD R2, -R44, R50 ;  /* 0x000000002c027229 */ /* 0x000fd60000000132 */
.L_x_13660:
[----:B------:R-:W-:Y:S05]  /*3480*/  BSYNC B3 ;  /* 0x0000000000037941 */ /* 0x000fea0003800000 */
.L_x_13658:
        /* <DEDUP_REMOVED lines=27> */
.L_x_13664:
[----:B------:R-:W-:Y:S05]  /*3640*/  BSYNC B3 ;  /* 0x0000000000037941 */ /* 0x000fea0003800000 */
.L_x_13663:
[----:B------:R-:W-:Y:S01]  /*3650*/  PLOP3.LUT P0, PT, PT, PT, PT, 0x80, 0x0 ;  /* 0x000000000000781c */ /* 0x000fe20003f0f070 */
[----:B------:R-:W-:Y:S02]  /*3660*/  IMAD.MOV.U32 R16, RZ, RZ, R28 ;  /* 0x000000ffff107224 */ /* 0x000fe400078e001c */
[----:B------:R-:W-:Y:S01]  /*3670*/  IMAD.MOV.U32 R17, RZ, RZ, R29 ;  /* 0x000000ffff117224 */ /* 0x000fe200078e001d */
[----:B------:R-:W-:Y:S09]  /*3680*/  BRA `(.L_x_13650) ;  /* 0x0000000800447947 */ /* 0x000ff20003800000 */
.L_x_13652:
        /* <DEDUP_REMOVED lines=27> */
.L_x_13667:
[----:B------:R-:W-:Y:S05]  /*3840*/  BSYNC B3 ;  /* 0x0000000000037941 */ /* 0x000fea0003800000 */
.L_x_13666:
[----:B------:R-:W-:Y:S01]  /*3850*/  PLOP3.LUT P0, PT, PT, PT, PT, 0x80, 0x0 ;  /* 0x000000000000781c */ /* 0x000fe20003f0f070 */
[----:B------:R-:W-:Y:S01]  /*3860*/  IMAD.MOV.U32 R17, RZ, RZ, R29 ;  /* 0x000000ffff117224 */ /* 0x000fe200078e001d */
[----:B------:R-:W-:Y:S01]  /*3870*/  MOV R16, R28 ;  /* 0x0000001c00107202 */ /* 0x000fe20000000f00 */
[----:B------:R-:W-:Y:S10]  /*3880*/  BRA `(.L_x_13650) ;  /* 0x0000000400c47947 */ /* 0x000ff40003800000 */
.L_x_13665:
        /* <DEDUP_REMOVED lines=26> */
.L_x_13669:
[----:B------:R-:W-:Y:S05]  /*3a30*/  BSYNC B3 ;  /* 0x0000000000037941 */ /* 0x000fea0003800000 */
.L_x_13668:
        /* <DEDUP_REMOVED lines=20> */
[----:B------:R-:W-:Y:S05]  /*3b80*/  CALL.REL.NOINC `($__internal_20_$__cuda_sm20_div_rn_f64_full) ;  /* 0x0000020000007944 */ /* 0x000fea0003c00000 */
.L_x_13671:
[----:B------:R-:W-:Y:S05]  /*3b90*/  BSYNC B3 ;  /* 0x0000000000037941 */ /* 0x000fea0003800000 */
.L_x_13670:
[----:B------:R-:W-:Y:S01]  /*3ba0*/  DMUL R4, R4, 8.11296384146066816958e+31 ;  /* 0x4690000004047828 */ /* 0x000fe20000000000 */
[----:B------:R-:W-:Y:S01]  /*3bb0*/  PLOP3.LUT P0, PT, PT, PT, PT, 0x80, 0x0 ;  /* 0x000000000000781c */ /* 0x000fe20003f0f070 */
[----:B------:R-:W-:Y:S02]  /*3bc0*/  IMAD.MOV.U32 R16, RZ, RZ, R36 ;  /* 0x000000ffff107224 */ /* 0x000fe400078e0024 */
[----:B------:R-:W-:Y:S01]  /*3bd0*/  IMAD.MOV.U32 R17, RZ, RZ, R37 ;  /* 0x000000ffff117224 */ /* 0x000fe200078e0025 */
[----:B------:R-:W-:Y:S09]  /*3be0*/  BRA `(.L_x_13650) ;  /* 0x0000000000ec7947 */ /* 0x000ff20003800000 */
.L_x_13651:
        /* <DEDUP_REMOVED lines=20> */
[----:B------:R-:W-:-:S07]  /*3d30*/  MOV R0, 0x3d50 ;  /* 0x00003d5000007802 */ /* 0x000fce0000000f00 */
[----:B------:R-:W-:Y:S05]  /*3d40*/  CALL.REL.NOINC `($__internal_21_$__cuda_sm20_dsqrt_rn_f64_mediumpath_v1) ;  /* 0x0000020400147944 */ /* 0x000fea0003c00000 */
[----:B------:R-:W-:Y:S02]  /*3d50*/  IMAD.MOV.U32 R38, RZ, RZ, R28 ;  /* 0x000000ffff267224 */ /* 0x000fe400078e001c */
[----:B------:R-:W-:-:S07]  /*3d60*/  IMAD.MOV.U32 R39, RZ, RZ, R29 ;  /* 0x000000ffff277224 */ /* 0x000fce00078e001d */
.L_x_13673:
[----:B------:R-:W-:Y:S05]  /*3d70*/  BSYNC B3 ;  /* 0x0000000000037941 */ /* 0x000fea0003800000 */
.L_x_13672:
        /* <DEDUP_REMOVED lines=27> */
.L_x_13675:
[----:B------:R-:W-:Y:S05]  /*3f30*/  BSYNC B3 ;  /* 0x0000000000037941 */ /* 0x000fea0003800000 */
.L_x_13674:
[----:B------:R-:W-:Y:S01]  /*3f40*/  DMUL R16, R28, R38 ;  /* 0x000000261c107228 */ /* 0x000fe20000000000 */
[----:B------:R-:W-:Y:S01]  /*3f50*/  PLOP3.LUT P0, PT, PT, PT, PT, 0x80, 0x0 ;  /* 0x000000000000781c */ /* 0x000fe20003f0f070 */
[----:B------:R-:W-:-:S12]  /*3f60*/  BRA `(.L_x_13650) ;  /* 0x00000000000c7947 */ /* 0x000fd80003800000 */
.L_x_13647:
[----:B------:R-:W-:Y:S01]  /*3f70*/  DMUL R16, R16, 9.00719925474099200000e+15 ;  /* 0x4340000010107828 */ /* 0x000fe20000000000 */
[----:B------:R-:W-:Y:S01]  /*3f80*/  PLOP3.LUT P0, PT, PT, PT, PT, 0x80, 0x0 ;  /* 0x000000000000781c */ /* 0x000fe20003f0f070 */
[----:B------:R-:W-:-:S12]  /*3f90*/  DMUL R4, R4, 9.00719925474099200000e+15 ;  /* 0x4340000004047828 */ /* 0x000fd80000000000 */
.L_x_13650:
[----:B------:R-:W-:Y:S05]  /*3fa0*/  BSYNC B2 ;  /* 0x0000000000027941 */ /* 0x000fea0003800000 */
.L_x_13646:
        /* <DEDUP_REMOVED lines=67> */
.L_x_13681:
[----:B------:R-:W-:-:S11]  /*43e0*/  DMUL R4, RZ, |R6| ;  /* 0x40000006ff047228 */ /* 0x000fd60000000000 */
.L_x_13682:
[----:B------:R-:W-:Y:S05]  /*43f0*/  BSYNC B0 ;  /* 0x0000000000007941 */ /* 0x000fea0003800000 */
.L_x_13680:
        /* <DEDUP_REMOVED lines=11> */
.L_x_13679:
        /* <DEDUP_REMOVED lines=53> */
.L_x_13678:
        /* <DEDUP_REMOVED lines=62> */
.L_x_13686:
[----:B------:R-:W-:-:S11]  /*4be0*/  DMUL R4, RZ, |R6| ;  /* 0x40000006ff047228 */ /* 0x000fd60000000000 */
.L_x_13687:
[----:B------:R-:W-:Y:S05]  /*4bf0*/  BSYNC B0 ;  /* 0x0000000000007941 */ /* 0x000fea0003800000 */
.L_x_13685:
        /* <DEDUP_REMOVED lines=11> */
.L_x_13684:
        /* <DEDUP_REMOVED lines=53> */
.L_x_13677:
        /* <DEDUP_REMOVED lines=29> */
[----:B------:R-:W-:Y:S05]  /*51d0*/  CALL.REL.NOINC `($__internal_20_$__cuda_sm20_div_rn_f64_full) ;  /* 0x000001e8006c7944 */ /* 0x000fea0003c00000 */
.L_x_13690:
[----:B------:R-:W-:Y:S05]  /*51e0*/  BSYNC B3 ;  /* 0x0000000000037941 */ /* 0x000fea0003800000 */
.L_x_13689:
        /* <DEDUP_REMOVED lines=82> */
.L_x_13692:
[----:B------:R-:W-:Y:S02]  /*5710*/  FSEL R2, RZ, 3.37028055040000000000e+12, P1 ;  /* 0x54442d18ff027808 */ /* 0x000fe40000800000 */
[----:B------:R-:W-:-:S07]  /*5720*/  FSEL R3, RZ, 2.1426990032196044922, P1 ;  /* 0x400921fbff037808 */ /* 0x000fce0000800000 */
.L_x_13693:
[----:B------:R-:W-:Y:S05]  /*5730*/  BSYNC B0 ;  /* 0x0000000000007941 */ /* 0x000fea0003800000 */
.L_x_13691:
[----:B------:R-:W-:Y:S01]  /*5740*/  DADD R4, |R16|, |R4| ;  /* 0x0000000010047229 */ /* 0x000fe20000000604 */
[----:B------:R-:W-:-:S07]  /*5750*/  LOP3.LUT R17, R3, 0x80000000, R17, 0xb8, !PT ;  /* 0x8000000003117812 */ /* 0x000fce00078eb811 */
[----:B------:R-:W-:-:S06]  /*5760*/  DSETP.GTU.AND P0, PT, |R4|, +INF , PT ;  /* 0x7ff000000400742a */ /* 0x000fcc0003f0c200 */
[----:B------:R-:W-:Y:S02]  /*5770*/  FSEL R4, R4, R2, P0 ;  /* 0x0000000204047208 */ /* 0x000fe40000000000 */
[----:B------:R-:W-:Y:S01]  /*5780*/  FSEL R5, R5, R17, P0 ;  /* 0x0000001105057208 */ /* 0x000fe20000000000 */
[----:B------:R-:W-:Y:S06]  /*5790*/  BRA `(.L_x_13683) ;  /* 0x0000000400d47947 */ /* 0x000fec0003800000 */
.L_x_13688:
        /* <DEDUP_REMOVED lines=26> */
.L_x_13695:
[----:B------:R-:W-:Y:S05]  /*5940*/  BSYNC B3 ;  /* 0x0000000000037941 */ /* 0x000fea0003800000 */
.L_x_13694:
        /* <DEDUP_REMOVED lines=82> */
.L_x_13697:
[----:B------:R-:W-:Y:S02]  /*5e70*/  FSEL R2, RZ, 3.37028055040000000000e+12, P0 ;  /* 0x54442d18ff027808 */ /* 0x000fe40000000000 */
[----:B------:R-:W-:-:S07]  /*5e80*/  FSEL R3, RZ, 2.1426990032196044922, P0 ;  /* 0x400921fbff037808 */ /* 0x000fce0000000000 */
.L_x_13698:
[----:B------:R-:W-:Y:S05]  /*5e90*/  BSYNC B0 ;  /* 0x0000000000007941 */ /* 0x000fea0003800000 */
.L_x_13696:
[----:B------:R-:W-:Y:S01]  /*5ea0*/  DADD R4, |R16|, |R4| ;  /* 0x0000000010047229 */ /* 0x000fe20000000604 */
[----:B------:R-:W-:-:S07]  /*5eb0*/  LOP3.LUT R17, R3, 0x80000000, R17, 0xb8, !PT ;  /* 0x8000000003117812 */ /* 0x000fce00078eb811 */
[----:B------:R-:W-:-:S06]  /*5ec0*/  DSETP.GTU.AND P0, PT, |R4|, +INF , PT ;  /* 0x7ff000000400742a */ /* 0x000fcc0003f0c200 */
[----:B------:R-:W-:Y:S02]  /*5ed0*/  FSEL R4, R4, R2, P0 ;  /* 0x0000000204047208 */ /* 0x000fe40000000000 */
[----:B------:R-:W-:-:S07]  /*5ee0*/  FSEL R5, R5, R17, P0 ;  /* 0x0000001105057208 */ /* 0x000fce0000000000 */
.L_x_13683:
[----:B------:R-:W-:Y:S05]  /*5ef0*/  BSYNC B2 ;  /* 0x0000000000027941 */ /* 0x000fea0003800000 */
.L_x_13676:
[----:B------:R-:W-:Y:S01]  /*5f00*/  DADD R2, -RZ, -R18 ;  /* 0x00000000ff027229 */ /* 0x000fe20000000912 */
[----:B------:R-:W-:-:S04]  /*5f10*/  SHF.R.U32.HI R10, RZ, 0x1f, R11 ;  /* 0x0000001fff0a7819 */ /* 0x000fc8000001160b */
[----:B------:R-:W-:-:S05]  /*5f20*/  ISETP.NE.AND P0, PT, R10, RZ, PT ;  /* 0x000000ff0a00720c */ /* 0x000fca0003f05270 */
[----:B------:R-:W-:Y:S02]  /*5f30*/  FSEL R6, R2, R18, !P0 ;  /* 0x0000001202067208 */ /* 0x000fe40004000000 */
[----:B------:R-:W-:Y:S01]  /*5f40*/  FSEL R7, R3, R19, !P0 ;  /* 0x0000001303077208 */ /* 0x000fe20004000000 */
[----:B------:R-:W-:Y:S06]  /*5f50*/  BRA `(.L_x_13606) ;  /* 0x0000003000287947 */ /* 0x000fec0003800000 */
.L_x_13610:
[----:B------:R-:W2:Y:S01]  /*5f60*/  LDL.64 R4, [R1+0x8] ;  /* 0x0000080001047983 */ /* 0x000ea20000100a00 */
[----:B------:R-:W-:Y:S01]  /*5f70*/  UMOV UR4, 0x54442d18 ;  /* 0x54442d1800047882 */ /* 0x000fe20000000000 */
[----:B------:R-:W-:Y:S01]  /*5f80*/  UMOV UR5, 0x3ff921fb ;  /* 0x3ff921fb00057882 */ /* 0x000fe20000000000 */
[----:B------:R-:W-:Y:S02]  /*5f90*/  DADD R6, -RZ, -R10 ;  /* 0x00000000ff067229 */ /* 0x000fe4000000090a */
[----:B--2---:R-:W-:-:S08]  /*5fa0*/  DADD R4, R4, -R8 ;  /* 0x0000000004047229 */ /* 0x004fd00000000808 */
[----:B------:R-:W-:Y:S01]  /*5fb0*/  DADD R4, R4, UR4 ;  /* 0x0000000404047e29 */ /* 0x000fe20008000000 */
[----:B------:R-:W-:Y:S10]  /*5fc0*/  BRA `(.L_x_13606) ;  /* 0x00000030000c7947 */ /* 0x000ff40003800000 */
.L_x_13609:
[----:B------:R-:W-:Y:S01]  /*5fd0*/  DADD R6, -RZ, -R10 ;  /* 0x00000000ff067229 */ /* 0x000fe2000000090a */
[----:B------:R-:W-:Y:S01]  /*5fe0*/  CS2R R4, SRZ ;  /* 0x0000000000047805 */ /* 0x000fe2000001ff00 */
[----:B------:R-:W-:Y:S09]  /*5ff0*/  BRA `(.L_x_13606) ;  /* 0x0000003000007947 */ /* 0x000ff20003800000 */
.L_x_13608:
        /* <DEDUP_REMOVED lines=23> */
[----:B------:R-:W-:Y:S01]  /*6170*/  IMAD.MOV.U32 R30, RZ, RZ, R28 ;  /* 0x000000ffff1e7224 */ /* 0x000fe200078e001c */
[----:B------:R-:W-:-:S06]  /*6180*/  MOV R31, R29 ;  /* 0x0000001d001f7202 */ /* 0x000fcc0000000f00 */
        /* <DEDUP_REMOVED lines=83> */
.L_x_13703:
[----:B------:R-:W-:Y:S05]  /*66c0*/  BSYNC B0 ;  /* 0x0000000000007941 */ /* 0x000fea0003800000 */
.L_x_13702:
[----:B------:R-:W-:Y:S04]  /*66d0*/  BSSY B3, `(.L_x_13704) ;  /* 0x0000008000037945 */ /* 0x000fe80003800000 */
[----:B------:R-:W-:Y:S05]  /*66e0*/  @P3 BRA P5, `(.L_x_13705) ;  /* 0x0000000000183947 */ /* 0x000fea0002800000 */
[----:B------:R-:W-:Y:S01]  /*66f0*/  IMAD.MOV.U32 R38, RZ, RZ, R16 ;  /* 0x000000ffff267224 */ /* 0x000fe200078e0010 */
[----:B------:R-:W-:Y:S01]  /*6700*/  MOV R0, 0x6750 ;  /* 0x0000675000007802 */ /* 0x000fe20000000f00 */
[----:B------:R-:W-:Y:S02]  /*6710*/  IMAD.MOV.U32 R39, RZ, RZ, R17 ;  /* 0x000000ffff277224 */ /* 0x000fe400078e0011 */
[----:B------:R-:W-:Y:S02]  /*6720*/  IMAD.MOV.U32 R34, RZ, RZ, R6 ;  /* 0x000000ffff227224 */ /* 0x000fe400078e0006 */
[----:B------:R-:W-:-:S07]  /*6730*/  IMAD.MOV.U32 R35, RZ, RZ, R7 ;  /* 0x000000ffff237224 */ /* 0x000fce00078e0007 */
[----:B------:R-:W-:Y:S05]  /*6740*/  CALL.REL.NOINC `($__internal_20_$__cuda_sm20_div_rn_f64_full) ;  /* 0x000001d400107944 */ /* 0x000fea0003c00000 */
.L_x_13705:
[----:B------:R-:W-:Y:S05]  /*6750*/  BSYNC B3 ;  /* 0x0000000000037941 */ /* 0x000fea0003800000 */
.L_x_13704:
        /* <DEDUP_REMOVED lines=82> */
.L_x_13707:
[----:B------:R-:W-:-:S04]  /*6c80*/  ISETP.GE.AND P0, PT, R9, RZ, PT ;  /* 0x000000ff0900720c */ /* 0x000fc80003f06270 */
[----:B------:R-:W-:Y:S02]  /*6c90*/  FSEL R6, RZ, 3.37028055040000000000e+12, P0 ;  /* 0x54442d18ff067808 */ /* 0x000fe40000000000 */
[----:B------:R-:W-:-:S07]  /*6ca0*/  FSEL R7, RZ, 2.1426990032196044922, P0 ;  /* 0x400921fbff077808 */ /* 0x000fce0000000000 */
.L_x_13708:
[----:B------:R-:W-:Y:S05]  /*6cb0*/  BSYNC B0 ;  /* 0x0000000000007941 */ /* 0x000fea0003800000 */
.L_x_13706:
[----:B------:R-:W-:Y:S01]  /*6cc0*/  DADD R2, R4, R2 ;  /* 0x0000000004027229 */ /* 0x000fe20000000002 */
[----:B------:R-:W-:Y:S01]  /*6cd0*/  LOP3.LUT R11, R7, 0x80000000, R11, 0xb8, !PT ;  /* 0x80000000070b7812 */ /* 0x000fe200078eb80b */
[----:B------:R-:W-:-:S06]  /*6ce0*/  DMUL R18, R18, 0.5 ;  /* 0x3fe0000012127828 */ /* 0x000fcc0000000000 */
[----:B------:R-:W-:-:S06]  /*6cf0*/  DSETP.GTU.AND P0, PT, |R2|, +INF , PT ;  /* 0x7ff000000200742a */ /* 0x000fcc0003f0c200 */
[----:B------:R-:W-:Y:S02]  /*6d00*/  FSEL R4, R2, R6, P0 ;  /* 0x0000000602047208 */ /* 0x000fe40000000000 */
[----:B------:R-:W-:Y:S01]  /*6d10*/  FSEL R5, R3, R11, P0 ;  /* 0x0000000b03057208 */ /* 0x000fe20000000000 */
[----:B------:R-:W-:Y:S06]  /*6d20*/  BRA `(.L_x_13709) ;  /* 0x0000002000387947 */ /* 0x000fec0003800000 */
.L_x_13701:
[CC--:B------:R-:W-:Y:S01]  /*6d30*/  ISETP.GT.U32.AND P1, PT, R2.reuse, R4.reuse, PT ;  /* 0x000000040200720c */ /* 0x0c0fe20003f24070 */
[----:B------:R-:W-:Y:S01]  /*6d40*/  UMOV UR4, 0xffffffff ;  /* 0xffffffff00047882 */ /* 0x000fe20000000000 */
[CC--:B------:R-:W-:Y:S01]  /*6d50*/  ISETP.LT.U32.AND P0, PT, R2.reuse, R4.reuse, PT ;  /* 0x000000040200720c */ /* 0x0c0fe20003f01070 */
[----:B------:R-:W-:Y:S01]  /*6d60*/  UMOV UR5, 0x7fefffff ;  /* 0x7fefffff00057882 */ /* 0x000fe20000000000 */
[CC--:B------:R-:W-:Y:S01]  /*6d70*/  ISETP.GT.U32.AND.EX P1, PT, R3.reuse, R5.reuse, PT, P1 ;  /* 0x000000050300720c */ /* 0x0c0fe20003f24110 */
[----:B------:R-:W-:Y:S01]  /*6d80*/  UMOV UR6, UR5 ;  /* 0x0000000500067c82 */ /* 0x000fe20008000000 */
[CC--:B------:R-:W-:Y:S01]  /*6d90*/  ISETP.LT.U32.AND.EX P0, PT, R3.reuse, R5.reuse, PT, P0 ;  /* 0x000000050300720c */ /* 0x0c0fe20003f01100 */
[----:B------:R-:W-:Y:S01]  /*6da0*/  IMAD.U32 R34, RZ, RZ, UR6 ;  /* 0x00000006ff227e24 */ /* 0x000fe2000f8e00ff */
[-C--:B------:R-:W-:Y:S01]  /*6db0*/  SEL R19, R3, R5.reuse, P1 ;  /* 0x0000000503137207 */ /* 0x080fe20000800000 */
[----:B------:R-:W-:Y:S01]  /*6dc0*/  IMAD.MOV.U32 R38, RZ, RZ, 0x0 ;  /* 0x00000000ff267424 */ /* 0x000fe200078e00ff */
[----:B------:R-:W-:Y:S01]  /*6dd0*/  SEL R28, R2, R4, P0 ;  /* 0x00000004021c7207 */ /* 0x000fe20000000000 */
[----:B------:R-:W-:Y:S01]  /*6de0*/  IMAD.MOV.U32 R39, RZ, RZ, 0x3fd80000 ;  /* 0x3fd80000ff277424 */ /* 0x000fe200078e00ff */
[----:B------:R-:W-:Y:S01]  /*6df0*/  LOP3.LUT R0, R19, 0xffc00000, RZ, 0xc0, !PT ;  /* 0xffc0000013007812 */ /* 0x000fe200078ec0ff */
[----:B------:R-:W-:Y:S01]  /*6e00*/  MUFU.RCP64H R41, R7 ;  /* 0x0000000700297308 */ /* 0x000fe20000001800 */
[----:B------:R-:W-:Y:S01]  /*6e10*/  SEL R29, R3, R5, P0 ;  /* 0x00000005031d7207 */ /* 0x000fe20000000000 */
[----:B------:R-:W-:Y:S01]  /*6e20*/  IMAD.MOV.U32 R40, RZ, RZ, 0x1 ;  /* 0x00000001ff287424 */ /* 0x000fe200078e00ff */
[----:B------:R-:W-:Y:S01]  /*6e30*/  IADD3 R31, -R0, 0x7fd00000, RZ ;  /* 0x7fd00000001f7810 */ /* 0x000fe20007ffe1ff */
[----:B------:R-:W-:Y:S01]  /*6e40*/  BSSY B0, `(.L_x_13710) ;  /* 0x0000076000007945 */ /* 0x000fe20003800000 */
[----:B------:R-:W-:-:S02]  /*6e50*/  MOV R30, RZ ;  /* 0x000000ff001e7202 */ /* 0x000fc40000000f00 */
[----:B------:R-:W-:Y:S02]  /*6e60*/  SEL R18, R2, R4, P1 ;  /* 0x0000000402127207 */ /* 0x000fe40000800000 */
        /* <DEDUP_REMOVED lines=38> */
[----:B------:R-:W-:-:S03]  /*70d0*/  @!P0 IMAD.MOV.U32 R28, RZ, RZ, R30 ;  /* 0x000000ffff1c8224 */ /* 0x000fc600078e001e */
[----:B------:R-:W-:-:S04]  /*70e0*/  IADD3 R0, R29, -0x1, RZ ;  /* 0xffffffff1d007810 */ /* 0x000fc80007ffe0ff */
        /* <DEDUP_REMOVED lines=75> */
.L_x_13711:
[----:B------:R-:W-:Y:S05]  /*75a0*/  BSYNC B0 ;  /* 0x0000000000007941 */ /* 0x000fea0003800000 */
.L_x_13710:
        /* <DEDUP_REMOVED lines=8> */
.L_x_13713:
[----:B------:R-:W-:Y:S05]  /*7630*/  BSYNC B3 ;  /* 0x0000000000037941 */ /* 0x000fea0003800000 */
.L_x_13712:
        /* <DEDUP_REMOVED lines=82> */
.L_x_13715:
[----:B------:R-:W-:-:S04]  /*7b60*/  ISETP.GE.AND P0, PT, R9, RZ, PT ;  /* 0x000000ff0900720c */ /* 0x000fc80003f06270 */
[----:B------:R-:W-:Y:S02]  /*7b70*/  FSEL R6, RZ, 3.37028055040000000000e+12, P0 ;  /* 0x54442d18ff067808 */ /* 0x000fe40000000000 */
[----:B------:R-:W-:-:S07]  /*7b80*/  FSEL R7, RZ, 2.1426990032196044922, P0 ;  /* 0x400921fbff077808 */ /* 0x000fce0000000000 */
.L_x_13716:
[----:B------:R-:W-:Y:S05]  /*7b90*/  BSYNC B0 ;  /* 0x0000000000007941 */ /* 0x000fea0003800000 */
.L_x_13714:
[----:B------:R-:W-:Y:S01]  /*7ba0*/  DADD R2, R4, R2 ;  /* 0x0000000004027229 */ /* 0x000fe20000000002 */
[----:B------:R-:W-:-:S07]  /*7bb0*/  LOP3.LUT R11, R7, 0x80000000, R11, 0xb8, !PT ;  /* 0x80000000070b7812 */ /* 0x000fce00078eb80b */
[----:B------:R-:W-:-:S06]  /*7bc0*/  DSETP.GTU.AND P0, PT, |R2|, +INF , PT ;  /* 0x7ff000000200742a */ /* 0x000fcc0003f0c200 */
[----:B------:R-:W-:Y:S02]  /*7bd0*/  FSEL R4, R2, R6, P0 ;  /* 0x0000000602047208 */ /* 0x000fe40000000000 */
[----:B------:R-:W-:Y:S01]  /*7be0*/  FSEL R5, R3, R11, P0 ;  /* 0x0000000b03057208 */ /* 0x000fe20000000000 */
[----:B------:R-:W-:Y:S06]  /*7bf0*/  BRA `(.L_x_13709) ;  /* 0x0000001000847947 */ /* 0x000fec0003800000 */
.L_x_13700:
        /* <DEDUP_REMOVED lines=22> */
[----:B------:R-:W-:Y:S05]  /*7d60*/  CALL.REL.NOINC `($__internal_20_$__cuda_sm20_div_rn_f64_full) ;  /* 0x000001bc00887944 */ /* 0x000fea0003c00000 */
.L_x_13718:
[----:B------:R-:W-:Y:S05]  /*7d70*/  BSYNC B3 ;  /* 0x0000000000037941 */ /* 0x000fea0003800000 */
.L_x_13717:
        /* <DEDUP_REMOVED lines=24> */
[----:B------:R-:W-:Y:S01]  /*7f00*/  MOV R28, R36 ;  /* 0x00000024001c7202 */ /* 0x000fe20000000f00 */
[----:B------:R-:W-:-:S07]  /*7f10*/  IMAD.MOV.U32 R29, RZ, RZ, R37 ;  /* 0x000000ffff1d7224 */ /* 0x000fce00078e0025 */
.L_x_13720:
[----:B------:R-:W-:Y:S05]  /*7f20*/  BSYNC B3 ;  /* 0x0000000000037941 */ /* 0x000fea0003800000 */
.L_x_13719:
        /* <DEDUP_REMOVED lines=52> */
[----:B------:R-:W-:Y:S02]  /*8270*/  ISETP.GT.AND P0, PT, R29, 0xfffff, PT ;  /* 0x000fffff1d00780c */ /* 0x000fe40003f04270 */
[----:B------:R-:W-:Y:S01]  /*8280*/  MOV R31, R29 ;  /* 0x0000001d001f7202 */ /* 0x000fe20000000f00 */
        /* <DEDUP_REMOVED lines=82> */
.L_x_13722:
[----:B------:R-:W-:Y:S05]  /*87b0*/  BSYNC B0 ;  /* 0x0000000000007941 */ /* 0x000fea0003800000 */
.L_x_13721:
        /* <DEDUP_REMOVED lines=8> */
.L_x_13724:
[----:B------:R-:W-:Y:S05]  /*8840*/  BSYNC B3 ;  /* 0x0000000000037941 */ /* 0x000fea0003800000 */
.L_x_13723:
        /* <DEDUP_REMOVED lines=82> */
.L_x_13726:
[----:B------:R-:W-:-:S04]  /*8d70*/  ISETP.GE.AND P0, PT, R9, RZ, PT ;  /* 0x000000ff0900720c */ /* 0x000fc80003f06270 */
[----:B------:R-:W-:Y:S02]  /*8d80*/  FSEL R6, RZ, 3.37028055040000000000e+12, P0 ;  /* 0x54442d18ff067808 */ /* 0x000fe40000000000 */
[----:B------:R-:W-:-:S07]  /*8d90*/  FSEL R7, RZ, 2.1426990032196044922, P0 ;  /* 0x400921fbff077808 */ /* 0x000fce0000000000 */
.L_x_13727:
[----:B------:R-:W-:Y:S05]  /*8da0*/  BSYNC B0 ;  /* 0x0000000000007941 */ /* 0x000fea0003800000 */
.L_x_13725:
[----:B------:R-:W-:Y:S01]  /*8db0*/  DADD R2, R4, R2 ;  /* 0x0000000004027229 */ /* 0x000fe20000000002 */
[----:B------:R-:W-:Y:S01]  /*8dc0*/  LOP3.LUT R11, R7, 0x80000000, R11, 0xb8, !PT ;  /* 0x80000000070b7812 */ /* 0x000fe200078eb80b */
[----:B------:R-:W-:-:S06]  /*8dd0*/  DADD R18, R18, 1 ;  /* 0x3ff0000012127429 */ /* 0x000fcc0000000000 */
[----:B------:R-:W-:-:S06]  /*8de0*/  DSETP.GTU.AND P0, PT, |R2|, +INF , PT ;  /* 0x7ff000000200742a */ /* 0x000fcc0003f0c200 */
[----:B------:R-:W-:Y:S02]  /*8df0*/  FSEL R4, R2, R6, P0 ;  /* 0x0000000602047208 */ /* 0x000fe40000000000 */
[----:B------:R-:W-:-:S07]  /*8e00*/  FSEL R5, R3, R11, P0 ;  /* 0x0000000b03057208 */ /* 0x000fce0000000000 */
.L_x_13709:
[----:B------:R-:W-:Y:S05]  /*8e10*/  BSYNC B2 ;  /* 0x0000000000027941 */ /* 0x000fea0003800000 */
.L_x_13699:
        /* <DEDUP_REMOVED lines=9> */
.L_x_13607:
        /* <DEDUP_REMOVED lines=21> */
.L_x_13606:
[----:B------:R-:W-:Y:S05]  /*9000*/  BSYNC B1 ;  /* 0x0000000000017941 */ /* 0x000fea0003800000 */
.L_x_13605:
[----:B------:R-:W0:Y:S01]  /*9010*/  S2R R0, SR_TID.X ;  /* 0x0000000000007919 */ /* 0x000e220000002100 */
[----:B------:R-:W-:Y:S01]  /*9020*/  BSSY B1, `(.L_x_13728) ;  /* 0x00008dc000017945 */ /* 0x000fe20003800000 */
[----:B-----5:R-:W-:Y:S02]  /*9030*/  CS2R R10, SRZ ;  /* 0x00000000000a7805 */ /* 0x020fe4000001ff00 */
[----:B------:R-:W-:Y:S01]  /*9040*/  CS2R R8, SRZ ;  /* 0x0000000000087805 */ /* 0x000fe2000001ff00 */
[----:B0-----:R-:W-:-:S05]  /*9050*/  VIADD R0, R0, 0x80 ;  /* 0x0000008000007836 */ /* 0x001fca0000000000 */
[----:B------:R-:W-:-:S13]  /*9060*/  ISETP.GE.AND P0, PT, R0, R57, PT ;  /* 0x000000390000720c */ /* 0x000fda0003f06270 */
[----:B------:R-:W-:Y:S05]  /*9070*/  @P0 BRA `(.L_x_13729) ;  /* 0x0000008c00580947 */ /* 0x000fea0003800000 */
[----:B------:R-:W-:Y:S01]  /*9080*/  IMAD.MOV.U32 R10, RZ, RZ, 0x33145c07 ;  /* 0x33145c07ff0a7424 */ /* 0x000fe200078e00ff */
[----:B------:R-:W-:Y:S01]  /*9090*/  DSETP.GTU.AND P0, PT, |R14|, +INF , PT ;  /* 0x7ff000000e00742a */ /* 0x000fe20003f0c200 */
        /* <DEDUP_REMOVED lines=53> */
[----:B------:R-:W-:Y:S02]  /*93f0*/  SEL R50, R35, R37, P0 ;  /* 0x0000002523327207 */ /* 0x000fe40000000000 */
[----:B------:R-:W-:Y:S01]  /*9400*/  LOP3.LUT R0, R17, 0xffc00000, RZ, 0xc0, !PT ;  /* 0xffc0000011007812 */ /* 0x000fe200078ec0ff */
[----:B------:R-:W-:Y:S01]  /*9410*/  DMUL R46, R32, R32 ;  /* 0x00000020202e7228 */ /* 0x000fe20000000000 */
[----:B------:R-:W-:Y:S01]  /*9420*/  SEL R51, R34, R36, P0 ;  /* 0x0000002422337207 */ /* 0x000fe20000000000 */
[----:B------:R-:W-:Y:S01]  /*9430*/  DMUL R40, R30, R28 ;  /* 0x0000001c1e287228 */ /* 0x000fe20000000000 */
[----:B------:R-:W-:Y:S01]  /*9440*/  IMAD.MOV.U32 R33, RZ, RZ, R50 ;  /* 0x000000ffff217224 */ /* 0x000fe200078e0032 */
[----:B------:R-:W-:-:S02]  /*9450*/  IADD3 R31, -R0, 0x7fd00000, RZ ;  /* 0x7fd00000001f7810 */ /* 0x000fc40007ffe1ff */
[----:B------:R-:W-:Y:S02]  /*9460*/  MOV R32, R51 ;  /* 0x0000003300207202 */ /* 0x000fe40000000f00 */
[----:B------:R-:W-:Y:S02]  /*9470*/  SEL R16, R34, R36, P3 ;  /* 0x0000002422107207 */ /* 0x000fe40001800000 */
[----:B------:R-:W-:Y:S02]  /*9480*/  DFMA R36, R40, R40, R46 ;  /* 0x000000282824722b */ /* 0x000fe4000000002e */
[C---:B------:R-:W-:Y:S02]  /*9490*/  DMUL R38, R30.reuse, R32 ;  /* 0x000000201e267228 */ /* 0x040fe40000000000 */
[----:B------:R-:W-:-:S04]  /*94a0*/  DMUL R30, R30, R16 ;  /* 0x000000101e1e7228 */ /* 0x000fc80000000000 */
[----:B------:R-:W-:Y:S02]  /*94b0*/  DSETP.MIN.AND P0, P1, R36, UR4, PT ;  /* 0x0000000424007e2a */ /* 0x000fe4000b900000 */
[----:B------:R-:W-:Y:S01]  /*94c0*/  DMUL R34, R38, R38 ;  /* 0x0000002626227228 */ /* 0x000fe20000000000 */
[----:B------:R-:W-:Y:S02]  /*94d0*/  IMAD.MOV.U32 R11, RZ, RZ, R37 ;  /* 0x000000ffff0b7224 */ /* 0x000fe400078e0025 */
[----:B------:R-:W-:-:S03]  /*94e0*/  IMAD.MOV.U32 R38, RZ, RZ, RZ ;  /* 0x000000ffff267224 */ /* 0x000fc600078e00ff */
        /* <DEDUP_REMOVED lines=18> */
[----:B------:R-:W-:Y:S02]  /*9610*/  LOP3.LUT R11, R10, 0x100000, RZ, 0xfc, !PT ;  /* 0x001000000a0b7812 */ /* 0x000fe400078efcff */
[----:B------:R-:W-:Y:S02]  /*9620*/  MOV R10, RZ ;  /* 0x000000ff000a7202 */ /* 0x000fe40000000f00 */
[----:B------:R-:W-:Y:S02]  /*9630*/  @P3 LOP3.LUT R41, R31, 0x80000, RZ, 0xfc, !PT ;  /* 0x000800001f293812 */ /* 0x000fe400078efcff */
[----:B------:R-:W-:-:S02]  /*9640*/  ISETP.GE.U32.AND P3, PT, R50, 0x7ff00000, PT ;  /* 0x7ff000003200780c */ /* 0x000fc40003f66070 */
        /* <DEDUP_REMOVED lines=52> */
.L_x_13737:
[----:B------:R-:W-:Y:S05]  /*9990*/  BSYNC B3 ;  /* 0x0000000000037941 */ /* 0x000fea0003800000 */
.L_x_13736:
        /* <DEDUP_REMOVED lines=27> */
[----:B------:R-:W-:Y:S01]  /*9b50*/  UMOV UR6, 0x80000000 ;  /* 0x8000000000067882 */ /* 0x000fe20000000000 */
[----:B------:R-:W-:Y:S01]  /*9b60*/  LEA.HI R0, R11, R0, RZ, 0xc ;  /* 0x000000000b007211 */ /* 0x000fe200078f60ff */
[----:B------:R-:W-:Y:S01]  /*9b70*/  UMOV UR7, 0x43300000 ;  /* 0x4330000000077882 */ /* 0x000fe20000000000 */
[----:B------:R-:W-:-:S09]  /*9b80*/  MOV R39, 0x43300000 ;  /* 0x4330000000277802 */ /* 0x000fd20000000f00 */
        /* <DEDUP_REMOVED lines=50> */
.L_x_13735:
        /* <DEDUP_REMOVED lines=32> */
.L_x_13745:
[----:B------:R-:W-:Y:S05]  /*a0b0*/  BSYNC B4 ;  /* 0x0000000000047941 */ /* 0x000fea0003800000 */
.L_x_13744:
[----:B------:R-:W-:Y:S02]  /*a0c0*/  IMAD.MOV.U32 R10, RZ, RZ, R36 ;  /* 0x000000ffff0a7224 */ /* 0x000fe400078e0024 */
[----:B------:R-:W-:Y:S01]  /*a0d0*/  IMAD.MOV.U32 R11, RZ, RZ, R37 ;  /* 0x000000ffff0b7224 */ /* 0x000fe200078e0025 */
[----:B------:R-:W-:Y:S06]  /*a0e0*/  BRA `(.L_x_13743) ;  /* 0x0000000000047947 */ /* 0x000fec0003800000 */
.L_x_13742:
[----:B------:R-:W-:-:S11]  /*a0f0*/  DADD R10, -R42, R48 ;  /* 0x000000002a0a7229 */ /* 0x000fd60000000130 */
.L_x_13743:
[----:B------:R-:W-:Y:S05]  /*a100*/  BSYNC B3 ;  /* 0x0000000000037941 */ /* 0x000fea0003800000 */
.L_x_13741:
        /* <DEDUP_REMOVED lines=27> */
.L_x_13750:
[----:B------:R-:W-:Y:S05]  /*a2c0*/  BSYNC B4 ;  /* 0x0000000000047941 */ /* 0x000fea0003800000 */
.L_x_13749:
[----:B------:R-:W-:Y:S05]  /*a2d0*/  BRA `(.L_x_13748) ;  /* 0x0000000000047947 */ /* 0x000fea0003800000 */
.L_x_13747:
[----:B------:R-:W-:-:S11]  /*a2e0*/  DADD R36, R50, -R34 ;  /* 0x0000000032247229 */ /* 0x000fd60000000822 */
.L_x_13748:
[----:B------:R-:W-:Y:S05]  /*a2f0*/  BSYNC B3 ;  /* 0x0000000000037941 */ /* 0x000fea0003800000 */
.L_x_13746:
        /* <DEDUP_REMOVED lines=27> */
.L_x_13752:
[----:B------:R-:W-:Y:S05]  /*a4b0*/  BSYNC B3 ;  /* 0x0000000000037941 */ /* 0x000fea0003800000 */
.L_x_13751:
        /* <DEDUP_REMOVED lines=85> */
.L_x_13753:
        /* <DEDUP_REMOVED lines=19> */
[----:B------:R-:W-:Y:S05]  /*ab40*/  CALL.REL.NOINC `($__internal_20_$__cuda_sm20_div_rn_f64_full) ;  /* 0x0000019000107944 */ /* 0x000fea0003c00000 */
.L_x_13755:
[----:B------:R-:W-:Y:S05]  /*ab50*/  BSYNC B3 ;  /* 0x0000000000037941 */ /* 0x000fea0003800000 */
.L_x_13754:
        /* <DEDUP_REMOVED lines=30> */
.L_x_13740:
        /* <DEDUP_REMOVED lines=24> */
.L_x_13758:
[----:B------:R-:W-:Y:S05]  /*aec0*/  BSYNC B3 ;  /* 0x0000000000037941 */ /* 0x000fea0003800000 */
.L_x_13757:
        /* <DEDUP_REMOVED lines=25> */
.L_x_13761:
[----:B------:R-:W-:Y:S05]  /*b060*/  BSYNC B3 ;  /* 0x0000000000037941 */ /* 0x000fea0003800000 */
.L_x_13760:
        /* <DEDUP_REMOVED lines=30> */
.L_x_13759:
        /* <DEDUP_REMOVED lines=75> */
.L_x_13762:
[----:B------:R-:W-:Y:S01]  /*b700*/  IMAD.MOV.U32 R10, RZ, RZ, 0x0 ;  /* 0x00000000ff0a7424 */ /* 0x000fe200078e00ff */
[----:B------:R-:W-:Y:S01]  /*b710*/  FSETP.NEU.FTZ.AND P0, PT, R19, RZ, PT ;  /* 0x000000ff1300720b */ /* 0x000fe20003f1d000 */
[----:B------:R-:W-:-:S06]  /*b720*/  IMAD.MOV.U32 R11, RZ, RZ, 0x7ff00000 ;  /* 0x7ff00000ff0b7424 */ /* 0x000fcc00078e00ff */
[----:B------:R-:W-:-:S10]  /*b730*/  DFMA R10, R18, R10, +INF ;  /* 0x7ff00000120a742b */ /* 0x000fd4000000000a */
[----:B------:R-:W-:Y:S02]  /*b740*/  FSEL R18, R10, RZ, P0 ;  /* 0x000000ff0a127208 */ /* 0x000fe40000000000 */
[----:B------:R-:W-:Y:S01]  /*b750*/  FSEL R19, R11, -QNAN , P0 ;  /* 0xfff000000b137808 */ /* 0x000fe20000000000 */
[----:B------:R-:W-:Y:S06]  /*b760*/  BRA `(.L_x_13738) ;  /* 0x0000000400287947 */ /* 0x000fec0003800000 */
.L_x_13756:
        /* <DEDUP_REMOVED lines=22> */
[----:B------:R-:W-:Y:S05]  /*b8d0*/  CALL.REL.NOINC `($__internal_21_$__cuda_sm20_dsqrt_rn_f64_mediumpath_v1) ;  /* 0x0000018800307944 */ /* 0x000fea0003c00000 */
.L_x_13764:
[----:B------:R-:W-:Y:S05]  /*b8e0*/  BSYNC B3 ;  /* 0x0000000000037941 */ /* 0x000fea0003800000 */
.L_x_13763:
        /* <DEDUP_REMOVED lines=21> */
.L_x_13766:
[----:B------:R-:W-:Y:S05]  /*ba40*/  BSYNC B3 ;  /* 0x0000000000037941 */ /* 0x000fea0003800000 */
.L_x_13765:
[----:B------:R-:W-:Y:S02]  /*ba50*/  IMAD.MOV.U32 R18, RZ, RZ, R36 ;  /* 0x000000ffff127224 */ /* 0x000fe400078e0024 */
[----:B------:R-:W-:Y:S01]  /*ba60*/  IMAD.MOV.U32 R19, RZ, RZ, R37 ;  /* 0x000000ffff137224 */ /* 0x000fe200078e0025 */
[----:B------:R-:W-:Y:S06]  /*ba70*/  BRA `(.L_x_13738) ;  /* 0x0000000000647947 */ /* 0x000fec0003800000 */
.L_x_13739:
        /* <DEDUP_REMOVED lines=22> */
.L_x_13768:
[----:B------:R-:W-:Y:S05]  /*bbe0*/  BSYNC B3 ;  /* 0x0000000000037941 */ /* 0x000fea0003800000 */
.L_x_13767:
[----:B------:R-:W-:Y:S02]  /*bbf0*/  IMAD.MOV.U32 R18, RZ, RZ, R28 ;  /* 0x000000ffff127224 */ /* 0x000fe400078e001c */
[----:B------:R-:W-:-:S07]  /*bc00*/  IMAD.MOV.U32 R19, RZ, RZ, R29 ;  /* 0x000000ffff137224 */ /* 0x000fce00078e001d */
.L_x_13738:
[----:B------:R-:W-:Y:S05]  /*bc10*/  BSYNC B2 ;  /* 0x0000000000027941 */ /* 0x000fea0003800000 */
.L_x_13734:
        /* <DEDUP_REMOVED lines=24> */
[----:B------:R-:W-:Y:S02]  /*bda0*/  IMAD.MOV.U32 R10, RZ, RZ, R36 ;  /* 0x000000ffff0a7224 */ /* 0x000fe400078e0024 */
[----:B------:R-:W-:-:S07]  /*bdb0*/  IMAD.MOV.U32 R11, RZ, RZ, R37 ;  /* 0x000000ffff0b7224 */ /* 0x000fce00078e0025 */
.L_x_13772:
[----:B------:R-:W-:Y:S05]  /*bdc0*/  BSYNC B3 ;  /* 0x0000000000037941 */ /* 0x000fea0003800000 */
.L_x_13771:
        /* <DEDUP_REMOVED lines=38> */
.L_x_13780:
[----:B------:R-:W-:Y:S05]  /*c030*/  BSYNC B4 ;  /* 0x0000000000047941 */ /* 0x000fea0003800000 */
.L_x_13779:
[----:B------:R-:W-:Y:S02]  /*c040*/  IMAD.MOV.U32 R52, RZ, RZ, R36 ;  /* 0x000000ffff347224 */ /* 0x000fe400078e0024 */
[----:B------:R-:W-:Y:S01]  /*c050*/  IMAD.MOV.U32 R53, RZ, RZ, R37 ;  /* 0x000000ffff357224 */ /* 0x000fe200078e0025 */
[----:B------:R-:W-:Y:S06]  /*c060*/  BRA `(.L_x_13778) ;  /* 0x0000000000047947 */ /* 0x000fec0003800000 */
.L_x_13777:
[----:B------:R-:W-:-:S11]  /*c070*/  DADD R52, -R42, R48 ;  /* 0x000000002a347229 */ /* 0x000fd60000000130 */
.L_x_13778:
[----:B------:R-:W-:Y:S05]  /*c080*/  BSYNC B3 ;  /* 0x0000000000037941 */ /* 0x000fea0003800000 */
.L_x_13776:
        /* <DEDUP_REMOVED lines=24> */
.L_x_13785:
[----:B------:R-:W-:Y:S05]  /*c210*/  BSYNC B4 ;  /* 0x0000000000047941 */ /* 0x000fea0003800000 */
.L_x_13784:
[----:B------:R-:W-:Y:S02]  /*c220*/  IMAD.MOV.U32 R2, RZ, RZ, R36 ;  /* 0x000000ffff027224 */ /* 0x000fe400078e0024 */
[----:B------:R-:W-:Y:S01]  /*c230*/  IMAD.MOV.U32 R3, RZ, RZ, R37 ;  /* 0x000000ffff037224 */ /* 0x000fe200078e0025 */
[----:B------:R-:W-:Y:S06]  /*c240*/  BRA `(.L_x_13783) ;  /* 0x0000000000047947 */ /* 0x000fec0003800000 */
.L_x_13782:
[----:B------:R-:W-:-:S11]  /*c250*/  DADD R2, -R44, R50 ;  /* 0x000000002c027229 */ /* 0x000fd60000000132 */
.L_x_13783:
[----:B------:R-:W-:Y:S05]  /*c260*/  BSYNC B3 ;  /* 0x0000000000037941 */ /* 0x000fea0003800000 */
.L_x_13781:
        /* <DEDUP_REMOVED lines=27> */
.L_x_13787:
[----:B------:R-:W-:Y:S05]  /*c420*/  BSYNC B3 ;  /* 0x0000000000037941 */ /* 0x000fea0003800000 */
.L_x_13786:
[----:B------:R-:W-:Y:S01]  /*c430*/  PLOP3.LUT P0, PT, PT, PT, PT, 0x80, 0x0 ;  /* 0x000000000000781c */ /* 0x000fe20003f0f070 */
[----:B------:R-:W-:Y:S02]  /*c440*/  IMAD.MOV.U32 R16, RZ, RZ, R28 ;  /* 0x000000ffff107224 */ /* 0x000fe400078e001c */
[----:B------:R-:W-:Y:S01]  /*c450*/  IMAD.MOV.U32 R17, RZ, RZ, R29 ;  /* 0x000000ffff117224 */ /* 0x000fe200078e001d */
[----:B------:R-:W-:Y:S09]  /*c460*/  BRA `(.L_x_13773) ;  /* 0x0000000800447947 */ /* 0x000ff20003800000 */
.L_x_13775:
[----:B------:R-:W-:-:S14]  /*c470*/  DSETP.GT.AND P0, PT, R8, 1, PT ;  /* 0x3ff000000800742a */ /* 0x000fdc0003f04000 */
[----:B------:R-:W-:Y:S05]  /*c480*/  @P0 BRA `(.L_x_13788) ;  /* 0x0000000000780947 */ /* 0x000fea0003800000 */
[----:B------:R-:W-:Y:S01]  /*c490*/  DADD R2, -R8, 1 ;  /* 0x3ff0000008027429 */ /* 0x000fe20000000100 */
[----:B------:R-:W-:Y:S01]  /*c4a0*/  MOV R16, 0x0 ;  /* 0x0000000000107802 */ /* 0x000fe20000000f00 */
[----:B------:R-:W-:Y:S01]  /*c4b0*/  IMAD.MOV.U32 R17, RZ, RZ, 0x3fd80000 ;  /* 0x3fd80000ff117424 */ /* 0x000fe200078e00ff */
[----:B------:R-:W-:Y:S05]  /*c4c0*/  BSSY B3, `(.L_x_13789) ;  /* 0x0000016000037945 */ /* 0x000fea0003800000 */
        /* <DEDUP_REMOVED lines=21> */
.L_x_13790:
[----:B------:R-:W-:Y:S05]  /*c620*/  BSYNC B3 ;  /* 0x0000000000037941 */ /* 0x000fea0003800000 */
.L_x_13789:
[----:B------:R-:W-:Y:S01]  /*c630*/  PLOP3.LUT P0, PT, PT, PT, PT, 0x80, 0x0 ;  /* 0x000000000000781c */ /* 0x000fe20003f0f070 */
[----:B------:R-:W-:Y:S02]  /*c640*/  IMAD.MOV.U32 R16, RZ, RZ, R28 ;  /* 0x000000ffff107224 */ /* 0x000fe400078e001c */
[----:B------:R-:W-:Y:S01]  /*c650*/  IMAD.MOV.U32 R17, RZ, RZ, R29 ;  /* 0x000000ffff117224 */ /* 0x000fe200078e001d */
[----:B------:R-:W-:Y:S09]  /*c660*/  BRA `(.L_x_13773) ;  /* 0x0000000400c47947 */ /* 0x000ff20003800000 */
.L_x_13788:
[----:B------:R-:W-:Y:S01]  /*c670*/  DMUL R36, R42, R44 ;  /* 0x0000002c2a247228 */ /* 0x000fe20000000000 */
[----:B------:R-:W-:Y:S01]  /*c680*/  IMAD.MOV.U32 R28, RZ, RZ, 0x0 ;  /* 0x00000000ff1c7424 */ /* 0x000fe200078e00ff */
[----:B------:R-:W-:Y:S01]  /*c690*/  MOV R29, 0x3fd80000 ;  /* 0x3fd80000001d7802 */ /* 0x000fe20000000f00 */
[----:B------:R-:W-:Y:S01]  /*c6a0*/  DMUL R2, R2, 8.11296384146066816958e+31 ;  /* 0x4690000002027828 */ /* 0x000fe20000000000 */
        /* <DEDUP_REMOVED lines=22> */
.L_x_13792:
[----:B------:R-:W-:Y:S05]  /*c810*/  BSYNC B3 ;  /* 0x0000000000037941 */ /* 0x000fea0003800000 */
.L_x_13791:
        /* <DEDUP_REMOVED lines=21> */
.L_x_13794:
[----:B------:R-:W-:Y:S05]  /*c970*/  BSYNC B3 ;  /* 0x0000000000037941 */ /* 0x000fea0003800000 */
.L_x_13793:
[----:B------:R-:W-:Y:S01]  /*c980*/  DMUL R8, R8, 8.11296384146066816958e+31 ;  /* 0x4690000008087828 */ /* 0x000fe20000000000 */
[----:B------:R-:W-:Y:S01]  /*c990*/  PLOP3.LUT P0, PT, PT, PT, PT, 0x80, 0x0 ;  /* 0x000000000000781c */ /* 0x000fe20003f0f070 */
[----:B------:R-:W-:Y:S01]  /*c9a0*/  IMAD.MOV.U32 R17, RZ, RZ, R37 ;  /* 0x000000ffff117224 */ /* 0x000fe200078e0025 */
[----:B------:R-:W-:Y:S01]  /*c9b0*/  MOV R16, R36 ;  /* 0x0000002400107202 */ /* 0x000fe20000000f00 */
[----:B------:R-:W-:Y:S10]  /*c9c0*/  BRA `(.L_x_13773) ;  /* 0x0000000000ec7947 */ /* 0x000ff40003800000 */
.L_x_13774:
        /* <DEDUP_REMOVED lines=21> */
[----:B------:R-:W-:Y:S05]  /*cb20*/  CALL.REL.NOINC `($__internal_21_$__cuda_sm20_dsqrt_rn_f64_mediumpath_v1) ;  /* 0x00000174009c7944 */ /* 0x000fea0003c00000 */
[----:B------:R-:W-:Y:S02]  /*cb30*/  IMAD.MOV.U32 R38, RZ, RZ, R28 ;  /* 0x000000ffff267224 */ /* 0x000fe400078e001c */
[----:B------:R-:W-:-:S07]  /*cb40*/  IMAD.MOV.U32 R39, RZ, RZ, R29 ;  /* 0x000000ffff277224 */ /* 0x000fce00078e001d */
.L_x_13796:
[----:B------:R-:W-:Y:S05]  /*cb50*/  BSYNC B3 ;  /* 0x0000000000037941 */ /* 0x000fea0003800000 */
.L_x_13795:
[----:B------:R-:W-:Y:S01]  /*cb60*/  DADD R36, R16, 1 ;  /* 0x3ff0000010247429 */ /* 0x000fe20000000000 */
[----:B------:R-:W-:Y:S01]  /*cb70*/  IMAD.MOV.U32 R8, RZ, RZ, 0x0 ;  /* 0x00000000ff087424 */ /* 0x000fe200078e00ff */
[----:B------:R-:W-:Y:S01]  /*cb80*/  BSSY B3, `(.L_x_13797) ;  /* 0x0000019000037945 */ /* 0x000fe20003800000 */
[----:B------:R-:W-:-:S05]  /*cb90*/  IMAD.MOV.U32 R9, RZ, RZ, 0x3fd80000 ;  /* 0x3fd80000ff097424 */ /* 0x000fca00078e00ff */
        /* <DEDUP_REMOVED lines=23> */
.L_x_13798:
[----:B------:R-:W-:Y:S05]  /*cd10*/  BSYNC B3 ;  /* 0x0000000000037941 */ /* 0x000fea0003800000 */
.L_x_13797:
[----:B------:R-:W-:Y:S01]  /*cd20*/  DMUL R16, R28, R38 ;  /* 0x000000261c107228 */ /* 0x000fe20000000000 */
[----:B------:R-:W-:Y:S01]  /*cd30*/  PLOP3.LUT P0, PT, PT, PT, PT, 0x80, 0x0 ;  /* 0x000000000000781c */ /* 0x000fe20003f0f070 */
[----:B------:R-:W-:-:S12]  /*cd40*/  BRA `(.L_x_13773) ;  /* 0x00000000000c7947 */ /* 0x000fd80003800000 */
.L_x_13770:
[----:B------:R-:W-:Y:S01]  /*cd50*/  DMUL R16, R16, 9.00719925474099200000e+15 ;  /* 0x4340000010107828 */ /* 0x000fe20000000000 */
[----:B------:R-:W-:Y:S01]  /*cd60*/  PLOP3.LUT P0, PT, PT, PT, PT, 0x80, 0x0 ;  /* 0x000000000000781c */ /* 0x000fe20003f0f070 */
[----:B------:R-:W-:-:S12]  /*cd70*/  DMUL R8, R8, 9.00719925474099200000e+15 ;  /* 0x4340000008087828 */ /* 0x000fd80000000000 */
.L_x_13773:
[----:B------:R-:W-:Y:S05]  /*cd80*/  BSYNC B2 ;  /* 0x0000000000027941 */ /* 0x000fea0003800000 */
.L_x_13769:
        /* <DEDUP_REMOVED lines=67> */
.L_x_13804:
[----:B------:R-:W-:-:S11]  /*d1c0*/  DMUL R8, RZ, |R10| ;  /* 0x4000000aff087228 */ /* 0x000fd60000000000 */
.L_x_13805:
[----:B------:R-:W-:Y:S05]  /*d1d0*/  BSYNC B0 ;  /* 0x0000000000007941 */ /* 0x000fea0003800000 */
.L_x_13803:
        /* <DEDUP_REMOVED lines=11> */
.L_x_13802:
        /* <DEDUP_REMOVED lines=12> */
[----:B------:R-:W-:Y:S01]  /*d350*/  @!P0 IMAD.MOV.U32 R2, RZ, RZ, 0x33145c07 ;  /* 0x33145c07ff028424 */ /* 0x000fe200078e00ff */
[----:B------:R-:W-:-:S04]  /*d360*/  @!P0 MOV R3, 0x3c91a626 ;  /* 0x3c91a62600038802 */ /* 0x000fc80000000f00 */
        /* <DEDUP_REMOVED lines=39> */
.L_x_13801:
        /* <DEDUP_REMOVED lines=62> */
.L_x_13809:
[----:B------:R-:W-:-:S11]  /*d9c0*/  DMUL R8, RZ, |R10| ;  /* 0x4000000aff087228 */ /* 0x000fd60000000000 */
.L_x_13810:
[----:B------:R-:W-:Y:S05]  /*d9d0*/  BSYNC B0 ;  /* 0x0000000000007941 */ /* 0x000fea0003800000 */
.L_x_13808:
        /* <DEDUP_REMOVED lines=11> */
.L_x_13807:
        /* <DEDUP_REMOVED lines=45> */
[----:B------:R-:W-:Y:S01]  /*dd60*/  @P0 MOV R9, 0x3c91a626 ;  /* 0x3c91a62600090802 */ /* 0x000fe20000000f00 */
[----:B------:R-:W-:Y:S02]  /*dd70*/  @!P0 IMAD.MOV.U32 R10, RZ, RZ, 0x33145c07 ;  /* 0x33145c07ff0a8424 */ /* 0x000fe400078e00ff */
[----:B------:R-:W-:-:S03]  /*dd80*/  @!P0 IMAD.MOV.U32 R11, RZ, RZ, 0x3c91a626 ;  /* 0x3c91a626ff0b8424 */ /* 0x000fc600078e00ff */
[----:B------:R-:W-:-:S03]  /*dd90*/  @P0 DADD R8, R2, -R8 ;  /* 0x0000000002080229 */ /* 0x000fc60000000808 */
[----:B------:R-:W-:-:S05]  /*dda0*/  @!P0 DADD R2, R2, R10 ;  /* 0x0000000002028229 */ /* 0x000fca000000000a */
[----:B------:R-:W-:-:S03]  /*ddb0*/  @P0 DADD R8, -R8, UR4 ;  /* 0x0000000408080e29 */ /* 0x000fc60008000100 */
[----:B------:R-:W-:Y:S01]  /*ddc0*/  @!P0 DADD R8, R2, UR4 ;  /* 0x0000000402088e29 */ /* 0x000fe20008000000 */
[----:B------:R-:W-:Y:S10]  /*ddd0*/  BRA `(.L_x_13806) ;  /* 0x0000000c00bc7947 */ /* 0x000ff40003800000 */
.L_x_13800:
        /* <DEDUP_REMOVED lines=30> */
.L_x_13813:
[----:B------:R-:W-:Y:S05]  /*dfc0*/  BSYNC B3 ;  /* 0x0000000000037941 */ /* 0x000fea0003800000 */
.L_x_13812:
        /* <DEDUP_REMOVED lines=82> */
.L_x_13815:
[----:B------:R-:W-:Y:S02]  /*e4f0*/  FSEL R2, RZ, 3.37028055040000000000e+12, P1 ;  /* 0x54442d18ff027808 */ /* 0x000fe40000800000 */
[----:B------:R-:W-:-:S07]  /*e500*/  FSEL R3, RZ, 2.1426990032196044922, P1 ;  /* 0x400921fbff037808 */ /* 0x000fce0000800000 */
.L_x_13816:
[----:B------:R-:W-:Y:S05]  /*e510*/  BSYNC B0 ;  /* 0x0000000000007941 */ /* 0x000fea0003800000 */
.L_x_13814:
[----:B------:R-:W-:Y:S01]  /*e520*/  DADD R8, |R16|, |R8| ;  /* 0x0000000010087229 */ /* 0x000fe20000000608 */
[----:B------:R-:W-:-:S07]  /*e530*/  LOP3.LUT R17, R3, 0x80000000, R17, 0xb8, !PT ;  /* 0x8000000003117812 */ /* 0x000fce00078eb811 */
[----:B------:R-:W-:-:S06]  /*e540*/  DSETP.GTU.AND P0, PT, |R8|, +INF , PT ;  /* 0x7ff000000800742a */ /* 0x000fcc0003f0c200 */
[----:B------:R-:W-:Y:S02]  /*e550*/  FSEL R8, R8, R2, P0 ;  /* 0x0000000208087208 */ /* 0x000fe40000000000 */
[----:B------:R-:W-:Y:S01]  /*e560*/  FSEL R9, R9, R17, P0 ;  /* 0x0000001109097208 */ /* 0x000fe20000000000 */
[----:B------:R-:W-:Y:S06]  /*e570*/  BRA `(.L_x_13806) ;  /* 0x0000000400d47947 */ /* 0x000fec0003800000 */
.L_x_13811:
        /* <DEDUP_REMOVED lines=26> */
.L_x_13818:
[----:B------:R-:W-:Y:S05]  /*e720*/  BSYNC B3 ;  /* 0x0000000000037941 */ /* 0x000fea0003800000 */
.L_x_13817:
        /* <DEDUP_REMOVED lines=82> */
.L_x_13820:
[----:B------:R-:W-:Y:S02]  /*ec50*/  FSEL R2, RZ, 3.37028055040000000000e+12, P1 ;  /* 0x54442d18ff027808 */ /* 0x000fe40000800000 */
[----:B------:R-:W-:-:S07]  /*ec60*/  FSEL R3, RZ, 2.1426990032196044922, P1 ;  /* 0x400921fbff037808 */ /* 0x000fce0000800000 */
.L_x_13821:
[----:B------:R-:W-:Y:S05]  /*ec70*/  BSYNC B0 ;  /* 0x0000000000007941 */ /* 0x000fea0003800000 */
.L_x_13819:
[----:B------:R-:W-:Y:S01]  /*ec80*/  DADD R8, |R16|, |R8| ;  /* 0x0000000010087229 */ /* 0x000fe20000000608 */
[----:B------:R-:W-:-:S07]  /*ec90*/  LOP3.LUT R17, R3, 0x80000000, R17, 0xb8, !PT ;  /* 0x8000000003117812 */ /* 0x000fce00078eb811 */
[----:B------:R-:W-:-:S06]  /*eca0*/  DSETP.GTU.AND P0, PT, |R8|, +INF , PT ;  /* 0x7ff000000800742a */ /* 0x000fcc0003f0c200 */
[----:B------:R-:W-:Y:S02]  /*ecb0*/  FSEL R8, R8, R2, P0 ;  /* 0x0000000208087208 */ /* 0x000fe40000000000 */
[----:B------:R-:W-:-:S07]  /*ecc0*/  FSEL R9, R9, R17, P0 ;  /* 0x0000001109097208 */ /* 0x000fce0000000000 */
.L_x_13806:
[----:B------:R-:W-:Y:S05]  /*ecd0*/  BSYNC B2 ;  /* 0x0000000000027941 */ /* 0x000fea0003800000 */
.L_x_13799:
[----:B------:R-:W-:Y:S01]  /*ece0*/  DADD R2, -RZ, -R18 ;  /* 0x00000000ff027229 */ /* 0x000fe20000000912 */
[----:B------:R-:W-:-:S04]  /*ecf0*/  SHF.R.U32.HI R14, RZ, 0x1f, R15 ;  /* 0x0000001fff0e7819 */ /* 0x000fc8000001160f */
[----:B------:R-:W-:-:S05]  /*ed00*/  ISETP.NE.AND P0, PT, R14, RZ, PT ;  /* 0x000000ff0e00720c */ /* 0x000fca0003f05270 */
[----:B------:R-:W-:Y:S02]  /*ed10*/  FSEL R10, R2, R18, !P0 ;  /* 0x00000012020a7208 */ /* 0x000fe40004000000 */
[----:B------:R-:W-:Y:S01]  /*ed20*/  FSEL R11, R3, R19, !P0 ;  /* 0x00000013030b7208 */ /* 0x000fe20004000000 */
[----:B------:R-:W-:Y:S06]  /*ed30*/  BRA `(.L_x_13729) ;  /* 0x0000003000287947 */ /* 0x000fec0003800000 */
.L_x_13733:
[----:B------:R-:W2:Y:S01]  /*ed40*/  LDL.64 R8, [R1+0x8] ;  /* 0x0000080001087983 */ /* 0x000ea20000100a00 */
[----:B------:R-:W-:Y:S01]  /*ed50*/  UMOV UR4, 0x54442d18 ;  /* 0x54442d1800047882 */ /* 0x000fe20000000000 */
[----:B------:R-:W-:Y:S01]  /*ed60*/  UMOV UR5, 0x3ff921fb ;  /* 0x3ff921fb00057882 */ /* 0x000fe20000000000 */
[----:B------:R-:W-:Y:S02]  /*ed70*/  DADD R10, -RZ, -R14 ;  /* 0x00000000ff0a7229 */ /* 0x000fe4000000090e */
[----:B--2---:R-:W-:-:S08]  /*ed80*/  DADD R8, R8, -R12 ;  /* 0x0000000008087229 */ /* 0x004fd0000000080c */
[----:B------:R-:W-:Y:S01]  /*ed90*/  DADD R8, R8, UR4 ;  /* 0x0000000408087e29 */ /* 0x000fe20008000000 */
[----:B------:R-:W-:Y:S10]  /*eda0*/  BRA `(.L_x_13729) ;  /* 0x00000030000c7947 */ /* 0x000ff40003800000 */
.L_x_13732:
[----:B------:R-:W-:Y:S01]  /*edb0*/  DADD R10, -RZ, -R14 ;  /* 0x00000000ff0a7229 */ /* 0x000fe2000000090e */
[----:B------:R-:W-:Y:S01]  /*edc0*/  CS2R R8, SRZ ;  /* 0x0000000000087805 */ /* 0x000fe2000001ff00 */
[----:B------:R-:W-:Y:S09]  /*edd0*/  BRA `(.L_x_13729) ;  /* 0x0000003000007947 */ /* 0x000ff20003800000 */
.L_x_13731:
        /* <DEDUP_REMOVED lines=108> */
.L_x_13826:
[----:B------:R-:W-:Y:S05]  /*f4a0*/  BSYNC B0 ;  /* 0x0000000000007941 */ /* 0x000fea0003800000 */
.L_x_13825:
[----:B------:R-:W-:Y:S04]  /*f4b0*/  BSSY B3, `(.L_x_13827) ;  /* 0x0000008000037945 */ /* 0x000fe80003800000 */
[----:B------:R-:W-:Y:S05]  /*f4c0*/  @P3 BRA P5, `(.L_x_13828) ;  /* 0x0000000000183947 */ /* 0x000fea0002800000 */
[----:B------:R-:W-:Y:S01]  /*f4d0*/  MOV R38, R16 ;  /* 0x0000001000267202 */ /* 0x000fe20000000f00 */
[----:B------:R-:W-:Y:S01]  /*f4e0*/  IMAD.MOV.U32 R39, RZ, RZ, R17 ;  /* 0x000000ffff277224 */ /* 0x000fe200078e0011 */
[----:B------:R-:W-:Y:S01]  /*f4f0*/  MOV R0, 0xf530 ;  /* 0x0000f53000007802 */ /* 0x000fe20000000f00 */
[----:B------:R-:W-:Y:S02]  /*f500*/  IMAD.MOV.U32 R34, RZ, RZ, R10 ;  /* 0x000000ffff227224 */ /* 0x000fe400078e000a */
[----:B------:R-:W-:-:S07]  /*f510*/  IMAD.MOV.U32 R35, RZ, RZ, R11 ;  /* 0x000000ffff237224 */ /* 0x000fce00078e000b */
[----:B------:R-:W-:Y:S05]  /*f520*/  CALL.REL.NOINC `($__internal_20_$__cuda_sm20_div_rn_f64_full) ;  /* 0x0000014400987944 */ /* 0x000fea0003c00000 */
.L_x_13828:
[----:B------:R-:W-:Y:S05]  /*f530*/  BSYNC B3 ;  /* 0x0000000000037941 */ /* 0x000fea0003800000 */
.L_x_13827:
        /* <DEDUP_REMOVED lines=82> */
.L_x_13830:
[----:B------:R-:W-:-:S04]  /*fa60*/  ISETP.GE.AND P0, PT, R13, RZ, PT ;  /* 0x000000ff0d00720c */ /* 0x000fc80003f06270 */
[----:B------:R-:W-:Y:S02]  /*fa70*/  FSEL R10, RZ, 3.37028055040000000000e+12, P0 ;  /* 0x54442d18ff0a7808 */ /* 0x000fe40000000000 */
[----:B------:R-:W-:-:S07]  /*fa80*/  FSEL R11, RZ, 2.1426990032196044922, P0 ;  /* 0x400921fbff0b7808 */ /* 0x000fce0000000000 */
.L_x_13831:
[----:B------:R-:W-:Y:S05]  /*fa90*/  BSYNC B0 ;  /* 0x0000000000007941 */ /* 0x000fea0003800000 */
.L_x_13829:
[----:B------:R-:W-:Y:S01]  /*faa0*/  DADD R2, R8, R2 ;  /* 0x0000000008027229 */ /* 0x000fe20000000002 */
[----:B------:R-:W-:Y:S01]  /*fab0*/  LOP3.LUT R15, R11, 0x80000000, R15, 0xb8, !PT ;  /* 0x800000000b0f7812 */ /* 0x000fe200078eb80f */
[----:B------:R-:W-:-:S06]  /*fac0*/  DMUL R18, R18, 0.5 ;  /* 0x3fe0000012127828 */ /* 0x000fcc0000000000 */
[----:B------:R-:W-:-:S06]  /*fad0*/  DSETP.GTU.AND P0, PT, |R2|, +INF , PT ;  /* 0x7ff000000200742a */ /* 0x000fcc0003f0c200 */
[----:B------:R-:W-:Y:S02]  /*fae0*/  FSEL R8, R2, R10, P0 ;  /* 0x0000000a02087208 */ /* 0x000fe40000000000 */
[----:B------:R-:W-:Y:S01]  /*faf0*/  FSEL R9, R3, R15, P0 ;  /* 0x0000000f03097208 */ /* 0x000fe20000000000 */
[----:B------:R-:W-:Y:S06]  /*fb00*/  BRA `(.L_x_13832) ;  /* 0x0000002000387947 */ /* 0x000fec0003800000 */
.L_x_13824:
        /* <DEDUP_REMOVED lines=15> */
[----:B------:R-:W-:Y:S01]  /*fc00*/  MUFU.RCP64H R41, R11 ;  /* 0x0000000b00297308 */ /* 0x000fe20000001800 */
[----:B------:R-:W-:Y:S01]  /*fc10*/  IADD3 R31, -R0, 0x7fd00000, RZ ;  /* 0x7fd00000001f7810 */ /* 0x000fe20007ffe1ff */
[----:B------:R-:W-:Y:S01]  /*fc20*/  IMAD.MOV.U32 R40, RZ, RZ, 0x1 ;  /* 0x00000001ff287424 */ /* 0x000fe200078e00ff */
[----:B------:R-:W-:Y:S01]  /*fc30*/  SEL R18, R2, R8, P1 ;  /* 0x0000000802127207 */ /* 0x000fe20000800000 */
[----:B------:R-:W-:Y:S01]  /*fc40*/  BSSY B0, `(.L_x_13833) ;  /* 0x0000074000007945 */ /* 0x000fe20003800000 */
[----:B------:R-:W-:-:S02]  /*fc50*/  ISETP.GE.U32.AND P2, PT, R29, 0x7ff00000, PT ;  /* 0x7ff000001d00780c */ /* 0x000fc40003f46070 */
        /* <DEDUP_REMOVED lines=11> */
[----:B------:R-:W-:Y:S01]  /*fd10*/  DSETP.NEU.AND P1, PT, R28, RZ, PT ;  /* 0x000000ff1c00722a */ /* 0x000fe20003f2d000 */
[----:B------:R-:W-:Y:S02]  /*fd20*/  MOV R34, RZ ;  /* 0x000000ff00227202 */ /* 0x000fe40000000f00 */
[----:B------:R-:W0:Y:S04]  /*fd30*/  MUFU.RSQ64H R35, R33 ;  /* 0x0000002100237308 */ /* 0x000e280000001c00 */
        /* <DEDUP_REMOVED lines=23> */
[----:B------:R-:W-:Y:S02]  /*feb0*/  @!P0 MOV R28, R30 ;  /* 0x0000001e001c8202 */ /* 0x000fe40000000f00 */
        /* <DEDUP_REMOVED lines=76> */
.L_x_13834:
[----:B------:R-:W-:Y:S05]  /*10380*/  BSYNC B0 ;  /* 0x0000000000007941 */ /* 0x000fea0003800000 */
.L_x_13833:
[----:B------:R-:W-:Y:S04]  /*10390*/  BSSY B3, `(.L_x_13835) ;  /* 0x0000008000037945 */ /* 0x000fe80003800000 */
[----:B------:R-:W-:Y:S05]  /*103a0*/  @P3 BRA P5, `(.L_x_13836) ;  /* 0x0000000000183947 */ /* 0x000fea0002800000 */
[----:B------:R-:W-:Y:S01]  /*103b0*/  IMAD.MOV.U32 R38, RZ, RZ, R16 ;  /* 0x000000ffff267224 */ /* 0x000fe200078e0010 */
[----:B------:R-:W-:Y:S01]  /*103c0*/  MOV R34, R10 ;  /* 0x0000000a00227202 */ /* 0x000fe20000000f00 */
[----:B------:R-:W-:Y:S01]  /*103d0*/  IMAD.MOV.U32 R39, RZ, RZ, R17 ;  /* 0x000000ffff277224 */ /* 0x000fe200078e0011 */
[----:B------:R-:W-:Y:S01]  /*103e0*/  MOV R0, 0x10410 ;  /* 0x0001041000007802 */ /* 0x000fe20000000f00 */
[----:B------:R-:W-:-:S07]  /*103f0*/  IMAD.MOV.U32 R35, RZ, RZ, R11 ;  /* 0x000000ffff237224 */ /* 0x000fce00078e000b */
[----:B------:R-:W-:Y:S05]  /*10400*/  CALL.REL.NOINC `($__internal_20_$__cuda_sm20_div_rn_f64_full) ;  /* 0x0000013400e07944 */ /* 0x000fea0003c00000 */
.L_x_13836:
[----:B------:R-:W-:Y:S05]  /*10410*/  BSYNC B3 ;  /* 0x0000000000037941 */ /* 0x000fea0003800000 */
.L_x_13835:
        /* <DEDUP_REMOVED lines=82> */
.L_x_13838:
[----:B------:R-:W-:-:S04]  /*10940*/  ISETP.GE.AND P0, PT, R13, RZ, PT ;  /* 0x000000ff0d00720c */ /* 0x000fc80003f06270 */
[----:B------:R-:W-:Y:S02]  /*10950*/  FSEL R10, RZ, 3.37028055040000000000e+12, P0 ;  /* 0x54442d18ff0a7808 */ /* 0x000fe40000000000 */
[----:B------:R-:W-:-:S07]  /*10960*/  FSEL R11, RZ, 2.1426990032196044922, P0 ;  /* 0x400921fbff0b7808 */ /* 0x000fce0000000000 */
.L_x_13839:
[----:B------:R-:W-:Y:S05]  /*10970*/  BSYNC B0 ;  /* 0x0000000000007941 */ /* 0x000fea0003800000 */
.L_x_13837:
[----:B------:R-:W-:Y:S01]  /*10980*/  DADD R2, R8, R2 ;  /* 0x0000000008027229 */ /* 0x000fe20000000002 */
[----:B------:R-:W-:-:S07]  /*10990*/  LOP3.LUT R15, R11, 0x80000000, R15, 0xb8, !PT ;  /* 0x800000000b0f7812 */ /* 0x000fce00078eb80f */
[----:B------:R-:W-:-:S06]  /*109a0*/  DSETP.GTU.AND P0, PT, |R2|, +INF , PT ;  /* 0x7ff000000200742a */ /* 0x000fcc0003f0c200 */
[----:B------:R-:W-:Y:S02]  /*109b0*/  FSEL R8, R2, R10, P0 ;  /* 0x0000000a02087208 */ /* 0x000fe40000000000 */
[----:B------:R-:W-:Y:S01]  /*109c0*/  FSEL R9, R3, R15, P0 ;  /* 0x0000000f03097208 */ /* 0x000fe20000000000 */
[----:B------:R-:W-:Y:S06]  /*109d0*/  BRA `(.L_x_13832) ;  /* 0x0000001000847947 */ /* 0x000fec0003800000 */
.L_x_13823:
        /* <DEDUP_REMOVED lines=22> */
[----:B------:R-:W-:Y:S05]  /*10b40*/  CALL.REL.NOINC `($__internal_20_$__cuda_sm20_div_rn_f64_full) ;  /* 0x0000013000107944 */ /* 0x000fea0003c00000 */
.L_x_13841:
[----:B------:R-:W-:Y:S05]  /*10b50*/  BSYNC B3 ;  /* 0x0000000000037941 */ /* 0x000fea0003800000 */
.L_x_13840:
        /* <DEDUP_REMOVED lines=24> */
[----:B------:R-:W-:Y:S02]  /*10ce0*/  IMAD.MOV.U32 R28, RZ, RZ, R36 ;  /* 0x000000ffff1c7224 */ /* 0x000fe400078e0024 */
[----:B------:R-:W-:-:S07]  /*10cf0*/  IMAD.MOV.U32 R29, RZ, RZ, R37 ;  /* 0x000000ffff1d7224 */ /* 0x000fce00078e0025 */
.L_x_13843:
[----:B------:R-:W-:Y:S05]  /*10d00*/  BSYNC B3 ;  /* 0x0000000000037941 */ /* 0x000fea0003800000 */
.L_x_13842:
        /* <DEDUP_REMOVED lines=58> */
[----:B------:R-:W-:Y:S01]  /*110b0*/  @!P0 MOV R29, R31 ;  /* 0x0000001f001d8202 */ /* 0x000fe20000000f00 */
[----:B------:R-:W-:Y:S01]  /*110c0*/  DFMA R36, R18, R32, R36 ;  /* 0x000000201224722b */ /* 0x000fe20000000024 */
[----:B------:R-:W-:-:S03]  /*110d0*/  @!P0 IMAD.MOV.U32 R28, RZ, RZ, R30 ;  /* 0x000000ffff1c8224 */ /* 0x000fc600078e001e */
        /* <DEDUP_REMOVED lines=75> */
.L_x_13845:
[----:B------:R-:W-:Y:S05]  /*11590*/  BSYNC B0 ;  /* 0x0000000000007941 */ /* 0x000fea0003800000 */
.L_x_13844:
        /* <DEDUP_REMOVED lines=8> */
.L_x_13847:
[----:B------:R-:W-:Y:S05]  /*11620*/  BSYNC B3 ;  /* 0x0000000000037941 */ /* 0x000fea0003800000 */
.L_x_13846:
        /* <DEDUP_REMOVED lines=82> */
.L_x_13849:
[----:B------:R-:W-:-:S04]  /*11b50*/  ISETP.GE.AND P0, PT, R13, RZ, PT ;  /* 0x000000ff0d00720c */ /* 0x000fc80003f06270 */
[----:B------:R-:W-:Y:S02]  /*11b60*/  FSEL R10, RZ, 3.37028055040000000000e+12, P0 ;  /* 0x54442d18ff0a7808 */ /* 0x000fe40000000000 */
[----:B------:R-:W-:-:S07]  /*11b70*/  FSEL R11, RZ, 2.1426990032196044922, P0 ;  /* 0x400921fbff0b7808 */ /* 0x000fce0000000000 */
.L_x_13850:
[----:B------:R-:W-:Y:S05]  /*11b80*/  BSYNC B0 ;  /* 0x0000000000007941 */ /* 0x000fea0003800000 */
.L_x_13848:
[----:B------:R-:W-:Y:S01]  /*11b90*/  DADD R2, R8, R2 ;  /* 0x0000000008027229 */ /* 0x000fe20000000002 */
[----:B------:R-:W-:Y:S01]  /*11ba0*/  LOP3.LUT R15, R11, 0x80000000, R15, 0xb8, !PT ;  /* 0x800000000b0f7812 */ /* 0x000fe200078eb80f */
[----:B------:R-:W-:-:S06]  /*11bb0*/  DADD R18, R18, 1 ;  /* 0x3ff0000012127429 */ /* 0x000fcc0000000000 */
[----:B------:R-:W-:-:S06]  /*11bc0*/  DSETP.GTU.AND P0, PT, |R2|, +INF , PT ;  /* 0x7ff000000200742a */ /* 0x000fcc0003f0c200 */
[----:B------:R-:W-:Y:S02]  /*11bd0*/  FSEL R8, R2, R10, P0 ;  /* 0x0000000a02087208 */ /* 0x000fe40000000000 */
[----:B------:R-:W-:-:S07]  /*11be0*/  FSEL R9, R3, R15, P0 ;  /* 0x0000000f03097208 */ /* 0x000fce0000000000 */
.L_x_13832:
[----:B------:R-:W-:Y:S05]  /*11bf0*/  BSYNC B2 ;  /* 0x0000000000027941 */ /* 0x000fea0003800000 */
.L_x_13822:
        /* <DEDUP_REMOVED lines=9> */
.L_x_13730:
        /* <DEDUP_REMOVED lines=21> */
.L_x_13729:
[----:B------:R-:W-:Y:S05]  /*11de0*/  BSYNC B1 ;  /* 0x0000000000017941 */ /* 0x000fea0003800000 */
.L_x_13728:
[----:B------:R-:W0:Y:S01]  /*11df0*/  S2R R0, SR_TID.X ;  /* 0x0000000000007919 */ /* 0x000e220000002100 */
[----:B------:R-:W-:Y:S01]  /*11e00*/  BSSY B1, `(.L_x_13851) ;  /* 0x00008dd000017945 */ /* 0x000fe20003800000 */
[----:B-1----:R-:W-:Y:S02]  /*11e10*/  CS2R R18, SRZ ;  /* 0x0000000000127805 */ /* 0x002fe4000001ff00 */
[----:B------:R-:W-:Y:S02]  /*11e20*/  CS2R R14, SRZ ;  /* 0x00000000000e7805 */ /* 0x000fe4000001ff00 */
        /* <DEDUP_REMOVED lines=38> */
[----:B------:R-:W-:Y:S01]  /*12090*/  IMAD.MOV.U32 R58, RZ, RZ, 0x0 ;  /* 0x00000000ff3a7424 */ /* 0x000fe200078e00ff */
[----:B------:R-:W-:Y:S01]  /*120a0*/  BSSY B2, `(.L_x_13857) ;  /* 0x0000298000027945 */ /* 0x000fe20003800000 */
[----:B------:R-:W-:Y:S01]  /*120b0*/  DADD R30, -RZ, |R44| ;  /* 0x00000000ff1e7229 */ /* 0x000fe2000000052c */
[----:B------:R-:W-:-:S05]  /*120c0*/  IMAD.MOV.U32 R59, RZ, RZ, 0x3fd80000 ;  /* 0x3fd80000ff3b7424 */ /* 0x000fca00078e00ff */
[CC--:B------:R-:W-:Y:S02]  /*120d0*/  ISETP.GT.U32.AND P1, PT, R16.reuse, R34.reuse, PT ;  /* 0x000000221000720c */ /* 0x0c0fe40003f24070 */
[CC--:B------:R-:W-:Y:S02]  /*120e0*/  ISETP.LT.U32.AND P0, PT, R16.reuse, R34.reuse, PT ;  /* 0x000000221000720c */ /* 0x0c0fe40003f01070 */
[CC--:B------:R-:W-:Y:S02]  /*120f0*/  ISETP.GT.U32.AND.EX P1, PT, R17.reuse, R35.reuse, PT, P1 ;  /* 0x000000231100720c */ /* 0x0c0fe40003f24110 */
[CC--:B------:R-:W-:Y:S02]  /*12100*/  ISETP.LT.U32.AND.EX P0, PT, R17.reuse, R35.reuse, PT, P0 ;  /* 0x000000231100720c */ /* 0x0c0fe40003f01100 */
[----:B------:R-:W-:Y:S02]  /*12110*/  SEL R29, R17, R35, P1 ;  /* 0x00000023111d7207 */ /* 0x000fe40000800000 */
[----:B------:R-:W-:-:S02]  /*12120*/  SEL R48, R16, R34, P0 ;  /* 0x0000002210307207 */ /* 0x000fc40000000000 */
[----:B------:R-:W-:Y:S02]  /*12130*/  LOP3.LUT R14, R29, 0xffc00000, RZ, 0xc0, !PT ;  /* 0xffc000001d0e7812 */ /* 0x000fe400078ec0ff */
[----:B------:R-:W-:Y:S01]  /*12140*/  SEL R49, R17, R35, P0 ;  /* 0x0000002311317207 */ /* 0x000fe20000000000 */
[----:B------:R-:W-:Y:S01]  /*12150*/  IMAD.MOV.U32 R26, RZ, RZ, R48 ;  /* 0x000000ffff1a7224 */ /* 0x000fe200078e0030 */
[-C--:B------:R-:W-:Y:S02]  /*12160*/  ISETP.GT.U32.AND P3, PT, R30, R34.reuse, PT ;  /* 0x000000221e00720c */ /* 0x080fe40003f64070 */
[----:B------:R-:W-:Y:S02]  /*12170*/  IADD3 R37, -R14, 0x7fd00000, RZ ;  /* 0x7fd000000e257810 */ /* 0x000fe40007ffe1ff */
[----:B------:R-:W-:Y:S02]  /*12180*/  MOV R27, R49 ;  /* 0x00000031001b7202 */ /* 0x000fe40000000f00 */
[----:B------:R-:W-:-:S02]  /*12190*/  ISETP.LT.U32.AND P2, PT, R30, R34, PT ;  /* 0x000000221e00720c */ /* 0x000fc40003f41070 */
[CC--:B------:R-:W-:Y:S02]  /*121a0*/  ISETP.GT.U32.AND.EX P3, PT, R31.reuse, R35.reuse, PT, P3 ;  /* 0x000000231f00720c */ /* 0x0c0fe40003f64130 */
        /* <DEDUP_REMOVED lines=35> */
[----:B------:R-:W-:Y:S01]  /*123e0*/  DSETP.NEU.AND P2, PT, R32, RZ, PT ;  /* 0x000000ff2000722a */ /* 0x000fe20003f4d000 */
[----:B------:R-:W-:Y:S02]  /*123f0*/  MOV R30, RZ ;  /* 0x000000ff001e7202 */ /* 0x000fe40000000f00 */
[----:B------:R-:W-:Y:S02]  /*12400*/  @P3 LOP3.LUT R41, R31, 0x80000, RZ, 0xfc, !PT ;  /* 0x000800001f293812 */ /* 0x000fe400078efcff */
[----:B------:R-:W-:Y:S02]  /*12410*/  ISETP.GE.U32.AND P3, PT, R50, 0x7ff00000, PT ;  /* 0x7ff000003200780c */ /* 0x000fe40003f66070 */
[----:B------:R-:W1:Y:S01]  /*12420*/  MUFU.RSQ64H R31, R41 ;  /* 0x00000029001f7308 */ /* 0x000e620000001c00 */
        /* <DEDUP_REMOVED lines=53> */
.L_x_13860:
[----:B------:R-:W-:Y:S05]  /*12780*/  BSYNC B3 ;  /* 0x0000000000037941 */ /* 0x000fea0003800000 */
.L_x_13859:
        /* <DEDUP_REMOVED lines=81> */
.L_x_13858:
        /* <DEDUP_REMOVED lines=32> */
.L_x_13868:
[----:B------:R-:W-:Y:S05]  /*12ea0*/  BSYNC B4 ;  /* 0x0000000000047941 */ /* 0x000fea0003800000 */
.L_x_13867:
[----:B------:R-:W-:Y:S02]  /*12eb0*/  IMAD.MOV.U32 R14, RZ, RZ, R36 ;  /* 0x000000ffff0e7224 */ /* 0x000fe400078e0024 */
[----:B------:R-:W-:Y:S01]  /*12ec0*/  IMAD.MOV.U32 R15, RZ, RZ, R37 ;  /* 0x000000ffff0f7224 */ /* 0x000fe200078e0025 */
[----:B------:R-:W-:Y:S06]  /*12ed0*/  BRA `(.L_x_13866) ;  /* 0x0000000000047947 */ /* 0x000fec0003800000 */
.L_x_13865:
[----:B------:R-:W-:-:S11]  /*12ee0*/  DADD R14, -R42, R48 ;  /* 0x000000002a0e7229 */ /* 0x000fd60000000130 */
.L_x_13866:
[----:B------:R-:W-:Y:S05]  /*12ef0*/  BSYNC B3 ;  /* 0x0000000000037941 */ /* 0x000fea0003800000 */
.L_x_13864:
        /* <DEDUP_REMOVED lines=27> */
.L_x_13873:
[----:B------:R-:W-:Y:S05]  /*130b0*/  BSYNC B4 ;  /* 0x0000000000047941 */ /* 0x000fea0003800000 */
.L_x_13872:
[----:B------:R-:W-:Y:S05]  /*130c0*/  BRA `(.L_x_13871) ;  /* 0x0000000000047947 */ /* 0x000fea0003800000 */
.L_x_13870:
[----:B------:R-:W-:-:S11]  /*130d0*/  DADD R36, R50, -R34 ;  /* 0x0000000032247229 */ /* 0x000fd60000000822 */
.L_x_13871:
[----:B------:R-:W-:Y:S05]  /*130e0*/  BSYNC B3 ;  /* 0x0000000000037941 */ /* 0x000fea0003800000 */
.L_x_13869:
        /* <DEDUP_REMOVED lines=27> */
[----:B------:R-:W-:Y:S02]  /*132a0*/  IMAD.MOV.U32 R26, RZ, RZ, R28 ;  /* 0x000000ffff1a7224 */ /* 0x000fe400078e001c */
[----:B------:R-:W-:-:S07]  /*132b0*/  IMAD.MOV.U32 R27, RZ, RZ, R29 ;  /* 0x000000ffff1b7224 */ /* 0x000fce00078e001d */
.L_x_13875:
[----:B------:R-:W-:Y:S05]  /*132c0*/  BSYNC B3 ;  /* 0x0000000000037941 */ /* 0x000fea0003800000 */
.L_x_13874:
        /* <DEDUP_REMOVED lines=13> */
[----:B------:R-:W-:Y:S01]  /*133a0*/  IMAD.MOV.U32 R0, RZ, RZ, -0x3ff ;  /* 0xfffffc01ff007424 */ /* 0x000fe200078e00ff */
[----:B------:R-:W-:-:S11]  /*133b0*/  @!P0 MOV R0, 0xfffffbcb ;  /* 0xfffffbcb00008802 */ /* 0x000fd60000000f00 */
        /* <DEDUP_REMOVED lines=70> */
.L_x_13876:
        /* <DEDUP_REMOVED lines=17> */
[----:B------:R-:W-:Y:S02]  /*13930*/  MOV R39, R15 ;  /* 0x0000000f00277202 */ /* 0x000fe40000000f00 */
[----:B------:R-:W-:-:S07]  /*13940*/  MOV R0, 0x13960 ;  /* 0x0001396000007802 */ /* 0x000fce0000000f00 */
[----:B------:R-:W-:Y:S05]  /*13950*/  CALL.REL.NOINC `($__internal_20_$__cuda_sm20_div_rn_f64_full) ;  /* 0x00000100008c7944 */ /* 0x000fea0003c00000 */
.L_x_13878:
[----:B------:R-:W-:Y:S05]  /*13960*/  BSYNC B3 ;  /* 0x0000000000037941 */ /* 0x000fea0003800000 */
.L_x_13877:
        /* <DEDUP_REMOVED lines=30> */
.L_x_13863:
        /* <DEDUP_REMOVED lines=24> */
.L_x_13881:
[----:B------:R-:W-:Y:S05]  /*13cd0*/  BSYNC B3 ;  /* 0x0000000000037941 */ /* 0x000fea0003800000 */
.L_x_13880:
        /* <DEDUP_REMOVED lines=25> */
.L_x_13884:
[----:B------:R-:W-:Y:S05]  /*13e70*/  BSYNC B3 ;  /* 0x0000000000037941 */ /* 0x000fea0003800000 */
.L_x_13883:
        /* <DEDUP_REMOVED lines=30> */
.L_x_13882:
        /* <DEDUP_REMOVED lines=75> */
.L_x_13885:
[----:B------:R-:W-:Y:S01]  /*14510*/  IMAD.MOV.U32 R14, RZ, RZ, 0x0 ;  /* 0x00000000ff0e7424 */ /* 0x000fe200078e00ff */
[----:B------:R-:W-:Y:S01]  /*14520*/  FSETP.NEU.FTZ.AND P0, PT, R27, RZ, PT ;  /* 0x000000ff1b00720b */ /* 0x000fe20003f1d000 */
[----:B------:R-:W-:-:S06]  /*14530*/  IMAD.MOV.U32 R15, RZ, RZ, 0x7ff00000 ;  /* 0x7ff00000ff0f7424 */ /* 0x000fcc00078e00ff */
[----:B------:R-:W-:-:S10]  /*14540*/  DFMA R14, R26, R14, +INF ;  /* 0x7ff000001a0e742b */ /* 0x000fd4000000000e */
[----:B------:R-:W-:Y:S02]  /*14550*/  FSEL R26, R14, RZ, P0 ;  /* 0x000000ff0e1a7208 */ /* 0x000fe40000000000 */
[----:B------:R-:W-:Y:S01]  /*14560*/  FSEL R27, R15, -QNAN , P0 ;  /* 0xfff000000f1b7808 */ /* 0x000fe20000000000 */
[----:B------:R-:W-:Y:S06]  /*14570*/  BRA `(.L_x_13861) ;  /* 0x0000000400287947 */ /* 0x000fec0003800000 */
.L_x_13879:
        /* <DEDUP_REMOVED lines=23> */
.L_x_13887:
[----:B------:R-:W-:Y:S05]  /*146f0*/  BSYNC B3 ;  /* 0x0000000000037941 */ /* 0x000fea0003800000 */
.L_x_13886:
        /* <DEDUP_REMOVED lines=21> */
.L_x_13889:
[----:B------:R-:W-:Y:S05]  /*14850*/  BSYNC B3 ;  /* 0x0000000000037941 */ /* 0x000fea0003800000 */
.L_x_13888:
[----:B------:R-:W-:Y:S01]  /*14860*/  MOV R26, R36 ;  /* 0x00000024001a7202 */ /* 0x000fe20000000f00 */
[----:B------:R-:W-:Y:S01]  /*14870*/  IMAD.MOV.U32 R27, RZ, RZ, R37 ;  /* 0x000000ffff1b7224 */ /* 0x000fe200078e0025 */
[----:B------:R-:W-:Y:S06]  /*14880*/  BRA `(.L_x_13861) ;  /* 0x0000000000647947 */ /* 0x000fec0003800000 */
.L_x_13862:
        /* <DEDUP_REMOVED lines=22> */
.L_x_13891:
[----:B------:R-:W-:Y:S05]  /*149f0*/  BSYNC B3 ;  /* 0x0000000000037941 */ /* 0x000fea0003800000 */
.L_x_13890:
[----:B------:R-:W-:Y:S01]  /*14a00*/  IMAD.MOV.U32 R26, RZ, RZ, R28 ;  /* 0x000000ffff1a7224 */ /* 0x000fe200078e001c */
[----:B------:R-:W-:-:S07]  /*14a10*/  MOV R27, R29 ;  /* 0x0000001d001b7202 */ /* 0x000fce0000000f00 */
.L_x_13861:
[----:B------:R-:W-:Y:S05]  /*14a20*/  BSYNC B2 ;  /* 0x0000000000027941 */ /* 0x000fea0003800000 */
.L_x_13857:
        /* <DEDUP_REMOVED lines=26> */
.L_x_13895:
[----:B------:R-:W-:Y:S05]  /*14bd0*/  BSYNC B3 ;  /* 0x0000000000037941 */ /* 0x000fea0003800000 */
.L_x_13894:
        /* <DEDUP_REMOVED lines=37> */
.L_x_13903:
[----:B------:R-:W-:Y:S05]  /*14e30*/  BSYNC B4 ;  /* 0x0000000000047941 */ /* 0x000fea0003800000 */
.L_x_13902:
[----:B------:R-:W-:Y:S01]  /*14e40*/  MOV R52, R36 ;  /* 0x0000002400347202 */ /* 0x000fe20000000f00 */
[----:B------:R-:W-:Y:S01]  /*14e50*/  IMAD.MOV.U32 R53, RZ, RZ, R37 ;  /* 0x000000ffff357224 */ /* 0x000fe200078e0025 */
[----:B------:R-:W-:Y:S06]  /*14e60*/  BRA `(.L_x_13901) ;  /* 0x0000000000047947 */ /* 0x000fec0003800000 */
.L_x_13900:
[----:B------:R-:W-:-:S11]  /*14e70*/  DADD R52, -R42, R48 ;  /* 0x000000002a347229 */ /* 0x000fd60000000130 */
.L_x_13901:
[----:B------:R-:W-:Y:S05]  /*14e80*/  BSYNC B3 ;  /* 0x0000000000037941 */ /* 0x000fea0003800000 */
.L_x_13899:
        /* <DEDUP_REMOVED lines=24> */
.L_x_13908:
[----:B------:R-:W-:Y:S05]  /*15010*/  BSYNC B4 ;  /* 0x0000000000047941 */ /* 0x000fea0003800000 */
.L_x_13907:
[----:B------:R-:W-:Y:S02]  /*15020*/  IMAD.MOV.U32 R2, RZ, RZ, R36 ;  /* 0x000000ffff027224 */ /* 0x000fe400078e0024 */
[----:B------:R-:W-:Y:S01]  /*15030*/  IMAD.MOV.U32 R3, RZ, RZ, R37 ;  /* 0x000000ffff037224 */ /* 0x000fe200078e0025 */
[----:B------:R-:W-:Y:S06]  /*15040*/  BRA `(.L_x_13906) ;  /* 0x0000000000047947 */ /* 0x000fec0003800000 */
.L_x_13905:
[----:B------:R-:W-:-:S11]  /*15050*/  DADD R2, -R44, R50 ;  /* 0x000000002c027229 */ /* 0x000fd60000000132 */
.L_x_13906:
[----:B------:R-:W-:Y:S05]  /*15060*/  BSYNC B3 ;  /* 0x0000000000037941 */ /* 0x000fea0003800000 */
.L_x_13904:
        /* <DEDUP_REMOVED lines=27> */
.L_x_13910:
[----:B------:R-:W-:Y:S05]  /*15220*/  BSYNC B3 ;  /* 0x0000000000037941 */ /* 0x000fea0003800000 */
.L_x_13909:
[----:B------:R-:W-:Y:S01]  /*15230*/  PLOP3.LUT P0, PT, PT, PT, PT, 0x80, 0x0 ;  /* 0x000000000000781c */ /* 0x000fe20003f0f070 */
[----:B------:R-:W-:Y:S02]  /*15240*/  IMAD.MOV.U32 R16, RZ, RZ, R28 ;  /* 0x000000ffff107224 */ /* 0x000fe400078e001c */
[----:B------:R-:W-:Y:S01]  /*15250*/  IMAD.MOV.U32 R17, RZ, RZ, R29 ;  /* 0x000000ffff117224 */ /* 0x000fe200078e001d */
[----:B------:R-:W-:Y:S09]  /*15260*/  BRA `(.L_x_13896) ;  /* 0x0000000800447947 */ /* 0x000ff20003800000 */
.L_x_13898:
        /* <DEDUP_REMOVED lines=27> */
.L_x_13913:
[----:B------:R-:W-:Y:S05]  /*15420*/  BSYNC B3 ;  /* 0x0000000000037941 */ /* 0x000fea0003800000 */
.L_x_13912:
[----:B------:R-:W-:Y:S01]  /*15430*/  PLOP3.LUT P0, PT, PT, PT, PT, 0x80, 0x0 ;  /* 0x000000000000781c */ /* 0x000fe20003f0f070 */
[----:B------:R-:W-:Y:S02]  /*15440*/  IMAD.MOV.U32 R16, RZ, RZ, R28 ;  /* 0x000000ffff107224 */ /* 0x000fe400078e001c */
[----:B------:R-:W-:Y:S01]  /*15450*/  IMAD.MOV.U32 R17, RZ, RZ, R29 ;  /* 0x000000ffff117224 */ /* 0x000fe200078e001d */
[----:B------:R-:W-:Y:S09]  /*15460*/  BRA `(.L_x_13896) ;  /* 0x0000000400c47947 */ /* 0x000ff20003800000 */
.L_x_13911:
        /* <DEDUP_REMOVED lines=26> */
.L_x_13915:
[----:B------:R-:W-:Y:S05]  /*15610*/  BSYNC B3 ;  /* 0x0000000000037941 */ /* 0x000fea0003800000 */
.L_x_13914:
        /* <DEDUP_REMOVED lines=21> */
.L_x_13917:
[----:B------:R-:W-:Y:S05]  /*15770*/  BSYNC B3 ;  /* 0x0000000000037941 */ /* 0x000fea0003800000 */
.L_x_13916:
[----:B------:R-:W-:Y:S01]  /*15780*/  DMUL R12, R12, 8.11296384146066816958e+31 ;  /* 0x469000000c0c7828 */ /* 0x000fe20000000000 */
[----:B------:R-:W-:Y:S01]  /*15790*/  PLOP3.LUT P0, PT, PT, PT, PT, 0x80, 0x0 ;  /* 0x000000000000781c */ /* 0x000fe20003f0f070 */
[----:B------:R-:W-:Y:S02]  /*157a0*/  IMAD.MOV.U32 R16, RZ, RZ, R36 ;  /* 0x000000ffff107224 */ /* 0x000fe400078e0024 */
[----:B------:R-:W-:Y:S01]  /*157b0*/  IMAD.MOV.U32 R17, RZ, RZ, R37 ;  /* 0x000000ffff117224 */ /* 0x000fe200078e0025 */
[----:B------:R-:W-:Y:S09]  /*157c0*/  BRA `(.L_x_13896) ;  /* 0x0000000000ec7947 */ /* 0x000ff20003800000 */
.L_x_13897:
        /* <DEDUP_REMOVED lines=24> */
.L_x_13919:
[----:B------:R-:W-:Y:S05]  /*15950*/  BSYNC B3 ;  /* 0x0000000000037941 */ /* 0x000fea0003800000 */
.L_x_13918:
[----:B------:R-:W-:Y:S01]  /*15960*/  DADD R36, R16, 1 ;  /* 0x3ff0000010247429 */ /* 0x000fe20000000000 */
[----:B------:R-:W-:Y:S01]  /*15970*/  IMAD.MOV.U32 R12, RZ, RZ, 0x0 ;  /* 0x00000000ff0c7424 */ /* 0x000fe200078e00ff */
[----:B------:R-:W-:Y:S01]  /*15980*/  MOV R13, 0x3fd80000 ;  /* 0x3fd80000000d7802 */ /* 0x000fe20000000f00 */
        /* <DEDUP_REMOVED lines=24> */
.L_x_13921:
[----:B------:R-:W-:Y:S05]  /*15b10*/  BSYNC B3 ;  /* 0x0000000000037941 */ /* 0x000fea0003800000 */
.L_x_13920:
[----:B------:R-:W-:Y:S01]  /*15b20*/  DMUL R16, R28, R38 ;  /* 0x000000261c107228 */ /* 0x000fe20000000000 */
[----:B------:R-:W-:Y:S01]  /*15b30*/  PLOP3.LUT P0, PT, PT, PT, PT, 0x80, 0x0 ;  /* 0x000000000000781c */ /* 0x000fe20003f0f070 */
[----:B------:R-:W-:-:S12]  /*15b40*/  BRA `(.L_x_13896) ;  /* 0x00000000000c7947 */ /* 0x000fd80003800000 */
.L_x_13893:
[----:B------:R-:W-:Y:S01]  /*15b50*/  DMUL R16, R16, 9.00719925474099200000e+15 ;  /* 0x4340000010107828 */ /* 0x000fe20000000000 */
[----:B------:R-:W-:Y:S01]  /*15b60*/  PLOP3.LUT P0, PT, PT, PT, PT, 0x80, 0x0 ;  /* 0x000000000000781c */ /* 0x000fe20003f0f070 */
[----:B------:R-:W-:-:S12]  /*15b70*/  DMUL R12, R12, 9.00719925474099200000e+15 ;  /* 0x434000000c0c7828 */ /* 0x000fd80000000000 */
.L_x_13896:
[----:B------:R-:W-:Y:S05]  /*15b80*/  BSYNC B2 ;  /* 0x0000000000027941 */ /* 0x000fea0003800000 */
.L_x_13892:
        /* <DEDUP_REMOVED lines=67> */
.L_x_13927:
[----:B------:R-:W-:-:S11]  /*15fc0*/  DMUL R12, RZ, |R14| ;  /* 0x4000000eff0c7228 */ /* 0x000fd60000000000 */
.L_x_13928:
[----:B------:R-:W-:Y:S05]  /*15fd0*/  BSYNC B0 ;  /* 0x0000000000007941 */ /* 0x000fea0003800000 */
.L_x_13926:
        /* <DEDUP_REMOVED lines=11> */
.L_x_13925:
        /* <DEDUP_REMOVED lines=53> */
.L_x_13924:
        /* <DEDUP_REMOVED lines=62> */
.L_x_13932:
[----:B------:R-:W-:-:S11]  /*167c0*/  DMUL R12, RZ, |R14| ;  /* 0x4000000eff0c7228 */ /* 0x000fd60000000000 */
.L_x_13933:
[----:B------:R-:W-:Y:S05]  /*167d0*/  BSYNC B0 ;  /* 0x0000000000007941 */ /* 0x000fea0003800000 */
.L_x_13931:
        /* <DEDUP_REMOVED lines=11> */
.L_x_13930:
        /* <DEDUP_REMOVED lines=44> */
[----:B------:R-:W-:Y:S01]  /*16b50*/  @P0 MOV R12, 0x33145c07 ;  /* 0x33145c07000c0802 */ /* 0x000fe20000000f00 */
        /* <DEDUP_REMOVED lines=8> */
.L_x_13923:
        /* <DEDUP_REMOVED lines=30> */
.L_x_13936:
[----:B------:R-:W-:Y:S05]  /*16dc0*/  BSYNC B3 ;  /* 0x0000000000037941 */ /* 0x000fea0003800000 */
.L_x_13935:
        /* <DEDUP_REMOVED lines=82> */
.L_x_13938:
[----:B------:R-:W-:Y:S02]  /*172f0*/  FSEL R2, RZ, 3.37028055040000000000e+12, P1 ;  /* 0x54442d18ff027808 */ /* 0x000fe40000800000 */
[----:B------:R-:W-:-:S07]  /*17300*/  FSEL R3, RZ, 2.1426990032196044922, P1 ;  /* 0x400921fbff037808 */ /* 0x000fce0000800000 */
.L_x_13939:
[----:B------:R-:W-:Y:S05]  /*17310*/  BSYNC B0 ;  /* 0x0000000000007941 */ /* 0x000fea0003800000 */
.L_x_13937:
[----:B------:R-:W-:Y:S01]  /*17320*/  DADD R12, |R16|, |R12| ;  /* 0x00000000100c7229 */ /* 0x000fe2000000060c */
[----:B------:R-:W-:-:S07]  /*17330*/  LOP3.LUT R17, R3, 0x80000000, R17, 0xb8, !PT ;  /* 0x8000000003117812 */ /* 0x000fce00078eb811 */
[----:B------:R-:W-:-:S06]  /*17340*/  DSETP.GTU.AND P0, PT, |R12|, +INF , PT ;  /* 0x7ff000000c00742a */ /* 0x000fcc0003f0c200 */
[----:B------:R-:W-:Y:S02]  /*17350*/  FSEL R12, R12, R2, P0 ;  /* 0x000000020c0c7208 */ /* 0x000fe40000000000 */
[----:B------:R-:W-:Y:S01]  /*17360*/  FSEL R13, R13, R17, P0 ;  /* 0x000000110d0d7208 */ /* 0x000fe20000000000 */
[----:B------:R-:W-:Y:S06]  /*17370*/  BRA `(.L_x_13929) ;  /* 0x0000000400d47947 */ /* 0x000fec0003800000 */
.L_x_13934:
        /* <DEDUP_REMOVED lines=26> */
.L_x_13941:
[----:B------:R-:W-:Y:S05]  /*17520*/  BSYNC B3 ;  /* 0x0000000000037941 */ /* 0x000fea0003800000 */
.L_x_13940:
        /* <DEDUP_REMOVED lines=82> */
.L_x_13943:
[----:B------:R-:W-:Y:S02]  /*17a50*/  FSEL R2, RZ, 3.37028055040000000000e+12, P1 ;  /* 0x54442d18ff027808 */ /* 0x000fe40000800000 */
[----:B------:R-:W-:-:S07]  /*17a60*/  FSEL R3, RZ, 2.1426990032196044922, P1 ;  /* 0x400921fbff037808 */ /* 0x000fce0000800000 */
.L_x_13944:
[----:B------:R-:W-:Y:S05]  /*17a70*/  BSYNC B0 ;  /* 0x0000000000007941 */ /* 0x000fea0003800000 */
.L_x_13942:
[----:B------:R-:W-:Y:S01]  /*17a80*/  DADD R12, |R16|, |R12| ;  /* 0x00000000100c7229 */ /* 0x000fe2000000060c */
[----:B------:R-:W-:-:S07]  /*17a90*/  LOP3.LUT R17, R3, 0x80000000, R17, 0xb8, !PT ;  /* 0x8000000003117812 */ /* 0x000fce00078eb811 */
[----:B------:R-:W-:-:S06]  /*17aa0*/  DSETP.GTU.AND P0, PT, |R12|, +INF , PT ;  /* 0x7ff000000c00742a */ /* 0x000fcc0003f0c200 */
[----:B------:R-:W-:Y:S02]  /*17ab0*/  FSEL R12, R12, R2, P0 ;  /* 0x000000020c0c7208 */ /* 0x000fe40000000000 */
[----:B------:R-:W-:-:S07]  /*17ac0*/  FSEL R13, R13, R17, P0 ;  /* 0x000000110d0d7208 */ /* 0x000fce0000000000 */
.L_x_13929:
[----:B------:R-:W-:Y:S05]  /*17ad0*/  BSYNC B2 ;  /* 0x0000000000027941 */ /* 0x000fea0003800000 */
.L_x_13922:
[----:B------:R-:W-:Y:S01]  /*17ae0*/  DADD R2, -RZ, -R26 ;  /* 0x00000000ff027229 */ /* 0x000fe2000000091a */
[----:B------:R-:W-:-:S09]  /*17af0*/  ISETP.NE.AND P0, PT, R56, RZ, PT ;  /* 0x000000ff3800720c */ /* 0x000fd20003f05270 */
[----:B------:R-:W-:Y:S02]  /*17b00*/  FSEL R14, R2, R26, !P0 ;  /* 0x0000001a020e7208 */ /* 0x000fe40004000000 */
[----:B------:R-:W-:Y:S01]  /*17b10*/  FSEL R15, R3, R27, !P0 ;  /* 0x0000001b030f7208 */ /* 0x000fe20004000000 */
[----:B------:R-:W-:Y:S06]  /*17b20*/  BRA `(.L_x_13852) ;  /* 0x0000003000287947 */ /* 0x000fec0003800000 */
.L_x_13856:
[----:B------:R-:W2:Y:S01]  /*17b30*/  LDL.64 R12, [R1+0x8] ;  /* 0x00000800010c7983 */ /* 0x000ea20000100a00 */
[----:B------:R-:W-:Y:S01]  /*17b40*/  UMOV UR4, 0x54442d18 ;  /* 0x54442d1800047882 */ /* 0x000fe20000000000 */
[----:B------:R-:W-:Y:S01]  /*17b50*/  UMOV UR5, 0x3ff921fb ;  /* 0x3ff921fb00057882 */ /* 0x000fe20000000000 */
[----:B------:R-:W-:Y:S02]  /*17b60*/  DADD R14, -RZ, -R26 ;  /* 0x00000000ff0e7229 */ /* 0x000fe4000000091a */
[----:B--2---:R-:W-:-:S08]  /*17b70*/  DADD R12, R12, -R24 ;  /* 0x000000000c0c7229 */ /* 0x004fd00000000818 */
[----:B------:R-:W-:Y:S01]  /*17b80*/  DADD R12, R12, UR4 ;  /* 0x000000040c0c7e29 */ /* 0x000fe20008000000 */
[----:B------:R-:W-:Y:S10]  /*17b90*/  BRA `(.L_x_13852) ;  /* 0x00000030000c7947 */ /* 0x000ff40003800000 */
.L_x_13855:
[----:B------:R-:W-:Y:S01]  /*17ba0*/  DADD R14, -RZ, -R26 ;  /* 0x00000000ff0e7229 */ /* 0x000fe2000000091a */
[----:B------:R-:W-:Y:S01]  /*17bb0*/  CS2R R12, SRZ ;  /* 0x00000000000c7805 */ /* 0x000fe2000001ff00 */
[----:B------:R-:W-:Y:S09]  /*17bc0*/  BRA `(.L_x_13852) ;  /* 0x0000003000007947 */ /* 0x000ff20003800000 */
.L_x_13854:
        /* <DEDUP_REMOVED lines=28> */
[----:B------:R-:W-:Y:S01]  /*17d90*/  @!P0 MOV R29, R31 ;  /* 0x0000001f001d8202 */ /* 0x000fe20000000f00 */
[----:B------:R-:W-:-:S03]  /*17da0*/  @!P0 IMAD.MOV.U32 R28, RZ, RZ, R30 ;  /* 0x000000ffff1c8224 */ /* 0x000fc600078e001e */
[----:B------:R-:W-:Y:S01]  /*17db0*/  DMUL R36, R16, R34 ;  /* 0x0000002210247228 */ /* 0x000fe20000000000 */
[----:B------:R-:W-:-:S05]  /*17dc0*/  VIADD R0, R29, 0xffffffff ;  /* 0xffffffff1d007836 */ /* 0x000fca0000000000 */
[----:B------:R-:W-:Y:S02]  /*17dd0*/  ISETP.GE.U32.AND P1, PT, R0, 0x7fefffff, PT ;  /* 0x7fefffff0000780c */ /* 0x000fe40003f26070 */
[----:B------:R-:W-:-:S08]  /*17de0*/  DFMA R32, -R14, R36, R16 ;  /* 0x000000240e20722b */ /* 0x000fd00000000110 */
[----:B------:R-:W-:-:S03]  /*17df0*/  DFMA R36, R34, R32, R36 ;  /* 0x000000202224722b */ /* 0x000fc60000000024 */
[----:B------:R-:W-:Y:S01]  /*17e00*/  @P1 IMAD.MOV.U32 R32, RZ, RZ, 0x0 ;  /* 0x00000000ff201424 */ /* 0x000fe200078e00ff */
[----:B------:R-:W-:Y:S01]  /*17e10*/  @P1 FSETP.NEU.FTZ.AND P2, PT, R31, RZ, PT ;  /* 0x000000ff1f00120b */ /* 0x000fe20003f5d000 */
[----:B------:R-:W-:-:S05]  /*17e20*/  @P1 IMAD.MOV.U32 R33, RZ, RZ, 0x7ff00000 ;  /* 0x7ff00000ff211424 */ /* 0x000fca00078e00ff */
        /* <DEDUP_REMOVED lines=70> */
.L_x_13949:
[----:B------:R-:W-:Y:S05]  /*18290*/  BSYNC B0 ;  /* 0x0000000000007941 */ /* 0x000fea0003800000 */
.L_x_13948:
        /* <DEDUP_REMOVED lines=8> */
.L_x_13951:
[----:B------:R-:W-:Y:S05]  /*18320*/  BSYNC B3 ;  /* 0x0000000000037941 */ /* 0x000fea0003800000 */
.L_x_13950:
        /* <DEDUP_REMOVED lines=82> */
.L_x_13953:
[----:B------:R-:W-:-:S04]  /*18850*/  ISETP.GE.AND P0, PT, R25, RZ, PT ;  /* 0x000000ff1900720c */ /* 0x000fc80003f06270 */
[----:B------:R-:W-:Y:S02]  /*18860*/  FSEL R14, RZ, 3.37028055040000000000e+12, P0 ;  /* 0x54442d18ff0e7808 */ /* 0x000fe40000000000 */
[----:B------:R-:W-:-:S07]  /*18870*/  FSEL R15, RZ, 2.1426990032196044922, P0 ;  /* 0x400921fbff0f7808 */ /* 0x000fce0000000000 */
.L_x_13954:
[----:B------:R-:W-:Y:S05]  /*18880*/  BSYNC B0 ;  /* 0x0000000000007941 */ /* 0x000fea0003800000 */
.L_x_13952:
[----:B------:R-:W-:Y:S01]  /*18890*/  DADD R2, R12, R2 ;  /* 0x000000000c027229 */ /* 0x000fe20000000002 */
[----:B------:R-:W-:Y:S01]  /*188a0*/  LOP3.LUT R27, R15, 0x80000000, R27, 0xb8, !PT ;  /* 0x800000000f1b7812 */ /* 0x000fe200078eb81b */
[----:B------:R-:W-:-:S06]  /*188b0*/  DMUL R42, R42, 0.5 ;  /* 0x3fe000002a2a7828 */ /* 0x000fcc0000000000 */
[----:B------:R-:W-:-:S06]  /*188c0*/  DSETP.GTU.AND P0, PT, |R2|, +INF , PT ;  /* 0x7ff000000200742a */ /* 0x000fcc0003f0c200 */
[----:B------:R-:W-:Y:S02]  /*188d0*/  FSEL R12, R2, R14, P0 ;  /* 0x0000000e020c7208 */ /* 0x000fe40000000000 */
[----:B------:R-:W-:Y:S01]  /*188e0*/  FSEL R13, R3, R27, P0 ;  /* 0x0000001b030d7208 */ /* 0x000fe20000000000 */
[----:B------:R-:W-:Y:S06]  /*188f0*/  BRA `(.L_x_13955) ;  /* 0x0000002000387947 */ /* 0x000fec0003800000 */
.L_x_13947:
        /* <DEDUP_REMOVED lines=49> */
[----:B------:R-:W-:Y:S02]  /*18c10*/  ISETP.GT.AND P0, PT, R29, 0xfffff, PT ;  /* 0x000fffff1d00780c */ /* 0x000fe40003f04270 */
[----:B------:R-:W-:Y:S01]  /*18c20*/  MOV R31, R29 ;  /* 0x0000001d001f7202 */ /* 0x000fe20000000f00 */
        /* <DEDUP_REMOVED lines=84> */
.L_x_13957:
[----:B------:R-:W-:Y:S05]  /*19170*/  BSYNC B0 ;  /* 0x0000000000007941 */ /* 0x000fea0003800000 */
.L_x_13956:
        /* <DEDUP_REMOVED lines=8> */
.L_x_13959:
[----:B------:R-:W-:Y:S05]  /*19200*/  BSYNC B3 ;  /* 0x0000000000037941 */ /* 0x000fea0003800000 */
.L_x_13958:
        /* <DEDUP_REMOVED lines=82> */
.L_x_13961:
[----:B------:R-:W-:-:S04]  /*19730*/  ISETP.GE.AND P0, PT, R25, RZ, PT ;  /* 0x000000ff1900720c */ /* 0x000fc80003f06270 */
[----:B------:R-:W-:Y:S02]  /*19740*/  FSEL R14, RZ, 3.37028055040000000000e+12, P0 ;  /* 0x54442d18ff0e7808 */ /* 0x000fe40000000000 */
[----:B------:R-:W-:-:S07]  /*19750*/  FSEL R15, RZ, 2.1426990032196044922, P0 ;  /* 0x400921fbff0f7808 */ /* 0x000fce0000000000 */
.L_x_13962:
[----:B------:R-:W-:Y:S05]  /*19760*/  BSYNC B0 ;  /* 0x0000000000007941 */ /* 0x000fea0003800000 */
.L_x_13960:
[----:B------:R-:W-:Y:S01]  /*19770*/  DADD R2, R12, R2 ;  /* 0x000000000c027229 */ /* 0x000fe20000000002 */
[----:B------:R-:W-:-:S07]  /*19780*/  LOP3.LUT R27, R15, 0x80000000, R27, 0xb8, !PT ;  /* 0x800000000f1b7812 */ /* 0x000fce00078eb81b */
[----:B------:R-:W-:-:S06]  /*19790*/  DSETP.GTU.AND P0, PT, |R2|, +INF , PT ;  /* 0x7ff000000200742a */ /* 0x000fcc0003f0c200 */
[----:B------:R-:W-:Y:S02]  /*197a0*/  FSEL R12, R2, R14, P0 ;  /* 0x0000000e020c7208 */ /* 0x000fe40000000000 */
[----:B------:R-:W-:Y:S01]  /*197b0*/  FSEL R13, R3, R27, P0 ;  /* 0x0000001b030d7208 */ /* 0x000fe20000000000 */
[----:B------:R-:W-:Y:S06]  /*197c0*/  BRA `(.L_x_13955) ;  /* 0x0000001000847947 */ /* 0x000fec0003800000 */
.L_x_13946:
        /* <DEDUP_REMOVED lines=23> */
.L_x_13964:
[----:B------:R-:W-:Y:S05]  /*19940*/  BSYNC B3 ;  /* 0x0000000000037941 */ /* 0x000fea0003800000 */
.L_x_13963:
        /* <DEDUP_REMOVED lines=26> */
.L_x_13966:
[----:B------:R-:W-:Y:S05]  /*19af0*/  BSYNC B3 ;  /* 0x0000000000037941 */ /* 0x000fea0003800000 */
.L_x_13965:
[----:B------:R-:W-:Y:S01]  /*19b00*/  DADD R36, -RZ, |R28| ;  /* 0x00000000ff247229 */ /* 0x000fe2000000051c */
[----:B------:R-:W-:Y:S01]  /*19b10*/  IMAD.MOV.U32 R32, RZ, RZ, RZ ;  /* 0x000000ffff207224 */ /* 0x000fe200078e00ff */
[----:B------:R-:W-:Y:S01]  /*19b20*/  UMOV UR4, 0xffffffff ;  /* 0xffffffff00047882 */ /* 0x000fe20000000000 */
[----:B------:R-:W-:Y:S01]  /*19b30*/  UMOV UR5, 0x7fefffff ;  /* 0x7fefffff00057882 */ /* 0x000fe20000000000 */
[----:B------:R-:W-:Y:S01]  /*19b40*/  HFMA2.MMA R38, -RZ, RZ, 0, 0 ;  /* 0x00000000ff267435 */ /* 0x000fe200000001ff */
[----:B------:R-:W-:Y:S01]  /*19b50*/  UMOV UR6, UR5 ;  /* 0x0000000500067c82 */ /* 0x000fe20008000000 */
[----:B------:R-:W-:Y:S01]  /*19b60*/  IMAD.MOV.U32 R40, RZ, RZ, 0x0 ;  /* 0x00000000ff287424 */ /* 0x000fe200078e00ff */
[----:B------:R-:W-:Y:S01]  /*19b70*/  BSSY B0, `(.L_x_13967) ;  /* 0x0000081000007945 */ /* 0x000fe20003800000 */
[----:B------:R-:W-:Y:S01]  /*19b80*/  IMAD.MOV.U32 R41, RZ, RZ, 0x3fd80000 ;  /* 0x3fd80000ff297424 */ /* 0x000fe200078e00ff */
        /* <DEDUP_REMOVED lines=59> */
[----:B------:R-:W-:Y:S02]  /*19f40*/  FSETP.GT.AND P3, PT, |R0|, 1.469367938527859385e-39, PT ;  /* 0x001000000000780b */ /* 0x000fe40003f64200 */
[----:B------:R-:W-:Y:S01]  /*19f50*/  MOV R0, 0xfffffc01 ;  /* 0xfffffc0100007802 */ /* 0x000fe20000000f00 */
        /* <DEDUP_REMOVED lines=66> */
.L_x_13968:
[----:B------:R-:W-:Y:S05]  /*1a380*/  BSYNC B0 ;  /* 0x0000000000007941 */ /* 0x000fea0003800000 */
.L_x_13967:
        /* <DEDUP_REMOVED lines=8> */
.L_x_13970:
[----:B------:R-:W-:Y:S05]  /*1a410*/  BSYNC B3 ;  /* 0x0000000000037941 */ /* 0x000fea0003800000 */
.L_x_13969:
        /* <DEDUP_REMOVED lines=82> */
.L_x_13972:
[----:B------:R-:W-:-:S04]  /*1a940*/  ISETP.GE.AND P0, PT, R25, RZ, PT ;  /* 0x000000ff1900720c */ /* 0x000fc80003f06270 */
[----:B------:R-:W-:Y:S02]  /*1a950*/  FSEL R14, RZ, 3.37028055040000000000e+12, P0 ;  /* 0x54442d18ff0e7808 */ /* 0x000fe40000000000 */
[----:B------:R-:W-:-:S07]  /*1a960*/  FSEL R15, RZ, 2.1426990032196044922, P0 ;  /* 0x400921fbff0f7808 */ /* 0x000fce0000000000 */
.L_x_13973:
[----:B------:R-:W-:Y:S05]  /*1a970*/  BSYNC B0 ;  /* 0x0000000000007941 */ /* 0x000fea0003800000 */
.L_x_13971:
[----:B------:R-:W-:Y:S01]  /*1a980*/  DADD R2, R12, R2 ;  /* 0x000000000c027229 */ /* 0x000fe20000000002 */
[----:B------:R-:W-:Y:S01]  /*1a990*/  LOP3.LUT R27, R15, 0x80000000, R27, 0xb8, !PT ;  /* 0x800000000f1b7812 */ /* 0x000fe200078eb81b */
[----:B------:R-:W-:-:S06]  /*1a9a0*/  DADD R42, R42, 1 ;  /* 0x3ff000002a2a7429 */ /* 0x000fcc0000000000 */
[----:B------:R-:W-:-:S06]  /*1a9b0*/  DSETP.GTU.AND P0, PT, |R2|, +INF , PT ;  /* 0x7ff000000200742a */ /* 0x000fcc0003f0c200 */
[----:B------:R-:W-:Y:S02]  /*1a9c0*/  FSEL R12, R2, R14, P0 ;  /* 0x0000000e020c7208 */ /* 0x000fe40000000000 */
[----:B------:R-:W-:-:S07]  /*1a9d0*/  FSEL R13, R3, R27, P0 ;  /* 0x0000001b030d7208 */ /* 0x000fce0000000000 */
.L_x_13955:
[----:B------:R-:W-:Y:S05]  /*1a9e0*/  BSYNC B2 ;  /* 0x0000000000027941 */ /* 0x000fea0003800000 */
.L_x_13945:
        /* <DEDUP_REMOVED lines=9> */
.L_x_13853:
        /* <DEDUP_REMOVED lines=13> */
[----:B------:R-:W-:Y:S01]  /*1ab50*/  @P0 IMAD.MOV.U32 R14, RZ, RZ, R12 ;  /* 0x000000ffff0e0224 */ /* 0x000fe200078e000c */
[----:B------:R-:W-:Y:S01]  /*1ab60*/  @P0 MOV R15, R13 ;  /* 0x0000000d000f0202 */ /* 0x000fe20000000f00 */
[----:B------:R-:W-:Y:S06]  /*1ab70*/  @P0 BRA `(.L_x_13852) ;  /* 0x0000000000140947 */ /* 0x000fec0003800000 */
[----:B------:R-:W2:Y:S01]  /*1ab80*/  LDL.64 R12, [R1+0x8] ;  /* 0x00000800010c7983 */ /* 0x000ea20000100a00 */
[----:B------:R-:W-:Y:S01]  /*1ab90*/  UMOV UR4, 0x54442d18 ;  /* 0x54442d1800047882 */ /* 0x000fe20000000000 */
[----:B------:R-:W-:Y:S01]  /*1aba0*/  UMOV UR5, 0x3ff921fb ;  /* 0x3ff921fb00057882 */ /* 0x000fe20000000000 */
[----:B------:R-:W-:Y:S02]  /*1abb0*/  DADD R14, R26, R26 ;  /* 0x000000001a0e7229 */ /* 0x000fe4000000001a */
[----:B--2---:R-:W-:-:S11]  /*1abc0*/  DADD R12, R12, UR4 ;  /* 0x000000040c0c7e29 */ /* 0x004fd60008000000 */
.L_x_13852:
[----:B------:R-:W-:Y:S05]  /*1abd0*/  BSYNC B1 ;  /* 0x0000000000017941 */ /* 0x000fea0003800000 */
.L_x_13851:
[----:B------:R-:W0:Y:S01]  /*1abe0*/  S2R R0, SR_TID.X ;  /* 0x0000000000007919 */ /* 0x000e220000002100 */
[----:B------:R-:W-:Y:S01]  /*1abf0*/  BSSY B1, `(.L_x_13974) ;  /* 0x00008d9000017945 */ /* 0x000fe20003800000 */
        /* <DEDUP_REMOVED lines=78> */
[----:B------:R-:W-:Y:S01]  /*1b0e0*/  MOV R30, UR6 ;  /* 0x00000006001e7c02 */ /* 0x000fe20008000f00 */
[----:B------:R-:W-:Y:S01]  /*1b0f0*/  IMAD.U32 R31, RZ, RZ, UR5 ;  /* 0x00000005ff1f7e24 */ /* 0x000fe2000f8e00ff */
[----:B------:R-:W-:Y:S02]  /*1b100*/  UMOV UR6, UR4 ;  /* 0x0000000400067c82 */ /* 0x000fe40008000000 */
[----:B------:R-:W-:-:S03]  /*1b110*/  @P1 LOP3.LUT R55, R30, 0x80000, RZ, 0xfc, !PT ;  /* 0x000800001e371812 */ /* 0x000fc600078efcff */
[----:B------:R-:W-:Y:S01]  /*1b120*/  DSETP.MIN.AND P2, P3, R34, UR4, PT ;  /* 0x0000000422007e2a */ /* 0x000fe2000bb40000 */
[----:B------:R-:W-:Y:S01]  /*1b130*/  SEL R54, R19, UR6, P0 ;  /* 0x0000000613367c07 */ /* 0x000fe20008000000 */
[----:B------:R-:W-:Y:S01]  /*1b140*/  IMAD.MOV.U32 R30, RZ, RZ, R35 ;  /* 0x000000ffff1e7224 */ /* 0x000fe200078e0023 */
[----:B------:R-:W0:Y:S01]  /*1b150*/  MUFU.RSQ64H R39, R55 ;  /* 0x0000003700277308 */ /* 0x000e220000001c00 */
[----:B------:R-:W-:Y:S01]  /*1b160*/  IMAD.MOV.U32 R19, RZ, RZ, R34 ;  /* 0x000000ffff137224 */ /* 0x000fe200078e0022 */
[----:B------:R-:W-:Y:S01]  /*1b170*/  ISETP.GE.U32.AND P1, PT, R45, 0x7ff00000, PT ;  /* 0x7ff000002d00780c */ /* 0x000fe20003f26070 */
[----:B------:R-:W-:Y:S01]  /*1b180*/  DSETP.NEU.AND P0, PT, R24, RZ, PT ;  /* 0x000000ff1800722a */ /* 0x000fe20003f0d000 */
[----:B------:R-:W-:Y:S01]  /*1b190*/  FSEL R41, R30, UR5, P2 ;  /* 0x000000051e297c08 */ /* 0x000fe20009000000 */
[----:B------:R-:W-:Y:S01]  /*1b1a0*/  IMAD.MOV.U32 R30, RZ, RZ, RZ ;  /* 0x000000ffff1e7224 */ /* 0x000fe200078e00ff */
[----:B------:R-:W-:Y:S01]  /*1b1b0*/  SEL R40, R19, UR7, P2 ;  /* 0x0000000713287c07 */ /* 0x000fe20009000000 */
[----:B------:R-:W-:Y:S01]  /*1b1c0*/  DSETP.NEU.AND P2, PT, R32, RZ, PT ;  /* 0x000000ff2000722a */ /* 0x000fe20003f4d000 */
[----:B------:R-:W-:Y:S01]  /*1b1d0*/  LOP3.LUT R19, R18, 0x100000, RZ, 0xfc, !PT ;  /* 0x0010000012137812 */ /* 0x000fe200078efcff */
[----:B------:R-:W-:-:S02]  /*1b1e0*/  IMAD.MOV.U32 R18, RZ, RZ, RZ ;  /* 0x000000ffff127224 */ /* 0x000fc400078e00ff */
        /* <DEDUP_REMOVED lines=54> */
.L_x_13983:
[----:B------:R-:W-:Y:S05]  /*1b550*/  BSYNC B3 ;  /* 0x0000000000037941 */ /* 0x000fea0003800000 */
.L_x_13982:
        /* <DEDUP_REMOVED lines=81> */
.L_x_13981:
        /* <DEDUP_REMOVED lines=32> */
.L_x_13991:
[----:B------:R-:W-:Y:S05]  /*1bc70*/  BSYNC B4 ;  /* 0x0000000000047941 */ /* 0x000fea0003800000 */
.L_x_13990:
[----:B------:R-:W-:Y:S02]  /*1bc80*/  IMAD.MOV.U32 R18, RZ, RZ, R36 ;  /* 0x000000ffff127224 */ /* 0x000fe400078e0024 */
[----:B------:R-:W-:Y:S01]  /*1bc90*/  IMAD.MOV.U32 R19, RZ, RZ, R37 ;  /* 0x000000ffff137224 */ /* 0x000fe200078e0025 */
[----:B------:R-:W-:Y:S06]  /*1bca0*/  BRA `(.L_x_13989) ;  /* 0x0000000000047947 */ /* 0x000fec0003800000 */
.L_x_13988:
[----:B------:R-:W-:-:S11]  /*1bcb0*/  DADD R18, -R26, R44 ;  /* 0x000000001a127229 */ /* 0x000fd6000000012c */
.L_x_13989:
[----:B------:R-:W-:Y:S05]  /*1bcc0*/  BSYNC B3 ;  /* 0x0000000000037941 */ /* 0x000fea0003800000 */
.L_x_13987:
        /* <DEDUP_REMOVED lines=27> */
.L_x_13996:
[----:B------:R-:W-:Y:S05]  /*1be80*/  BSYNC B4 ;  /* 0x0000000000047941 */ /* 0x000fea0003800000 */
.L_x_13995:
[----:B------:R-:W-:Y:S05]  /*1be90*/  BRA `(.L_x_13994) ;  /* 0x0000000000047947 */ /* 0x000fea0003800000 */
.L_x_13993:
[----:B------:R-:W-:-:S11]  /*1bea0*/  DADD R36, R48, -R34 ;  /* 0x0000000030247229 */ /* 0x000fd60000000822 */
.L_x_13994:
[----:B------:R-:W-:Y:S05]  /*1beb0*/  BSYNC B3 ;  /* 0x0000000000037941 */ /* 0x000fea0003800000 */
.L_x_13992:
[----:B------:R-:W-:Y:S01]  /*1bec0*/  DMUL R24, R36, 0.5 ;  /* 0x3fe0000024187828 */ /* 0x000fe20000000000 */
[----:B------:R-:W-:Y:S01]  /*1bed0*/  MOV R28, 0x0 ;  /* 0x00000000001c7802 */ /* 0x000fe20000000f00 */
        /* <DEDUP_REMOVED lines=25> */
.L_x_13998:
[----:B------:R-:W-:Y:S05]  /*1c070*/  BSYNC B3 ;  /* 0x0000000000037941 */ /* 0x000fea0003800000 */
.L_x_13997:
        /* <DEDUP_REMOVED lines=85> */
.L_x_13999:
        /* <DEDUP_REMOVED lines=20> */
.L_x_14001:
[----:B------:R-:W-:Y:S05]  /*1c710*/  BSYNC B3 ;  /* 0x0000000000037941 */ /* 0x000fea0003800000 */
.L_x_14000:
        /* <DEDUP_REMOVED lines=30> */
.L_x_13986:
        /* <DEDUP_REMOVED lines=24> */
.L_x_14004:
[----:B------:R-:W-:Y:S05]  /*1ca80*/  BSYNC B3 ;  /* 0x0000000000037941 */ /* 0x000fea0003800000 */
.L_x_14003:
        /* <DEDUP_REMOVED lines=25> */
.L_x_14007:
[----:B------:R-:W-:Y:S05]  /*1cc20*/  BSYNC B3 ;  /* 0x0000000000037941 */ /* 0x000fea0003800000 */
.L_x_14006:
        /* <DEDUP_REMOVED lines=30> */
.L_x_14005:
        /* <DEDUP_REMOVED lines=75> */
.L_x_14008:
[----:B------:R-:W-:Y:S01]  /*1d2c0*/  IMAD.MOV.U32 R18, RZ, RZ, 0x0 ;  /* 0x00000000ff127424 */ /* 0x000fe200078e00ff */
[----:B------:R-:W-:Y:S01]  /*1d2d0*/  FSETP.NEU.FTZ.AND P0, PT, R25, RZ, PT ;  /* 0x000000ff1900720b */ /* 0x000fe20003f1d000 */
[----:B------:R-:W-:-:S06]  /*1d2e0*/  IMAD.MOV.U32 R19, RZ, RZ, 0x7ff00000 ;  /* 0x7ff00000ff137424 */ /* 0x000fcc00078e00ff */
[----:B------:R-:W-:-:S10]  /*1d2f0*/  DFMA R18, R24, R18, +INF ;  /* 0x7ff000001812742b */ /* 0x000fd40000000012 */
[----:B------:R-:W-:Y:S02]  /*1d300*/  FSEL R24, R18, RZ, P0 ;  /* 0x000000ff12187208 */ /* 0x000fe40000000000 */
[----:B------:R-:W-:Y:S01]  /*1d310*/  FSEL R25, R19, -QNAN , P0 ;  /* 0xfff0000013197808 */ /* 0x000fe20000000000 */
[----:B------:R-:W-:Y:S06]  /*1d320*/  BRA `(.L_x_13984) ;  /* 0x0000000400287947 */ /* 0x000fec0003800000 */
.L_x_14002:
        /* <DEDUP_REMOVED lines=23> */
.L_x_14010:
[----:B------:R-:W-:Y:S05]  /*1d4a0*/  BSYNC B3 ;  /* 0x0000000000037941 */ /* 0x000fea0003800000 */
.L_x_14009:
[----:B------:R-:W0:Y:S01]  /*1d4b0*/  MUFU.RCP64H R19, R29 ;  /* 0x0000001d00137308 */ /* 0x000e220000001800 */
[----:B------:R-:W-:Y:S01]  /*1d4c0*/  MOV R18, 0x1 ;  /* 0x0000000100127802 */ /* 0x000fe20000000f00 */
[----:B------:R-:W-:Y:S01]  /*1d4d0*/  BSSY B3, `(.L_x_14011) ;  /* 0x0000013000037945 */ /* 0x000fe20003800000 */
[----:B------:R-:W-:-:S04]  /*1d4e0*/  FSETP.GEU.AND P1, PT, |R3|, 6.5827683646048100446e-37, PT ;  /* 0x036000000300780b */ /* 0x000fc80003f2e200 */
        /* <DEDUP_REMOVED lines=17> */
.L_x_14012:
[----:B------:R-:W-:Y:S05]  /*1d600*/  BSYNC B3 ;  /* 0x0000000000037941 */ /* 0x000fea0003800000 */
.L_x_14011:
[----:B------:R-:W-:Y:S02]  /*1d610*/  IMAD.MOV.U32 R24, RZ, RZ, R36 ;  /* 0x000000ffff187224 */ /* 0x000fe400078e0024 */
[----:B------:R-:W-:Y:S01]  /*1d620*/  IMAD.MOV.U32 R25, RZ, RZ, R37 ;  /* 0x000000ffff197224 */ /* 0x000fe200078e0025 */
[----:B------:R-:W-:Y:S06]  /*1d630*/  BRA `(.L_x_13984) ;  /* 0x0000000000647947 */ /* 0x000fec0003800000 */
.L_x_13985:
        /* <DEDUP_REMOVED lines=21> */
[----:B------:R-:W-:Y:S05]  /*1d790*/  CALL.REL.NOINC `($__internal_21_$__cuda_sm20_dsqrt_rn_f64_mediumpath_v1) ;  /* 0x0000006800807944 */ /* 0x000fea0003c00000 */
.L_x_14014:
[----:B------:R-:W-:Y:S05]  /*1d7a0*/  BSYNC B3 ;  /* 0x0000000000037941 */ /* 0x000fea0003800000 */
.L_x_14013:
[----:B------:R-:W-:Y:S02]  /*1d7b0*/  IMAD.MOV.U32 R24, RZ, RZ, R28 ;  /* 0x000000ffff187224 */ /* 0x000fe400078e001c */
[----:B------:R-:W-:-:S07]  /*1d7c0*/  IMAD.MOV.U32 R25, RZ, RZ, R29 ;  /* 0x000000ffff197224 */ /* 0x000fce00078e001d */
.L_x_13984:
[----:B------:R-:W-:Y:S05]  /*1d7d0*/  BSYNC B2 ;  /* 0x0000000000027941 */ /* 0x000fea0003800000 */
.L_x_13980:
        /* <DEDUP_REMOVED lines=24> */
[----:B------:R-:W-:Y:S01]  /*1d960*/  MOV R18, R36 ;  /* 0x0000002400127202 */ /* 0x000fe20000000f00 */
[----:B------:R-:W-:-:S07]  /*1d970*/  IMAD.MOV.U32 R19, RZ, RZ, R37 ;  /* 0x000000ffff137224 */ /* 0x000fce00078e0025 */
.L_x_14018:
[----:B------:R-:W-:Y:S05]  /*1d980*/  BSYNC B3 ;  /* 0x0000000000037941 */ /* 0x000fea0003800000 */
.L_x_14017:
        /* <DEDUP_REMOVED lines=37> */
.L_x_14026:
[----:B------:R-:W-:Y:S05]  /*1dbe0*/  BSYNC B4 ;  /* 0x0000000000047941 */ /* 0x000fea0003800000 */
.L_x_14025:
[----:B------:R-:W-:Y:S02]  /*1dbf0*/  IMAD.MOV.U32 R50, RZ, RZ, R36 ;  /* 0x000000ffff327224 */ /* 0x000fe400078e0024 */
[----:B------:R-:W-:Y:S01]  /*1dc00*/  IMAD.MOV.U32 R51, RZ, RZ, R37 ;  /* 0x000000ffff337224 */ /* 0x000fe200078e0025 */
[----:B------:R-:W-:Y:S06]  /*1dc10*/  BRA `(.L_x_14024) ;  /* 0x0000000000047947 */ /* 0x000fec0003800000 */
.L_x_14023:
[----:B------:R-:W-:-:S11]  /*1dc20*/  DADD R50, -R26, R44 ;  /* 0x000000001a327229 */ /* 0x000fd6000000012c */
.L_x_14024:
[----:B------:R-:W-:Y:S05]  /*1dc30*/  BSYNC B3 ;  /* 0x0000000000037941 */ /* 0x000fea0003800000 */
.L_x_14022:
        /* <DEDUP_REMOVED lines=24> */
.L_x_14031:
[----:B------:R-:W-:Y:S05]  /*1ddc0*/  BSYNC B4 ;  /* 0x0000000000047941 */ /* 0x000fea0003800000 */
.L_x_14030:
[----:B------:R-:W-:Y:S02]  /*1ddd0*/  IMAD.MOV.U32 R2, RZ, RZ, R36 ;  /* 0x000000ffff027224 */ /* 0x000fe400078e0024 */
[----:B------:R-:W-:Y:S01]  /*1dde0*/  IMAD.MOV.U32 R3, RZ, RZ, R37 ;  /* 0x000000ffff037224 */ /* 0x000fe200078e0025 */
[----:B------:R-:W-:Y:S06]  /*1ddf0*/  BRA `(.L_x_14029) ;  /* 0x0000000000047947 */ /* 0x000fec0003800000 */
.L_x_14028:
[----:B------:R-:W-:-:S11]  /*1de00*/  DADD R2, -R42, R48 ;  /* 0x000000002a027229 */ /* 0x000fd60000000130 */
.L_x_14029:
[----:B------:R-:W-:Y:S05]  /*1de10*/  BSYNC B3 ;  /* 0x0000000000037941 */ /* 0x000fea0003800000 */
.L_x_14027:
[----:B------:R-:W-:Y:S01]  /*1de20*/  DMUL R2, R2, 0.5 ;  /* 0x3fe0000002027828 */ /* 0x000fe20000000000 */
[----:B------:R-:W-:Y:S01]  /*1de30*/  BSSY B3, `(.L_x_14032) ;  /* 0x000001a000037945 */ /* 0x000fe20003800000 */
[----:B------:R-:W-:-:S06]  /*1de40*/  DADD R22, R16, R22 ;  /* 0x0000000010167229 */ /* 0x000fcc0000000016 */
[----:B------:R-:W-:-:S08]  /*1de50*/  DFMA R2, R50, 0.5, R2 ;  /* 0x3fe000003202782b */ /* 0x000fd00000000002 */
        /* <DEDUP_REMOVED lines=23> */
.L_x_14033:
[----:B------:R-:W-:Y:S05]  /*1dfd0*/  BSYNC B3 ;  /* 0x0000000000037941 */ /* 0x000fea0003800000 */
.L_x_14032:
[----:B------:R-:W-:Y:S01]  /*1dfe0*/  PLOP3.LUT P0, PT, PT, PT, PT, 0x80, 0x0 ;  /* 0x000000000000781c */ /* 0x000fe20003f0f070 */
[----:B------:R-:W-:Y:S02]  /*1dff0*/  IMAD.MOV.U32 R2, RZ, RZ, R28 ;  /* 0x000000ffff027224 */ /* 0x000fe400078e001c */
[----:B------:R-:W-:Y:S01]  /*1e000*/  IMAD.MOV.U32 R3, RZ, RZ, R29 ;  /* 0x000000ffff037224 */ /* 0x000fe200078e001d */
[----:B------:R-:W-:Y:S09]  /*1e010*/  BRA `(.L_x_14019) ;  /* 0x0000000800447947 */ /* 0x000ff20003800000 */
.L_x_14021:
        /* <DEDUP_REMOVED lines=27> */
.L_x_14036:
[----:B------:R-:W-:Y:S05]  /*1e1d0*/  BSYNC B3 ;  /* 0x0000000000037941 */ /* 0x000fea0003800000 */
.L_x_14035:
[----:B------:R-:W-:Y:S01]  /*1e1e0*/  PLOP3.LUT P0, PT, PT, PT, PT, 0x80, 0x0 ;  /* 0x000000000000781c */ /* 0x000fe20003f0f070 */
[----:B------:R-:W-:Y:S02]  /*1e1f0*/  IMAD.MOV.U32 R2, RZ, RZ, R28 ;  /* 0x000000ffff027224 */ /* 0x000fe400078e001c */
[----:B------:R-:W-:Y:S01]  /*1e200*/  IMAD.MOV.U32 R3, RZ, RZ, R29 ;  /* 0x000000ffff037224 */ /* 0x000fe200078e001d */
[----:B------:R-:W-:Y:S09]  /*1e210*/  BRA `(.L_x_14019) ;  /* 0x0000000400c47947 */ /* 0x000ff20003800000 */
.L_x_14034:
[----:B------:R-:W-:Y:S01]  /*1e220*/  DMUL R36, R26, R42 ;  /* 0x0000002a1a247228 */ /* 0x000fe20000000000 */
[----:B------:R-:W-:Y:S01]  /*1e230*/  BSSY B3, `(.L_x_14037) ;  /* 0x0000019000037945 */ /* 0x000fe20003800000 */
[----:B------:R-:W-:Y:S01]  /*1e240*/  MOV R26, 0x0 ;  /* 0x00000000001a7802 */ /* 0x000fe20000000f00 */
[----:B------:R-:W-:Y:S01]  /*1e250*/  IMAD.MOV.U32 R27, RZ, RZ, 0x3fd80000 ;  /* 0x3fd80000ff1b7424 */ /* 0x000fe200078e00ff */
[----:B------:R-:W-:Y:S02]  /*1e260*/  DMUL R2, R2, 8.11296384146066816958e+31 ;  /* 0x4690000002027828 */ /* 0x000fe40000000000 */
[----:B------:R-:W0:Y:S04]  /*1e270*/  MUFU.RSQ64H R31, R37 ;  /* 0x00000025001f7308 */ /* 0x000e280000001c00 */
[----:B------:R-:W-:-:S02]  /*1e280*/  VIADD R30, R37, 0xfcb00000 ;  /* 0xfcb00000251e7836 */ /* 0x000fc40000000000 */
[----:B------:R-:W-:-:S03]  /*1e290*/  DMUL R2, R16, R2 ;  /* 0x0000000210027228 */ /* 0x000fc60000000000 */
        /* <DEDUP_REMOVED lines=18> */
.L_x_14038:
[----:B------:R-:W-:Y:S05]  /*1e3c0*/  BSYNC B3 ;  /* 0x0000000000037941 */ /* 0x000fea0003800000 */
.L_x_14037:
        /* <DEDUP_REMOVED lines=21> */
.L_x_14040:
[----:B------:R-:W-:Y:S05]  /*1e520*/  BSYNC B3 ;  /* 0x0000000000037941 */ /* 0x000fea0003800000 */
.L_x_14039:
[----:B------:R-:W-:Y:S01]  /*1e530*/  DMUL R16, R16, 8.11296384146066816958e+31 ;  /* 0x4690000010107828 */ /* 0x000fe20000000000 */
[----:B------:R-:W-:Y:S01]  /*1e540*/  PLOP3.LUT P0, PT, PT, PT, PT, 0x80, 0x0 ;  /* 0x000000000000781c */ /* 0x000fe20003f0f070 */
[----:B------:R-:W-:Y:S02]  /*1e550*/  IMAD.MOV.U32 R2, RZ, RZ, R36 ;  /* 0x000000ffff027224 */ /* 0x000fe400078e0024 */
[----:B------:R-:W-:Y:S01]  /*1e560*/  IMAD.MOV.U32 R3, RZ, RZ, R37 ;  /* 0x000000ffff037224 */ /* 0x000fe200078e0025 */
[----:B------:R-:W-:Y:S09]  /*1e570*/  BRA `(.L_x_14019) ;  /* 0x0000000000ec7947 */ /* 0x000ff20003800000 */
.L_x_14020:
        /* <DEDUP_REMOVED lines=24> */
.L_x_14042:
[----:B------:R-:W-:Y:S05]  /*1e700*/  BSYNC B3 ;  /* 0x0000000000037941 */ /* 0x000fea0003800000 */
.L_x_14041:
        /* <DEDUP_REMOVED lines=27> */
.L_x_14044:
[----:B------:R-:W-:Y:S05]  /*1e8c0*/  BSYNC B3 ;  /* 0x0000000000037941 */ /* 0x000fea0003800000 */
.L_x_14043:
[----:B------:R-:W-:Y:S01]  /*1e8d0*/  DMUL R2, R28, R26 ;  /* 0x0000001a1c027228 */ /* 0x000fe20000000000 */
[----:B------:R-:W-:Y:S01]  /*1e8e0*/  PLOP3.LUT P0, PT, PT, PT, PT, 0x80, 0x0 ;  /* 0x000000000000781c */ /* 0x000fe20003f0f070 */
[----:B------:R-:W-:-:S12]  /*1e8f0*/  BRA `(.L_x_14019) ;  /* 0x00000000000c7947 */ /* 0x000fd80003800000 */
.L_x_14016:
[----:B------:R-:W-:Y:S01]  /*1e900*/  DMUL R2, R22, 9.00719925474099200000e+15 ;  /* 0x4340000016027828 */ /* 0x000fe20000000000 */
[----:B------:R-:W-:Y:S01]  /*1e910*/  PLOP3.LUT P0, PT, PT, PT, PT, 0x80, 0x0 ;  /* 0x000000000000781c */ /* 0x000fe20003f0f070 */
[----:B------:R-:W-:-:S12]  /*1e920*/  DMUL R16, R16, 9.00719925474099200000e+15 ;  /* 0x4340000010107828 */ /* 0x000fd80000000000 */
.L_x_14019:
[----:B------:R-:W-:Y:S05]  /*1e930*/  BSYNC B2 ;  /* 0x0000000000027941 */ /* 0x000fea0003800000 */
.L_x_14015:
        /* <DEDUP_REMOVED lines=67> */
.L_x_14050:
[----:B------:R-:W-:-:S11]  /*1ed70*/  DMUL R16, RZ, |R18| ;  /* 0x40000012ff107228 */ /* 0x000fd60000000000 */
.L_x_14051:
[----:B------:R-:W-:Y:S05]  /*1ed80*/  BSYNC B0 ;  /* 0x0000000000007941 */ /* 0x000fea0003800000 */
.L_x_14049:
        /* <DEDUP_REMOVED lines=11> */
.L_x_14048:
        /* <DEDUP_REMOVED lines=53> */
.L_x_14047:
        /* <DEDUP_REMOVED lines=62> */
.L_x_14055:
[----:B------:R-:W-:-:S11]  /*1f570*/  DMUL R16, RZ, |R18| ;  /* 0x40000012ff107228 */ /* 0x000fd60000000000 */
.L_x_14056:
[----:B------:R-:W-:Y:S05]  /*1f580*/  BSYNC B0 ;  /* 0x0000000000007941 */ /* 0x000fea0003800000 */
.L_x_14054:
        /* <DEDUP_REMOVED lines=11> */
.L_x_14053:
        /* <DEDUP_REMOVED lines=53> */
.L_x_14046:
        /* <DEDUP_REMOVED lines=26> */
[----:B------:R-:W-:Y:S01]  /*1fb30*/  MOV R34, R18 ;  /* 0x0000001200227202 */ /* 0x000fe20000000f00 */
[----:B------:R-:W-:Y:S01]  /*1fb40*/  IMAD.MOV.U32 R35, RZ, RZ, R19 ;  /* 0x000000ffff237224 */ /* 0x000fe200078e0013 */
[----:B------:R-:W-:-:S07]  /*1fb50*/  MOV R0, 0x1fb70 ;  /* 0x0001fb7000007802 */ /* 0x000fce0000000f00 */
[----:B------:R-:W-:Y:S05]  /*1fb60*/  CALL.REL.NOINC `($__internal_20_$__cuda_sm20_div_rn_f64_full) ;  /* 0x0000004000087944 */ /* 0x000fea0003c00000 */
.L_x_14059:
[----:B------:R-:W-:Y:S05]  /*1fb70*/  BSYNC B3 ;  /* 0x0000000000037941 */ /* 0x000fea0003800000 */
.L_x_14058:
        /* <DEDUP_REMOVED lines=82> */
.L_x_14061:
[----:B------:R-:W-:Y:S02]  /*200a0*/  FSEL R18, RZ, 3.37028055040000000000e+12, P1 ;  /* 0x54442d18ff127808 */ /* 0x000fe40000800000 */
[----:B------:R-:W-:-:S07]  /*200b0*/  FSEL R19, RZ, 2.1426990032196044922, P1 ;  /* 0x400921fbff137808 */ /* 0x000fce0000800000 */
.L_x_14062:
[----:B------:R-:W-:Y:S05]  /*200c0*/  BSYNC B0 ;  /* 0x0000000000007941 */ /* 0x000fea0003800000 */
.L_x_14060:
[----:B------:R-:W-:Y:S01]  /*200d0*/  DADD R16, |R2|, |R16| ;  /* 0x0000000002107229 */ /* 0x000fe20000000610 */
[----:B------:R-:W-:-:S07]  /*200e0*/  LOP3.LUT R3, R19, 0x80000000, R3, 0xb8, !PT ;  /* 0x8000000013037812 */ /* 0x000fce00078eb803 */
[----:B------:R-:W-:-:S06]  /*200f0*/  DSETP.GTU.AND P0, PT, |R16|, +INF , PT ;  /* 0x7ff000001000742a */ /* 0x000fcc0003f0c200 */
[----:B------:R-:W-:Y:S02]  /*20100*/  FSEL R16, R16, R18, P0 ;  /* 0x0000001210107208 */ /* 0x000fe40000000000 */
[----:B------:R-:W-:Y:S01]  /*20110*/  FSEL R17, R17, R3, P0 ;  /* 0x0000000311117208 */ /* 0x000fe20000000000 */
[----:B------:R-:W-:Y:S06]  /*20120*/  BRA `(.L_x_14052) ;  /* 0x0000000400d47947 */ /* 0x000fec0003800000 */
.L_x_14057:
        /* <DEDUP_REMOVED lines=26> */
.L_x_14064:
[----:B------:R-:W-:Y:S05]  /*202d0*/  BSYNC B3 ;  /* 0x0000000000037941 */ /* 0x000fea0003800000 */
.L_x_14063:
        /* <DEDUP_REMOVED lines=82> */
.L_x_14066:
[----:B------:R-:W-:Y:S02]  /*20800*/  FSEL R18, RZ, 3.37028055040000000000e+12, P1 ;  /* 0x54442d18ff127808 */ /* 0x000fe40000800000 */
[----:B------:R-:W-:-:S07]  /*20810*/  FSEL R19, RZ, 2.1426990032196044922, P1 ;  /* 0x400921fbff137808 */ /* 0x000fce0000800000 */
.L_x_14067:
[----:B------:R-:W-:Y:S05]  /*20820*/  BSYNC B0 ;  /* 0x0000000000007941 */ /* 0x000fea0003800000 */
.L_x_14065:
[----:B------:R-:W-:Y:S01]  /*20830*/  DADD R16, |R2|, |R16| ;  /* 0x0000000002107229 */ /* 0x000fe20000000610 */
[----:B------:R-:W-:-:S07]  /*20840*/  LOP3.LUT R3, R19, 0x80000000, R3, 0xb8, !PT ;  /* 0x8000000013037812 */ /* 0x000fce00078eb803 */
[----:B------:R-:W-:-:S06]  /*20850*/  DSETP.GTU.AND P0, PT, |R16|, +INF , PT ;  /* 0x7ff000001000742a */ /* 0x000fcc0003f0c200 */
[----:B------:R-:W-:Y:S02]  /*20860*/  FSEL R16, R16, R18, P0 ;  /* 0x0000001210107208 */ /* 0x000fe40000000000 */
[----:B------:R-:W-:-:S07]  /*20870*/  FSEL R17, R17, R3, P0 ;  /* 0x0000000311117208 */ /* 0x000fce0000000000 */
.L_x_14052:
[----:B------:R-:W-:Y:S05]  /*20880*/  BSYNC B2 ;  /* 0x0000000000027941 */ /* 0x000fea0003800000 */
.L_x_14045:
[----:B------:R-:W-:Y:S01]  /*20890*/  DADD R2, -RZ, -R24 ;  /* 0x00000000ff027229 */ /* 0x000fe20000000918 */
[----:B------:R-:W-:-:S09]  /*208a0*/  ISETP.NE.AND P0, PT, R52, RZ, PT ;  /* 0x000000ff3400720c */ /* 0x000fd20003f05270 */
[----:B------:R-:W-:Y:S02]  /*208b0*/  FSEL R18, R2, R24, !P0 ;  /* 0x0000001802127208 */ /* 0x000fe40004000000 */
[----:B------:R-:W-:Y:S01]  /*208c0*/  FSEL R19, R3, R25, !P0 ;  /* 0x0000001903137208 */ /* 0x000fe20004000000 */
[----:B------:R-:W-:Y:S06]  /*208d0*/  BRA `(.L_x_13975) ;  /* 0x0000003000287947 */ /* 0x000fec0003800000 */
.L_x_13979:
[----:B------:R-:W2:Y:S01]  /*208e0*/  LDL.64 R16, [R1+0x8] ;  /* 0x0000080001107983 */ /* 0x000ea20000100a00 */
[----:B------:R-:W-:Y:S01]  /*208f0*/  UMOV UR4, 0x54442d18 ;  /* 0x54442d1800047882 */ /* 0x000fe20000000000 */
[----:B------:R-:W-:Y:S01]  /*20900*/  UMOV UR5, 0x3ff921fb ;  /* 0x3ff921fb00057882 */ /* 0x000fe20000000000 */
[----:B------:R-:W-:Y:S02]  /*20910*/  DADD R18, -RZ, -R22 ;  /* 0x00000000ff127229 */ /* 0x000fe40000000916 */
[----:B--2---:R-:W-:-:S08]  /*20920*/  DADD R16, R16, -R20 ;  /* 0x0000000010107229 */ /* 0x004fd00000000814 */
[----:B------:R-:W-:Y:S01]  /*20930*/  DADD R16, R16, UR4 ;  /* 0x0000000410107e29 */ /* 0x000fe20008000000 */
[----:B------:R-:W-:Y:S10]  /*20940*/  BRA `(.L_x_13975) ;  /* 0x00000030000c7947 */ /* 0x000ff40003800000 */
.L_x_13978:
[----:B------:R-:W-:Y:S01]  /*20950*/  DADD R18, -RZ, -R22 ;  /* 0x00000000ff127229 */ /* 0x000fe20000000916 */
[----:B------:R-:W-:Y:S01]  /*20960*/  CS2R R16, SRZ ;  /* 0x0000000000107805 */ /* 0x000fe2000001ff00 */
[----:B------:R-:W-:Y:S09]  /*20970*/  BRA `(.L_x_13975) ;  /* 0x0000003000007947 */ /* 0x000ff20003800000 */
.L_x_13977:
        /* <DEDUP_REMOVED lines=41> */
[----:B------:R-:W-:Y:S01]  /*20c10*/  IMAD.MOV.U32 R0, RZ, RZ, -0x3ff ;  /* 0xfffffc01ff007424 */ /* 0x000fe200078e00ff */
[----:B------:R-:W-:Y:S02]  /*20c20*/  @!P0 MOV R0, 0xfffffbcb ;  /* 0xfffffbcb00008802 */ /* 0x000fe40000000f00 */
        /* <DEDUP_REMOVED lines=65> */
.L_x_14072:
[----:B------:R-:W-:Y:S05]  /*21040*/  BSYNC B0 ;  /* 0x0000000000007941 */ /* 0x000fea0003800000 */
.L_x_14071:
        /* <DEDUP_REMOVED lines=8> */
.L_x_14074:
[----:B------:R-:W-:Y:S05]  /*210d0*/  BSYNC B3 ;  /* 0x0000000000037941 */ /* 0x000fea0003800000 */
.L_x_14073:
        /* <DEDUP_REMOVED lines=82> */
.L_x_14076:
[----:B------:R-:W-:-:S04]  /*21600*/  ISETP.GE.AND P0, PT, R21, RZ, PT ;  /* 0x000000ff1500720c */ /* 0x000fc80003f06270 */
[----:B------:R-:W-:Y:S02]  /*21610*/  FSEL R18, RZ, 3.37028055040000000000e+12, P0 ;  /* 0x54442d18ff127808 */ /* 0x000fe40000000000 */
[----:B------:R-:W-:-:S07]  /*21620*/  FSEL R19, RZ, 2.1426990032196044922, P0 ;  /* 0x400921fbff137808 */ /* 0x000fce0000000000 */
.L_x_14077:
[----:B------:R-:W-:Y:S05]  /*21630*/  BSYNC B0 ;  /* 0x0000000000007941 */ /* 0x000fea0003800000 */
.L_x_14075:
[----:B------:R-:W-:Y:S01]  /*21640*/  DADD R2, R16, R2 ;  /* 0x0000000010027229 */ /* 0x000fe20000000002 */
[----:B------:R-:W-:Y:S01]  /*21650*/  LOP3.LUT R23, R19, 0x80000000, R23, 0xb8, !PT ;  /* 0x8000000013177812 */ /* 0x000fe200078eb817 */
[----:B------:R-:W-:-:S06]  /*21660*/  DMUL R26, R26, 0.5 ;  /* 0x3fe000001a1a7828 */ /* 0x000fcc0000000000 */
[----:B------:R-:W-:-:S06]  /*21670*/  DSETP.GTU.AND P0, PT, |R2|, +INF , PT ;  /* 0x7ff000000200742a */ /* 0x000fcc0003f0c200 */
[----:B------:R-:W-:Y:S02]  /*21680*/  FSEL R16, R2, R18, P0 ;  /* 0x0000001202107208 */ /* 0x000fe40000000000 */
[----:B------:R-:W-:Y:S01]  /*21690*/  FSEL R17, R3, R23, P0 ;  /* 0x0000001703117208 */ /* 0x000fe20000000000 */
[----:B------:R-:W-:Y:S06]  /*216a0*/  BRA `(.L_x_14078) ;  /* 0x0000002000387947 */ /* 0x000fec0003800000 */
.L_x_14070:
        /* <DEDUP_REMOVED lines=13> */
[----:B------:R-:W-:Y:S01]  /*21780*/  MUFU.RCP64H R41, R19 ;  /* 0x0000001300297308 */ /* 0x000fe20000001800 */
[----:B------:R-:W-:Y:S01]  /*21790*/  SEL R29, R3, R17, P0 ;  /* 0x00000011031d7207 */ /* 0x000fe20000000000 */
[----:B------:R-:W-:Y:S01]  /*217a0*/  IMAD.MOV.U32 R40, RZ, RZ, 0x1 ;  /* 0x00000001ff287424 */ /* 0x000fe200078e00ff */
[----:B------:R-:W-:Y:S01]  /*217b0*/  IADD3 R31, -R0, 0x7fd00000, RZ ;  /* 0x7fd00000001f7810 */ /* 0x000fe20007ffe1ff */
        /* <DEDUP_REMOVED lines=118> */
.L_x_14080:
[----:B------:R-:W-:Y:S05]  /*21f20*/  BSYNC B0 ;  /* 0x0000000000007941 */ /* 0x000fea0003800000 */
.L_x_14079:
        /* <DEDUP_REMOVED lines=8> */
.L_x_14082:
[----:B------:R-:W-:Y:S05]  /*21fb0*/  BSYNC B3 ;  /* 0x0000000000037941 */ /* 0x000fea0003800000 */
.L_x_14081:
        /* <DEDUP_REMOVED lines=82> */
.L_x_14084:
[----:B------:R-:W-:-:S04]  /*224e0*/  ISETP.GE.AND P0, PT, R21, RZ, PT ;  /* 0x000000ff1500720c */ /* 0x000fc80003f06270 */
[----:B------:R-:W-:Y:S02]  /*224f0*/  FSEL R18, RZ, 3.37028055040000000000e+12, P0 ;  /* 0x54442d18ff127808 */ /* 0x000fe40000000000 */
[----:B------:R-:W-:-:S07]  /*22500*/  FSEL R19, RZ, 2.1426990032196044922, P0 ;  /* 0x400921fbff137808 */ /* 0x000fce0000000000 */
.L_x_14085:
[----:B------:R-:W-:Y:S05]  /*22510*/  BSYNC B0 ;  /* 0x0000000000007941 */ /* 0x000fea0003800000 */
.L_x_14083:
[----:B------:R-:W-:Y:S01]  /*22520*/  DADD R2, R16, R2 ;  /* 0x0000000010027229 */ /* 0x000fe20000000002 */
[----:B------:R-:W-:-:S07]  /*22530*/  LOP3.LUT R23, R19, 0x80000000, R23, 0xb8, !PT ;  /* 0x8000000013177812 */ /* 0x000fce00078eb817 */
[----:B------:R-:W-:-:S06]  /*22540*/  DSETP.GTU.AND P0, PT, |R2|, +INF , PT ;  /* 0x7ff000000200742a */ /* 0x000fcc0003f0c200 */
[----:B------:R-:W-:Y:S02]  /*22550*/  FSEL R16, R2, R18, P0 ;  /* 0x0000001202107208 */ /* 0x000fe40000000000 */
[----:B------:R-:W-:Y:S01]  /*22560*/  FSEL R17, R3, R23, P0 ;  /* 0x0000001703117208 */ /* 0x000fe20000000000 */
[----:B------:R-:W-:Y:S06]  /*22570*/  BRA `(.L_x_14078) ;  /* 0x0000001000847947 */ /* 0x000fec0003800000 */
.L_x_14069:
        /* <DEDUP_REMOVED lines=18> */
[----:B------:R-:W-:Y:S01]  /*226a0*/  MOV R39, R21 ;  /* 0x0000001500277202 */ /* 0x000fe20000000f00 */
[----:B------:R-:W-:Y:S01]  /*226b0*/  IMAD.MOV.U32 R34, RZ, RZ, -0x74eba897 ;  /* 0x8b145769ff227424 */ /* 0x000fe200078e00ff */
[----:B------:R-:W-:Y:S01]  /*226c0*/  MOV R0, 0x226f0 ;  /* 0x000226f000007802 */ /* 0x000fe20000000f00 */
[----:B------:R-:W-:-:S07]  /*226d0*/  IMAD.MOV.U32 R35, RZ, RZ, 0x4005bf0a ;  /* 0x4005bf0aff237424 */ /* 0x000fce00078e00ff */
[----:B------:R-:W-:Y:S05]  /*226e0*/  CALL.REL.NOINC `($__internal_20_$__cuda_sm20_div_rn_f64_full) ;  /* 0x0000001400287944 */ /* 0x000fea0003c00000 */
.L_x_14087:
[----:B------:R-:W-:Y:S05]  /*226f0*/  BSYNC B3 ;  /* 0x0000000000037941 */ /* 0x000fea0003800000 */
.L_x_14086:
        /* <DEDUP_REMOVED lines=24> */
[----:B------:R-:W-:Y:S01]  /*22880*/  IMAD.MOV.U32 R28, RZ, RZ, R36 ;  /* 0x000000ffff1c7224 */ /* 0x000fe200078e0024 */
[----:B------:R-:W-:-:S07]  /*22890*/  MOV R29, R37 ;  /* 0x00000025001d7202 */ /* 0x000fce0000000f00 */
.L_x_14089:
[----:B------:R-:W-:Y:S05]  /*228a0*/  BSYNC B3 ;  /* 0x0000000000037941 */ /* 0x000fea0003800000 */
.L_x_14088:
        /* <DEDUP_REMOVED lines=136> */
.L_x_14091:
[----:B------:R-:W-:Y:S05]  /*23130*/  BSYNC B0 ;  /* 0x0000000000007941 */ /* 0x000fea0003800000 */
.L_x_14090:
        /* <DEDUP_REMOVED lines=8> */
.L_x_14093:
[----:B------:R-:W-:Y:S05]  /*231c0*/  BSYNC B3 ;  /* 0x0000000000037941 */ /* 0x000fea0003800000 */
.L_x_14092:
        /* <DEDUP_REMOVED lines=82> */
.L_x_14095:
[----:B------:R-:W-:-:S04]  /*236f0*/  ISETP.GE.AND P0, PT, R21, RZ, PT ;  /* 0x000000ff1500720c */ /* 0x000fc80003f06270 */
[----:B------:R-:W-:Y:S02]  /*23700*/  FSEL R18, RZ, 3.37028055040000000000e+12, P0 ;  /* 0x54442d18ff127808 */ /* 0x000fe40000000000 */
[----:B------:R-:W-:-:S07]  /*23710*/  FSEL R19, RZ, 2.1426990032196044922, P0 ;  /* 0x400921fbff137808 */ /* 0x000fce0000000000 */
.L_x_14096:
[----:B------:R-:W-:Y:S05]  /*23720*/  BSYNC B0 ;  /* 0x0000000000007941 */ /* 0x000fea0003800000 */
.L_x_14094:
[----:B------:R-:W-:Y:S01]  /*23730*/  DADD R2, R16, R2 ;  /* 0x0000000010027229 */ /* 0x000fe20000000002 */
[----:B------:R-:W-:Y:S01]  /*23740*/  LOP3.LUT R23, R19, 0x80000000, R23, 0xb8, !PT ;  /* 0x8000000013177812 */ /* 0x000fe200078eb817 */
[----:B------:R-:W-:-:S06]  /*23750*/  DADD R26, R26, 1 ;  /* 0x3ff000001a1a7429 */ /* 0x000fcc0000000000 */
[----:B------:R-:W-:-:S06]  /*23760*/  DSETP.GTU.AND P0, PT, |R2|, +INF , PT ;  /* 0x7ff000000200742a */ /* 0x000fcc0003f0c200 */
[----:B------:R-:W-:Y:S02]  /*23770*/  FSEL R16, R2, R18, P0 ;  /* 0x0000001202107208 */ /* 0x000fe40000000000 */
[----:B------:R-:W-:-:S07]  /*23780*/  FSEL R17, R3, R23, P0 ;  /* 0x0000001703117208 */ /* 0x000fce0000000000 */
.L_x_14078:
[----:B------:R-:W-:Y:S05]  /*23790*/  BSYNC B2 ;  /* 0x0000000000027941 */ /* 0x000fea0003800000 */
.L_x_14068:
        /* <DEDUP_REMOVED lines=9> */
.L_x_13976:
        /* <DEDUP_REMOVED lines=21> */
.L_x_13975:
[----:B------:R-:W-:Y:S05]  /*23980*/  BSYNC B1 ;  /* 0x0000000000017941 */ /* 0x000fea0003800000 */
.L_x_13974:
[----:B------:R-:W0:Y:S01]  /*23990*/  S2R R20, SR_TID.X ;  /* 0x0000000000147919 */ /* 0x000e220000002100 */
[----:B------:R-:W-:Y:S01]  /*239a0*/  BSSY B0, `(.L_x_14097) ;  /* 0x0000016000007945 */ /* 0x000fe20003800000 */
[----:B0-----:R-:W-:Y:S01]  /*239b0*/  ISETP.GE.AND P1, PT, R20, R57, PT ;  /* 0x000000391400720c */ /* 0x001fe20003f26270 */
[----:B------:R-:W-:-:S12]  /*239c0*/  IMAD.MOV.U32 R0, RZ, RZ, R20 ;  /* 0x000000ffff007224 */ /* 0x000fd800078e0014 */
[----:B------:R-:W0:Y:S01]  /*239d0*/  @!P1 S2R R21, SR_CTAID.X ;  /* 0x0000000000159919 */ /* 0x000e220000002500 */
[----:B------:R-:W1:Y:S01]  /*239e0*/  @!P1 LDC.64 R2, c[0x0][0x218] ;  /* 0x00008600ff029b82 */ /* 0x000e620000000a00 */
[----:B------:R-:W-:-:S05]  /*239f0*/  @!P1 VIADD R0, R20, 0x80 ;  /* 0x0000008014009836 */ /* 0x000fca0000000000 */
[----:B------:R-:W-:Y:S01]  /*23a00*/  ISETP.GE.AND P0, PT, R0, R57, PT ;  /* 0x000000390000720c */ /* 0x000fe20003f06270 */
[----:B0-----:R-:W-:-:S04]  /*23a10*/  @!P1 IMAD R21, R21, 0x200, R20 ;  /* 0x0000020015159824 */ /* 0x001fc800078e0214 */
[----:B-1----:R-:W-:-:S05]  /*23a20*/  @!P1 IMAD.WIDE.U32 R2, R21, 0x10, R2 ;  /* 0x0000001015029825 */ /* 0x002fca00078e0002 */
[----:B------:R0:W-:Y:S03]  /*23a30*/  @!P1 STG.E.128 desc[UR8][R2.64], R4 ;  /* 0x0000000402009986 */ /* 0x0001e6000c101d08 */
[----:B------:R-:W-:Y:S05]  /*23a40*/  @P0 BRA `(.L_x_14098) ;  /* 0x00000000002c0947 */ /* 0x000fea0003800000 */
[----:B0-----:R-:W0:Y:S01]  /*23a50*/  S2R R7, SR_CTAID.X ;  /* 0x0000000000077919 */ /* 0x001e220000002500 */
[----:B------:R-:W1:Y:S01]  /*23a60*/  LDC.64 R4, c[0x0][0x218] ;  /* 0x00008600ff047b82 */ /* 0x000e620000000a00 */
[----:B0-----:R-:W-:Y:S02]  /*23a70*/  IMAD R3, R7, 0x200, R0 ;  /* 0x0000020007037824 */ /* 0x001fe400078e0200 */
[----:B------:R-:W-:Y:S02]  /*23a80*/  VIADD R0, R0, 0x80 ;  /* 0x0000008000007836 */ /* 0x000fe40000000000 */
[----:B-1----:R-:W-:-:S03]  /*23a90*/  IMAD.WIDE.U32 R2, R3, 0x10, R4 ;  /* 0x0000001003027825 */ /* 0x002fc600078e0004 */
[C---:B------:R-:W-:Y:S02]  /*23aa0*/  ISETP.GE.AND P0, PT, R0.reuse, R57, PT ;  /* 0x000000390000720c */ /* 0x040fe40003f06270 */
[----:B------:R1:W-:Y:S11]  /*23ab0*/  STG.E.128 desc[UR8][R2.64], R8 ;  /* 0x0000000802007986 */ /* 0x0003f6000c101d08 */
[----:B------:R-:W-:Y:S01]  /*23ac0*/  @!P0 LEA R7, R7, R0, 0x9 ;  /* 0x0000000007078211 */ /* 0x000fe200078e48ff */
[----:B------:R-:W-:-:S04]  /*23ad0*/  @!P0 VIADD R0, R0, 0x80 ;  /* 0x0000008000008836 */ /* 0x000fc80000000000 */
[----:B------:R-:W-:-:S05]  /*23ae0*/  @!P0 IMAD.WIDE.U32 R4, R7, 0x10, R4 ;  /* 0x0000001007048825 */ /* 0x000fca00078e0004 */
[----:B------:R1:W-:Y:S02]  /*23af0*/  @!P0 STG.E.128 desc[UR8][R4.64], R12 ;  /* 0x0000000c04008986 */ /* 0x0003e4000c101d08 */
.L_x_14098:
[----:B------:R-:W-:Y:S05]  /*23b00*/  BSYNC B0 ;  /* 0x0000000000007941 */ /* 0x000fea0003800000 */
.L_x_14097:
[----:B------:R-:W-:-:S13]  /*23b10*/  ISETP.GE.AND P0, PT, R0, R57, PT ;  /* 0x000000390000720c */ /* 0x000fda0003f06270 */
[----:B------:R-:W-:Y:S05]  /*23b20*/  @P0 EXIT ;  /* 0x000000000000094d */ /* 0x000fea0003800000 */
[----:B01----:R-:W0:Y:S01]  /*23b30*/  S2R R5, SR_CTAID.X ;  /* 0x0000000000057919 */ /* 0x003e220000002500 */
[----:B------:R-:W1:Y:S01]  /*23b40*/  LDC.64 R2, c[0x0][0x218] ;  /* 0x00008600ff027b82 */ /* 0x000e620000000a00 */
[----:B0-----:R-:W-:-:S04]  /*23b50*/  IMAD R5, R5, 0x200, R0 ;  /* 0x0000020005057824 */ /* 0x001fc800078e0200 */
[----:B-1----:R-:W-:-:S05]  /*23b60*/  IMAD.WIDE.U32 R2, R5, 0x10, R2 ;  /* 0x0000001005027825 */ /* 0x002fca00078e0002 */
[----:B------:R-:W-:Y:S01]  /*23b70*/  STG.E.128 desc[UR8][R2.64], R16 ;  /* 0x0000001002007986 */ /* 0x000fe2000c101d08 */
[----:B------:R-:W-:Y:S05]  /*23b80*/  EXIT ;  /* 0x000000000000794d */ /* 0x000fea0003800000 */
        .weak           $__internal_20_$__cuda_sm20_div_rn_f64_full
        .type           $__internal_20_$__cuda_sm20_div_rn_f64_full,@function
        .size           $__internal_20_$__cuda_sm20_div_rn_f64_full,($__internal_21_$__cuda_sm20_dsqrt_rn_f64_mediumpath_v1 - $__internal_20_$__cuda_sm20_div_rn_f64_full)
$__internal_20_$__cuda_sm20_div_rn_f64_full:
        /* <DEDUP_REMOVED lines=36> */
[----:B------:R-:W-:Y:S02]  /*23dd0*/  ISETP.GT.U32.AND P0, PT, R36, 0x7feffffe, PT ;  /* 0x7feffffe2400780c */ /* 0x000fe40003f04070 */
[----:B------:R-:W-:-:S04]  /*23de0*/  IADD3 R36, R41, -0x1, RZ ;  /* 0xffffffff29247810 */ /* 0x000fc80007ffe0ff */
        /* <DEDUP_REMOVED lines=31> */
.L_x_14100:
        /* <DEDUP_REMOVED lines=12> */
[----:B------:R-:W-:Y:S01]  /*240a0*/  @!P0 IMAD.MOV.U32 R37, RZ, RZ, R34 ;  /* 0x000000ffff258224 */ /* 0x000fe200078e0022 */
[----:B------:R-:W-:Y:S01]  /*240b0*/  @!P0 MOV R36, RZ ;  /* 0x000000ff00248202 */ /* 0x000fe20000000f00 */
[----:B------:R-:W-:Y:S02]  /*240c0*/  @P0 IMAD.MOV.U32 R36, RZ, RZ, RZ ;  /* 0x000000ffff240224 */ /* 0x000fe400078e00ff */
[----:B------:R-:W-:Y:S01]  /*240d0*/  @P0 IMAD.MOV.U32 R37, RZ, RZ, R28 ;  /* 0x000000ffff250224 */ /* 0x000fe200078e001c */
[----:B------:R-:W-:Y:S06]  /*240e0*/  BRA `(.L_x_14101) ;  /* 0x00000000001c7947 */ /* 0x000fec0003800000 */
.L_x_14103:
[----:B------:R-:W-:-:S05]  /*240f0*/  LOP3.LUT R36, R35, 0x80000, RZ, 0xfc, !PT ;  /* 0x0008000023247812 */ /* 0x000fca00078efcff */
[----:B------:R-:W-:Y:S02]  /*24100*/  IMAD.MOV.U32 R37, RZ, RZ, R36 ;  /* 0x000000ffff257224 */ /* 0x000fe400078e0024 */
[----:B------:R-:W-:Y:S01]  /*24110*/  IMAD.MOV.U32 R36, RZ, RZ, R34 ;  /* 0x000000ffff247224 */ /* 0x000fe200078e0022 */
[----:B------:R-:W-:Y:S06]  /*24120*/  BRA `(.L_x_14101) ;  /* 0x00000000000c7947 */ /* 0x000fec0003800000 */
.L_x_14102:
[----:B------:R-:W-:-:S05]  /*24130*/  LOP3.LUT R36, R39, 0x80000, RZ, 0xfc, !PT ;  /* 0x0008000027247812 */ /* 0x000fca00078efcff */
[----:B------:R-:W-:Y:S02]  /*24140*/  IMAD.MOV.U32 R37, RZ, RZ, R36 ;  /* 0x000000ffff257224 */ /* 0x000fe400078e0024 */
[----:B------:R-:W-:-:S07]  /*24150*/  IMAD.MOV.U32 R36, RZ, RZ, R38 ;  /* 0x000000ffff247224 */ /* 0x000fce00078e0026 */
.L_x_14101:
[----:B------:R-:W-:Y:S05]  /*24160*/  BSYNC B0 ;  /* 0x0000000000007941 */ /* 0x000fea0003800000 */
.L_x_14099:
[----:B------:R-:W-:Y:S02]  /*24170*/  IMAD.MOV.U32 R28, RZ, RZ, R0 ;  /* 0x000000ffff1c7224 */ /* 0x000fe400078e0000 */
[----:B------:R-:W-:-:S04]  /*24180*/  IMAD.MOV.U32 R29, RZ, RZ, 0x0 ;  /* 0x00000000ff1d7424 */ /* 0x000fc800078e00ff */
[----:B------:R-:W-:Y:S05]  /*24190*/  RET.REL.NODEC R28 `(_ZN2at6native27unrolled_elementwise_kernelIZZZNS0_16acos_kernel_cudaERNS_18TensorIteratorBaseEENKUlvE_clEvENKUlvE_clEvEUlN3c107complexIdEEE_St5arrayIPcLm2EELi4E23TrivialOffsetCalculatorILi1EjESE_NS0_6memory15LoadWithoutCastENSF_16StoreWithoutCastEEEviT_T0_T2_T3_T4_T5_) ;  /* 0xfffffdbc1c987950 */ /* 0x000fea0003c3ffff */
        .weak           $__internal_21_$__cuda_sm20_dsqrt_rn_f64_mediumpath_v1
        .type           $__internal_21_$__cuda_sm20_dsqrt_rn_f64_mediumpath_v1,@function
        .size           $__internal_21_$__cuda_sm20_dsqrt_rn_f64_mediumpath_v1,(.L_x_20088 - $__internal_21_$__cuda_sm20_dsqrt_rn_f64_mediumpath_v1)
$__internal_21_$__cuda_sm20_dsqrt_rn_f64_mediumpath_v1:
[----:B------:R-:W-:Y:S01]  /*241a0*/  ISETP.GE.U32.AND P0, PT, R30, -0x3400000, PT ;  /* 0xfcc000001e00780c */ /* 0x000fe20003f06070 */
[----:B------:R-:W-:Y:S01]  /*241b0*/  BSSY B0, `(.L_x_14104) ;  /* 0x0000024000007945 */ /* 0x000fe20003800000 */
[----:B------:R-:W-:-:S11]  /*241c0*/  IMAD.MOV.U32 R30, RZ, RZ, R36 ;  /* 0x000000ffff1e7224 */ /* 0x000fd600078e0024 */
[----:B------:R-:W-:Y:S05]  /*241d0*/  @!P0 BRA `(.L_x_14105) ;  /* 0x0000000000208947 */ /* 0x000fea0003800000 */
[----:B------:R-:W-:-:S10]  /*241e0*/  DFMA.RM R28, R32, R34, R28 ;  /* 0x00000022201c722b */ /* 0x000fd4000000401c */
[----:B------:R-:W-:-:S04]  /*241f0*/  IADD3 R32, P0, R28, 0x1, RZ ;  /* 0x000000011c207810 */ /* 0x000fc80007f1e0ff */
[----:B------:R-:W-:-:S06]  /*24200*/  IADD3.X R33, RZ, R29, RZ, P0, !PT ;  /* 0x0000001dff217210 */ /* 0x000fcc00007fe4ff */
[----:B------:R-:W-:-:S08]  /*24210*/  DFMA.RP R30, -R28, R32, R30 ;  /* 0x000000201c1e722b */ /* 0x000fd0000000811e */
[----:B------:R-:W-:-:S06]  /*24220*/  DSETP.GT.AND P0, PT, R30, RZ, PT ;  /* 0x000000ff1e00722a */ /* 0x000fcc0003f04000 */
[----:B------:R-:W-:Y:S02]  /*24230*/  FSEL R28, R32, R28, P0 ;  /* 0x0000001c201c7208 */ /* 0x000fe40000000000 */
[----:B------:R-:W-:Y:S01]  /*24240*/  FSEL R29, R33, R29, P0 ;  /* 0x0000001d211d7208 */ /* 0x000fe20000000000 */
[----:B------:R-:W-:Y:S06]  /*24250*/  BRA `(.L_x_14106) ;  /* 0x0000000000647947 */ /* 0x000fec0003800000 */
.L_x_14105:
        /* <DEDUP_REMOVED lines=24> */
.L_x_14107:
[----:B------:R-:W-:-:S11]  /*243e0*/  DADD R28, R30, R30 ;  /* 0x000000001e1c7229 */ /* 0x000fd6000000001e */
.L_x_14106:
[----:B------:R-:W-:Y:S05]  /*243f0*/  BSYNC B0 ;  /* 0x0000000000007941 */ /* 0x000fea0003800000 */
.L_x_14104:
[----:B------:R-:W-:Y:S02]  /*24400*/  IMAD.MOV.U32 R30, RZ, RZ, R0 ;  /* 0x000000ffff1e7224 */ /* 0x000fe400078e0000 */
[----:B------:R-:W-:-:S04]  /*24410*/  IMAD.MOV.U32 R31, RZ, RZ, 0x0 ;  /* 0x00000000ff1f7424 */ /* 0x000fc800078e00ff */
[----:B------:R-:W-:Y:S05]  /*24420*/  RET.REL.NODEC R30 `(_ZN2at6native27unrolled_elementwise_kernelIZZZNS0_16acos_kernel_cudaERNS_18TensorIteratorBaseEENKUlvE_clEvENKUlvE_clEvEUlN3c107complexIdEEE_St5arrayIPcLm2EELi4E23TrivialOffsetCalculatorILi1EjESE_NS0_6memory15LoadWithoutCastENSF_16StoreWithoutCastEEEviT_T0_T2_T3_T4_T5_) ;  /* 0xfffffdb81ef47950 */ /* 0x000fea0003c3ffff */
.L_x_14108:
        /* <DEDUP_REMOVED lines=13> */
.L_x_20088:


//--------------------- .text._ZN2at6native29vectorized_elementwise_kernelILi2EZZZNS0_16acos_kernel_cudaERNS_18TensorIteratorBaseEENKUlvE_clEvENKUlvE_clEvEUlN3c107complexIdEEE_St5arrayIPcLm2EEEEviT0_T1_ --------------------------
	.section	.text._ZN2at6native29vectorized_elementwise_kernelILi2EZZZNS0_16acos_kernel_cudaERNS_18TensorIteratorBaseEENKUlvE_clEvENKUlvE_clEvEUlN3c107complexIdEEE_St5arrayIPcLm2EEEEviT0_T1_,"ax",@progbits
	.align	128
        .global         _ZN2at6native29vectorized_elementwise_kernelILi2EZZZNS0_16acos_kernel_cudaERNS_18TensorIteratorBaseEENKUlvE_clEvENKUlvE_clEvEUlN3c107complexIdEEE_St5arrayIPcLm2EEEEviT0_T1_
        .type           _ZN2at6native29vectorized_elementwise_kernelILi2EZZZNS0_16acos_kernel_cudaERNS_18TensorIteratorBaseEENKUlvE_clEvENKUlvE_clEvEUlN3c107complexIdEEE_St5arrayIPcLm2EEEEviT0_T1_,@function
        .size           _ZN2at6native29vectorized_elementwise_kernelILi2EZZZNS0_16acos_kernel_cudaERNS_18TensorIteratorBaseEENKUlvE_clEvENKUlvE_clEvEUlN3c107complexIdEEE_St5arrayIPcLm2EEEEviT0_T1_,(.L_x_20090 - _ZN2at6native29vectorized_elementwise_kernelILi2EZZZNS0_16acos_kernel_cudaERNS_18TensorIteratorBaseEENKUlvE_clEvENKUlvE_clEvEUlN3c107complexIdEEE_St5arrayIPcLm2EEEEviT0_T1_)
        .other          _ZN2at6native29vectorized_elementwise_kernelILi2EZZZNS0_16acos_kernel_cudaERNS_18TensorIteratorBaseEENKUlvE_clEvENKUlvE_clEvEUlN3c107complexIdEEE_St5arrayIPcLm2EEEEviT0_T1_,@"STO_CUDA_ENTRY STV_DEFAULT"
_ZN2at6native29vectorized_elementwise_kernelILi2EZZZNS0_16acos_kernel_cudaERNS_18TensorIteratorBaseEENKUlvE_clEvENKUlvE_clEvEUlN3c107complexIdEEE_St5arrayIPcLm2EEEEviT0_T1_:
.text._ZN2at6native29vectorized_elementwise_kernelILi2EZZZNS0_16acos_kernel_cudaERNS_18TensorIteratorBaseEENKUlvE_clEvENKUlvE_clEvEUlN3c107complexIdEEE_St5arrayIPcLm2EEEEviT0_T1_:
[----:B------:R-:W0:Y:S01]  /*0000*/  LDC R1, c[0x0][0x28] ;  /* 0x00000a00ff017b82 */ /* 0x000e220000000800 */
[----:B------:R-:W1:Y:S01]  /*0010*/  S2R R80, SR_CTAID.X ;  /* 0x0000000000507919 */ /* 0x000e620000002500 */
[----:B------:R-:W-:Y:S01]  /*0020*/  ULDC UR4, c[0x0][0x210] ;  /* 0x0000840000047ab9 */ /* 0x000fe20000000800 */
[----:B------:R-:W-:Y:S01]  /*0030*/  ULDC.64 UR6, c[0x0][0x208] ;  /* 0x0000820000067ab9 */ /* 0x000fe20000000a00 */
[----:B0-----:R-:W-:Y:S02]  /*0040*/  VIADD R1, R1, 0xfffffff0 ;  /* 0xfffffff001017836 */ /* 0x001fe40000000000 */
[----:B-1----:R-:W-:-:S05]  /*0050*/  IMAD.SHL.U32 R80, R80, 0x400, RZ ;  /* 0x0000040050507824 */ /* 0x002fca00078e00ff */
[----:B------:R-:W-:-:S04]  /*0060*/  IADD3 R79, -R80, UR4, RZ ;  /* 0x00000004504f7c10 */ /* 0x000fc8000fffe1ff */
        /* <DEDUP_REMOVED lines=9> */
[----:B------:R0:W5:Y:S04]  /*0100*/  LDG.E.128 R40, desc[UR6][R8.64+0x1010] ;  /* 0x0010100608287981 */ /* 0x000168000c1e1d00 */
[----:B------:R0:W5:Y:S04]  /*0110*/  LDG.E.128 R44, desc[UR6][R8.64+0x2000] ;  /* 0x00200006082c7981 */ /* 0x000168000c1e1d00 */
[----:B------:R0:W5:Y:S04]  /*0120*/  LDG.E.128 R48, desc[UR6][R8.64+0x2010] ;  /* 0x0020100608307981 */ /* 0x000168000c1e1d00 */
[----:B------:R0:W5:Y:S04]  /*0130*/  LDG.E.128 R56, desc[UR6][R8.64+0x3000] ;  /* 0x0030000608387981 */ /* 0x000168000c1e1d00 */
[----:B------:R0:W5:Y:S01]  /*0140*/  LDG.E.128 R64, desc[UR6][R8.64+0x3010] ;  /* 0x0030100608407981 */ /* 0x000162000c1e1d00 */
        /* <DEDUP_REMOVED lines=18> */
[----:B------:R-:W-:Y:S02]  /*0270*/  UMOV UR5, 0x3e43988e ;  /* 0x3e43988e00057882 */ /* 0x000fe40000000000 */
[----:B------:R-:W-:Y:S01]  /*0280*/  DSETP.GEU.AND P0, PT, R2, UR4, PT ;  /* 0x0000000402007e2a */ /* 0x000fe2000bf0e000 */
[----:B------:R0:W-:Y:S01]  /*0290*/  STL [R1], R0 ;  /* 0x0000000001007387 */ /* 0x0001e20000100800 */
[----:B------:R-:W-:-:S14]  /*02a0*/  DSETP.LT.AND P1, PT, R4, UR4, PT ;  /* 0x0000000404007e2a */ /* 0x000fdc000bf21000 */
[----:B0-----:R-:W-:Y:S05]  /*02b0*/  @!P0 BRA P1, `(.L_x_14114) ;  /* 0x0000005800cc8947 */ /* 0x001fea0000800000 */
[C---:B------:R-:W-:Y:S01]  /*02c0*/  DADD R38, R4.reuse, 1 ;  /* 0x3ff0000004267429 */ /* 0x040fe20000000000 */
[----:B------:R-:W-:Y:S01]  /*02d0*/  IMAD.MOV.U32 R12, RZ, RZ, RZ ;  /* 0x000000ffff0c7224 */ /* 0x000fe200078e00ff */
[----:B------:R-:W-:Y:S01]  /*02e0*/  DADD R52, R4, -1 ;  /* 0xbff0000004347429 */ /* 0x000fe20000000000 */
[----:B------:R-:W-:Y:S01]  /*02f0*/  MOV R26, RZ ;  /* 0x000000ff001a7202 */ /* 0x000fe20000000f00 */
[----:B------:R-:W-:Y:S01]  /*0300*/  DADD R30, -RZ, |R2| ;  /* 0x00000000ff1e7229 */ /* 0x000fe20000000502 */
[----:B------:R-:W-:Y:S01]  /*0310*/  UMOV UR4, 0xffffffff ;  /* 0xffffffff00047882 */ /* 0x000fe20000000000 */
[----:B------:R-:W-:Y:S01]  /*0320*/  UMOV UR5, 0x7fefffff ;  /* 0x7fefffff00057882 */ /* 0x000fe20000000000 */
[----:B------:R-:W-:Y:S01]  /*0330*/  UMOV UR9, UR4 ;  /* 0x0000000400097c82 */ /* 0x000fe20008000000 */
[----:B------:R-:W-:Y:S01]  /*0340*/  DADD R6, -RZ, |R38| ;  /* 0x00000000ff067229 */ /* 0x000fe20000000526 */
[----:B------:R-:W-:Y:S01]  /*0350*/  UMOV UR8, UR5 ;  /* 0x0000000500087c82 */ /* 0x000fe20008000000 */
[----:B------:R-:W-:Y:S01]  /*0360*/  DADD R36, -RZ, |R52| ;  /* 0x00000000ff247229 */ /* 0x000fe20000000534 */
[----:B------:R-:W-:Y:S01]  /*0370*/  IMAD.U32 R23, RZ, RZ, UR8 ;  /* 0x00000008ff177e24 */ /* 0x000fe2000f8e00ff */
        /* <DEDUP_REMOVED lines=18> */
[CC--:B------:R-:W-:Y:S02]  /*04a0*/  SEL R60, R36.reuse, R30.reuse, P0 ;  /* 0x0000001e243c7207 */ /* 0x0c0fe40000000000 */
[----:B------:R-:W-:Y:S01]  /*04b0*/  SEL R61, R37, R31, P0 ;  /* 0x0000001f253d7207 */ /* 0x000fe20000000000 */
[C---:B------:R-:W-:Y:S01]  /*04c0*/  DMUL R14, R12.reuse, R8 ;  /* 0x000000080c0e7228 */ /* 0x040fe20000000000 */
[----:B------:R-:W-:Y:S01]  /*04d0*/  LOP3.LUT R0, R7, 0xffc00000, RZ, 0xc0, !PT ;  /* 0xffc0000007007812 */ /* 0x000fe200078ec0ff */
[----:B------:R-:W-:Y:S01]  /*04e0*/  DMUL R20, R12, R10 ;  /* 0x0000000a0c147228 */ /* 0x000fe20000000000 */
[----:B------:R-:W-:Y:S01]  /*04f0*/  SEL R6, R36, R30, P3 ;  /* 0x0000001e24067207 */ /* 0x000fe20001800000 */
[----:B------:R-:W-:Y:S01]  /*0500*/  IMAD.MOV.U32 R12, RZ, RZ, R60 ;  /* 0x000000ffff0c7224 */ /* 0x000fe200078e003c */
[----:B------:R-:W-:Y:S01]  /*0510*/  IADD3 R27, -R0, 0x7fd00000, RZ ;  /* 0x7fd00000001b7810 */ /* 0x000fe20007ffe1ff */
[----:B------:R-:W-:-:S02]  /*0520*/  IMAD.MOV.U32 R13, RZ, RZ, R61 ;  /* 0x000000ffff0d7224 */ /* 0x000fc400078e003d */
[----:B------:R-:W-:Y:S01]  /*0530*/  DMUL R14, R14, R14 ;  /* 0x0000000e0e0e7228 */ /* 0x000fe20000000000 */
[----:B------:R-:W-:-:S03]  /*0540*/  IMAD.MOV.U32 R30, RZ, RZ, RZ ;  /* 0x000000ffff1e7224 */ /* 0x000fc600078e00ff */
        /* <DEDUP_REMOVED lines=9> */
[----:B------:R-:W-:Y:S01]  /*05e0*/  IMAD.MOV.U32 R14, RZ, RZ, R20 ;  /* 0x000000ffff0e7224 */ /* 0x000fe200078e0014 */
[----:B------:R-:W-:-:S03]  /*05f0*/  UMOV UR8, UR4 ;  /* 0x0000000400087c82 */ /* 0x000fc60008000000 */
        /* <DEDUP_REMOVED lines=9> */
[----:B------:R-:W-:Y:S01]  /*0690*/  IMAD.MOV.U32 R28, RZ, RZ, RZ ;  /* 0x000000ffff1c7224 */ /* 0x000fe200078e00ff */
[----:B------:R-:W-:Y:S01]  /*06a0*/  SEL R70, R23, UR9, P2 ;  /* 0x0000000917467c07 */ /* 0x000fe20009000000 */
[----:B------:R-:W-:Y:S01]  /*06b0*/  DSETP.NEU.AND P2, PT, R12, RZ, PT ;  /* 0x000000ff0c00722a */ /* 0x000fe20003f4d000 */
[----:B------:R-:W-:-:S02]  /*06c0*/  LOP3.LUT R23, R22, 0x100000, RZ, 0xfc, !PT ;  /* 0x0010000016177812 */ /* 0x000fc400078efcff */
[----:B------:R-:W-:Y:S02]  /*06d0*/  @P3 LOP3.LUT R71, R29, 0x80000, RZ, 0xfc, !PT ;  /* 0x000800001d473812 */ /* 0x000fe400078efcff */
[----:B------:R-:W-:Y:S02]  /*06e0*/  MOV R22, RZ ;  /* 0x000000ff00167202 */ /* 0x000fe40000000f00 */
[----:B------:R-:W1:Y:S01]  /*06f0*/  MUFU.RSQ64H R29, R71 ;  /* 0x00000047001d7308 */ /* 0x000e620000001c00 */
[----:B------:R-:W-:Y:S01]  /*0700*/  ISETP.GE.U32.AND P3, PT, R61, 0x7ff00000, PT ;  /* 0x7ff000003d00780c */ /* 0x000fe20003f66070 */
[----:B0-----:R-:W-:-:S08]  /*0710*/  DMUL R36, R30, R30 ;  /* 0x0000001e1e247228 */ /* 0x001fd00000000000 */
[----:B------:R-:W-:Y:S02]  /*0720*/  DFMA R36, R14, -R36, 1 ;  /* 0x3ff000000e24742b */ /* 0x000fe40000000824 */
[----:B-1----:R-:W-:Y:S01]  /*0730*/  DMUL R62, R28, R28 ;  /* 0x0000001c1c3e7228 */ /* 0x002fe20000000000 */
[----:B------:R-:W-:Y:S02]  /*0740*/  IMAD.MOV.U32 R14, RZ, RZ, 0x0 ;  /* 0x00000000ff0e7424 */ /* 0x000fe400078e00ff */
[----:B------:R-:W-:-:S05]  /*0750*/  IMAD.MOV.U32 R15, RZ, RZ, 0x3fd80000 ;  /* 0x3fd80000ff0f7424 */ /* 0x000fca00078e00ff */
[----:B------:R-:W-:Y:S02]  /*0760*/  DFMA R72, R70, -R62, 1 ;  /* 0x3ff000004648742b */ /* 0x000fe4000000083e */
[----:B------:R-:W-:Y:S02]  /*0770*/  DMUL R62, R30, R36 ;  /* 0x000000241e3e7228 */ /* 0x000fe40000000000 */
[----:B------:R-:W-:-:S04]  /*0780*/  DFMA R36, R36, R14, 0.5 ;  /* 0x3fe000002424742b */ /* 0x000fc8000000000e */
[----:B------:R-:W-:Y:S02]  /*0790*/  DFMA R74, R72, R14, 0.5 ;  /* 0x3fe00000484a742b */ /* 0x000fe4000000000e */
[----:B------:R-:W-:Y:S02]  /*07a0*/  DMUL R72, R28, R72 ;  /* 0x000000481c487228 */ /* 0x000fe40000000000 */
[----:B------:R-:W-:-:S06]  /*07b0*/  DFMA R36, R36, R62, R30 ;  /* 0x0000003e2424722b */ /* 0x000fcc000000001e */
[----:B------:R-:W-:Y:S02]  /*07c0*/  DFMA R72, R74, R72, R28 ;  /* 0x000000484a48722b */ /* 0x000fe4000000001c */
[----:B------:R-:W-:Y:S01]  /*07d0*/  DMUL R36, R20, R36 ;  /* 0x0000002414247228 */ /* 0x000fe20000000000 */
[----:B------:R-:W-:Y:S01]  /*07e0*/  LOP3.LUT R21, R0, 0x100000, RZ, 0xfc, !PT ;  /* 0x0010000000157812 */ /* 0x000fe200078efcff */
[----:B------:R-:W-:-:S04]  /*07f0*/  IMAD.MOV.U32 R20, RZ, RZ, RZ ;  /* 0x000000ffff147224 */ /* 0x000fc800078e00ff */
[----:B------:R-:W-:Y:S02]  /*0800*/  DMUL R72, R26, R72 ;  /* 0x000000481a487228 */ /* 0x000fe40000000000 */
[----:B------:R-:W-:-:S06]  /*0810*/  DMUL R36, R36, R22 ;  /* 0x0000001624247228 */ /* 0x000fcc0000000000 */
[----:B------:R-:W-:-:S04]  /*0820*/  DMUL R72, R72, R20 ;  /* 0x0000001448487228 */ /* 0x000fc80000000000 */
[----:B------:R-:W-:Y:S02]  /*0830*/  @!P1 FSEL R54, R10, R36, !P0 ;  /* 0x000000240a369208 */ /* 0x000fe40004000000 */
[----:B------:R-:W-:-:S04]  /*0840*/  @!P1 FSEL R55, R11, R37, !P0 ;  /* 0x000000250b379208 */ /* 0x000fc80004000000 */
        /* <DEDUP_REMOVED lines=30> */
[----:B-----5:R-:W-:Y:S05]  /*0a30*/  CALL.REL.NOINC `($__internal_23_$__cuda_sm20_dsqrt_rn_f64_mediumpath_v1) ;  /* 0x000008dc00c07944 */ /* 0x020fea0003c00000 */
.L_x_14118:
[----:B------:R-:W-:Y:S05]  /*0a40*/  BSYNC B3 ;  /* 0x0000000000037941 */ /* 0x000fea0003800000 */
.L_x_14117:
        /* <DEDUP_REMOVED lines=81> */
.L_x_14116:
        /* <DEDUP_REMOVED lines=31> */
[----:B-----5:R-:W-:Y:S05]  /*1150*/  CALL.REL.NOINC `($__internal_22_$__cuda_sm20_div_rn_f64_full) ;  /* 0x000008d000787944 */ /* 0x020fea0003c00000 */
.L_x_14126:
[----:B------:R-:W-:Y:S05]  /*1160*/  BSYNC B4 ;  /* 0x0000000000047941 */ /* 0x000fea0003800000 */
.L_x_14125:
[----:B------:R-:W-:Y:S02]  /*1170*/  IMAD.MOV.U32 R26, RZ, RZ, R22 ;  /* 0x000000ffff1a7224 */ /* 0x000fe400078e0016 */
[----:B------:R-:W-:Y:S01]  /*1180*/  IMAD.MOV.U32 R27, RZ, RZ, R23 ;  /* 0x000000ffff1b7224 */ /* 0x000fe200078e0017 */
[----:B------:R-:W-:Y:S06]  /*1190*/  BRA `(.L_x_14124) ;  /* 0x0000000000047947 */ /* 0x000fec0003800000 */
.L_x_14123:
[----:B------:R-:W-:-:S11]  /*11a0*/  DADD R26, -R38, R54 ;  /* 0x00000000261a7229 */ /* 0x000fd60000000136 */
.L_x_14124:
[----:B------:R-:W-:Y:S05]  /*11b0*/  BSYNC B3 ;  /* 0x0000000000037941 */ /* 0x000fea0003800000 */
.L_x_14122:
        /* <DEDUP_REMOVED lines=9> */
[----:B------:R-:W-:Y:S01]  /*1250*/  BSSY B4, `(.L_x_14130) ;  /* 0x0000012000047945 */ /* 0x000fe20003800000 */
[----:B------:R-:W-:Y:S01]  /*1260*/  MOV R6, 0x1 ;  /* 0x0000000100067802 */ /* 0x000fe20000000f00 */
        /* <DEDUP_REMOVED lines=16> */
.L_x_14131:
[----:B------:R-:W-:Y:S05]  /*1370*/  BSYNC B4 ;  /* 0x0000000000047941 */ /* 0x000fea0003800000 */
.L_x_14130:
[----:B------:R-:W-:Y:S05]  /*1380*/  BRA `(.L_x_14129) ;  /* 0x0000000000047947 */ /* 0x000fea0003800000 */
.L_x_14128:
[----:B------:R-:W-:-:S11]  /*1390*/  DADD R22, R60, -R6 ;  /* 0x000000003c167229 */ /* 0x000fd60000000806 */
.L_x_14129:
[----:B------:R-:W-:Y:S05]  /*13a0*/  BSYNC B3 ;  /* 0x0000000000037941 */ /* 0x000fea0003800000 */
.L_x_14127:
        /* <DEDUP_REMOVED lines=29> */
[----:B-----5:R-:W-:Y:S05]  /*1580*/  CALL.REL.NOINC `($__internal_23_$__cuda_sm20_dsqrt_rn_f64_mediumpath_v1) ;  /* 0x000008d000ec7944 */ /* 0x020fea0003c00000 */
.L_x_14133:
[----:B------:R-:W-:Y:S05]  /*1590*/  BSYNC B3 ;  /* 0x0000000000037941 */ /* 0x000fea0003800000 */
.L_x_14132:
        /* <DEDUP_REMOVED lines=85> */
.L_x_14134:
        /* <DEDUP_REMOVED lines=19> */
[----:B-----5:R-:W-:Y:S05]  /*1c20*/  CALL.REL.NOINC `($__internal_22_$__cuda_sm20_div_rn_f64_full) ;  /* 0x000008c400c47944 */ /* 0x020fea0003c00000 */
.L_x_14136:
[----:B------:R-:W-:Y:S05]  /*1c30*/  BSYNC B3 ;  /* 0x0000000000037941 */ /* 0x000fea0003800000 */
.L_x_14135:
        /* <DEDUP_REMOVED lines=30> */
.L_x_14121:
        /* <DEDUP_REMOVED lines=24> */
.L_x_14139:
[----:B------:R-:W-:Y:S05]  /*1fa0*/  BSYNC B3 ;  /* 0x0000000000037941 */ /* 0x000fea0003800000 */
.L_x_14138:
        /* <DEDUP_REMOVED lines=24> */
[----:B-----5:R-:W-:Y:S05]  /*2130*/  CALL.REL.NOINC `($__internal_22_$__cuda_sm20_div_rn_f64_full) ;  /* 0x000008c000807944 */ /* 0x020fea0003c00000 */
.L_x_14142:
[----:B------:R-:W-:Y:S05]  /*2140*/  BSYNC B3 ;  /* 0x0000000000037941 */ /* 0x000fea0003800000 */
.L_x_14141:
        /* <DEDUP_REMOVED lines=30> */
.L_x_14140:
        /* <DEDUP_REMOVED lines=75> */
.L_x_14143:
[----:B------:R-:W-:Y:S01]  /*27e0*/  IMAD.MOV.U32 R8, RZ, RZ, 0x0 ;  /* 0x00000000ff087424 */ /* 0x000fe200078e00ff */
[----:B------:R-:W-:Y:S01]  /*27f0*/  FSETP.NEU.FTZ.AND P0, PT, R7, RZ, PT ;  /* 0x000000ff0700720b */ /* 0x000fe20003f1d000 */
[----:B------:R-:W-:-:S06]  /*2800*/  IMAD.MOV.U32 R9, RZ, RZ, 0x7ff00000 ;  /* 0x7ff00000ff097424 */ /* 0x000fcc00078e00ff */
[----:B------:R-:W-:-:S10]  /*2810*/  DFMA R8, R6, R8, +INF ;  /* 0x7ff000000608742b */ /* 0x000fd40000000008 */
[----:B------:R-:W-:Y:S02]  /*2820*/  FSEL R36, R8, RZ, P0 ;  /* 0x000000ff08247208 */ /* 0x000fe40000000000 */
[----:B------:R-:W-:Y:S01]  /*2830*/  FSEL R37, R9, -QNAN , P0 ;  /* 0xfff0000009257808 */ /* 0x000fe20000000000 */
[----:B------:R-:W-:Y:S06]  /*2840*/  BRA `(.L_x_14119) ;  /* 0x00000004002c7947 */ /* 0x000fec0003800000 */
.L_x_14137:
        /* <DEDUP_REMOVED lines=23> */
.L_x_14145:
[----:B------:R-:W-:Y:S05]  /*29c0*/  BSYNC B3 ;  /* 0x0000000000037941 */ /* 0x000fea0003800000 */
.L_x_14144:
        /* <DEDUP_REMOVED lines=20> */
[----:B-----5:R-:W-:Y:S05]  /*2b10*/  CALL.REL.NOINC `($__internal_22_$__cuda_sm20_div_rn_f64_full) ;  /* 0x000008b800087944 */ /* 0x020fea0003c00000 */
.L_x_14147:
[----:B------:R-:W-:Y:S05]  /*2b20*/  BSYNC B3 ;  /* 0x0000000000037941 */ /* 0x000fea0003800000 */
.L_x_14146:
[----:B------:R-:W-:Y:S01]  /*2b30*/  IMAD.MOV.U32 R36, RZ, RZ, R22 ;  /* 0x000000ffff247224 */ /* 0x000fe200078e0016 */
[----:B------:R-:W-:Y:S01]  /*2b40*/  MOV R37, R23 ;  /* 0x0000001700257202 */ /* 0x000fe20000000f00 */
[----:B------:R-:W-:Y:S06]  /*2b50*/  BRA `(.L_x_14119) ;  /* 0x0000000000687947 */ /* 0x000fec0003800000 */
.L_x_14120:
        /* <DEDUP_REMOVED lines=22> */
[----:B-----5:R-:W-:Y:S05]  /*2cc0*/  CALL.REL.NOINC `($__internal_23_$__cuda_sm20_dsqrt_rn_f64_mediumpath_v1) ;  /* 0x000008bc001c7944 */ /* 0x020fea0003c00000 */
.L_x_14149:
[----:B------:R-:W-:Y:S05]  /*2cd0*/  BSYNC B3 ;  /* 0x0000000000037941 */ /* 0x000fea0003800000 */
.L_x_14148:
[----:B------:R-:W-:Y:S01]  /*2ce0*/  IMAD.MOV.U32 R36, RZ, RZ, R6 ;  /* 0x000000ffff247224 */ /* 0x000fe200078e0006 */
[----:B------:R-:W-:-:S07]  /*2cf0*/  MOV R37, R7 ;  /* 0x0000000700257202 */ /* 0x000fce0000000f00 */
.L_x_14119:
[----:B------:R-:W-:Y:S05]  /*2d00*/  BSYNC B2 ;  /* 0x0000000000027941 */ /* 0x000fea0003800000 */
.L_x_14115:
        /* <DEDUP_REMOVED lines=24> */
[----:B------:R-:W-:Y:S02]  /*2e90*/  IMAD.MOV.U32 R26, RZ, RZ, R22 ;  /* 0x000000ffff1a7224 */ /* 0x000fe400078e0016 */
[----:B------:R-:W-:-:S07]  /*2ea0*/  IMAD.MOV.U32 R27, RZ, RZ, R23 ;  /* 0x000000ffff1b7224 */ /* 0x000fce00078e0017 */
.L_x_14153:
[----:B------:R-:W-:Y:S05]  /*2eb0*/  BSYNC B3 ;  /* 0x0000000000037941 */ /* 0x000fea0003800000 */
.L_x_14152:
        /* <DEDUP_REMOVED lines=37> */
.L_x_14161:
[----:B------:R-:W-:Y:S05]  /*3110*/  BSYNC B4 ;  /* 0x0000000000047941 */ /* 0x000fea0003800000 */
.L_x_14160:
[----:B------:R-:W-:Y:S01]  /*3120*/  MOV R62, R22 ;  /* 0x00000016003e7202 */ /* 0x000fe20000000f00 */
[----:B------:R-:W-:Y:S01]  /*3130*/  IMAD.MOV.U32 R63, RZ, RZ, R23 ;  /* 0x000000ffff3f7224 */ /* 0x000fe200078e0017 */
[----:B------:R-:W-:Y:S06]  /*3140*/  BRA `(.L_x_14159) ;  /* 0x0000000000047947 */ /* 0x000fec0003800000 */
.L_x_14158:
[----:B------:R-:W-:-:S11]  /*3150*/  DADD R62, -R38, R54 ;  /* 0x00000000263e7229 */ /* 0x000fd60000000136 */
.L_x_14159:
[----:B------:R-:W-:Y:S05]  /*3160*/  BSYNC B3 ;  /* 0x0000000000037941 */ /* 0x000fea0003800000 */
.L_x_14157:
        /* <DEDUP_REMOVED lines=24> */
.L_x_14166:
[----:B------:R-:W-:Y:S05]  /*32f0*/  BSYNC B4 ;  /* 0x0000000000047941 */ /* 0x000fea0003800000 */
.L_x_14165:
[----:B------:R-:W-:Y:S02]  /*3300*/  IMAD.MOV.U32 R2, RZ, RZ, R22 ;  /* 0x000000ffff027224 */ /* 0x000fe400078e0016 */
[----:B------:R-:W-:Y:S01]  /*3310*/  IMAD.MOV.U32 R3, RZ, RZ, R23 ;  /* 0x000000ffff037224 */ /* 0x000fe200078e0017 */
[----:B------:R-:W-:Y:S06]  /*3320*/  BRA `(.L_x_14164) ;  /* 0x0000000000047947 */ /* 0x000fec0003800000 */
.L_x_14163:
[----:B------:R-:W-:-:S11]  /*3330*/  DADD R2, -R52, R60 ;  /* 0x0000000034027229 */ /* 0x000fd6000000013c */
.L_x_14164:
[----:B------:R-:W-:Y:S05]  /*3340*/  BSYNC B3 ;  /* 0x0000000000037941 */ /* 0x000fea0003800000 */
.L_x_14162:
        /* <DEDUP_REMOVED lines=25> */
[----:B-----5:R-:W-:Y:S05]  /*34e0*/  CALL.REL.NOINC `($__internal_23_$__cuda_sm20_dsqrt_rn_f64_mediumpath_v1) ;  /* 0x000008b400147944 */ /* 0x020fea0003c00000 */
.L_x_14168:
[----:B------:R-:W-:Y:S05]  /*34f0*/  BSYNC B3 ;  /* 0x0000000000037941 */ /* 0x000fea0003800000 */
.L_x_14167:
[----:B------:R-:W-:Y:S01]  /*3500*/  PLOP3.LUT P0, PT, PT, PT, PT, 0x80, 0x0 ;  /* 0x000000000000781c */ /* 0x000fe20003f0f070 */
[----:B------:R-:W-:Y:S02]  /*3510*/  IMAD.MOV.U32 R30, RZ, RZ, R6 ;  /* 0x000000ffff1e7224 */ /* 0x000fe400078e0006 */
[----:B------:R-:W-:Y:S01]  /*3520*/  IMAD.MOV.U32 R31, RZ, RZ, R7 ;  /* 0x000000ffff1f7224 */ /* 0x000fe200078e0007 */
[----:B------:R-:W-:Y:S09]  /*3530*/  BRA `(.L_x_14154) ;  /* 0x0000000800407947 */ /* 0x000ff20003800000 */
.L_x_14156:
        /* <DEDUP_REMOVED lines=26> */
.L_x_14171:
[----:B------:R-:W-:Y:S05]  /*36e0*/  BSYNC B3 ;  /* 0x0000000000037941 */ /* 0x000fea0003800000 */
.L_x_14170:
[----:B------:R-:W-:Y:S01]  /*36f0*/  PLOP3.LUT P0, PT, PT, PT, PT, 0x80, 0x0 ;  /* 0x000000000000781c */ /* 0x000fe20003f0f070 */
[----:B------:R-:W-:Y:S02]  /*3700*/  IMAD.MOV.U32 R30, RZ, RZ, R6 ;  /* 0x000000ffff1e7224 */ /* 0x000fe400078e0006 */
[----:B------:R-:W-:Y:S01]  /*3710*/  IMAD.MOV.U32 R31, RZ, RZ, R7 ;  /* 0x000000ffff1f7224 */ /* 0x000fe200078e0007 */
[----:B------:R-:W-:Y:S09]  /*3720*/  BRA `(.L_x_14154) ;  /* 0x0000000400c47947 */ /* 0x000ff20003800000 */
.L_x_14169:
        /* <DEDUP_REMOVED lines=26> */
[----:B-----5:R-:W-:Y:S05]  /*38d0*/  CALL.REL.NOINC `($__internal_23_$__cuda_sm20_dsqrt_rn_f64_mediumpath_v1) ;  /* 0x000008b000187944 */ /* 0x020fea0003c00000 */
.L_x_14173:
[----:B------:R-:W-:Y:S05]  /*38e0*/  BSYNC B3 ;  /* 0x0000000000037941 */ /* 0x000fea0003800000 */
.L_x_14172:
        /* <DEDUP_REMOVED lines=21> */
.L_x_14175:
[----:B------:R-:W-:Y:S05]  /*3a40*/  BSYNC B3 ;  /* 0x0000000000037941 */ /* 0x000fea0003800000 */
.L_x_14174:
[----:B------:R-:W-:Y:S01]  /*3a50*/  DMUL R4, R4, 8.11296384146066816958e+31 ;  /* 0x4690000004047828 */ /* 0x000fe20000000000 */
[----:B------:R-:W-:Y:S01]  /*3a60*/  PLOP3.LUT P0, PT, PT, PT, PT, 0x80, 0x0 ;  /* 0x000000000000781c */ /* 0x000fe20003f0f070 */
[----:B------:R-:W-:Y:S02]  /*3a70*/  IMAD.MOV.U32 R30, RZ, RZ, R22 ;  /* 0x000000ffff1e7224 */ /* 0x000fe400078e0016 */
[----:B------:R-:W-:Y:S01]  /*3a80*/  IMAD.MOV.U32 R31, RZ, RZ, R23 ;  /* 0x000000ffff1f7224 */ /* 0x000fe200078e0017 */
[----:B------:R-:W-:Y:S09]  /*3a90*/  BRA `(.L_x_14154) ;  /* 0x0000000000e87947 */ /* 0x000ff20003800000 */
.L_x_14155:
        /* <DEDUP_REMOVED lines=21> */
[----:B-----5:R-:W-:Y:S05]  /*3bf0*/  CALL.REL.NOINC `($__internal_23_$__cuda_sm20_dsqrt_rn_f64_mediumpath_v1) ;  /* 0x000008ac00507944 */ /* 0x020fea0003c00000 */
[----:B------:R-:W-:Y:S02]  /*3c00*/  IMAD.MOV.U32 R20, RZ, RZ, R6 ;  /* 0x000000ffff147224 */ /* 0x000fe400078e0006 */
[----:B------:R-:W-:-:S07]  /*3c10*/  IMAD.MOV.U32 R21, RZ, RZ, R7 ;  /* 0x000000ffff157224 */ /* 0x000fce00078e0007 */
.L_x_14177:
[----:B------:R-:W-:Y:S05]  /*3c20*/  BSYNC B3 ;  /* 0x0000000000037941 */ /* 0x000fea0003800000 */
.L_x_14176:
        /* <DEDUP_REMOVED lines=26> */
.L_x_14179:
[----:B------:R-:W-:Y:S05]  /*3dd0*/  BSYNC B3 ;  /* 0x0000000000037941 */ /* 0x000fea0003800000 */
.L_x_14178:
[----:B------:R-:W-:Y:S01]  /*3de0*/  DMUL R30, R6, R20 ;  /* 0x00000014061e7228 */ /* 0x000fe20000000000 */
[----:B------:R-:W-:Y:S01]  /*3df0*/  PLOP3.LUT P0, PT, PT, PT, PT, 0x80, 0x0 ;  /* 0x000000000000781c */ /* 0x000fe20003f0f070 */
[----:B------:R-:W-:-:S12]  /*3e00*/  BRA `(.L_x_14154) ;  /* 0x00000000000c7947 */ /* 0x000fd80003800000 */
.L_x_14151:
[----:B------:R-:W-:Y:S01]  /*3e10*/  DMUL R30, R30, 9.00719925474099200000e+15 ;  /* 0x434000001e1e7828 */ /* 0x000fe20000000000 */
[----:B------:R-:W-:Y:S01]  /*3e20*/  PLOP3.LUT P0, PT, PT, PT, PT, 0x80, 0x0 ;  /* 0x000000000000781c */ /* 0x000fe20003f0f070 */
[----:B------:R-:W-:-:S12]  /*3e30*/  DMUL R4, R4, 9.00719925474099200000e+15 ;  /* 0x4340000004047828 */ /* 0x000fd80000000000 */
.L_x_14154:
[----:B------:R-:W-:Y:S05]  /*3e40*/  BSYNC B2 ;  /* 0x0000000000027941 */ /* 0x000fea0003800000 */
.L_x_14150:
        /* <DEDUP_REMOVED lines=67> */
.L_x_14185:
[----:B------:R-:W-:-:S11]  /*4280*/  DMUL R72, RZ, |R26| ;  /* 0x4000001aff487228 */ /* 0x000fd60000000000 */
.L_x_14186:
[----:B------:R-:W-:Y:S05]  /*4290*/  BSYNC B0 ;  /* 0x0000000000007941 */ /* 0x000fea0003800000 */
.L_x_14184:
        /* <DEDUP_REMOVED lines=11> */
.L_x_14183:
        /* <DEDUP_REMOVED lines=53> */
.L_x_14182:
        /* <DEDUP_REMOVED lines=62> */
.L_x_14190:
[----:B------:R-:W-:-:S11]  /*4a80*/  DMUL R72, RZ, |R26| ;  /* 0x4000001aff487228 */ /* 0x000fd60000000000 */
.L_x_14191:
[----:B------:R-:W-:Y:S05]  /*4a90*/  BSYNC B0 ;  /* 0x0000000000007941 */ /* 0x000fea0003800000 */
.L_x_14189:
        /* <DEDUP_REMOVED lines=11> */
.L_x_14188:
        /* <DEDUP_REMOVED lines=53> */
.L_x_14181:
[----:B------:R-:W-:-:S13]  /*4ea0*/  ISETP.GT.AND P0, PT, R25, -0x1, PT ;  /* 0xffffffff1900780c */ /* 0x000fda0003f04270 */
[----:B------:R-:W-:Y:S05]  /*4eb0*/  @P0 BRA `(.L_x_14192) ;  /* 0x0000000400e00947 */ /* 0x000fea0003800000 */
[----:B------:R-:W-:Y:S01]  /*4ec0*/  DADD R10, -RZ, |R30| ;  /* 0x00000000ff0a7229 */ /* 0x000fe2000000051e */
[----:B------:R-:W-:Y:S01]  /*4ed0*/  IMAD.MOV.U32 R6, RZ, RZ, 0x1 ;  /* 0x00000001ff067424 */ /* 0x000fe200078e00ff */
[--C-:B------:R-:W-:Y:S01]  /*4ee0*/  DADD R12, -RZ, |R4|.reuse ;  /* 0x00000000ff0c7229 */ /* 0x100fe20000000504 */
[----:B------:R-:W-:Y:S01]  /*4ef0*/  BSSY B3, `(.L_x_14193) ;  /* 0x0000019000037945 */ /* 0x000fe20003800000 */
[--C-:B------:R-:W-:Y:S02]  /*4f00*/  DSETP.GT.AND P4, PT, |R30|, |R4|.reuse, PT ;  /* 0x400000041e00722a */ /* 0x100fe40003f84200 */
[----:B------:R-:W-:-:S06]  /*4f10*/  DADD R24, -RZ, -R4 ;  /* 0x00000000ff187229 */ /* 0x000fcc0000000904 */
[----:B------:R-:W-:Y:S02]  /*4f20*/  FSEL R3, R11, R13, P4 ;  /* 0x0000000d0b037208 */ /* 0x000fe40002000000 */
[----:B------:R-:W-:Y:S02]  /*4f30*/  FSEL R2, R10, R12, P4 ;  /* 0x0000000c0a027208 */ /* 0x000fe40002000000 */
[----:B------:R-:W0:Y:S01]  /*4f40*/  MUFU.RCP64H R7, R3 ;  /* 0x0000000300077308 */ /* 0x000e220000001800 */
[----:B------:R-:W-:Y:S01]  /*4f50*/  FSEL R12, R12, R10, P4 ;  /* 0x0000000a0c0c7208 */ /* 0x000fe20002000000 */
[----:B------:R-:W-:Y:S01]  /*4f60*/  IMAD.MOV.U32 R24, RZ, RZ, R25 ;  /* 0x000000ffff187224 */ /* 0x000fe200078e0019 */
        /* <DEDUP_REMOVED lines=17> */
.L_x_14194:
[----:B------:R-:W-:Y:S05]  /*5080*/  BSYNC B3 ;  /* 0x0000000000037941 */ /* 0x000fea0003800000 */
.L_x_14193:
        /* <DEDUP_REMOVED lines=82> */
.L_x_14196:
[----:B------:R-:W-:Y:S02]  /*55b0*/  FSEL R2, RZ, 3.37028055040000000000e+12, P1 ;  /* 0x54442d18ff027808 */ /* 0x000fe40000800000 */
[----:B------:R-:W-:-:S07]  /*55c0*/  FSEL R3, RZ, 2.1426990032196044922, P1 ;  /* 0x400921fbff037808 */ /* 0x000fce0000800000 */
.L_x_14197:
[----:B------:R-:W-:Y:S05]  /*55d0*/  BSYNC B0 ;  /* 0x0000000000007941 */ /* 0x000fea0003800000 */
.L_x_14195:
[----:B------:R-:W-:Y:S01]  /*55e0*/  DADD R4, |R30|, |R4| ;  /* 0x000000001e047229 */ /* 0x000fe20000000604 */
[----:B------:R-:W-:-:S07]  /*55f0*/  LOP3.LUT R31, R3, 0x80000000, R31, 0xb8, !PT ;  /* 0x80000000031f7812 */ /* 0x000fce00078eb81f */
[----:B------:R-:W-:-:S06]  /*5600*/  DSETP.GTU.AND P0, PT, |R4|, +INF , PT ;  /* 0x7ff000000400742a */ /* 0x000fcc0003f0c200 */
[----:B------:R-:W-:Y:S02]  /*5610*/  FSEL R72, R4, R2, P0 ;  /* 0x0000000204487208 */ /* 0x000fe40000000000 */
[----:B------:R-:W-:Y:S01]  /*5620*/  FSEL R73, R5, R31, P0 ;  /* 0x0000001f05497208 */ /* 0x000fe20000000000 */
[----:B------:R-:W-:Y:S06]  /*5630*/  BRA `(.L_x_14187) ;  /* 0x0000000400d47947 */ /* 0x000fec0003800000 */
.L_x_14192:
        /* <DEDUP_REMOVED lines=25> */
[----:B-----5:R-:W-:Y:S05]  /*57d0*/  CALL.REL.NOINC `($__internal_22_$__cuda_sm20_div_rn_f64_full) ;  /* 0x0000088800d87944 */ /* 0x020fea0003c00000 */
.L_x_14199:
[----:B------:R-:W-:Y:S05]  /*57e0*/  BSYNC B3 ;  /* 0x0000000000037941 */ /* 0x000fea0003800000 */
.L_x_14198:
        /* <DEDUP_REMOVED lines=82> */
.L_x_14201:
[----:B------:R-:W-:Y:S02]  /*5d10*/  FSEL R2, RZ, 3.37028055040000000000e+12, P1 ;  /* 0x54442d18ff027808 */ /* 0x000fe40000800000 */
[----:B------:R-:W-:-:S07]  /*5d20*/  FSEL R3, RZ, 2.1426990032196044922, P1 ;  /* 0x400921fbff037808 */ /* 0x000fce0000800000 */
.L_x_14202:
[----:B------:R-:W-:Y:S05]  /*5d30*/  BSYNC B0 ;  /* 0x0000000000007941 */ /* 0x000fea0003800000 */
.L_x_14200:
[----:B------:R-:W-:Y:S01]  /*5d40*/  DADD R4, |R30|, |R4| ;  /* 0x000000001e047229 */ /* 0x000fe20000000604 */
[----:B------:R-:W-:-:S07]  /*5d50*/  LOP3.LUT R31, R3, 0x80000000, R31, 0xb8, !PT ;  /* 0x80000000031f7812 */ /* 0x000fce00078eb81f */
[----:B------:R-:W-:-:S06]  /*5d60*/  DSETP.GTU.AND P0, PT, |R4|, +INF , PT ;  /* 0x7ff000000400742a */ /* 0x000fcc0003f0c200 */
[----:B------:R-:W-:Y:S02]  /*5d70*/  FSEL R72, R4, R2, P0 ;  /* 0x0000000204487208 */ /* 0x000fe40000000000 */
[----:B------:R-:W-:-:S07]  /*5d80*/  FSEL R73, R5, R31, P0 ;  /* 0x0000001f05497208 */ /* 0x000fce0000000000 */
.L_x_14187:
[----:B------:R-:W-:Y:S05]  /*5d90*/  BSYNC B2 ;  /* 0x0000000000027941 */ /* 0x000fea0003800000 */
.L_x_14180:
[----:B------:R-:W-:Y:S01]  /*5da0*/  DADD R2, -RZ, -R36 ;  /* 0x00000000ff027229 */ /* 0x000fe20000000924 */
[----:B------:R-:W-:-:S09]  /*5db0*/  ISETP.NE.AND P0, PT, R68, RZ, PT ;  /* 0x000000ff4400720c */ /* 0x000fd20003f05270 */
[----:B------:R-:W-:Y:S02]  /*5dc0*/  FSEL R74, R2, R36, !P0 ;  /* 0x00000024024a7208 */ /* 0x000fe40004000000 */
[----:B------:R-:W-:Y:S01]  /*5dd0*/  FSEL R75, R3, R37, !P0 ;  /* 0x00000025034b7208 */ /* 0x000fe20004000000 */
[----:B------:R-:W-:Y:S06]  /*5de0*/  BRA `(.L_x_14203) ;  /* 0x0000003000287947 */ /* 0x000fec0003800000 */
.L_x_14114:
[----:B------:R-:W2:Y:S01]  /*5df0*/  LDL.64 R2, [R1+0x8] ;  /* 0x0000080001027983 */ /* 0x000ea20000100a00 */
[----:B------:R-:W-:Y:S01]  /*5e00*/  UMOV UR4, 0x54442d18 ;  /* 0x54442d1800047882 */ /* 0x000fe20000000000 */
[----:B------:R-:W-:Y:S01]  /*5e10*/  UMOV UR5, 0x3ff921fb ;  /* 0x3ff921fb00057882 */ /* 0x000fe20000000000 */
[----:B------:R-:W-:Y:S02]  /*5e20*/  DADD R74, -RZ, -R26 ;  /* 0x00000000ff4a7229 */ /* 0x000fe4000000091a */
[----:B--2---:R-:W-:-:S08]  /*5e30*/  DADD R24, -R24, R2 ;  /* 0x0000000018187229 */ /* 0x004fd00000000102 */
[----:B------:R-:W-:Y:S01]  /*5e40*/  DADD R72, R24, UR4 ;  /* 0x0000000418487e29 */ /* 0x000fe20008000000 */
[----:B------:R-:W-:Y:S10]  /*5e50*/  BRA `(.L_x_14203) ;  /* 0x00000030000c7947 */ /* 0x000ff40003800000 */
.L_x_14113:
[----:B------:R-:W-:Y:S01]  /*5e60*/  DADD R74, -RZ, -R26 ;  /* 0x00000000ff4a7229 */ /* 0x000fe2000000091a */
[----:B------:R-:W-:Y:S01]  /*5e70*/  CS2R R72, SRZ ;  /* 0x0000000000487805 */ /* 0x000fe2000001ff00 */
[----:B------:R-:W-:Y:S09]  /*5e80*/  BRA `(.L_x_14203) ;  /* 0x0000003000007947 */ /* 0x000ff20003800000 */
.L_x_14112:
        /* <DEDUP_REMOVED lines=21> */
[----:B------:R-:W-:Y:S02]  /*5fe0*/  IMAD.MOV.U32 R6, RZ, RZ, R8 ;  /* 0x000000ffff067224 */ /* 0x000fe400078e0008 */
[----:B------:R-:W-:Y:S01]  /*5ff0*/  IMAD.MOV.U32 R7, RZ, RZ, R9 ;  /* 0x000000ffff077224 */ /* 0x000fe200078e0009 */
[----:B------:R-:W-:-:S09]  /*6000*/  DFMA R12, R12, R12, R12 ;  /* 0x0000000c0c0c722b */ /* 0x000fd2000000000c */
[----:B------:R-:W-:Y:S02]  /*6010*/  @!P0 DMUL R6, R6, 1.80143985094819840000e+16 ;  /* 0x4350000006068828 */ /* 0x000fe40000000000 */
[----:B------:R-:W-:-:S08]  /*6020*/  DFMA R12, R10, R12, R10 ;  /* 0x0000000c0a0c722b */ /* 0x000fd0000000000a */
[----:B------:R-:W-:Y:S01]  /*6030*/  DFMA R10, -R30, R12, 1 ;  /* 0x3ff000001e0a742b */ /* 0x000fe2000000010c */
[----:B------:R-:W-:Y:S02]  /*6040*/  @!P0 IMAD.MOV.U32 R9, RZ, RZ, R7 ;  /* 0x000000ffff098224 */ /* 0x000fe400078e0007 */
[----:B------:R-:W-:Y:S02]  /*6050*/  @!P0 IMAD.MOV.U32 R8, RZ, RZ, R6 ;  /* 0x000000ffff088224 */ /* 0x000fe400078e0006 */
[----:B------:R-:W-:-:S03]  /*6060*/  VIADD R0, R9, 0xffffffff ;  /* 0xffffffff09007836 */ /* 0x000fc60000000000 */
[----:B------:R-:W-:Y:S02]  /*6070*/  DFMA R10, R12, R10, R12 ;  /* 0x0000000a0c0a722b */ /* 0x000fe4000000000c */
[----:B------:R-:W-:-:S06]  /*6080*/  ISETP.GE.U32.AND P1, PT, R0, 0x7fefffff, PT ;  /* 0x7fefffff0000780c */ /* 0x000fcc0003f26070 */
[----:B------:R-:W-:-:S07]  /*6090*/  DMUL R22, R36, R10 ;  /* 0x0000000a24167228 */ /* 0x000fce0000000000 */
[----:B------:R-:W-:Y:S01]  /*60a0*/  @P1 FSETP.NEU.FTZ.AND P2, PT, R7, RZ, PT ;  /* 0x000000ff0700120b */ /* 0x000fe20003f5d000 */
[----:B------:R-:W-:-:S08]  /*60b0*/  DFMA R12, -R30, R22, R36 ;  /* 0x000000161e0c722b */ /* 0x000fd00000000124 */
[----:B------:R-:W-:Y:S01]  /*60c0*/  DFMA R22, R10, R12, R22 ;  /* 0x0000000c0a16722b */ /* 0x000fe20000000016 */
[----:B------:R-:W-:Y:S01]  /*60d0*/  @P1 MOV R10, 0x0 ;  /* 0x00000000000a1802 */ /* 0x000fe20000000f00 */
[----:B------:R-:W-:-:S06]  /*60e0*/  @P1 IMAD.MOV.U32 R11, RZ, RZ, 0x7ff00000 ;  /* 0x7ff00000ff0b1424 */ /* 0x000fcc00078e00ff */
[----:B------:R-:W-:Y:S02]  /*60f0*/  @P1 DFMA R10, R6, R10, +INF ;  /* 0x7ff00000060a142b */ /* 0x000fe4000000000a */
        /* <DEDUP_REMOVED lines=69> */
.L_x_14208:
[----:B------:R-:W-:Y:S05]  /*6550*/  BSYNC B0 ;  /* 0x0000000000007941 */ /* 0x000fea0003800000 */
.L_x_14207:
[----:B------:R-:W-:Y:S04]  /*6560*/  BSSY B3, `(.L_x_14209) ;  /* 0x0000008000037945 */ /* 0x000fe80003800000 */
[----:B------:R-:W-:Y:S05]  /*6570*/  @P3 BRA P5, `(.L_x_14210) ;  /* 0x0000000000183947 */ /* 0x000fea0002800000 */
[----:B------:R-:W-:Y:S01]  /*6580*/  IMAD.MOV.U32 R12, RZ, RZ, R36 ;  /* 0x000000ffff0c7224 */ /* 0x000fe200078e0024 */
[----:B------:R-:W-:Y:S01]  /*6590*/  MOV R0, 0x65e0 ;  /* 0x000065e000007802 */ /* 0x000fe20000000f00 */
[----:B------:R-:W-:Y:S02]  /*65a0*/  IMAD.MOV.U32 R13, RZ, RZ, R37 ;  /* 0x000000ffff0d7224 */ /* 0x000fe400078e0025 */
[----:B------:R-:W-:Y:S02]  /*65b0*/  IMAD.MOV.U32 R10, RZ, RZ, R30 ;  /* 0x000000ffff0a7224 */ /* 0x000fe400078e001e */
[----:B------:R-:W-:-:S07]  /*65c0*/  IMAD.MOV.U32 R11, RZ, RZ, R31 ;  /* 0x000000ffff0b7224 */ /* 0x000fce00078e001f */
[----:B-----5:R-:W-:Y:S05]  /*65d0*/  CALL.REL.NOINC `($__internal_22_$__cuda_sm20_div_rn_f64_full) ;  /* 0x0000087c00587944 */ /* 0x020fea0003c00000 */
.L_x_14210:
[----:B------:R-:W-:Y:S05]  /*65e0*/  BSYNC B3 ;  /* 0x0000000000037941 */ /* 0x000fea0003800000 */
.L_x_14209:
        /* <DEDUP_REMOVED lines=82> */
.L_x_14212:
[----:B------:R-:W-:-:S04]  /*6b10*/  ISETP.GE.AND P0, PT, R25, RZ, PT ;  /* 0x000000ff1900720c */ /* 0x000fc80003f06270 */
[----:B------:R-:W-:Y:S02]  /*6b20*/  FSEL R6, RZ, 3.37028055040000000000e+12, P0 ;  /* 0x54442d18ff067808 */ /* 0x000fe40000000000 */
[----:B------:R-:W-:-:S07]  /*6b30*/  FSEL R7, RZ, 2.1426990032196044922, P0 ;  /* 0x400921fbff077808 */ /* 0x000fce0000000000 */
.L_x_14213:
[----:B------:R-:W-:Y:S05]  /*6b40*/  BSYNC B0 ;  /* 0x0000000000007941 */ /* 0x000fea0003800000 */
.L_x_14211:
[----:B------:R-:W-:Y:S01]  /*6b50*/  DADD R2, R4, R2 ;  /* 0x0000000004027229 */ /* 0x000fe20000000002 */
[----:B------:R-:W-:Y:S01]  /*6b60*/  LOP3.LUT R27, R7, 0x80000000, R27, 0xb8, !PT ;  /* 0x80000000071b7812 */ /* 0x000fe200078eb81b */
[----:B------:R-:W-:-:S06]  /*6b70*/  DMUL R38, R38, 0.5 ;  /* 0x3fe0000026267828 */ /* 0x000fcc0000000000 */
[----:B------:R-:W-:-:S06]  /*6b80*/  DSETP.GTU.AND P0, PT, |R2|, +INF , PT ;  /* 0x7ff000000200742a */ /* 0x000fcc0003f0c200 */
[----:B------:R-:W-:Y:S02]  /*6b90*/  FSEL R6, R2, R6, P0 ;  /* 0x0000000602067208 */ /* 0x000fe40000000000 */
[----:B------:R-:W-:Y:S01]  /*6ba0*/  FSEL R7, R3, R27, P0 ;  /* 0x0000001b03077208 */ /* 0x000fe20000000000 */
[----:B------:R-:W-:Y:S06]  /*6bb0*/  BRA `(.L_x_14214) ;  /* 0x0000002000387947 */ /* 0x000fec0003800000 */
.L_x_14206:
        /* <DEDUP_REMOVED lines=9> */
[----:B------:R-:W-:Y:S01]  /*6c50*/  IMAD.MOV.U32 R22, RZ, RZ, 0x0 ;  /* 0x00000000ff167424 */ /* 0x000fe200078e00ff */
        /* <DEDUP_REMOVED lines=9> */
[----:B------:R-:W-:Y:S02]  /*6cf0*/  MOV R14, UR8 ;  /* 0x00000008000e7c02 */ /* 0x000fe40008000f00 */
        /* <DEDUP_REMOVED lines=39> */
[----:B------:R-:W-:-:S03]  /*6f70*/  @!P0 IMAD.MOV.U32 R6, RZ, RZ, R8 ;  /* 0x000000ffff068224 */ /* 0x000fc600078e0008 */
[----:B------:R-:W-:-:S04]  /*6f80*/  IADD3 R0, R7, -0x1, RZ ;  /* 0xffffffff07007810 */ /* 0x000fc80007ffe0ff */
        /* <DEDUP_REMOVED lines=74> */
.L_x_14216:
[----:B------:R-:W-:Y:S05]  /*7430*/  BSYNC B0 ;  /* 0x0000000000007941 */ /* 0x000fea0003800000 */
.L_x_14215:
        /* <DEDUP_REMOVED lines=8> */
.L_x_14218:
[----:B------:R-:W-:Y:S05]  /*74c0*/  BSYNC B3 ;  /* 0x0000000000037941 */ /* 0x000fea0003800000 */
.L_x_14217:
        /* <DEDUP_REMOVED lines=82> */
.L_x_14220:
[----:B------:R-:W-:-:S04]  /*79f0*/  ISETP.GE.AND P0, PT, R25, RZ, PT ;  /* 0x000000ff1900720c */ /* 0x000fc80003f06270 */
[----:B------:R-:W-:Y:S02]  /*7a00*/  FSEL R6, RZ, 3.37028055040000000000e+12, P0 ;  /* 0x54442d18ff067808 */ /* 0x000fe40000000000 */
[----:B------:R-:W-:-:S07]  /*7a10*/  FSEL R7, RZ, 2.1426990032196044922, P0 ;  /* 0x400921fbff077808 */ /* 0x000fce0000000000 */
.L_x_14221:
[----:B------:R-:W-:Y:S05]  /*7a20*/  BSYNC B0 ;  /* 0x0000000000007941 */ /* 0x000fea0003800000 */
.L_x_14219:
[----:B------:R-:W-:Y:S01]  /*7a30*/  DADD R2, R4, R2 ;  /* 0x0000000004027229 */ /* 0x000fe20000000002 */
[----:B------:R-:W-:-:S07]  /*7a40*/  LOP3.LUT R27, R7, 0x80000000, R27, 0xb8, !PT ;  /* 0x80000000071b7812 */ /* 0x000fce00078eb81b */
[----:B------:R-:W-:-:S06]  /*7a50*/  DSETP.GTU.AND P0, PT, |R2|, +INF , PT ;  /* 0x7ff000000200742a */ /* 0x000fcc0003f0c200 */
[----:B------:R-:W-:Y:S02]  /*7a60*/  FSEL R6, R2, R6, P0 ;  /* 0x0000000602067208 */ /* 0x000fe40000000000 */
[----:B------:R-:W-:Y:S01]  /*7a70*/  FSEL R7, R3, R27, P0 ;  /* 0x0000001b03077208 */ /* 0x000fe20000000000 */
[----:B------:R-:W-:Y:S06]  /*7a80*/  BRA `(.L_x_14214) ;  /* 0x0000001000847947 */ /* 0x000fec0003800000 */
.L_x_14205:
        /* <DEDUP_REMOVED lines=22> */
[----:B-----5:R-:W-:Y:S05]  /*7bf0*/  CALL.REL.NOINC `($__internal_22_$__cuda_sm20_div_rn_f64_full) ;  /* 0x0000086400d07944 */ /* 0x020fea0003c00000 */
.L_x_14223:
[----:B------:R-:W-:Y:S05]  /*7c00*/  BSYNC B3 ;  /* 0x0000000000037941 */ /* 0x000fea0003800000 */
.L_x_14222:
        /* <DEDUP_REMOVED lines=23> */
[----:B-----5:R-:W-:Y:S05]  /*7d80*/  CALL.REL.NOINC `($__internal_22_$__cuda_sm20_div_rn_f64_full) ;  /* 0x00000864006c7944 */ /* 0x020fea0003c00000 */
[----:B------:R-:W-:Y:S02]  /*7d90*/  IMAD.MOV.U32 R6, RZ, RZ, R22 ;  /* 0x000000ffff067224 */ /* 0x000fe400078e0016 */
[----:B------:R-:W-:-:S07]  /*7da0*/  IMAD.MOV.U32 R7, RZ, RZ, R23 ;  /* 0x000000ffff077224 */ /* 0x000fce00078e0017 */
.L_x_14225:
[----:B------:R-:W-:Y:S05]  /*7db0*/  BSYNC B3 ;  /* 0x0000000000037941 */ /* 0x000fea0003800000 */
.L_x_14224:
        /* <DEDUP_REMOVED lines=65> */
[----:B------:R-:W-:Y:S01]  /*81d0*/  IMAD.MOV.U32 R0, RZ, RZ, -0x3ff ;  /* 0xfffffc01ff007424 */ /* 0x000fe200078e00ff */
[----:B------:R-:W-:-:S04]  /*81e0*/  @!P0 MOV R0, 0xfffffbcb ;  /* 0xfffffbcb00008802 */ /* 0x000fc80000000f00 */
        /* <DEDUP_REMOVED lines=69> */
.L_x_14227:
[----:B------:R-:W-:Y:S05]  /*8640*/  BSYNC B0 ;  /* 0x0000000000007941 */ /* 0x000fea0003800000 */
.L_x_14226:
[----:B------:R-:W-:Y:S04]  /*8650*/  BSSY B3, `(.L_x_14228) ;  /* 0x0000008000037945 */ /* 0x000fe80003800000 */
[----:B------:R-:W-:Y:S05]  /*8660*/  @P3 BRA P5, `(.L_x_14229) ;  /* 0x0000000000183947 */ /* 0x000fea0002800000 */
[----:B------:R-:W-:Y:S01]  /*8670*/  IMAD.MOV.U32 R12, RZ, RZ, R36 ;  /* 0x000000ffff0c7224 */ /* 0x000fe200078e0024 */
[----:B------:R-:W-:Y:S01]  /*8680*/  MOV R10, R30 ;  /* 0x0000001e000a7202 */ /* 0x000fe20000000f00 */
[----:B------:R-:W-:Y:S01]  /*8690*/  IMAD.MOV.U32 R13, RZ, RZ, R37 ;  /* 0x000000ffff0d7224 */ /* 0x000fe200078e0025 */
[----:B------:R-:W-:Y:S01]  /*86a0*/  MOV R0, 0x86d0 ;  /* 0x000086d000007802 */ /* 0x000fe20000000f00 */
[----:B------:R-:W-:-:S07]  /*86b0*/  IMAD.MOV.U32 R11, RZ, RZ, R31 ;  /* 0x000000ffff0b7224 */ /* 0x000fce00078e001f */
[----:B-----5:R-:W-:Y:S05]  /*86c0*/  CALL.REL.NOINC `($__internal_22_$__cuda_sm20_div_rn_f64_full) ;  /* 0x0000085c001c7944 */ /* 0x020fea0003c00000 */
.L_x_14229:
[----:B------:R-:W-:Y:S05]  /*86d0*/  BSYNC B3 ;  /* 0x0000000000037941 */ /* 0x000fea0003800000 */
.L_x_14228:
        /* <DEDUP_REMOVED lines=82> */
.L_x_14231:
[----:B------:R-:W-:-:S04]  /*8c00*/  ISETP.GE.AND P0, PT, R25, RZ, PT ;  /* 0x000000ff1900720c */ /* 0x000fc80003f06270 */
[----:B------:R-:W-:Y:S02]  /*8c10*/  FSEL R6, RZ, 3.37028055040000000000e+12, P0 ;  /* 0x54442d18ff067808 */ /* 0x000fe40000000000 */
[----:B------:R-:W-:-:S07]  /*8c20*/  FSEL R7, RZ, 2.1426990032196044922, P0 ;  /* 0x400921fbff077808 */ /* 0x000fce0000000000 */
.L_x_14232:
[----:B------:R-:W-:Y:S05]  /*8c30*/  BSYNC B0 ;  /* 0x0000000000007941 */ /* 0x000fea0003800000 */
.L_x_14230:
[----:B------:R-:W-:Y:S01]  /*8c40*/  DADD R2, R4, R2 ;  /* 0x0000000004027229 */ /* 0x000fe20000000002 */
[----:B------:R-:W-:Y:S01]  /*8c50*/  LOP3.LUT R27, R7, 0x80000000, R27, 0xb8, !PT ;  /* 0x80000000071b7812 */ /* 0x000fe200078eb81b */
[----:B------:R-:W-:-:S06]  /*8c60*/  DADD R38, R38, 1 ;  /* 0x3ff0000026267429 */ /* 0x000fcc0000000000 */
[----:B------:R-:W-:-:S06]  /*8c70*/  DSETP.GTU.AND P0, PT, |R2|, +INF , PT ;  /* 0x7ff000000200742a */ /* 0x000fcc0003f0c200 */
[----:B------:R-:W-:Y:S02]  /*8c80*/  FSEL R6, R2, R6, P0 ;  /* 0x0000000602067208 */ /* 0x000fe40000000000 */
[----:B------:R-:W-:-:S07]  /*8c90*/  FSEL R7, R3, R27, P0 ;  /* 0x0000001b03077208 */ /* 0x000fce0000000000 */
.L_x_14214:
[----:B------:R-:W-:Y:S05]  /*8ca0*/  BSYNC B2 ;  /* 0x0000000000027941 */ /* 0x000fea0003800000 */
.L_x_14204:
        /* <DEDUP_REMOVED lines=9> */
.L_x_14111:
        /* <DEDUP_REMOVED lines=21> */
.L_x_14203:
[----:B------:R-:W-:Y:S05]  /*8e90*/  BSYNC B1 ;  /* 0x0000000000017941 */ /* 0x000fea0003800000 */
.L_x_14110:
[----:B------:R-:W-:Y:S01]  /*8ea0*/  IMAD.MOV.U32 R6, RZ, RZ, 0x33145c07 ;  /* 0x33145c07ff067424 */ /* 0x000fe200078e00ff */
[----:B------:R-:W-:Y:S01]  /*8eb0*/  MOV R7, 0x3c91a626 ;  /* 0x3c91a62600077802 */ /* 0x000fe20000000f00 */
[----:B-----5:R-:W-:Y:S01]  /*8ec0*/  DSETP.GTU.AND P0, PT, |R18|, +INF , PT ;  /* 0x7ff000001200742a */ /* 0x020fe20003f0c200 */
[----:B------:R-:W-:Y:S01]  /*8ed0*/  BSSY B1, `(.L_x_14233) ;  /* 0x00008d3000017945 */ /* 0x000fe20003800000 */
[----:B------:R-:W-:Y:S02]  /*8ee0*/  DADD R2, -RZ, |R16| ;  /* 0x00000000ff027229 */ /* 0x000fe40000000510 */
[----:B------:R0:W-:Y:S01]  /*8ef0*/  STL.64 [R1+0x8], R6 ;  /* 0x0000080601007387 */ /* 0x0001e20000100a00 */
        /* <DEDUP_REMOVED lines=65> */
[----:B------:R-:W-:Y:S02]  /*9310*/  MOV R25, UR5 ;  /* 0x0000000500197c02 */ /* 0x000fe40008000f00 */
[----:B------:R-:W-:Y:S01]  /*9320*/  FSEL R15, R14, UR8, P0 ;  /* 0x000000080e0f7c08 */ /* 0x000fe20008000000 */
[----:B------:R-:W-:Y:S01]  /*9330*/  IMAD.MOV.U32 R14, RZ, RZ, R18 ;  /* 0x000000ffff0e7224 */ /* 0x000fe200078e0012 */
[----:B------:R-:W-:-:S03]  /*9340*/  UMOV UR8, UR4 ;  /* 0x0000000400087c82 */ /* 0x000fc60008000000 */
[----:B------:R-:W-:Y:S02]  /*9350*/  DSETP.MIN.AND P2, P3, R22, UR4, PT ;  /* 0x0000000416007e2a */ /* 0x000fe4000bb40000 */
[----:B------:R-:W-:Y:S01]  /*9360*/  IMAD.MOV.U32 R24, RZ, RZ, R23 ;  /* 0x000000ffff187224 */ /* 0x000fe200078e0017 */
[----:B------:R-:W-:Y:S01]  /*9370*/  @P1 LOP3.LUT R15, R21, 0x80000, RZ, 0xfc, !PT ;  /* 0x00080000150f1812 */ /* 0x000fe200078efcff */
[----:B------:R-:W-:Y:S01]  /*9380*/  IMAD.MOV.U32 R21, RZ, RZ, R22 ;  /* 0x000000ffff157224 */ /* 0x000fe200078e0016 */
[----:B------:R-:W-:Y:S01]  /*9390*/  SEL R14, R14, UR8, P0 ;  /* 0x000000080e0e7c07 */ /* 0x000fe20008000000 */
[----:B------:R-:W-:Y:S01]  /*93a0*/  DSETP.NEU.AND P0, PT, R8, RZ, PT ;  /* 0x000000ff0800722a */ /* 0x000fe20003f0d000 */
[----:B------:R-:W-:Y:S01]  /*93b0*/  FSEL R63, R24, UR5, P2 ;  /* 0x00000005183f7c08 */ /* 0x000fe20009000000 */
[----:B------:R-:W0:Y:S01]  /*93c0*/  MUFU.RSQ64H R27, R15 ;  /* 0x0000000f001b7308 */ /* 0x000e220000001c00 */
[----:B------:R-:W-:Y:S01]  /*93d0*/  IMAD.MOV.U32 R24, RZ, RZ, RZ ;  /* 0x000000ffff187224 */ /* 0x000fe200078e00ff */
[----:B------:R-:W-:Y:S01]  /*93e0*/  SEL R62, R21, UR9, P2 ;  /* 0x00000009153e7c07 */ /* 0x000fe20009000000 */
[----:B------:R-:W-:Y:S01]  /*93f0*/  DSETP.NEU.AND P2, PT, R12, RZ, PT ;  /* 0x000000ff0c00722a */ /* 0x000fe20003f4d000 */
[----:B------:R-:W-:Y:S01]  /*9400*/  LOP3.LUT R21, R20, 0x100000, RZ, 0xfc, !PT ;  /* 0x0010000014157812 */ /* 0x000fe200078efcff */
[----:B------:R-:W-:Y:S01]  /*9410*/  IMAD.MOV.U32 R20, RZ, RZ, RZ ;  /* 0x000000ffff147224 */ /* 0x000fe200078e00ff */
[----:B------:R-:W-:-:S02]  /*9420*/  @P3 LOP3.LUT R63, R25, 0x80000, RZ, 0xfc, !PT ;  /* 0x00080000193f3812 */ /* 0x000fc400078efcff */
[----:B------:R-:W-:Y:S02]  /*9430*/  ISETP.GE.U32.AND P1, PT, R39, 0x7ff00000, PT ;  /* 0x7ff000002700780c */ /* 0x000fe40003f26070 */
        /* <DEDUP_REMOVED lines=52> */
[----:B------:R-:W-:Y:S05]  /*9780*/  CALL.REL.NOINC `($__internal_23_$__cuda_sm20_dsqrt_rn_f64_mediumpath_v1) ;  /* 0x00000850006c7944 */ /* 0x000fea0003c00000 */
.L_x_14241:
[----:B------:R-:W-:Y:S05]  /*9790*/  BSYNC B3 ;  /* 0x0000000000037941 */ /* 0x000fea0003800000 */
.L_x_14240:
        /* <DEDUP_REMOVED lines=13> */
[----:B------:R-:W-:Y:S02]  /*9870*/  @P1 MOV R11, 0x7ff00000 ;  /* 0x7ff00000000b1802 */ /* 0x000fe40000000f00 */
[----:B------:R-:W-:-:S04]  /*9880*/  @P1 FSETP.NEU.FTZ.AND P2, PT, R9, RZ, PT ;  /* 0x000000ff0900120b */ /* 0x000fc80003f5d000 */
[----:B------:R-:W-:-:S10]  /*9890*/  @P1 DFMA R10, R8, R10, +INF ;  /* 0x7ff00000080a142b */ /* 0x000fd4000000000a */
        /* <DEDUP_REMOVED lines=65> */
.L_x_14239:
        /* <DEDUP_REMOVED lines=31> */
[----:B------:R-:W-:Y:S05]  /*9ea0*/  CALL.REL.NOINC `($__internal_22_$__cuda_sm20_div_rn_f64_full) ;  /* 0x0000084400247944 */ /* 0x000fea0003c00000 */
.L_x_14249:
[----:B------:R-:W-:Y:S05]  /*9eb0*/  BSYNC B4 ;  /* 0x0000000000047941 */ /* 0x000fea0003800000 */
.L_x_14248:
[----:B------:R-:W-:Y:S02]  /*9ec0*/  IMAD.MOV.U32 R18, RZ, RZ, R22 ;  /* 0x000000ffff127224 */ /* 0x000fe400078e0016 */
[----:B------:R-:W-:Y:S01]  /*9ed0*/  IMAD.MOV.U32 R19, RZ, RZ, R23 ;  /* 0x000000ffff137224 */ /* 0x000fe200078e0017 */
[----:B------:R-:W-:Y:S06]  /*9ee0*/  BRA `(.L_x_14247) ;  /* 0x0000000000047947 */ /* 0x000fec0003800000 */
.L_x_14246:
[----:B------:R-:W-:-:S11]  /*9ef0*/  DADD R18, -R30, R38 ;  /* 0x000000001e127229 */ /* 0x000fd60000000126 */
.L_x_14247:
[----:B------:R-:W-:Y:S05]  /*9f00*/  BSYNC B3 ;  /* 0x0000000000037941 */ /* 0x000fea0003800000 */
.L_x_14245:
        /* <DEDUP_REMOVED lines=27> */
.L_x_14254:
[----:B------:R-:W-:Y:S05]  /*a0c0*/  BSYNC B4 ;  /* 0x0000000000047941 */ /* 0x000fea0003800000 */
.L_x_14253:
[----:B------:R-:W-:Y:S05]  /*a0d0*/  BRA `(.L_x_14252) ;  /* 0x0000000000047947 */ /* 0x000fea0003800000 */
.L_x_14251:
[----:B------:R-:W-:-:S11]  /*a0e0*/  DADD R22, R52, -R6 ;  /* 0x0000000034167229 */ /* 0x000fd60000000806 */
.L_x_14252:
[----:B------:R-:W-:Y:S05]  /*a0f0*/  BSYNC B3 ;  /* 0x0000000000037941 */ /* 0x000fea0003800000 */
.L_x_14250:
        /* <DEDUP_REMOVED lines=29> */
[----:B------:R-:W-:Y:S05]  /*a2d0*/  CALL.REL.NOINC `($__internal_23_$__cuda_sm20_dsqrt_rn_f64_mediumpath_v1) ;  /* 0x0000084400987944 */ /* 0x000fea0003c00000 */
.L_x_14256:
[----:B------:R-:W-:Y:S05]  /*a2e0*/  BSYNC B3 ;  /* 0x0000000000037941 */ /* 0x000fea0003800000 */
.L_x_14255:
[----:B------:R-:W-:-:S10]  /*a2f0*/  DADD R18, R18, R6 ;  /* 0x0000000012127229 */ /* 0x000fd40000000006 */
[C---:B------:R-:W-:Y:S02]  /*a300*/  FSETP.GEU.FTZ.AND P1, PT, R19.reuse, 1.7916666269302368164, PT ;  /* 0x3fe555551300780b */ /* 0x040fe40003f3e000 */
[----:B------:R-:W-:-:S13]  /*a310*/  FSETP.GT.FTZ.AND P0, PT, R19, -1.6999999284744262695, PT ;  /* 0xbfd999991300780b */ /* 0x000fda0003f14000 */
[----:B------:R-:W-:Y:S05]  /*a320*/  @P0 BRA !P1, `(.L_x_14257) ;  /* 0x0000000400480947 */ /* 0x000fea0004800000 */
[----:B------:R-:W-:Y:S01]  /*a330*/  DADD R18, R18, 1 ;  /* 0x3ff0000012127429 */ /* 0x000fe20000000000 */
        /* <DEDUP_REMOVED lines=19> */
[----:B------:R-:W-:Y:S01]  /*a470*/  IMAD.MOV.U32 R19, RZ, RZ, 0x3ed0ee25 ;  /* 0x3ed0ee25ff137424 */ /* 0x000fe200078e00ff */
[----:B------:R-:W-:Y:S01]  /*a480*/  MOV R8, RZ ;  /* 0x000000ff00087202 */ /* 0x000fe20000000f00 */
[----:B------:R-:W-:Y:S01]  /*a490*/  UMOV UR4, 0x3ae80f1e ;  /* 0x3ae80f1e00047882 */ /* 0x000fe20000000000 */
[----:B------:R-:W-:Y:S01]  /*a4a0*/  LOP3.LUT R7, R6, 0x3ff00000, RZ, 0xfc, !PT ;  /* 0x3ff0000006077812 */ /* 0x000fe200078efcff */
[----:B------:R-:W-:Y:S01]  /*a4b0*/  IMAD.MOV.U32 R6, RZ, RZ, R18 ;  /* 0x000000ffff067224 */ /* 0x000fe200078e0012 */
[----:B------:R-:W-:Y:S01]  /*a4c0*/  UMOV UR5, 0x3eb1380b ;  /* 0x3eb1380b00057882 */ /* 0x000fe20000000000 */
[----:B------:R-:W-:Y:S01]  /*a4d0*/  IMAD.MOV.U32 R18, RZ, RZ, -0x748574fc ;  /* 0x8b7a8b04ff127424 */ /* 0x000fe200078e00ff */
        /* <DEDUP_REMOVED lines=55> */
.L_x_14257:
        /* <DEDUP_REMOVED lines=19> */
[----:B------:R-:W-:Y:S05]  /*a980*/  CALL.REL.NOINC `($__internal_22_$__cuda_sm20_div_rn_f64_full) ;  /* 0x00000838006c7944 */ /* 0x000fea0003c00000 */
.L_x_14259:
[----:B------:R-:W-:Y:S05]  /*a990*/  BSYNC B3 ;  /* 0x0000000000037941 */ /* 0x000fea0003800000 */
.L_x_14258:
        /* <DEDUP_REMOVED lines=30> */
.L_x_14244:
        /* <DEDUP_REMOVED lines=24> */
.L_x_14262:
[----:B------:R-:W-:Y:S05]  /*ad00*/  BSYNC B3 ;  /* 0x0000000000037941 */ /* 0x000fea0003800000 */
.L_x_14261:
        /* <DEDUP_REMOVED lines=25> */
.L_x_14265:
[----:B------:R-:W-:Y:S05]  /*aea0*/  BSYNC B3 ;  /* 0x0000000000037941 */ /* 0x000fea0003800000 */
.L_x_14264:
        /* <DEDUP_REMOVED lines=30> */
.L_x_14263:
[----:B------:R-:W-:Y:S01]  /*b090*/  DADD R18, R18, 1 ;  /* 0x3ff0000012127429 */ /* 0x000fe20000000000 */
[----:B------:R-:W-:-:S09]  /*b0a0*/  IMAD.MOV.U32 R21, RZ, RZ, -0x3ff ;  /* 0xfffffc01ff157424 */ /* 0x000fd200078e00ff */
[----:B------:R-:W-:Y:S01]  /*b0b0*/  ISETP.GT.AND P0, PT, R19, 0xfffff, PT ;  /* 0x000fffff1300780c */ /* 0x000fe20003f04270 */
[--C-:B------:R-:W-:Y:S01]  /*b0c0*/  IMAD.MOV.U32 R7, RZ, RZ, R19.reuse ;  /* 0x000000ffff077224 */ /* 0x100fe200078e0013 */
        /* <DEDUP_REMOVED lines=8> */
[----:B------:R-:W-:Y:S05]  /*b150*/  @P1 BRA `(.L_x_14266) ;  /* 0x0000000000fc1947 */ /* 0x000fea0003800000 */
        /* <DEDUP_REMOVED lines=63> */
.L_x_14266:
[----:B------:R-:W-:Y:S01]  /*b550*/  IMAD.MOV.U32 R8, RZ, RZ, 0x0 ;  /* 0x00000000ff087424 */ /* 0x000fe200078e00ff */
[----:B------:R-:W-:Y:S01]  /*b560*/  FSETP.NEU.FTZ.AND P0, PT, R7, RZ, PT ;  /* 0x000000ff0700720b */ /* 0x000fe20003f1d000 */
[----:B------:R-:W-:-:S06]  /*b570*/  IMAD.MOV.U32 R9, RZ, RZ, 0x7ff00000 ;  /* 0x7ff00000ff097424 */ /* 0x000fcc00078e00ff */
[----:B------:R-:W-:-:S10]  /*b580*/  DFMA R8, R6, R8, +INF ;  /* 0x7ff000000608742b */ /* 0x000fd40000000008 */
[----:B------:R-:W-:Y:S02]  /*b590*/  FSEL R26, R8, RZ, P0 ;  /* 0x000000ff081a7208 */ /* 0x000fe40000000000 */
[----:B------:R-:W-:Y:S01]  /*b5a0*/  FSEL R27, R9, -QNAN , P0 ;  /* 0xfff00000091b7808 */ /* 0x000fe20000000000 */
[----:B------:R-:W-:Y:S06]  /*b5b0*/  BRA `(.L_x_14242) ;  /* 0x00000004002c7947 */ /* 0x000fec0003800000 */
.L_x_14260:
        /* <DEDUP_REMOVED lines=22> */
[----:B------:R-:W-:Y:S05]  /*b720*/  CALL.REL.NOINC `($__internal_23_$__cuda_sm20_dsqrt_rn_f64_mediumpath_v1) ;  /* 0x0000083000847944 */ /* 0x000fea0003c00000 */
.L_x_14268:
[----:B------:R-:W-:Y:S05]  /*b730*/  BSYNC B3 ;  /* 0x0000000000037941 */ /* 0x000fea0003800000 */
.L_x_14267:
        /* <DEDUP_REMOVED lines=20> */
[----:B------:R-:W-:Y:S05]  /*b880*/  CALL.REL.NOINC `($__internal_22_$__cuda_sm20_div_rn_f64_full) ;  /* 0x0000082800ac7944 */ /* 0x000fea0003c00000 */
.L_x_14270:
[----:B------:R-:W-:Y:S05]  /*b890*/  BSYNC B3 ;  /* 0x0000000000037941 */ /* 0x000fea0003800000 */
.L_x_14269:
[----:B------:R-:W-:Y:S02]  /*b8a0*/  IMAD.MOV.U32 R26, RZ, RZ, R22 ;  /* 0x000000ffff1a7224 */ /* 0x000fe400078e0016 */
[----:B------:R-:W-:Y:S01]  /*b8b0*/  IMAD.MOV.U32 R27, RZ, RZ, R23 ;  /* 0x000000ffff1b7224 */ /* 0x000fe200078e0017 */
[----:B------:R-:W-:Y:S06]  /*b8c0*/  BRA `(.L_x_14242) ;  /* 0x0000000000687947 */ /* 0x000fec0003800000 */
.L_x_14243:
        /* <DEDUP_REMOVED lines=22> */
[----:B------:R-:W-:Y:S05]  /*ba30*/  CALL.REL.NOINC `($__internal_23_$__cuda_sm20_dsqrt_rn_f64_mediumpath_v1) ;  /* 0x0000082c00c07944 */ /* 0x000fea0003c00000 */
.L_x_14272:
[----:B------:R-:W-:Y:S05]  /*ba40*/  BSYNC B3 ;  /* 0x0000000000037941 */ /* 0x000fea0003800000 */
.L_x_14271:
[----:B------:R-:W-:Y:S02]  /*ba50*/  IMAD.MOV.U32 R26, RZ, RZ, R6 ;  /* 0x000000ffff1a7224 */ /* 0x000fe400078e0006 */
[----:B------:R-:W-:-:S07]  /*ba60*/  IMAD.MOV.U32 R27, RZ, RZ, R7 ;  /* 0x000000ffff1b7224 */ /* 0x000fce00078e0007 */
.L_x_14242:
[----:B------:R-:W-:Y:S05]  /*ba70*/  BSYNC B2 ;  /* 0x0000000000027941 */ /* 0x000fea0003800000 */
.L_x_14238:
        /* <DEDUP_REMOVED lines=23> */
[----:B------:R-:W-:Y:S05]  /*bbf0*/  CALL.REL.NOINC `($__internal_22_$__cuda_sm20_div_rn_f64_full) ;  /* 0x0000082400d07944 */ /* 0x000fea0003c00000 */
[----:B------:R-:W-:Y:S02]  /*bc00*/  IMAD.MOV.U32 R18, RZ, RZ, R22 ;  /* 0x000000ffff127224 */ /* 0x000fe400078e0016 */
[----:B------:R-:W-:-:S07]  /*bc10*/  IMAD.MOV.U32 R19, RZ, RZ, R23 ;  /* 0x000000ffff137224 */ /* 0x000fce00078e0017 */
.L_x_14276:
[----:B------:R-:W-:Y:S05]  /*bc20*/  BSYNC B3 ;  /* 0x0000000000037941 */ /* 0x000fea0003800000 */
.L_x_14275:
        /* <DEDUP_REMOVED lines=37> */
.L_x_14284:
[----:B------:R-:W-:Y:S05]  /*be80*/  BSYNC B4 ;  /* 0x0000000000047941 */ /* 0x000fea0003800000 */
.L_x_14283:
[----:B------:R-:W-:Y:S02]  /*be90*/  IMAD.MOV.U32 R54, RZ, RZ, R22 ;  /* 0x000000ffff367224 */ /* 0x000fe400078e0016 */
[----:B------:R-:W-:Y:S01]  /*bea0*/  IMAD.MOV.U32 R55, RZ, RZ, R23 ;  /* 0x000000ffff377224 */ /* 0x000fe200078e0017 */
[----:B------:R-:W-:Y:S06]  /*beb0*/  BRA `(.L_x_14282) ;  /* 0x0000000000047947 */ /* 0x000fec0003800000 */
.L_x_14281:
[----:B------:R-:W-:-:S11]  /*bec0*/  DADD R54, -R30, R38 ;  /* 0x000000001e367229 */ /* 0x000fd60000000126 */
.L_x_14282:
[----:B------:R-:W-:Y:S05]  /*bed0*/  BSYNC B3 ;  /* 0x0000000000037941 */ /* 0x000fea0003800000 */
.L_x_14280:
[----:B------:R-:W-:Y:S01]  /*bee0*/  DSETP.GEU.AND P0, PT, R36, RZ, PT ;  /* 0x000000ff2400722a */ /* 0x000fe20003f0e000 */
[----:B------:R-:W-:-:S13]  /*bef0*/  BSSY B3, `(.L_x_14285) ;  /* 0x000001c000037945 */ /* 0x000fda0003800000 */
[----:B------:R-:W-:Y:S05]  /*bf00*/  @!P0 BRA `(.L_x_14286) ;  /* 0x0000000000648947 */ /* 0x000fea0003800000 */
[----:B------:R-:W-:-:S14]  /*bf10*/  DSETP.NEU.AND P0, PT, R36, RZ, PT ;  /* 0x000000ff2400722a */ /* 0x000fdc0003f0d000 */
        /* <DEDUP_REMOVED lines=20> */
.L_x_14289:
[----:B------:R-:W-:Y:S05]  /*c060*/  BSYNC B4 ;  /* 0x0000000000047941 */ /* 0x000fea0003800000 */
.L_x_14288:
[----:B------:R-:W-:Y:S02]  /*c070*/  IMAD.MOV.U32 R4, RZ, RZ, R22 ;  /* 0x000000ffff047224 */ /* 0x000fe400078e0016 */
[----:B------:R-:W-:Y:S01]  /*c080*/  IMAD.MOV.U32 R5, RZ, RZ, R23 ;  /* 0x000000ffff057224 */ /* 0x000fe200078e0017 */
[----:B------:R-:W-:Y:S06]  /*c090*/  BRA `(.L_x_14287) ;  /* 0x0000000000047947 */ /* 0x000fec0003800000 */
.L_x_14286:
[----:B------:R-:W-:-:S11]  /*c0a0*/  DADD R4, -R36, R52 ;  /* 0x0000000024047229 */ /* 0x000fd60000000134 */
.L_x_14287:
[----:B------:R-:W-:Y:S05]  /*c0b0*/  BSYNC B3 ;  /* 0x0000000000037941 */ /* 0x000fea0003800000 */
.L_x_14285:
        /* <DEDUP_REMOVED lines=25> */
[----:B------:R-:W-:Y:S05]  /*c250*/  CALL.REL.NOINC `($__internal_23_$__cuda_sm20_dsqrt_rn_f64_mediumpath_v1) ;  /* 0x0000082400b87944 */ /* 0x000fea0003c00000 */
.L_x_14291:
[----:B------:R-:W-:Y:S05]  /*c260*/  BSYNC B3 ;  /* 0x0000000000037941 */ /* 0x000fea0003800000 */
.L_x_14290:
[----:B------:R-:W-:Y:S01]  /*c270*/  PLOP3.LUT P0, PT, PT, PT, PT, 0x80, 0x0 ;  /* 0x000000000000781c */ /* 0x000fe20003f0f070 */
[----:B------:R-:W-:Y:S01]  /*c280*/  IMAD.MOV.U32 R25, RZ, RZ, R7 ;  /* 0x000000ffff197224 */ /* 0x000fe200078e0007 */
[----:B------:R-:W-:Y:S01]  /*c290*/  MOV R24, R6 ;  /* 0x0000000600187202 */ /* 0x000fe20000000f00 */
[----:B------:R-:W-:Y:S10]  /*c2a0*/  BRA `(.L_x_14277) ;  /* 0x0000000800407947 */ /* 0x000ff40003800000 */
.L_x_14279:
        /* <DEDUP_REMOVED lines=26> */
.L_x_14294:
[----:B------:R-:W-:Y:S05]  /*c450*/  BSYNC B3 ;  /* 0x0000000000037941 */ /* 0x000fea0003800000 */
.L_x_14293:
[----:B------:R-:W-:Y:S01]  /*c460*/  PLOP3.LUT P0, PT, PT, PT, PT, 0x80, 0x0 ;  /* 0x000000000000781c */ /* 0x000fe20003f0f070 */
[----:B------:R-:W-:Y:S01]  /*c470*/  IMAD.MOV.U32 R24, RZ, RZ, R6 ;  /* 0x000000ffff187224 */ /* 0x000fe200078e0006 */
[----:B------:R-:W-:Y:S01]  /*c480*/  MOV R25, R7 ;  /* 0x0000000700197202 */ /* 0x000fe20000000f00 */
[----:B------:R-:W-:Y:S10]  /*c490*/  BRA `(.L_x_14277) ;  /* 0x0000000400c47947 */ /* 0x000ff40003800000 */
.L_x_14292:
        /* <DEDUP_REMOVED lines=26> */
[----:B------:R-:W-:Y:S05]  /*c640*/  CALL.REL.NOINC `($__internal_23_$__cuda_sm20_dsqrt_rn_f64_mediumpath_v1) ;  /* 0x0000082000bc7944 */ /* 0x000fea0003c00000 */
.L_x_14296:
[----:B------:R-:W-:Y:S05]  /*c650*/  BSYNC B3 ;  /* 0x0000000000037941 */ /* 0x000fea0003800000 */
.L_x_14295:
        /* <DEDUP_REMOVED lines=21> */
.L_x_14298:
[----:B------:R-:W-:Y:S05]  /*c7b0*/  BSYNC B3 ;  /* 0x0000000000037941 */ /* 0x000fea0003800000 */
.L_x_14297:
[----:B------:R-:W-:Y:S01]  /*c7c0*/  DMUL R2, R2, 8.11296384146066816958e+31 ;  /* 0x4690000002027828 */ /* 0x000fe20000000000 */
[----:B------:R-:W-:Y:S01]  /*c7d0*/  PLOP3.LUT P0, PT, PT, PT, PT, 0x80, 0x0 ;  /* 0x000000000000781c */ /* 0x000fe20003f0f070 */
[----:B------:R-:W-:Y:S02]  /*c7e0*/  IMAD.MOV.U32 R24, RZ, RZ, R22 ;  /* 0x000000ffff187224 */ /* 0x000fe400078e0016 */
[----:B------:R-:W-:Y:S01]  /*c7f0*/  IMAD.MOV.U32 R25, RZ, RZ, R23 ;  /* 0x000000ffff197224 */ /* 0x000fe200078e0017 */
[----:B------:R-:W-:Y:S09]  /*c800*/  BRA `(.L_x_14277) ;  /* 0x0000000000e87947 */ /* 0x000ff20003800000 */
.L_x_14278:
        /* <DEDUP_REMOVED lines=22> */
[----:B------:R-:W-:Y:S02]  /*c970*/  IMAD.MOV.U32 R20, RZ, RZ, R6 ;  /* 0x000000ffff147224 */ /* 0x000fe400078e0006 */
[----:B------:R-:W-:-:S07]  /*c980*/  IMAD.MOV.U32 R21, RZ, RZ, R7 ;  /* 0x000000ffff157224 */ /* 0x000fce00078e0007 */
.L_x_14300:
[----:B------:R-:W-:Y:S05]  /*c990*/  BSYNC B3 ;  /* 0x0000000000037941 */ /* 0x000fea0003800000 */
.L_x_14299:
        /* <DEDUP_REMOVED lines=26> */
.L_x_14302:
[----:B------:R-:W-:Y:S05]  /*cb40*/  BSYNC B3 ;  /* 0x0000000000037941 */ /* 0x000fea0003800000 */
.L_x_14301:
[----:B------:R-:W-:Y:S01]  /*cb50*/  DMUL R24, R6, R20 ;  /* 0x0000001406187228 */ /* 0x000fe20000000000 */
[----:B------:R-:W-:Y:S01]  /*cb60*/  PLOP3.LUT P0, PT, PT, PT, PT, 0x80, 0x0 ;  /* 0x000000000000781c */ /* 0x000fe20003f0f070 */
[----:B------:R-:W-:-:S12]  /*cb70*/  BRA `(.L_x_14277) ;  /* 0x00000000000c7947 */ /* 0x000fd80003800000 */
.L_x_14274:
[----:B------:R-:W-:Y:S01]  /*cb80*/  DMUL R24, R24, 9.00719925474099200000e+15 ;  /* 0x4340000018187828 */ /* 0x000fe20000000000 */
[----:B------:R-:W-:Y:S01]  /*cb90*/  PLOP3.LUT P0, PT, PT, PT, PT, 0x80, 0x0 ;  /* 0x000000000000781c */ /* 0x000fe20003f0f070 */
[----:B------:R-:W-:-:S12]  /*cba0*/  DMUL R2, R2, 9.00719925474099200000e+15 ;  /* 0x4340000002027828 */ /* 0x000fd80000000000 */
.L_x_14277:
[----:B------:R-:W-:Y:S05]  /*cbb0*/  BSYNC B2 ;  /* 0x0000000000027941 */ /* 0x000fea0003800000 */
.L_x_14273:
        /* <DEDUP_REMOVED lines=67> */
.L_x_14308:
[----:B------:R-:W-:-:S11]  /*cff0*/  DMUL R68, RZ, |R18| ;  /* 0x40000012ff447228 */ /* 0x000fd60000000000 */
.L_x_14309:
[----:B------:R-:W-:Y:S05]  /*d000*/  BSYNC B0 ;  /* 0x0000000000007941 */ /* 0x000fea0003800000 */
.L_x_14307:
        /* <DEDUP_REMOVED lines=11> */
.L_x_14306:
        /* <DEDUP_REMOVED lines=53> */
.L_x_14305:
        /* <DEDUP_REMOVED lines=62> */
.L_x_14313:
[----:B------:R-:W-:-:S11]  /*d7f0*/  DMUL R68, RZ, |R18| ;  /* 0x40000012ff447228 */ /* 0x000fd60000000000 */
.L_x_14314:
[----:B------:R-:W-:Y:S05]  /*d800*/  BSYNC B0 ;  /* 0x0000000000007941 */ /* 0x000fea0003800000 */
.L_x_14312:
        /* <DEDUP_REMOVED lines=11> */
.L_x_14311:
        /* <DEDUP_REMOVED lines=53> */
.L_x_14304:
[----:B------:R-:W-:-:S13]  /*dc10*/  ISETP.GT.AND P0, PT, R17, -0x1, PT ;  /* 0xffffffff1100780c */ /* 0x000fda0003f04270 */
[----:B------:R-:W-:Y:S05]  /*dc20*/  @P0 BRA `(.L_x_14315) ;  /* 0x0000000400e00947 */ /* 0x000fea0003800000 */
[----:B------:R-:W-:Y:S01]  /*dc30*/  DADD R10, -RZ, |R24| ;  /* 0x00000000ff0a7229 */ /* 0x000fe20000000518 */
[----:B------:R-:W-:Y:S01]  /*dc40*/  MOV R6, 0x1 ;  /* 0x0000000100067802 */ /* 0x000fe20000000f00 */
        /* <DEDUP_REMOVED lines=26> */
.L_x_14317:
[----:B------:R-:W-:Y:S05]  /*ddf0*/  BSYNC B3 ;  /* 0x0000000000037941 */ /* 0x000fea0003800000 */
.L_x_14316:
        /* <DEDUP_REMOVED lines=82> */
.L_x_14319:
[----:B------:R-:W-:Y:S02]  /*e320*/  FSEL R4, RZ, 3.37028055040000000000e+12, P1 ;  /* 0x54442d18ff047808 */ /* 0x000fe40000800000 */
[----:B------:R-:W-:-:S07]  /*e330*/  FSEL R5, RZ, 2.1426990032196044922, P1 ;  /* 0x400921fbff057808 */ /* 0x000fce0000800000 */
.L_x_14320:
[----:B------:R-:W-:Y:S05]  /*e340*/  BSYNC B0 ;  /* 0x0000000000007941 */ /* 0x000fea0003800000 */
.L_x_14318:
[----:B------:R-:W-:Y:S01]  /*e350*/  DADD R2, |R24|, |R2| ;  /* 0x0000000018027229 */ /* 0x000fe20000000602 */
[----:B------:R-:W-:-:S07]  /*e360*/  LOP3.LUT R25, R5, 0x80000000, R25, 0xb8, !PT ;  /* 0x8000000005197812 */ /* 0x000fce00078eb819 */
[----:B------:R-:W-:-:S06]  /*e370*/  DSETP.GTU.AND P0, PT, |R2|, +INF , PT ;  /* 0x7ff000000200742a */ /* 0x000fcc0003f0c200 */
[----:B------:R-:W-:Y:S02]  /*e380*/  FSEL R68, R2, R4, P0 ;  /* 0x0000000402447208 */ /* 0x000fe40000000000 */
[----:B------:R-:W-:Y:S01]  /*e390*/  FSEL R69, R3, R25, P0 ;  /* 0x0000001903457208 */ /* 0x000fe20000000000 */
[----:B------:R-:W-:Y:S06]  /*e3a0*/  BRA `(.L_x_14310) ;  /* 0x0000000400d47947 */ /* 0x000fec0003800000 */
.L_x_14315:
        /* <DEDUP_REMOVED lines=26> */
.L_x_14322:
[----:B------:R-:W-:Y:S05]  /*e550*/  BSYNC B3 ;  /* 0x0000000000037941 */ /* 0x000fea0003800000 */
.L_x_14321:
        /* <DEDUP_REMOVED lines=82> */
.L_x_14324:
[----:B------:R-:W-:Y:S02]  /*ea80*/  FSEL R4, RZ, 3.37028055040000000000e+12, P1 ;  /* 0x54442d18ff047808 */ /* 0x000fe40000800000 */
[----:B------:R-:W-:-:S07]  /*ea90*/  FSEL R5, RZ, 2.1426990032196044922, P1 ;  /* 0x400921fbff057808 */ /* 0x000fce0000800000 */
.L_x_14325:
[----:B------:R-:W-:Y:S05]  /*eaa0*/  BSYNC B0 ;  /* 0x0000000000007941 */ /* 0x000fea0003800000 */
.L_x_14323:
[----:B------:R-:W-:Y:S01]  /*eab0*/  DADD R2, |R24|, |R2| ;  /* 0x0000000018027229 */ /* 0x000fe20000000602 */
[----:B------:R-:W-:-:S07]  /*eac0*/  LOP3.LUT R25, R5, 0x80000000, R25, 0xb8, !PT ;  /* 0x8000000005197812 */ /* 0x000fce00078eb819 */
[----:B------:R-:W-:-:S06]  /*ead0*/  DSETP.GTU.AND P0, PT, |R2|, +INF , PT ;  /* 0x7ff000000200742a */ /* 0x000fcc0003f0c200 */
[----:B------:R-:W-:Y:S02]  /*eae0*/  FSEL R68, R2, R4, P0 ;  /* 0x0000000402447208 */ /* 0x000fe40000000000 */
[----:B------:R-:W-:-:S07]  /*eaf0*/  FSEL R69, R3, R25, P0 ;  /* 0x0000001903457208 */ /* 0x000fce0000000000 */
.L_x_14310:
[----:B------:R-:W-:Y:S05]  /*eb00*/  BSYNC B2 ;  /* 0x0000000000027941 */ /* 0x000fea0003800000 */
.L_x_14303:
[----:B------:R-:W-:Y:S01]  /*eb10*/  DADD R2, -RZ, -R26 ;  /* 0x00000000ff027229 */ /* 0x000fe2000000091a */
[----:B------:R-:W-:-:S09]  /*eb20*/  ISETP.NE.AND P0, PT, R60, RZ, PT ;  /* 0x000000ff3c00720c */ /* 0x000fd20003f05270 */
[----:B------:R-:W-:Y:S02]  /*eb30*/  FSEL R70, R2, R26, !P0 ;  /* 0x0000001a02467208 */ /* 0x000fe40004000000 */
[----:B------:R-:W-:Y:S01]  /*eb40*/  FSEL R71, R3, R27, !P0 ;  /* 0x0000001b03477208 */ /* 0x000fe20004000000 */
[----:B------:R-:W-:Y:S06]  /*eb50*/  BRA `(.L_x_14326) ;  /* 0x0000003000287947 */ /* 0x000fec0003800000 */
.L_x_14237:
[----:B------:R-:W2:Y:S01]  /*eb60*/  LDL.64 R2, [R1+0x8] ;  /* 0x0000080001027983 */ /* 0x000ea20000100a00 */
[----:B------:R-:W-:Y:S01]  /*eb70*/  UMOV UR4, 0x54442d18 ;  /* 0x54442d1800047882 */ /* 0x000fe20000000000 */
[----:B------:R-:W-:Y:S01]  /*eb80*/  UMOV UR5, 0x3ff921fb ;  /* 0x3ff921fb00057882 */ /* 0x000fe20000000000 */
[----:B------:R-:W-:Y:S02]  /*eb90*/  DADD R70, -RZ, -R18 ;  /* 0x00000000ff467229 */ /* 0x000fe40000000912 */
[----:B--2---:R-:W-:-:S08]  /*eba0*/  DADD R16, -R16, R2 ;  /* 0x0000000010107229 */ /* 0x004fd00000000102 */
[----:B------:R-:W-:Y:S01]  /*ebb0*/  DADD R68, R16, UR4 ;  /* 0x0000000410447e29 */ /* 0x000fe20008000000 */
[----:B------:R-:W-:Y:S10]  /*ebc0*/  BRA `(.L_x_14326) ;  /* 0x00000030000c7947 */ /* 0x000ff40003800000 */
.L_x_14236:
[----:B------:R-:W-:Y:S01]  /*ebd0*/  DADD R70, -RZ, -R18 ;  /* 0x00000000ff467229 */ /* 0x000fe20000000912 */
[----:B------:R-:W-:Y:S01]  /*ebe0*/  CS2R R68, SRZ ;  /* 0x0000000000447805 */ /* 0x000fe2000001ff00 */
[----:B------:R-:W-:Y:S09]  /*ebf0*/  BRA `(.L_x_14326) ;  /* 0x0000003000007947 */ /* 0x000ff20003800000 */
.L_x_14235:
        /* <DEDUP_REMOVED lines=36> */
[----:B------:R-:W-:Y:S02]  /*ee40*/  @P1 IMAD.MOV.U32 R10, RZ, RZ, 0x0 ;  /* 0x00000000ff0a1424 */ /* 0x000fe400078e00ff */
[----:B------:R-:W-:-:S06]  /*ee50*/  @P1 IMAD.MOV.U32 R11, RZ, RZ, 0x7ff00000 ;  /* 0x7ff00000ff0b1424 */ /* 0x000fcc00078e00ff */
[----:B------:R-:W-:Y:S01]  /*ee60*/  @P1 DFMA R10, R6, R10, +INF ;  /* 0x7ff00000060a142b */ /* 0x000fe2000000000a */
[----:B------:R-:W-:-:S05]  /*ee70*/  FFMA R0, RZ, R25, R23 ;  /* 0x00000019ff007223 */ /* 0x000fca0000000017 */
[----:B------:R-:W-:Y:S02]  /*ee80*/  FSETP.GT.AND P3, PT, |R0|, 1.469367938527859385e-39, PT ;  /* 0x001000000000780b */ /* 0x000fe40003f64200 */
[----:B------:R-:W-:Y:S01]  /*ee90*/  MOV R0, 0xfffffc01 ;  /* 0xfffffc0100007802 */ /* 0x000fe20000000f00 */
        /* <DEDUP_REMOVED lines=66> */
.L_x_14331:
[----:B------:R-:W-:Y:S05]  /*f2c0*/  BSYNC B0 ;  /* 0x0000000000007941 */ /* 0x000fea0003800000 */
.L_x_14330:
[----:B------:R-:W-:Y:S04]  /*f2d0*/  BSSY B3, `(.L_x_14332) ;  /* 0x0000008000037945 */ /* 0x000fe80003800000 */
[----:B------:R-:W-:Y:S05]  /*f2e0*/  @P3 BRA P5, `(.L_x_14333) ;  /* 0x0000000000183947 */ /* 0x000fea0002800000 */
[----:B------:R-:W-:Y:S01]  /*f2f0*/  MOV R12, R26 ;  /* 0x0000001a000c7202 */ /* 0x000fe20000000f00 */
[----:B------:R-:W-:Y:S01]  /*f300*/  IMAD.MOV.U32 R13, RZ, RZ, R27 ;  /* 0x000000ffff0d7224 */ /* 0x000fe200078e001b */
[----:B------:R-:W-:Y:S01]  /*f310*/  MOV R0, 0xf350 ;  /* 0x0000f35000007802 */ /* 0x000fe20000000f00 */
[----:B------:R-:W-:Y:S02]  /*f320*/  IMAD.MOV.U32 R10, RZ, RZ, R24 ;  /* 0x000000ffff0a7224 */ /* 0x000fe400078e0018 */
[----:B------:R-:W-:-:S07]  /*f330*/  IMAD.MOV.U32 R11, RZ, RZ, R25 ;  /* 0x000000ffff0b7224 */ /* 0x000fce00078e0019 */
[----:B------:R-:W-:Y:S05]  /*f340*/  CALL.REL.NOINC `($__internal_22_$__cuda_sm20_div_rn_f64_full) ;  /* 0x000007ec00fc7944 */ /* 0x000fea0003c00000 */
.L_x_14333:
[----:B------:R-:W-:Y:S05]  /*f350*/  BSYNC B3 ;  /* 0x0000000000037941 */ /* 0x000fea0003800000 */
.L_x_14332:
        /* <DEDUP_REMOVED lines=82> */
.L_x_14335:
[----:B------:R-:W-:-:S04]  /*f880*/  ISETP.GE.AND P0, PT, R17, RZ, PT ;  /* 0x000000ff1100720c */ /* 0x000fc80003f06270 */
[----:B------:R-:W-:Y:S02]  /*f890*/  FSEL R6, RZ, 3.37028055040000000000e+12, P0 ;  /* 0x54442d18ff067808 */ /* 0x000fe40000000000 */
[----:B------:R-:W-:-:S07]  /*f8a0*/  FSEL R7, RZ, 2.1426990032196044922, P0 ;  /* 0x400921fbff077808 */ /* 0x000fce0000000000 */
.L_x_14336:
[----:B------:R-:W-:Y:S05]  /*f8b0*/  BSYNC B0 ;  /* 0x0000000000007941 */ /* 0x000fea0003800000 */
.L_x_14334:
[----:B------:R-:W-:Y:S01]  /*f8c0*/  DADD R2, R2, R4 ;  /* 0x0000000002027229 */ /* 0x000fe20000000004 */
[----:B------:R-:W-:Y:S01]  /*f8d0*/  LOP3.LUT R19, R7, 0x80000000, R19, 0xb8, !PT ;  /* 0x8000000007137812 */ /* 0x000fe200078eb813 */
[----:B------:R-:W-:-:S06]  /*f8e0*/  DMUL R30, R30, 0.5 ;  /* 0x3fe000001e1e7828 */ /* 0x000fcc0000000000 */
[----:B------:R-:W-:-:S06]  /*f8f0*/  DSETP.GTU.AND P0, PT, |R2|, +INF , PT ;  /* 0x7ff000000200742a */ /* 0x000fcc0003f0c200 */
[----:B------:R-:W-:Y:S02]  /*f900*/  FSEL R6, R2, R6, P0 ;  /* 0x0000000602067208 */ /* 0x000fe40000000000 */
[----:B------:R-:W-:Y:S01]  /*f910*/  FSEL R7, R3, R19, P0 ;  /* 0x0000001303077208 */ /* 0x000fe20000000000 */
[----:B------:R-:W-:Y:S06]  /*f920*/  BRA `(.L_x_14337) ;  /* 0x0000002000387947 */ /* 0x000fec0003800000 */
.L_x_14329:
        /* <DEDUP_REMOVED lines=102> */
[----:B------:R-:W-:Y:S01]  /*ff90*/  DADD R6, R6, R6 ;  /* 0x0000000006067229 */ /* 0x000fe20000000006 */
[----:B------:R-:W-:-:S03]  /*ffa0*/  MOV R29, 0x43300000 ;  /* 0x43300000001d7802 */ /* 0x000fc60000000f00 */
        /* <DEDUP_REMOVED lines=31> */
.L_x_14339:
[----:B------:R-:W-:Y:S05]  /*101a0*/  BSYNC B0 ;  /* 0x0000000000007941 */ /* 0x000fea0003800000 */
.L_x_14338:
[----:B------:R-:W-:Y:S04]  /*101b0*/  BSSY B3, `(.L_x_14340) ;  /* 0x0000008000037945 */ /* 0x000fe80003800000 */
[----:B------:R-:W-:Y:S05]  /*101c0*/  @P3 BRA P5, `(.L_x_14341) ;  /* 0x0000000000183947 */ /* 0x000fea0002800000 */
[----:B------:R-:W-:Y:S01]  /*101d0*/  IMAD.MOV.U32 R12, RZ, RZ, R26 ;  /* 0x000000ffff0c7224 */ /* 0x000fe200078e001a */
[----:B------:R-:W-:Y:S01]  /*101e0*/  MOV R0, 0x10230 ;  /* 0x0001023000007802 */ /* 0x000fe20000000f00 */
[----:B------:R-:W-:Y:S02]  /*101f0*/  IMAD.MOV.U32 R13, RZ, RZ, R27 ;  /* 0x000000ffff0d7224 */ /* 0x000fe400078e001b */
[----:B------:R-:W-:Y:S02]  /*10200*/  IMAD.MOV.U32 R10, RZ, RZ, R24 ;  /* 0x000000ffff0a7224 */ /* 0x000fe400078e0018 */
[----:B------:R-:W-:-:S07]  /*10210*/  IMAD.MOV.U32 R11, RZ, RZ, R25 ;  /* 0x000000ffff0b7224 */ /* 0x000fce00078e0019 */
[----:B------:R-:W-:Y:S05]  /*10220*/  CALL.REL.NOINC `($__internal_22_$__cuda_sm20_div_rn_f64_full) ;  /* 0x000007e000447944 */ /* 0x000fea0003c00000 */
.L_x_14341:
[----:B------:R-:W-:Y:S05]  /*10230*/  BSYNC B3 ;  /* 0x0000000000037941 */ /* 0x000fea0003800000 */
.L_x_14340:
        /* <DEDUP_REMOVED lines=82> */
.L_x_14343:
[----:B------:R-:W-:-:S04]  /*10760*/  ISETP.GE.AND P0, PT, R17, RZ, PT ;  /* 0x000000ff1100720c */ /* 0x000fc80003f06270 */
[----:B------:R-:W-:Y:S02]  /*10770*/  FSEL R6, RZ, 3.37028055040000000000e+12, P0 ;  /* 0x54442d18ff067808 */ /* 0x000fe40000000000 */
[----:B------:R-:W-:-:S07]  /*10780*/  FSEL R7, RZ, 2.1426990032196044922, P0 ;  /* 0x400921fbff077808 */ /* 0x000fce0000000000 */
.L_x_14344:
[----:B------:R-:W-:Y:S05]  /*10790*/  BSYNC B0 ;  /* 0x0000000000007941 */ /* 0x000fea0003800000 */
.L_x_14342:
[----:B------:R-:W-:Y:S01]  /*107a0*/  DADD R2, R2, R4 ;  /* 0x0000000002027229 */ /* 0x000fe20000000004 */
[----:B------:R-:W-:-:S07]  /*107b0*/  LOP3.LUT R19, R7, 0x80000000, R19, 0xb8, !PT ;  /* 0x8000000007137812 */ /* 0x000fce00078eb813 */
[----:B------:R-:W-:-:S06]  /*107c0*/  DSETP.GTU.AND P0, PT, |R2|, +INF , PT ;  /* 0x7ff000000200742a */ /* 0x000fcc0003f0c200 */
[----:B------:R-:W-:Y:S02]  /*107d0*/  FSEL R6, R2, R6, P0 ;  /* 0x0000000602067208 */ /* 0x000fe40000000000 */
[----:B------:R-:W-:Y:S01]  /*107e0*/  FSEL R7, R3, R19, P0 ;  /* 0x0000001303077208 */ /* 0x000fe20000000000 */
[----:B------:R-:W-:Y:S06]  /*107f0*/  BRA `(.L_x_14337) ;  /* 0x0000001000847947 */ /* 0x000fec0003800000 */
.L_x_14328:
        /* <DEDUP_REMOVED lines=22> */
[----:B------:R-:W-:Y:S05]  /*10960*/  CALL.REL.NOINC `($__internal_22_$__cuda_sm20_div_rn_f64_full) ;  /* 0x000007d800747944 */ /* 0x000fea0003c00000 */
.L_x_14346:
[----:B------:R-:W-:Y:S05]  /*10970*/  BSYNC B3 ;  /* 0x0000000000037941 */ /* 0x000fea0003800000 */
.L_x_14345:
        /* <DEDUP_REMOVED lines=23> */
[----:B------:R-:W-:Y:S05]  /*10af0*/  CALL.REL.NOINC `($__internal_22_$__cuda_sm20_div_rn_f64_full) ;  /* 0x000007d800107944 */ /* 0x000fea0003c00000 */
[----:B------:R-:W-:Y:S02]  /*10b00*/  IMAD.MOV.U32 R6, RZ, RZ, R22 ;  /* 0x000000ffff067224 */ /* 0x000fe400078e0016 */
[----:B------:R-:W-:-:S07]  /*10b10*/  IMAD.MOV.U32 R7, RZ, RZ, R23 ;  /* 0x000000ffff077224 */ /* 0x000fce00078e0017 */
.L_x_14348:
[----:B------:R-:W-:Y:S05]  /*10b20*/  BSYNC B3 ;  /* 0x0000000000037941 */ /* 0x000fea0003800000 */
.L_x_14347:
        /* <DEDUP_REMOVED lines=45> */
[----:B------:R-:W-:Y:S02]  /*10e00*/  LOP3.LUT R13, R0, 0x100000, RZ, 0xfc, !PT ;  /* 0x00100000000d7812 */ /* 0x000fe400078efcff */
[----:B------:R-:W-:-:S06]  /*10e10*/  MOV R12, RZ ;  /* 0x000000ff000c7202 */ /* 0x000fcc0000000f00 */
        /* <DEDUP_REMOVED lines=89> */
.L_x_14350:
[----:B------:R-:W-:Y:S05]  /*113b0*/  BSYNC B0 ;  /* 0x0000000000007941 */ /* 0x000fea0003800000 */
.L_x_14349:
        /* <DEDUP_REMOVED lines=8> */
.L_x_14352:
[----:B------:R-:W-:Y:S05]  /*11440*/  BSYNC B3 ;  /* 0x0000000000037941 */ /* 0x000fea0003800000 */
.L_x_14351:
        /* <DEDUP_REMOVED lines=82> */
.L_x_14354:
[----:B------:R-:W-:-:S04]  /*11970*/  ISETP.GE.AND P0, PT, R17, RZ, PT ;  /* 0x000000ff1100720c */ /* 0x000fc80003f06270 */
[----:B------:R-:W-:Y:S02]  /*11980*/  FSEL R6, RZ, 3.37028055040000000000e+12, P0 ;  /* 0x54442d18ff067808 */ /* 0x000fe40000000000 */
[----:B------:R-:W-:-:S07]  /*11990*/  FSEL R7, RZ, 2.1426990032196044922, P0 ;  /* 0x400921fbff077808 */ /* 0x000fce0000000000 */
.L_x_14355:
[----:B------:R-:W-:Y:S05]  /*119a0*/  BSYNC B0 ;  /* 0x0000000000007941 */ /* 0x000fea0003800000 */
.L_x_14353:
[----:B------:R-:W-:Y:S01]  /*119b0*/  DADD R2, R2, R4 ;  /* 0x0000000002027229 */ /* 0x000fe20000000004 */
[----:B------:R-:W-:Y:S01]  /*119c0*/  LOP3.LUT R19, R7, 0x80000000, R19, 0xb8, !PT ;  /* 0x8000000007137812 */ /* 0x000fe200078eb813 */
[----:B------:R-:W-:-:S06]  /*119d0*/  DADD R30, R30, 1 ;  /* 0x3ff000001e1e7429 */ /* 0x000fcc0000000000 */
[----:B------:R-:W-:-:S06]  /*119e0*/  DSETP.GTU.AND P0, PT, |R2|, +INF , PT ;  /* 0x7ff000000200742a */ /* 0x000fcc0003f0c200 */
[----:B------:R-:W-:Y:S02]  /*119f0*/  FSEL R6, R2, R6, P0 ;  /* 0x0000000602067208 */ /* 0x000fe40000000000 */
[----:B------:R-:W-:-:S07]  /*11a00*/  FSEL R7, R3, R19, P0 ;  /* 0x0000001303077208 */ /* 0x000fce0000000000 */
.L_x_14337:
[----:B------:R-:W-:Y:S05]  /*11a10*/  BSYNC B2 ;  /* 0x0000000000027941 */ /* 0x000fea0003800000 */
.L_x_14327:
        /* <DEDUP_REMOVED lines=9> */
.L_x_14234:
        /* <DEDUP_REMOVED lines=21> */
.L_x_14326:
[----:B------:R-:W-:Y:S05]  /*11c00*/  BSYNC B1 ;  /* 0x0000000000017941 */ /* 0x000fea0003800000 */
.L_x_14233:
[----:B------:R-:W-:Y:S01]  /*11c10*/  IMAD.MOV.U32 R6, RZ, RZ, 0x33145c07 ;  /* 0x33145c07ff067424 */ /* 0x000fe200078e00ff */
[----:B------:R-:W-:Y:S01]  /*11c20*/  DSETP.GTU.AND P0, PT, |R34|, +INF , PT ;  /* 0x7ff000002200742a */ /* 0x000fe20003f0c200 */
[----:B------:R-:W-:Y:S01]  /*11c30*/  IMAD.MOV.U32 R7, RZ, RZ, 0x3c91a626 ;  /* 0x3c91a626ff077424 */ /* 0x000fe200078e00ff */
[----:B------:R-:W-:Y:S01]  /*11c40*/  BSSY B1, `(.L_x_14356) ;  /* 0x00008d3000017945 */ /* 0x000fe20003800000 */
[----:B------:R-:W-:Y:S02]  /*11c50*/  DADD R2, -RZ, |R32| ;  /* 0x00000000ff027229 */ /* 0x000fe40000000520 */
        /* <DEDUP_REMOVED lines=39> */
[-C--:B------:R-:W-:Y:S02]  /*11ed0*/  SEL R35, R7, R25.reuse, P0 ;  /* 0x0000001907237207 */ /* 0x080fe40000000000 */
[----:B------:R-:W-:Y:S02]  /*11ee0*/  LOP3.LUT R18, R11, 0xffc00000, RZ, 0xc0, !PT ;  /* 0xffc000000b127812 */ /* 0x000fe400078ec0ff */
[----:B------:R-:W-:Y:S01]  /*11ef0*/  SEL R34, R6, R24, P0 ;  /* 0x0000001806227207 */ /* 0x000fe20000000000 */
[----:B------:R-:W-:Y:S01]  /*11f00*/  IMAD.MOV.U32 R9, RZ, RZ, R35 ;  /* 0x000000ffff097224 */ /* 0x000fe200078e0023 */
[CC--:B------:R-:W-:Y:S02]  /*11f10*/  ISETP.LT.U32.AND.EX P0, PT, R29.reuse, R25.reuse, PT, P2 ;  /* 0x000000191d00720c */ /* 0x0c0fe40003f01120 */
[----:B------:R-:W-:-:S02]  /*11f20*/  SEL R7, R29, R25, P3 ;  /* 0x000000191d077207 */ /* 0x000fc40001800000 */
[----:B------:R-:W-:Y:S02]  /*11f30*/  IADD3 R13, -R18, 0x7fd00000, RZ ;  /* 0x7fd00000120d7810 */ /* 0x000fe40007ffe1ff */
[----:B------:R-:W-:Y:S02]  /*11f40*/  SEL R10, R6, R24, P1 ;  /* 0x00000018060a7207 */ /* 0x000fe40000800000 */
[----:B------:R-:W-:Y:S02]  /*11f50*/  MOV R8, R34 ;  /* 0x0000002200087202 */ /* 0x000fe40000000f00 */
        /* <DEDUP_REMOVED lines=9> */
[----:B------:R-:W-:Y:S02]  /*11ff0*/  IMAD.MOV.U32 R24, RZ, RZ, RZ ;  /* 0x000000ffff187224 */ /* 0x000fe400078e00ff */
[----:B------:R-:W-:Y:S02]  /*12000*/  DMUL R14, R14, R14 ;  /* 0x0000000e0e0e7228 */ /* 0x000fe40000000000 */
[C---:B------:R-:W-:Y:S02]  /*12010*/  DMUL R22, R20.reuse, R12 ;  /* 0x0000000c14167228 */ /* 0x040fe40000000000 */
[----:B------:R-:W-:-:S04]  /*12020*/  DMUL R20, R20, R6 ;  /* 0x0000000614147228 */ /* 0x000fc80000000000 */
[----:B------:R-:W-:Y:S02]  /*12030*/  DFMA R16, R16, R16, R14 ;  /* 0x000000101010722b */ /* 0x000fe4000000000e */
[----:B------:R-:W-:-:S06]  /*12040*/  DMUL R22, R22, R22 ;  /* 0x0000001616167228 */ /* 0x000fcc0000000000 */
[----:B------:R-:W-:Y:S02]  /*12050*/  DSETP.MIN.AND P0, P1, R16, UR4, PT ;  /* 0x0000000410007e2a */ /* 0x000fe4000b900000 */
[----:B------:R-:W-:Y:S01]  /*12060*/  DFMA R20, R20, R20, R22 ;  /* 0x000000141414722b */ /* 0x000fe20000000016 */
[----:B------:R-:W-:Y:S02]  /*12070*/  IMAD.MOV.U32 R14, RZ, RZ, R17 ;  /* 0x000000ffff0e7224 */ /* 0x000fe400078e0011 */
[----:B------:R-:W-:-:S03]  /*12080*/  IMAD.U32 R23, RZ, RZ, UR5 ;  /* 0x00000005ff177e24 */ /* 0x000fc6000f8e00ff */
[----:B------:R-:W-:Y:S01]  /*12090*/  FSEL R15, R14, UR8, P0 ;  /* 0x000000080e0f7c08 */ /* 0x000fe20008000000 */
[----:B------:R-:W-:Y:S01]  /*120a0*/  IMAD.MOV.U32 R14, RZ, RZ, R16 ;  /* 0x000000ffff0e7224 */ /* 0x000fe200078e0010 */
[----:B------:R-:W-:Y:S01]  /*120b0*/  DSETP.MIN.AND P2, P3, R20, UR4, PT ;  /* 0x0000000414007e2a */ /* 0x000fe2000bb40000 */
[----:B------:R-:W-:Y:S01]  /*120c0*/  UMOV UR8, UR4 ;  /* 0x0000000400087c82 */ /* 0x000fe20008000000 */
[----:B------:R-:W-:Y:S02]  /*120d0*/  MOV R22, R21 ;  /* 0x0000001500167202 */ /* 0x000fe40000000f00 */
[----:B------:R-:W-:Y:S01]  /*120e0*/  @P1 LOP3.LUT R15, R19, 0x80000, RZ, 0xfc, !PT ;  /* 0x00080000130f1812 */ /* 0x000fe200078efcff */
[----:B------:R-:W-:Y:S01]  /*120f0*/  IMAD.MOV.U32 R19, RZ, RZ, R20 ;  /* 0x000000ffff137224 */ /* 0x000fe200078e0014 */
[----:B------:R-:W-:Y:S01]  /*12100*/  FSEL R55, R22, UR5, P2 ;  /* 0x0000000516377c08 */ /* 0x000fe20009000000 */
[----:B------:R-:W-:Y:S01]  /*12110*/  IMAD.MOV.U32 R22, RZ, RZ, RZ ;  /* 0x000000ffff167224 */ /* 0x000fe200078e00ff */
[----:B------:R-:W0:Y:S01]  /*12120*/  MUFU.RSQ64H R25, R15 ;  /* 0x0000000f00197308 */ /* 0x000e220000001c00 */
[----:B------:R-:W-:Y:S01]  /*12130*/  SEL R14, R14, UR8, P0 ;  /* 0x000000080e0e7c07 */ /* 0x000fe20008000000 */
[----:B------:R-:W-:Y:S01]  /*12140*/  DSETP.NEU.AND P0, PT, R8, RZ, PT ;  /* 0x000000ff0800722a */ /* 0x000fe20003f0d000 */
        /* <DEDUP_REMOVED lines=9> */
[----:B------:R-:W-:Y:S01]  /*121e0*/  DFMA R28, R14, -R28, 1 ;  /* 0x3ff000000e1c742b */ /* 0x000fe2000000081c */
[----:B------:R-:W-:Y:S01]  /*121f0*/  IMAD.MOV.U32 R14, RZ, RZ, 0x0 ;  /* 0x00000000ff0e7424 */ /* 0x000fe200078e00ff */
[----:B-1----:R-:W-:Y:S01]  /*12200*/  DMUL R38, R22, R22 ;  /* 0x0000001616267228 */ /* 0x002fe20000000000 */
[----:B------:R-:W-:-:S07]  /*12210*/  IMAD.MOV.U32 R15, RZ, RZ, 0x3fd80000 ;  /* 0x3fd80000ff0f7424 */ /* 0x000fce00078e00ff */
        /* <DEDUP_REMOVED lines=46> */
.L_x_14364:
[----:B------:R-:W-:Y:S05]  /*12500*/  BSYNC B3 ;  /* 0x0000000000037941 */ /* 0x000fea0003800000 */
.L_x_14363:
        /* <DEDUP_REMOVED lines=81> */
.L_x_14362:
        /* <DEDUP_REMOVED lines=32> */
.L_x_14372:
[----:B------:R-:W-:Y:S05]  /*12c20*/  BSYNC B4 ;  /* 0x0000000000047941 */ /* 0x000fea0003800000 */
.L_x_14371:
[----:B------:R-:W-:Y:S02]  /*12c30*/  IMAD.MOV.U32 R16, RZ, RZ, R22 ;  /* 0x000000ffff107224 */ /* 0x000fe400078e0016 */
[----:B------:R-:W-:Y:S01]  /*12c40*/  IMAD.MOV.U32 R17, RZ, RZ, R23 ;  /* 0x000000ffff117224 */ /* 0x000fe200078e0017 */
[----:B------:R-:W-:Y:S06]  /*12c50*/  BRA `(.L_x_14370) ;  /* 0x0000000000047947 */ /* 0x000fec0003800000 */
.L_x_14369:
[----:B------:R-:W-:-:S11]  /*12c60*/  DADD R16, -R26, R34 ;  /* 0x000000001a107229 */ /* 0x000fd60000000122 */
.L_x_14370:
[----:B------:R-:W-:Y:S05]  /*12c70*/  BSYNC B3 ;  /* 0x0000000000037941 */ /* 0x000fea0003800000 */
.L_x_14368:
        /* <DEDUP_REMOVED lines=27> */
.L_x_14377:
[----:B------:R-:W-:Y:S05]  /*12e30*/  BSYNC B4 ;  /* 0x0000000000047941 */ /* 0x000fea0003800000 */
.L_x_14376:
[----:B------:R-:W-:Y:S05]  /*12e40*/  BRA `(.L_x_14375) ;  /* 0x0000000000047947 */ /* 0x000fea0003800000 */
.L_x_14374:
[----:B------:R-:W-:-:S11]  /*12e50*/  DADD R22, R36, -R6 ;  /* 0x0000000024167229 */ /* 0x000fd60000000806 */
.L_x_14375:
[----:B------:R-:W-:Y:S05]  /*12e60*/  BSYNC B3 ;  /* 0x0000000000037941 */ /* 0x000fea0003800000 */
.L_x_14373:
        /* <DEDUP_REMOVED lines=30> */
.L_x_14379:
[----:B------:R-:W-:Y:S05]  /*13050*/  BSYNC B3 ;  /* 0x0000000000037941 */ /* 0x000fea0003800000 */
.L_x_14378:
[----:B------:R-:W-:-:S10]  /*13060*/  DADD R16, R16, R6 ;  /* 0x0000000010107229 */ /* 0x000fd40000000006 */
[C---:B------:R-:W-:Y:S02]  /*13070*/  FSETP.GEU.FTZ.AND P1, PT, R17.reuse, 1.7916666269302368164, PT ;  /* 0x3fe555551100780b */ /* 0x040fe40003f3e000 */
[----:B------:R-:W-:-:S13]  /*13080*/  FSETP.GT.FTZ.AND P0, PT, R17, -1.6999999284744262695, PT ;  /* 0xbfd999991100780b */ /* 0x000fda0003f14000 */
[----:B------:R-:W-:Y:S05]  /*13090*/  @P0 BRA !P1, `(.L_x_14380) ;  /* 0x0000000400480947 */ /* 0x000fea0004800000 */
[----:B------:R-:W-:Y:S01]  /*130a0*/  DADD R16, R16, 1 ;  /* 0x3ff0000010107429 */ /* 0x000fe20000000000 */
        /* <DEDUP_REMOVED lines=81> */
.L_x_14380:
        /* <DEDUP_REMOVED lines=20> */
.L_x_14382:
[----:B------:R-:W-:Y:S05]  /*13700*/  BSYNC B3 ;  /* 0x0000000000037941 */ /* 0x000fea0003800000 */
.L_x_14381:
        /* <DEDUP_REMOVED lines=30> */
.L_x_14367:
        /* <DEDUP_REMOVED lines=23> */
[----:B------:R-:W-:Y:S05]  /*13a60*/  CALL.REL.NOINC `($__internal_23_$__cuda_sm20_dsqrt_rn_f64_mediumpath_v1) ;  /* 0x000007ac00b47944 */ /* 0x000fea0003c00000 */
.L_x_14385:
[----:B------:R-:W-:Y:S05]  /*13a70*/  BSYNC B3 ;  /* 0x0000000000037941 */ /* 0x000fea0003800000 */
.L_x_14384:
        /* <DEDUP_REMOVED lines=25> */
.L_x_14388:
[----:B------:R-:W-:Y:S05]  /*13c10*/  BSYNC B3 ;  /* 0x0000000000037941 */ /* 0x000fea0003800000 */
.L_x_14387:
        /* <DEDUP_REMOVED lines=30> */
.L_x_14386:
        /* <DEDUP_REMOVED lines=76> */
.L_x_14389:
[----:B------:R-:W-:Y:S01]  /*142c0*/  IMAD.MOV.U32 R8, RZ, RZ, 0x0 ;  /* 0x00000000ff087424 */ /* 0x000fe200078e00ff */
[----:B------:R-:W-:Y:S01]  /*142d0*/  FSETP.NEU.FTZ.AND P0, PT, R7, RZ, PT ;  /* 0x000000ff0700720b */ /* 0x000fe20003f1d000 */
[----:B------:R-:W-:-:S06]  /*142e0*/  IMAD.MOV.U32 R9, RZ, RZ, 0x7ff00000 ;  /* 0x7ff00000ff097424 */ /* 0x000fcc00078e00ff */
[----:B------:R-:W-:-:S10]  /*142f0*/  DFMA R8, R6, R8, +INF ;  /* 0x7ff000000608742b */ /* 0x000fd40000000008 */
[----:B------:R-:W-:Y:S02]  /*14300*/  FSEL R24, R8, RZ, P0 ;  /* 0x000000ff08187208 */ /* 0x000fe40000000000 */
[----:B------:R-:W-:Y:S01]  /*14310*/  FSEL R25, R9, -QNAN , P0 ;  /* 0xfff0000009197808 */ /* 0x000fe20000000000 */
[----:B------:R-:W-:Y:S06]  /*14320*/  BRA `(.L_x_14365) ;  /* 0x00000004002c7947 */ /* 0x000fec0003800000 */
.L_x_14383:
        /* <DEDUP_REMOVED lines=23> */
.L_x_14391:
[----:B------:R-:W-:Y:S05]  /*144a0*/  BSYNC B3 ;  /* 0x0000000000037941 */ /* 0x000fea0003800000 */
.L_x_14390:
        /* <DEDUP_REMOVED lines=21> */
.L_x_14393:
[----:B------:R-:W-:Y:S05]  /*14600*/  BSYNC B3 ;  /* 0x0000000000037941 */ /* 0x000fea0003800000 */
.L_x_14392:
[----:B------:R-:W-:Y:S02]  /*14610*/  IMAD.MOV.U32 R24, RZ, RZ, R22 ;  /* 0x000000ffff187224 */ /* 0x000fe400078e0016 */
[----:B------:R-:W-:Y:S01]  /*14620*/  IMAD.MOV.U32 R25, RZ, RZ, R23 ;  /* 0x000000ffff197224 */ /* 0x000fe200078e0017 */
[----:B------:R-:W-:Y:S06]  /*14630*/  BRA `(.L_x_14365) ;  /* 0x0000000000687947 */ /* 0x000fec0003800000 */
.L_x_14366:
        /* <DEDUP_REMOVED lines=21> */
[----:B------:R-:W-:-:S07]  /*14790*/  IMAD.MOV.U32 R9, RZ, RZ, R5 ;  /* 0x000000ffff097224 */ /* 0x000fce00078e0005 */
[----:B------:R-:W-:Y:S05]  /*147a0*/  CALL.REL.NOINC `($__internal_23_$__cuda_sm20_dsqrt_rn_f64_mediumpath_v1) ;  /* 0x000007a000647944 */ /* 0x000fea0003c00000 */
.L_x_14395:
[----:B------:R-:W-:Y:S05]  /*147b0*/  BSYNC B3 ;  /* 0x0000000000037941 */ /* 0x000fea0003800000 */
.L_x_14394:
[----:B------:R-:W-:Y:S02]  /*147c0*/  IMAD.MOV.U32 R24, RZ, RZ, R6 ;  /* 0x000000ffff187224 */ /* 0x000fe400078e0006 */
[----:B------:R-:W-:-:S07]  /*147d0*/  IMAD.MOV.U32 R25, RZ, RZ, R7 ;  /* 0x000000ffff197224 */ /* 0x000fce00078e0007 */
.L_x_14365:
[----:B------:R-:W-:Y:S05]  /*147e0*/  BSYNC B2 ;  /* 0x0000000000027941 */ /* 0x000fea0003800000 */
.L_x_14361:
        /* <DEDUP_REMOVED lines=23> */
[----:B------:R-:W-:Y:S05]  /*14960*/  CALL.REL.NOINC `($__internal_22_$__cuda_sm20_div_rn_f64_full) ;  /* 0x0000079800747944 */ /* 0x000fea0003c00000 */
[----:B------:R-:W-:Y:S02]  /*14970*/  IMAD.MOV.U32 R16, RZ, RZ, R22 ;  /* 0x000000ffff107224 */ /* 0x000fe400078e0016 */
[----:B------:R-:W-:-:S07]  /*14980*/  IMAD.MOV.U32 R17, RZ, RZ, R23 ;  /* 0x000000ffff117224 */ /* 0x000fce00078e0017 */
.L_x_14399:
[----:B------:R-:W-:Y:S05]  /*14990*/  BSYNC B3 ;  /* 0x0000000000037941 */ /* 0x000fea0003800000 */
.L_x_14398:
        /* <DEDUP_REMOVED lines=37> */
.L_x_14407:
[----:B------:R-:W-:Y:S05]  /*14bf0*/  BSYNC B4 ;  /* 0x0000000000047941 */ /* 0x000fea0003800000 */
.L_x_14406:
[----:B------:R-:W-:Y:S02]  /*14c00*/  IMAD.MOV.U32 R38, RZ, RZ, R22 ;  /* 0x000000ffff267224 */ /* 0x000fe400078e0016 */
[----:B------:R-:W-:Y:S01]  /*14c10*/  IMAD.MOV.U32 R39, RZ, RZ, R23 ;  /* 0x000000ffff277224 */ /* 0x000fe200078e0017 */
[----:B------:R-:W-:Y:S06]  /*14c20*/  BRA `(.L_x_14405) ;  /* 0x0000000000047947 */ /* 0x000fec0003800000 */
.L_x_14404:
[----:B------:R-:W-:-:S11]  /*14c30*/  DADD R38, -R26, R34 ;  /* 0x000000001a267229 */ /* 0x000fd60000000122 */
.L_x_14405:
[----:B------:R-:W-:Y:S05]  /*14c40*/  BSYNC B3 ;  /* 0x0000000000037941 */ /* 0x000fea0003800000 */
.L_x_14403:
        /* <DEDUP_REMOVED lines=24> */
.L_x_14412:
[----:B------:R-:W-:Y:S05]  /*14dd0*/  BSYNC B4 ;  /* 0x0000000000047941 */ /* 0x000fea0003800000 */
.L_x_14411:
[----:B------:R-:W-:Y:S01]  /*14de0*/  IMAD.MOV.U32 R4, RZ, RZ, R22 ;  /* 0x000000ffff047224 */ /* 0x000fe200078e0016 */
[----:B------:R-:W-:Y:S01]  /*14df0*/  MOV R5, R23 ;  /* 0x0000001700057202 */ /* 0x000fe20000000f00 */
[----:B------:R-:W-:Y:S06]  /*14e00*/  BRA `(.L_x_14410) ;  /* 0x0000000000047947 */ /* 0x000fec0003800000 */
.L_x_14409:
[----:B------:R-:W-:-:S11]  /*14e10*/  DADD R4, -R30, R36 ;  /* 0x000000001e047229 */ /* 0x000fd60000000124 */
.L_x_14410:
[----:B------:R-:W-:Y:S05]  /*14e20*/  BSYNC B3 ;  /* 0x0000000000037941 */ /* 0x000fea0003800000 */
.L_x_14408:
        /* <DEDUP_REMOVED lines=26> */
.L_x_14414:
[----:B------:R-:W-:Y:S05]  /*14fd0*/  BSYNC B3 ;  /* 0x0000000000037941 */ /* 0x000fea0003800000 */
.L_x_14413:
[----:B------:R-:W-:Y:S01]  /*14fe0*/  PLOP3.LUT P0, PT, PT, PT, PT, 0x80, 0x0 ;  /* 0x000000000000781c */ /* 0x000fe20003f0f070 */
[----:B------:R-:W-:Y:S02]  /*14ff0*/  IMAD.MOV.U32 R18, RZ, RZ, R6 ;  /* 0x000000ffff127224 */ /* 0x000fe400078e0006 */
[----:B------:R-:W-:Y:S01]  /*15000*/  IMAD.MOV.U32 R19, RZ, RZ, R7 ;  /* 0x000000ffff137224 */ /* 0x000fe200078e0007 */
[----:B------:R-:W-:Y:S09]  /*15010*/  BRA `(.L_x_14400) ;  /* 0x0000000800407947 */ /* 0x000ff20003800000 */
.L_x_14402:
        /* <DEDUP_REMOVED lines=26> */
.L_x_14417:
[----:B------:R-:W-:Y:S05]  /*151c0*/  BSYNC B3 ;  /* 0x0000000000037941 */ /* 0x000fea0003800000 */
.L_x_14416:
[----:B------:R-:W-:Y:S01]  /*151d0*/  PLOP3.LUT P0, PT, PT, PT, PT, 0x80, 0x0 ;  /* 0x000000000000781c */ /* 0x000fe20003f0f070 */
[----:B------:R-:W-:Y:S02]  /*151e0*/  IMAD.MOV.U32 R18, RZ, RZ, R6 ;  /* 0x000000ffff127224 */ /* 0x000fe400078e0006 */
[----:B------:R-:W-:Y:S01]  /*151f0*/  IMAD.MOV.U32 R19, RZ, RZ, R7 ;  /* 0x000000ffff137224 */ /* 0x000fe200078e0007 */
[----:B------:R-:W-:Y:S09]  /*15200*/  BRA `(.L_x_14400) ;  /* 0x0000000400c47947 */ /* 0x000ff20003800000 */
.L_x_14415:
[----:B------:R-:W-:Y:S01]  /*15210*/  DMUL R26, R26, R30 ;  /* 0x0000001e1a1a7228 */ /* 0x000fe20000000000 */
[----:B------:R-:W-:Y:S01]  /*15220*/  MOV R8, 0x0 ;  /* 0x0000000000087802 */ /* 0x000fe20000000f00 */
[----:B------:R-:W-:Y:S01]  /*15230*/  IMAD.MOV.U32 R9, RZ, RZ, 0x3fd80000 ;  /* 0x3fd80000ff097424 */ /* 0x000fe200078e00ff */
        /* <DEDUP_REMOVED lines=24> */
.L_x_14419:
[----:B------:R-:W-:Y:S05]  /*153c0*/  BSYNC B3 ;  /* 0x0000000000037941 */ /* 0x000fea0003800000 */
.L_x_14418:
        /* <DEDUP_REMOVED lines=21> */
.L_x_14421:
[----:B------:R-:W-:Y:S05]  /*15520*/  BSYNC B3 ;  /* 0x0000000000037941 */ /* 0x000fea0003800000 */
.L_x_14420:
[----:B------:R-:W-:Y:S01]  /*15530*/  DMUL R2, R2, 8.11296384146066816958e+31 ;  /* 0x4690000002027828 */ /* 0x000fe20000000000 */
[----:B------:R-:W-:Y:S01]  /*15540*/  PLOP3.LUT P0, PT, PT, PT, PT, 0x80, 0x0 ;  /* 0x000000000000781c */ /* 0x000fe20003f0f070 */
[----:B------:R-:W-:Y:S02]  /*15550*/  IMAD.MOV.U32 R18, RZ, RZ, R22 ;  /* 0x000000ffff127224 */ /* 0x000fe400078e0016 */
[----:B------:R-:W-:Y:S01]  /*15560*/  IMAD.MOV.U32 R19, RZ, RZ, R23 ;  /* 0x000000ffff137224 */ /* 0x000fe200078e0017 */
[----:B------:R-:W-:Y:S09]  /*15570*/  BRA `(.L_x_14400) ;  /* 0x0000000000e87947 */ /* 0x000ff20003800000 */
.L_x_14401:
        /* <DEDUP_REMOVED lines=21> */
[----:B------:R-:W-:Y:S05]  /*156d0*/  CALL.REL.NOINC `($__internal_23_$__cuda_sm20_dsqrt_rn_f64_mediumpath_v1) ;  /* 0x0000079000987944 */ /* 0x000fea0003c00000 */
[----:B------:R-:W-:Y:S02]  /*156e0*/  IMAD.MOV.U32 R20, RZ, RZ, R6 ;  /* 0x000000ffff147224 */ /* 0x000fe400078e0006 */
[----:B------:R-:W-:-:S07]  /*156f0*/  IMAD.MOV.U32 R21, RZ, RZ, R7 ;  /* 0x000000ffff157224 */ /* 0x000fce00078e0007 */
.L_x_14423:
[----:B------:R-:W-:Y:S05]  /*15700*/  BSYNC B3 ;  /* 0x0000000000037941 */ /* 0x000fea0003800000 */
.L_x_14422:
        /* <DEDUP_REMOVED lines=24> */
[----:B------:R-:W-:-:S07]  /*15890*/  IMAD.MOV.U32 R7, RZ, RZ, R19 ;  /* 0x000000ffff077224 */ /* 0x000fce00078e0013 */
[----:B------:R-:W-:Y:S05]  /*158a0*/  CALL.REL.NOINC `($__internal_23_$__cuda_sm20_dsqrt_rn_f64_mediumpath_v1) ;  /* 0x0000079000247944 */ /* 0x000fea0003c00000 */
.L_x_14425:
[----:B------:R-:W-:Y:S05]  /*158b0*/  BSYNC B3 ;  /* 0x0000000000037941 */ /* 0x000fea0003800000 */
.L_x_14424:
[----:B------:R-:W-:Y:S01]  /*158c0*/  DMUL R18, R6, R20 ;  /* 0x0000001406127228 */ /* 0x000fe20000000000 */
[----:B------:R-:W-:Y:S01]  /*158d0*/  PLOP3.LUT P0, PT, PT, PT, PT, 0x80, 0x0 ;  /* 0x000000000000781c */ /* 0x000fe20003f0f070 */
[----:B------:R-:W-:-:S12]  /*158e0*/  BRA `(.L_x_14400) ;  /* 0x00000000000c7947 */ /* 0x000fd80003800000 */
.L_x_14397:
[----:B------:R-:W-:Y:S01]  /*158f0*/  DMUL R18, R18, 9.00719925474099200000e+15 ;  /* 0x4340000012127828 */ /* 0x000fe20000000000 */
[----:B------:R-:W-:Y:S01]  /*15900*/  PLOP3.LUT P0, PT, PT, PT, PT, 0x80, 0x0 ;  /* 0x000000000000781c */ /* 0x000fe20003f0f070 */
[----:B------:R-:W-:-:S12]  /*15910*/  DMUL R2, R2, 9.00719925474099200000e+15 ;  /* 0x4340000002027828 */ /* 0x000fd80000000000 */
.L_x_14400:
[----:B------:R-:W-:Y:S05]  /*15920*/  BSYNC B2 ;  /* 0x0000000000027941 */ /* 0x000fea0003800000 */
.L_x_14396:
        /* <DEDUP_REMOVED lines=67> */
.L_x_14431:
[----:B------:R-:W-:-:S11]  /*15d60*/  DMUL R60, RZ, |R16| ;  /* 0x40000010ff3c7228 */ /* 0x000fd60000000000 */
.L_x_14432:
[----:B------:R-:W-:Y:S05]  /*15d70*/  BSYNC B0 ;  /* 0x0000000000007941 */ /* 0x000fea0003800000 */
.L_x_14430:
        /* <DEDUP_REMOVED lines=11> */
.L_x_14429:
        /* <DEDUP_REMOVED lines=53> */
.L_x_14428:
        /* <DEDUP_REMOVED lines=62> */
.L_x_14436:
[----:B------:R-:W-:-:S11]  /*16560*/  DMUL R60, RZ, |R16| ;  /* 0x40000010ff3c7228 */ /* 0x000fd60000000000 */
.L_x_14437:
[----:B------:R-:W-:Y:S05]  /*16570*/  BSYNC B0 ;  /* 0x0000000000007941 */ /* 0x000fea0003800000 */
.L_x_14435:
        /* <DEDUP_REMOVED lines=11> */
.L_x_14434:
        /* <DEDUP_REMOVED lines=53> */
.L_x_14427:
        /* <DEDUP_REMOVED lines=29> */
[----:B------:R-:W-:Y:S05]  /*16b50*/  CALL.REL.NOINC `($__internal_22_$__cuda_sm20_div_rn_f64_full) ;  /* 0x0000077400f87944 */ /* 0x000fea0003c00000 */
.L_x_14440:
[----:B------:R-:W-:Y:S05]  /*16b60*/  BSYNC B3 ;  /* 0x0000000000037941 */ /* 0x000fea0003800000 */
.L_x_14439:
        /* <DEDUP_REMOVED lines=82> */
.L_x_14442:
[----:B------:R-:W-:Y:S02]  /*17090*/  FSEL R4, RZ, 3.37028055040000000000e+12, P1 ;  /* 0x54442d18ff047808 */ /* 0x000fe40000800000 */
[----:B------:R-:W-:-:S07]  /*170a0*/  FSEL R5, RZ, 2.1426990032196044922, P1 ;  /* 0x400921fbff057808 */ /* 0x000fce0000800000 */
.L_x_14443:
[----:B------:R-:W-:Y:S05]  /*170b0*/  BSYNC B0 ;  /* 0x0000000000007941 */ /* 0x000fea0003800000 */
.L_x_14441:
[----:B------:R-:W-:Y:S01]  /*170c0*/  DADD R2, |R18|, |R2| ;  /* 0x0000000012027229 */ /* 0x000fe20000000602 */
[----:B------:R-:W-:-:S07]  /*170d0*/  LOP3.LUT R19, R5, 0x80000000, R19, 0xb8, !PT ;  /* 0x8000000005137812 */ /* 0x000fce00078eb813 */
[----:B------:R-:W-:-:S06]  /*170e0*/  DSETP.GTU.AND P0, PT, |R2|, +INF , PT ;  /* 0x7ff000000200742a */ /* 0x000fcc0003f0c200 */
[----:B------:R-:W-:Y:S02]  /*170f0*/  FSEL R60, R2, R4, P0 ;  /* 0x00000004023c7208 */ /* 0x000fe40000000000 */
[----:B------:R-:W-:Y:S01]  /*17100*/  FSEL R61, R3, R19, P0 ;  /* 0x00000013033d7208 */ /* 0x000fe20000000000 */
[----:B------:R-:W-:Y:S06]  /*17110*/  BRA `(.L_x_14433) ;  /* 0x0000000400d47947 */ /* 0x000fec0003800000 */
.L_x_14438:
        /* <DEDUP_REMOVED lines=26> */
.L_x_14445:
[----:B------:R-:W-:Y:S05]  /*172c0*/  BSYNC B3 ;  /* 0x0000000000037941 */ /* 0x000fea0003800000 */
.L_x_14444:
        /* <DEDUP_REMOVED lines=82> */
.L_x_14447:
[----:B------:R-:W-:Y:S02]  /*177f0*/  FSEL R4, RZ, 3.37028055040000000000e+12, P1 ;  /* 0x54442d18ff047808 */ /* 0x000fe40000800000 */
[----:B------:R-:W-:-:S07]  /*17800*/  FSEL R5, RZ, 2.1426990032196044922, P1 ;  /* 0x400921fbff057808 */ /* 0x000fce0000800000 */
.L_x_14448:
[----:B------:R-:W-:Y:S05]  /*17810*/  BSYNC B0 ;  /* 0x0000000000007941 */ /* 0x000fea0003800000 */
.L_x_14446:
[----:B------:R-:W-:Y:S01]  /*17820*/  DADD R2, |R18|, |R2| ;  /* 0x0000000012027229 */ /* 0x000fe20000000602 */
[----:B------:R-:W-:-:S07]  /*17830*/  LOP3.LUT R19, R5, 0x80000000, R19, 0xb8, !PT ;  /* 0x8000000005137812 */ /* 0x000fce00078eb813 */
[----:B------:R-:W-:-:S06]  /*17840*/  DSETP.GTU.AND P0, PT, |R2|, +INF , PT ;  /* 0x7ff000000200742a */ /* 0x000fcc0003f0c200 */
[----:B------:R-:W-:Y:S02]  /*17850*/  FSEL R60, R2, R4, P0 ;  /* 0x00000004023c7208 */ /* 0x000fe40000000000 */
[----:B------:R-:W-:-:S07]  /*17860*/  FSEL R61, R3, R19, P0 ;  /* 0x00000013033d7208 */ /* 0x000fce0000000000 */
.L_x_14433:
[----:B------:R-:W-:Y:S05]  /*17870*/  BSYNC B2 ;  /* 0x0000000000027941 */ /* 0x000fea0003800000 */
.L_x_14426:
[----:B------:R-:W-:Y:S01]  /*17880*/  DADD R2, -RZ, -R24 ;  /* 0x00000000ff027229 */ /* 0x000fe20000000918 */
[----:B------:R-:W-:-:S09]  /*17890*/  ISETP.NE.AND P0, PT, R52, RZ, PT ;  /* 0x000000ff3400720c */ /* 0x000fd20003f05270 */
[----:B------:R-:W-:Y:S02]  /*178a0*/  FSEL R62, R2, R24, !P0 ;  /* 0x00000018023e7208 */ /* 0x000fe40004000000 */
[----:B------:R-:W-:Y:S01]  /*178b0*/  FSEL R63, R3, R25, !P0 ;  /* 0x00000019033f7208 */ /* 0x000fe20004000000 */
[----:B------:R-:W-:Y:S06]  /*178c0*/  BRA `(.L_x_14449) ;  /* 0x0000003000287947 */ /* 0x000fec0003800000 */
.L_x_14360:
[----:B------:R-:W2:Y:S01]  /*178d0*/  LDL.64 R2, [R1+0x8] ;  /* 0x0000080001027983 */ /* 0x000ea20000100a00 */
[----:B------:R-:W-:Y:S01]  /*178e0*/  UMOV UR4, 0x54442d18 ;  /* 0x54442d1800047882 */ /* 0x000fe20000000000 */
[----:B------:R-:W-:Y:S01]  /*178f0*/  UMOV UR5, 0x3ff921fb ;  /* 0x3ff921fb00057882 */ /* 0x000fe20000000000 */
[----:B------:R-:W-:Y:S02]  /*17900*/  DADD R62, -RZ, -R34 ;  /* 0x00000000ff3e7229 */ /* 0x000fe40000000922 */
[----:B--2---:R-:W-:-:S08]  /*17910*/  DADD R32, -R32, R2 ;  /* 0x0000000020207229 */ /* 0x004fd00000000102 */
[----:B------:R-:W-:Y:S01]  /*17920*/  DADD R60, R32, UR4 ;  /* 0x00000004203c7e29 */ /* 0x000fe20008000000 */
[----:B------:R-:W-:Y:S10]  /*17930*/  BRA `(.L_x_14449) ;  /* 0x00000030000c7947 */ /* 0x000ff40003800000 */
.L_x_14359:
[----:B------:R-:W-:Y:S01]  /*17940*/  DADD R62, -RZ, -R34 ;  /* 0x00000000ff3e7229 */ /* 0x000fe20000000922 */
[----:B------:R-:W-:Y:S01]  /*17950*/  CS2R R60, SRZ ;  /* 0x00000000003c7805 */ /* 0x000fe2000001ff00 */
[----:B------:R-:W-:Y:S09]  /*17960*/  BRA `(.L_x_14449) ;  /* 0x0000003000007947 */ /* 0x000ff20003800000 */
.L_x_14358:
        /* <DEDUP_REMOVED lines=108> */
.L_x_14454:
[----:B------:R-:W-:Y:S05]  /*18030*/  BSYNC B0 ;  /* 0x0000000000007941 */ /* 0x000fea0003800000 */
.L_x_14453:
[----:B------:R-:W-:Y:S04]  /*18040*/  BSSY B3, `(.L_x_14455) ;  /* 0x0000008000037945 */ /* 0x000fe80003800000 */
[----:B------:R-:W-:Y:S05]  /*18050*/  @P3 BRA P5, `(.L_x_14456) ;  /* 0x0000000000183947 */ /* 0x000fea0002800000 */
[----:B------:R-:W-:Y:S01]  /*18060*/  IMAD.MOV.U32 R12, RZ, RZ, R18 ;  /* 0x000000ffff0c7224 */ /* 0x000fe200078e0012 */
[----:B------:R-:W-:Y:S01]  /*18070*/  MOV R10, R16 ;  /* 0x00000010000a7202 */ /* 0x000fe20000000f00 */
[----:B------:R-:W-:Y:S01]  /*18080*/  IMAD.MOV.U32 R13, RZ, RZ, R19 ;  /* 0x000000ffff0d7224 */ /* 0x000fe200078e0013 */
[----:B------:R-:W-:Y:S01]  /*18090*/  MOV R0, 0x180c0 ;  /* 0x000180c000007802 */ /* 0x000fe20000000f00 */
[----:B------:R-:W-:-:S07]  /*180a0*/  IMAD.MOV.U32 R11, RZ, RZ, R17 ;  /* 0x000000ffff0b7224 */ /* 0x000fce00078e0011 */
[----:B------:R-:W-:Y:S05]  /*180b0*/  CALL.REL.NOINC `($__internal_22_$__cuda_sm20_div_rn_f64_full) ;  /* 0x0000076000a07944 */ /* 0x000fea0003c00000 */
.L_x_14456:
[----:B------:R-:W-:Y:S05]  /*180c0*/  BSYNC B3 ;  /* 0x0000000000037941 */ /* 0x000fea0003800000 */
.L_x_14455:
        /* <DEDUP_REMOVED lines=82> */
.L_x_14458:
[----:B------:R-:W-:-:S04]  /*185f0*/  ISETP.GE.AND P0, PT, R33, RZ, PT ;  /* 0x000000ff2100720c */ /* 0x000fc80003f06270 */
[----:B------:R-:W-:Y:S02]  /*18600*/  FSEL R6, RZ, 3.37028055040000000000e+12, P0 ;  /* 0x54442d18ff067808 */ /* 0x000fe40000000000 */
[----:B------:R-:W-:-:S07]  /*18610*/  FSEL R7, RZ, 2.1426990032196044922, P0 ;  /* 0x400921fbff077808 */ /* 0x000fce0000000000 */
.L_x_14459:
[----:B------:R-:W-:Y:S05]  /*18620*/  BSYNC B0 ;  /* 0x0000000000007941 */ /* 0x000fea0003800000 */
.L_x_14457:
[----:B------:R-:W-:Y:S01]  /*18630*/  DADD R2, R2, R4 ;  /* 0x0000000002027229 */ /* 0x000fe20000000004 */
[----:B------:R-:W-:Y:S01]  /*18640*/  LOP3.LUT R35, R7, 0x80000000, R35, 0xb8, !PT ;  /* 0x8000000007237812 */ /* 0x000fe200078eb823 */
[----:B------:R-:W-:-:S06]  /*18650*/  DMUL R24, R24, 0.5 ;  /* 0x3fe0000018187828 */ /* 0x000fcc0000000000 */
[----:B------:R-:W-:-:S06]  /*18660*/  DSETP.GTU.AND P0, PT, |R2|, +INF , PT ;  /* 0x7ff000000200742a */ /* 0x000fcc0003f0c200 */
[----:B------:R-:W-:Y:S02]  /*18670*/  FSEL R6, R2, R6, P0 ;  /* 0x0000000602067208 */ /* 0x000fe40000000000 */
[----:B------:R-:W-:Y:S01]  /*18680*/  FSEL R7, R3, R35, P0 ;  /* 0x0000002303077208 */ /* 0x000fe20000000000 */
[----:B------:R-:W-:Y:S06]  /*18690*/  BRA `(.L_x_14460) ;  /* 0x0000002000387947 */ /* 0x000fec0003800000 */
.L_x_14452:
        /* <DEDUP_REMOVED lines=59> */
[----:B------:R-:W-:Y:S02]  /*18a50*/  @!P0 MOV R6, R8 ;  /* 0x0000000800068202 */ /* 0x000fe40000000f00 */
        /* <DEDUP_REMOVED lines=75> */
.L_x_14462:
[----:B------:R-:W-:Y:S05]  /*18f10*/  BSYNC B0 ;  /* 0x0000000000007941 */ /* 0x000fea0003800000 */
.L_x_14461:
        /* <DEDUP_REMOVED lines=8> */
.L_x_14464:
[----:B------:R-:W-:Y:S05]  /*18fa0*/  BSYNC B3 ;  /* 0x0000000000037941 */ /* 0x000fea0003800000 */
.L_x_14463:
        /* <DEDUP_REMOVED lines=82> */
.L_x_14466:
[----:B------:R-:W-:-:S04]  /*194d0*/  ISETP.GE.AND P0, PT, R33, RZ, PT ;  /* 0x000000ff2100720c */ /* 0x000fc80003f06270 */
[----:B------:R-:W-:Y:S02]  /*194e0*/  FSEL R6, RZ, 3.37028055040000000000e+12, P0 ;  /* 0x54442d18ff067808 */ /* 0x000fe40000000000 */
[----:B------:R-:W-:-:S07]  /*194f0*/  FSEL R7, RZ, 2.1426990032196044922, P0 ;  /* 0x400921fbff077808 */ /* 0x000fce0000000000 */
.L_x_14467:
[----:B------:R-:W-:Y:S05]  /*19500*/  BSYNC B0 ;  /* 0x0000000000007941 */ /* 0x000fea0003800000 */
.L_x_14465:
[----:B------:R-:W-:Y:S01]  /*19510*/  DADD R2, R2, R4 ;  /* 0x0000000002027229 */ /* 0x000fe20000000004 */
[----:B------:R-:W-:-:S07]  /*19520*/  LOP3.LUT R35, R7, 0x80000000, R35, 0xb8, !PT ;  /* 0x8000000007237812 */ /* 0x000fce00078eb823 */
[----:B------:R-:W-:-:S06]  /*19530*/  DSETP.GTU.AND P0, PT, |R2|, +INF , PT ;  /* 0x7ff000000200742a */ /* 0x000fcc0003f0c200 */
[----:B------:R-:W-:Y:S02]  /*19540*/  FSEL R6, R2, R6, P0 ;  /* 0x0000000602067208 */ /* 0x000fe40000000000 */
[----:B------:R-:W-:Y:S01]  /*19550*/  FSEL R7, R3, R35, P0 ;  /* 0x0000002303077208 */ /* 0x000fe20000000000 */
[----:B------:R-:W-:Y:S06]  /*19560*/  BRA `(.L_x_14460) ;  /* 0x0000001000847947 */ /* 0x000fec0003800000 */
.L_x_14451:
        /* <DEDUP_REMOVED lines=22> */
[----:B------:R-:W-:Y:S05]  /*196d0*/  CALL.REL.NOINC `($__internal_22_$__cuda_sm20_div_rn_f64_full) ;  /* 0x0000074c00187944 */ /* 0x000fea0003c00000 */
.L_x_14469:
[----:B------:R-:W-:Y:S05]  /*196e0*/  BSYNC B3 ;  /* 0x0000000000037941 */ /* 0x000fea0003800000 */
.L_x_14468:
        /* <DEDUP_REMOVED lines=24> */
[----:B------:R-:W-:Y:S01]  /*19870*/  IMAD.MOV.U32 R6, RZ, RZ, R22 ;  /* 0x000000ffff067224 */ /* 0x000fe200078e0016 */
[----:B------:R-:W-:-:S07]  /*19880*/  MOV R7, R23 ;  /* 0x0000001700077202 */ /* 0x000fce0000000f00 */
.L_x_14471:
[----:B------:R-:W-:Y:S05]  /*19890*/  BSYNC B3 ;  /* 0x0000000000037941 */ /* 0x000fea0003800000 */
.L_x_14470:
        /* <DEDUP_REMOVED lines=17> */
[----:B------:R-:W-:Y:S01]  /*199b0*/  IADD3 R11, -R0, 0x7fd00000, RZ ;  /* 0x7fd00000000b7810 */ /* 0x000fe20007ffe1ff */
[----:B------:R-:W-:Y:S01]  /*199c0*/  MUFU.RCP64H R25, R17 ;  /* 0x0000001100197308 */ /* 0x000fe20000001800 */
[----:B------:R-:W-:Y:S01]  /*199d0*/  SEL R8, R14, R24, P1 ;  /* 0x000000180e087207 */ /* 0x000fe20000800000 */
[----:B------:R-:W-:Y:S01]  /*199e0*/  IMAD.U32 R14, RZ, RZ, UR8 ;  /* 0x00000008ff0e7e24 */ /* 0x000fe2000f8e00ff */
[----:B------:R-:W-:Y:S01]  /*199f0*/  ISETP.GE.U32.AND P2, PT, R7, 0x7ff00000, PT ;  /* 0x7ff000000700780c */ /* 0x000fe20003f46070 */
[----:B------:R-:W-:Y:S01]  /*19a00*/  IMAD.MOV.U32 R24, RZ, RZ, 0x1 ;  /* 0x00000001ff187424 */ /* 0x000fe200078e00ff */
[C---:B------:R-:W-:Y:S02]  /*19a10*/  DMUL R12, R10.reuse, R6 ;  /* 0x000000060a0c7228 */ /* 0x040fe40000000000 */
        /* <DEDUP_REMOVED lines=112> */
.L_x_14473:
[----:B------:R-:W-:Y:S05]  /*1a120*/  BSYNC B0 ;  /* 0x0000000000007941 */ /* 0x000fea0003800000 */
.L_x_14472:
        /* <DEDUP_REMOVED lines=8> */
.L_x_14475:
[----:B------:R-:W-:Y:S05]  /*1a1b0*/  BSYNC B3 ;  /* 0x0000000000037941 */ /* 0x000fea0003800000 */
.L_x_14474:
        /* <DEDUP_REMOVED lines=82> */
.L_x_14477:
[----:B------:R-:W-:-:S04]  /*1a6e0*/  ISETP.GE.AND P0, PT, R33, RZ, PT ;  /* 0x000000ff2100720c */ /* 0x000fc80003f06270 */
[----:B------:R-:W-:Y:S02]  /*1a6f0*/  FSEL R6, RZ, 3.37028055040000000000e+12, P0 ;  /* 0x54442d18ff067808 */ /* 0x000fe40000000000 */
[----:B------:R-:W-:-:S07]  /*1a700*/  FSEL R7, RZ, 2.1426990032196044922, P0 ;  /* 0x400921fbff077808 */ /* 0x000fce0000000000 */
.L_x_14478:
[----:B------:R-:W-:Y:S05]  /*1a710*/  BSYNC B0 ;  /* 0x0000000000007941 */ /* 0x000fea0003800000 */
.L_x_14476:
[----:B------:R-:W-:Y:S01]  /*1a720*/  DADD R2, R2, R4 ;  /* 0x0000000002027229 */ /* 0x000fe20000000004 */
[----:B------:R-:W-:Y:S01]  /*1a730*/  LOP3.LUT R35, R7, 0x80000000, R35, 0xb8, !PT ;  /* 0x8000000007237812 */ /* 0x000fe200078eb823 */
[----:B------:R-:W-:-:S06]  /*1a740*/  DADD R24, R24, 1 ;  /* 0x3ff0000018187429 */ /* 0x000fcc0000000000 */
[----:B------:R-:W-:-:S06]  /*1a750*/  DSETP.GTU.AND P0, PT, |R2|, +INF , PT ;  /* 0x7ff000000200742a */ /* 0x000fcc0003f0c200 */
[----:B------:R-:W-:Y:S02]  /*1a760*/  FSEL R6, R2, R6, P0 ;  /* 0x0000000602067208 */ /* 0x000fe40000000000 */
[----:B------:R-:W-:-:S07]  /*1a770*/  FSEL R7, R3, R35, P0 ;  /* 0x0000002303077208 */ /* 0x000fce0000000000 */
.L_x_14460:
[----:B------:R-:W-:Y:S05]  /*1a780*/  BSYNC B2 ;  /* 0x0000000000027941 */ /* 0x000fea0003800000 */
.L_x_14450:
        /* <DEDUP_REMOVED lines=9> */
.L_x_14357:
        /* <DEDUP_REMOVED lines=21> */
.L_x_14449:
[----:B------:R-:W-:Y:S05]  /*1a970*/  BSYNC B1 ;  /* 0x0000000000017941 */ /* 0x000fea0003800000 */
.L_x_14356:
        /* <DEDUP_REMOVED lines=24> */
[----:B------:R-:W-:Y:S01]  /*1ab00*/  MOV R12, RZ ;  /* 0x000000ff000c7202 */ /* 0x000fe20000000f00 */
        /* <DEDUP_REMOVED lines=59> */
[----:B------:R-:W-:Y:S02]  /*1aec0*/  MOV R22, RZ ;  /* 0x000000ff00167202 */ /* 0x000fe40000000f00 */
[----:B------:R-:W-:Y:S01]  /*1aed0*/  SEL R42, R19, UR9, P2 ;  /* 0x00000009132a7c07 */ /* 0x000fe20009000000 */
[----:B------:R-:W-:Y:S01]  /*1aee0*/  DSETP.NEU.AND P2, PT, R12, RZ, PT ;  /* 0x000000ff0c00722a */ /* 0x000fe20003f4d000 */
[----:B------:R-:W-:Y:S01]  /*1aef0*/  LOP3.LUT R19, R18, 0x100000, RZ, 0xfc, !PT ;  /* 0x0010000012137812 */ /* 0x000fe200078efcff */
[----:B------:R-:W-:Y:S01]  /*1af00*/  IMAD.MOV.U32 R18, RZ, RZ, RZ ;  /* 0x000000ffff127224 */ /* 0x000fe200078e00ff */
[----:B------:R-:W-:-:S02]  /*1af10*/  @P3 LOP3.LUT R43, R23, 0x80000, RZ, 0xfc, !PT ;  /* 0x00080000172b3812 */ /* 0x000fc400078efcff */
[----:B------:R-:W-:Y:S02]  /*1af20*/  ISETP.GE.U32.AND P3, PT, R35, 0x7ff00000, PT ;  /* 0x7ff000002300780c */ /* 0x000fe40003f66070 */
[----:B------:R-:W1:Y:S01]  /*1af30*/  MUFU.RSQ64H R23, R43 ;  /* 0x0000002b00177308 */ /* 0x000e620000001c00 */
        /* <DEDUP_REMOVED lines=51> */
.L_x_14487:
[----:B------:R-:W-:Y:S05]  /*1b270*/  BSYNC B3 ;  /* 0x0000000000037941 */ /* 0x000fea0003800000 */
.L_x_14486:
        /* <DEDUP_REMOVED lines=81> */
.L_x_14485:
        /* <DEDUP_REMOVED lines=32> */
.L_x_14495:
[----:B------:R-:W-:Y:S05]  /*1b990*/  BSYNC B4 ;  /* 0x0000000000047941 */ /* 0x000fea0003800000 */
.L_x_14494:
[----:B------:R-:W-:Y:S01]  /*1b9a0*/  IMAD.MOV.U32 R16, RZ, RZ, R22 ;  /* 0x000000ffff107224 */ /* 0x000fe200078e0016 */
[----:B------:R-:W-:Y:S01]  /*1b9b0*/  MOV R17, R23 ;  /* 0x0000001700117202 */ /* 0x000fe20000000f00 */
[----:B------:R-:W-:Y:S06]  /*1b9c0*/  BRA `(.L_x_14493) ;  /* 0x0000000000047947 */ /* 0x000fec0003800000 */
.L_x_14492:
[----:B------:R-:W-:-:S11]  /*1b9d0*/  DADD R16, -R26, R32 ;  /* 0x000000001a107229 */ /* 0x000fd60000000120 */
.L_x_14493:
[----:B------:R-:W-:Y:S05]  /*1b9e0*/  BSYNC B3 ;  /* 0x0000000000037941 */ /* 0x000fea0003800000 */
.L_x_14491:
        /* <DEDUP_REMOVED lines=27> */
.L_x_14500:
[----:B------:R-:W-:Y:S05]  /*1bba0*/  BSYNC B4 ;  /* 0x0000000000047941 */ /* 0x000fea0003800000 */
.L_x_14499:
[----:B------:R-:W-:Y:S05]  /*1bbb0*/  BRA `(.L_x_14498) ;  /* 0x0000000000047947 */ /* 0x000fea0003800000 */
.L_x_14497:
[----:B------:R-:W-:-:S11]  /*1bbc0*/  DADD R22, R34, -R6 ;  /* 0x0000000022167229 */ /* 0x000fd60000000806 */
.L_x_14498:
[----:B------:R-:W-:Y:S05]  /*1bbd0*/  BSYNC B3 ;  /* 0x0000000000037941 */ /* 0x000fea0003800000 */
.L_x_14496:
        /* <DEDUP_REMOVED lines=30> */
.L_x_14502:
[----:B------:R-:W-:Y:S05]  /*1bdc0*/  BSYNC B3 ;  /* 0x0000000000037941 */ /* 0x000fea0003800000 */
.L_x_14501:
        /* <DEDUP_REMOVED lines=26> */
[----:B------:R-:W-:Y:S01]  /*1bf70*/  IMAD.MOV.U32 R17, RZ, RZ, 0x3ed0ee25 ;  /* 0x3ed0ee25ff117424 */ /* 0x000fe200078e00ff */
        /* <DEDUP_REMOVED lines=11> */
[----:B------:R-:W-:Y:S02]  /*1c030*/  LOP3.LUT R20, R21, 0x80000000, RZ, 0x3c, !PT ;  /* 0x8000000015147812 */ /* 0x000fe400078e3cff */
[----:B------:R-:W-:Y:S01]  /*1c040*/  MOV R21, 0x43300000 ;  /* 0x4330000000157802 */ /* 0x000fe20000000f00 */
[C---:B------:R-:W-:Y:S02]  /*1c050*/  DADD R12, R6.reuse, 1 ;  /* 0x3ff00000060c7429 */ /* 0x040fe40000000000 */
[----:B------:R-:W-:-:S03]  /*1c060*/  DADD R14, R6, -1 ;  /* 0xbff00000060e7429 */ /* 0x000fc60000000000 */
[----:B------:R-:W-:Y:S01]  /*1c070*/  DADD R20, R20, -UR8 ;  /* 0x8000000814147e29 */ /* 0x000fe20008000000 */
[----:B------:R-:W0:Y:S01]  /*1c080*/  MUFU.RCP64H R9, R13 ;  /* 0x0000000d00097308 */ /* 0x000e220000001800 */
[----:B------:R-:W-:Y:S01]  /*1c090*/  UMOV UR8, 0xfefa39ef ;  /* 0xfefa39ef00087882 */ /* 0x000fe20000000000 */
        /* <DEDUP_REMOVED lines=41> */
.L_x_14503:
        /* <DEDUP_REMOVED lines=20> */
.L_x_14505:
[----:B------:R-:W-:Y:S05]  /*1c470*/  BSYNC B3 ;  /* 0x0000000000037941 */ /* 0x000fea0003800000 */
.L_x_14504:
        /* <DEDUP_REMOVED lines=30> */
.L_x_14490:
        /* <DEDUP_REMOVED lines=24> */
.L_x_14508:
[----:B------:R-:W-:Y:S05]  /*1c7e0*/  BSYNC B3 ;  /* 0x0000000000037941 */ /* 0x000fea0003800000 */
.L_x_14507:
        /* <DEDUP_REMOVED lines=25> */
.L_x_14511:
[----:B------:R-:W-:Y:S05]  /*1c980*/  BSYNC B3 ;  /* 0x0000000000037941 */ /* 0x000fea0003800000 */
.L_x_14510:
        /* <DEDUP_REMOVED lines=30> */
.L_x_14509:
        /* <DEDUP_REMOVED lines=12> */
[----:B------:R-:W-:Y:S05]  /*1cc30*/  @P1 BRA `(.L_x_14512) ;  /* 0x0000000000fc1947 */ /* 0x000fea0003800000 */
        /* <DEDUP_REMOVED lines=63> */
.L_x_14512:
[----:B------:R-:W-:Y:S01]  /*1d030*/  IMAD.MOV.U32 R8, RZ, RZ, 0x0 ;  /* 0x00000000ff087424 */ /* 0x000fe200078e00ff */
[----:B------:R-:W-:Y:S01]  /*1d040*/  FSETP.NEU.FTZ.AND P0, PT, R7, RZ, PT ;  /* 0x000000ff0700720b */ /* 0x000fe20003f1d000 */
[----:B------:R-:W-:-:S06]  /*1d050*/  IMAD.MOV.U32 R9, RZ, RZ, 0x7ff00000 ;  /* 0x7ff00000ff097424 */ /* 0x000fcc00078e00ff */
[----:B------:R-:W-:-:S10]  /*1d060*/  DFMA R8, R6, R8, +INF ;  /* 0x7ff000000608742b */ /* 0x000fd40000000008 */
[----:B------:R-:W-:Y:S02]  /*1d070*/  FSEL R24, R8, RZ, P0 ;  /* 0x000000ff08187208 */ /* 0x000fe40000000000 */
[----:B------:R-:W-:Y:S01]  /*1d080*/  FSEL R25, R9, -QNAN , P0 ;  /* 0xfff0000009197808 */ /* 0x000fe20000000000 */
[----:B------:R-:W-:Y:S06]  /*1d090*/  BRA `(.L_x_14488) ;  /* 0x00000004002c7947 */ /* 0x000fec0003800000 */
.L_x_14506:
        /* <DEDUP_REMOVED lines=23> */
.L_x_14514:
[----:B------:R-:W-:Y:S05]  /*1d210*/  BSYNC B3 ;  /* 0x0000000000037941 */ /* 0x000fea0003800000 */
.L_x_14513:
        /* <DEDUP_REMOVED lines=21> */
.L_x_14516:
[----:B------:R-:W-:Y:S05]  /*1d370*/  BSYNC B3 ;  /* 0x0000000000037941 */ /* 0x000fea0003800000 */
.L_x_14515:
[----:B------:R-:W-:Y:S02]  /*1d380*/  IMAD.MOV.U32 R24, RZ, RZ, R22 ;  /* 0x000000ffff187224 */ /* 0x000fe400078e0016 */
[----:B------:R-:W-:Y:S01]  /*1d390*/  IMAD.MOV.U32 R25, RZ, RZ, R23 ;  /* 0x000000ffff197224 */ /* 0x000fe200078e0017 */
[----:B------:R-:W-:Y:S06]  /*1d3a0*/  BRA `(.L_x_14488) ;  /* 0x0000000000687947 */ /* 0x000fec0003800000 */
.L_x_14489:
        /* <DEDUP_REMOVED lines=22> */
[----:B------:R-:W-:Y:S05]  /*1d510*/  CALL.REL.NOINC `($__internal_23_$__cuda_sm20_dsqrt_rn_f64_mediumpath_v1) ;  /* 0x0000071400087944 */ /* 0x000fea0003c00000 */
.L_x_14518:
[----:B------:R-:W-:Y:S05]  /*1d520*/  BSYNC B3 ;  /* 0x0000000000037941 */ /* 0x000fea0003800000 */
.L_x_14517:
[----:B------:R-:W-:Y:S02]  /*1d530*/  IMAD.MOV.U32 R24, RZ, RZ, R6 ;  /* 0x000000ffff187224 */ /* 0x000fe400078e0006 */
[----:B------:R-:W-:-:S07]  /*1d540*/  IMAD.MOV.U32 R25, RZ, RZ, R7 ;  /* 0x000000ffff197224 */ /* 0x000fce00078e0007 */
.L_x_14488:
[----:B------:R-:W-:Y:S05]  /*1d550*/  BSYNC B2 ;  /* 0x0000000000027941 */ /* 0x000fea0003800000 */
.L_x_14484:
        /* <DEDUP_REMOVED lines=24> */
[----:B------:R-:W-:Y:S01]  /*1d6e0*/  MOV R16, R22 ;  /* 0x0000001600107202 */ /* 0x000fe20000000f00 */
[----:B------:R-:W-:-:S07]  /*1d6f0*/  IMAD.MOV.U32 R17, RZ, RZ, R23 ;  /* 0x000000ffff117224 */ /* 0x000fce00078e0017 */
.L_x_14522:
[----:B------:R-:W-:Y:S05]  /*1d700*/  BSYNC B3 ;  /* 0x0000000000037941 */ /* 0x000fea0003800000 */
.L_x_14521:
        /* <DEDUP_REMOVED lines=37> */
.L_x_14530:
[----:B------:R-:W-:Y:S05]  /*1d960*/  BSYNC B4 ;  /* 0x0000000000047941 */ /* 0x000fea0003800000 */
.L_x_14529:
[----:B------:R-:W-:Y:S02]  /*1d970*/  IMAD.MOV.U32 R36, RZ, RZ, R22 ;  /* 0x000000ffff247224 */ /* 0x000fe400078e0016 */
[----:B------:R-:W-:Y:S01]  /*1d980*/  IMAD.MOV.U32 R37, RZ, RZ, R23 ;  /* 0x000000ffff257224 */ /* 0x000fe200078e0017 */
[----:B------:R-:W-:Y:S06]  /*1d990*/  BRA `(.L_x_14528) ;  /* 0x0000000000047947 */ /* 0x000fec0003800000 */
.L_x_14527:
[----:B------:R-:W-:-:S11]  /*1d9a0*/  DADD R36, -R26, R32 ;  /* 0x000000001a247229 */ /* 0x000fd60000000120 */
.L_x_14528:
[----:B------:R-:W-:Y:S05]  /*1d9b0*/  BSYNC B3 ;  /* 0x0000000000037941 */ /* 0x000fea0003800000 */
.L_x_14526:
        /* <DEDUP_REMOVED lines=24> */
.L_x_14535:
[----:B------:R-:W-:Y:S05]  /*1db40*/  BSYNC B4 ;  /* 0x0000000000047941 */ /* 0x000fea0003800000 */
.L_x_14534:
[----:B------:R-:W-:Y:S02]  /*1db50*/  IMAD.MOV.U32 R4, RZ, RZ, R22 ;  /* 0x000000ffff047224 */ /* 0x000fe400078e0016 */
[----:B------:R-:W-:Y:S01]  /*1db60*/  IMAD.MOV.U32 R5, RZ, RZ, R23 ;  /* 0x000000ffff057224 */ /* 0x000fe200078e0017 */
[----:B------:R-:W-:Y:S06]  /*1db70*/  BRA `(.L_x_14533) ;  /* 0x0000000000047947 */ /* 0x000fec0003800000 */
.L_x_14532:
[----:B------:R-:W-:-:S11]  /*1db80*/  DADD R4, -R30, R34 ;  /* 0x000000001e047229 */ /* 0x000fd60000000122 */
.L_x_14533:
[----:B------:R-:W-:Y:S05]  /*1db90*/  BSYNC B3 ;  /* 0x0000000000037941 */ /* 0x000fea0003800000 */
.L_x_14531:
        /* <DEDUP_REMOVED lines=26> */
.L_x_14537:
[----:B------:R-:W-:Y:S05]  /*1dd40*/  BSYNC B3 ;  /* 0x0000000000037941 */ /* 0x000fea0003800000 */
.L_x_14536:
[----:B------:R-:W-:Y:S01]  /*1dd50*/  PLOP3.LUT P0, PT, PT, PT, PT, 0x80, 0x0 ;  /* 0x000000000000781c */ /* 0x000fe20003f0f070 */
[----:B------:R-:W-:Y:S02]  /*1dd60*/  IMAD.MOV.U32 R4, RZ, RZ, R6 ;  /* 0x000000ffff047224 */ /* 0x000fe400078e0006 */
[----:B------:R-:W-:Y:S01]  /*1dd70*/  IMAD.MOV.U32 R5, RZ, RZ, R7 ;  /* 0x000000ffff057224 */ /* 0x000fe200078e0007 */
[----:B------:R-:W-:Y:S09]  /*1dd80*/  BRA `(.L_x_14523) ;  /* 0x0000000800407947 */ /* 0x000ff20003800000 */
.L_x_14525:
[----:B------:R-:W-:-:S14]  /*1dd90*/  DSETP.GT.AND P0, PT, R2, 1, PT ;  /* 0x3ff000000200742a */ /* 0x000fdc0003f04000 */
[----:B------:R-:W-:Y:S05]  /*1dda0*/  @P0 BRA `(.L_x_14538) ;  /* 0x0000000000740947 */ /* 0x000fea0003800000 */
[----:B------:R-:W-:Y:S01]  /*1ddb0*/  DADD R4, -R2, 1 ;  /* 0x3ff0000002047429 */ /* 0x000fe20000000100 */
[----:B------:R-:W-:Y:S01]  /*1ddc0*/  IMAD.MOV.U32 R6, RZ, RZ, 0x0 ;  /* 0x00000000ff067424 */ /* 0x000fe200078e00ff */
[----:B------:R-:W-:Y:S01]  /*1ddd0*/  MOV R7, 0x3fd80000 ;  /* 0x3fd8000000077802 */ /* 0x000fe20000000f00 */
        /* <DEDUP_REMOVED lines=21> */
.L_x_14540:
[----:B------:R-:W-:Y:S05]  /*1df30*/  BSYNC B3 ;  /* 0x0000000000037941 */ /* 0x000fea0003800000 */
.L_x_14539:
[----:B------:R-:W-:Y:S01]  /*1df40*/  PLOP3.LUT P0, PT, PT, PT, PT, 0x80, 0x0 ;  /* 0x000000000000781c */ /* 0x000fe20003f0f070 */
[----:B------:R-:W-:Y:S02]  /*1df50*/  IMAD.MOV.U32 R4, RZ, RZ, R6 ;  /* 0x000000ffff047224 */ /* 0x000fe400078e0006 */
[----:B------:R-:W-:Y:S01]  /*1df60*/  IMAD.MOV.U32 R5, RZ, RZ, R7 ;  /* 0x000000ffff057224 */ /* 0x000fe200078e0007 */
[----:B------:R-:W-:Y:S09]  /*1df70*/  BRA `(.L_x_14523) ;  /* 0x0000000400c47947 */ /* 0x000ff20003800000 */
.L_x_14538:
        /* <DEDUP_REMOVED lines=27> */
.L_x_14542:
[----:B------:R-:W-:Y:S05]  /*1e130*/  BSYNC B3 ;  /* 0x0000000000037941 */ /* 0x000fea0003800000 */
.L_x_14541:
        /* <DEDUP_REMOVED lines=21> */
.L_x_14544:
[----:B------:R-:W-:Y:S05]  /*1e290*/  BSYNC B3 ;  /* 0x0000000000037941 */ /* 0x000fea0003800000 */
.L_x_14543:
[----:B------:R-:W-:Y:S01]  /*1e2a0*/  DMUL R2, R2, 8.11296384146066816958e+31 ;  /* 0x4690000002027828 */ /* 0x000fe20000000000 */
[----:B------:R-:W-:Y:S01]  /*1e2b0*/  PLOP3.LUT P0, PT, PT, PT, PT, 0x80, 0x0 ;  /* 0x000000000000781c */ /* 0x000fe20003f0f070 */
[----:B------:R-:W-:Y:S02]  /*1e2c0*/  IMAD.MOV.U32 R4, RZ, RZ, R22 ;  /* 0x000000ffff047224 */ /* 0x000fe400078e0016 */
[----:B------:R-:W-:Y:S01]  /*1e2d0*/  IMAD.MOV.U32 R5, RZ, RZ, R23 ;  /* 0x000000ffff057224 */ /* 0x000fe200078e0017 */
[----:B------:R-:W-:Y:S09]  /*1e2e0*/  BRA `(.L_x_14523) ;  /* 0x0000000000e87947 */ /* 0x000ff20003800000 */
.L_x_14524:
        /* <DEDUP_REMOVED lines=22> */
[----:B------:R-:W-:Y:S01]  /*1e450*/  MOV R20, R6 ;  /* 0x0000000600147202 */ /* 0x000fe20000000f00 */
[----:B------:R-:W-:-:S07]  /*1e460*/  IMAD.MOV.U32 R21, RZ, RZ, R7 ;  /* 0x000000ffff157224 */ /* 0x000fce00078e0007 */
.L_x_14546:
[----:B------:R-:W-:Y:S05]  /*1e470*/  BSYNC B3 ;  /* 0x0000000000037941 */ /* 0x000fea0003800000 */
.L_x_14545:
        /* <DEDUP_REMOVED lines=26> */
.L_x_14548:
[----:B------:R-:W-:Y:S05]  /*1e620*/  BSYNC B3 ;  /* 0x0000000000037941 */ /* 0x000fea0003800000 */
.L_x_14547:
[----:B------:R-:W-:Y:S01]  /*1e630*/  DMUL R4, R6, R20 ;  /* 0x0000001406047228 */ /* 0x000fe20000000000 */
[----:B------:R-:W-:Y:S01]  /*1e640*/  PLOP3.LUT P0, PT, PT, PT, PT, 0x80, 0x0 ;  /* 0x000000000000781c */ /* 0x000fe20003f0f070 */
[----:B------:R-:W-:-:S12]  /*1e650*/  BRA `(.L_x_14523) ;  /* 0x00000000000c7947 */ /* 0x000fd80003800000 */
.L_x_14520:
[----:B------:R-:W-:Y:S01]  /*1e660*/  DMUL R4, R18, 9.00719925474099200000e+15 ;  /* 0x4340000012047828 */ /* 0x000fe20000000000 */
[----:B------:R-:W-:Y:S01]  /*1e670*/  PLOP3.LUT P0, PT, PT, PT, PT, 0x80, 0x0 ;  /* 0x000000000000781c */ /* 0x000fe20003f0f070 */
[----:B------:R-:W-:-:S12]  /*1e680*/  DMUL R2, R2, 9.00719925474099200000e+15 ;  /* 0x4340000002027828 */ /* 0x000fd80000000000 */
.L_x_14523:
[----:B------:R-:W-:Y:S05]  /*1e690*/  BSYNC B2 ;  /* 0x0000000000027941 */ /* 0x000fea0003800000 */
.L_x_14519:
        /* <DEDUP_REMOVED lines=67> */
.L_x_14554:
[----:B------:R-:W-:-:S11]  /*1ead0*/  DMUL R52, RZ, |R16| ;  /* 0x40000010ff347228 */ /* 0x000fd60000000000 */
.L_x_14555:
[----:B------:R-:W-:Y:S05]  /*1eae0*/  BSYNC B0 ;  /* 0x0000000000007941 */ /* 0x000fea0003800000 */
.L_x_14553:
        /* <DEDUP_REMOVED lines=11> */
.L_x_14552:
        /* <DEDUP_REMOVED lines=53> */
.L_x_14551:
        /* <DEDUP_REMOVED lines=62> */
.L_x_14559:
[----:B------:R-:W-:-:S11]  /*1f2d0*/  DMUL R52, RZ, |R16| ;  /* 0x40000010ff347228 */ /* 0x000fd60000000000 */
.L_x_14560:
[----:B------:R-:W-:Y:S05]  /*1f2e0*/  BSYNC B0 ;  /* 0x0000000000007941 */ /* 0x000fea0003800000 */
.L_x_14558:
        /* <DEDUP_REMOVED lines=11> */
.L_x_14557:
        /* <DEDUP_REMOVED lines=53> */
.L_x_14550:
        /* <DEDUP_REMOVED lines=30> */
.L_x_14563:
[----:B------:R-:W-:Y:S05]  /*1f8d0*/  BSYNC B3 ;  /* 0x0000000000037941 */ /* 0x000fea0003800000 */
.L_x_14562:
        /* <DEDUP_REMOVED lines=82> */
.L_x_14565:
[----:B------:R-:W-:Y:S02]  /*1fe00*/  FSEL R6, RZ, 3.37028055040000000000e+12, P1 ;  /* 0x54442d18ff067808 */ /* 0x000fe40000800000 */
[----:B------:R-:W-:-:S07]  /*1fe10*/  FSEL R7, RZ, 2.1426990032196044922, P1 ;  /* 0x400921fbff077808 */ /* 0x000fce0000800000 */
.L_x_14566:
[----:B------:R-:W-:Y:S05]  /*1fe20*/  BSYNC B0 ;  /* 0x0000000000007941 */ /* 0x000fea0003800000 */
.L_x_14564:
[----:B------:R-:W-:Y:S01]  /*1fe30*/  DADD R2, |R4|, |R2| ;  /* 0x0000000004027229 */ /* 0x000fe20000000602 */
[----:B------:R-:W-:-:S07]  /*1fe40*/  LOP3.LUT R5, R7, 0x80000000, R5, 0xb8, !PT ;  /* 0x8000000007057812 */ /* 0x000fce00078eb805 */
[----:B------:R-:W-:-:S06]  /*1fe50*/  DSETP.GTU.AND P0, PT, |R2|, +INF , PT ;  /* 0x7ff000000200742a */ /* 0x000fcc0003f0c200 */
[----:B------:R-:W-:Y:S02]  /*1fe60*/  FSEL R52, R2, R6, P0 ;  /* 0x0000000602347208 */ /* 0x000fe40000000000 */
[----:B------:R-:W-:Y:S01]  /*1fe70*/  FSEL R53, R3, R5, P0 ;  /* 0x0000000503357208 */ /* 0x000fe20000000000 */
[----:B------:R-:W-:Y:S06]  /*1fe80*/  BRA `(.L_x_14556) ;  /* 0x0000000400d47947 */ /* 0x000fec0003800000 */
.L_x_14561:
        /* <DEDUP_REMOVED lines=26> */
.L_x_14568:
[----:B------:R-:W-:Y:S05]  /*20030*/  BSYNC B3 ;  /* 0x0000000000037941 */ /* 0x000fea0003800000 */
.L_x_14567:
        /* <DEDUP_REMOVED lines=82> */
.L_x_14570:
[----:B------:R-:W-:Y:S02]  /*20560*/  FSEL R6, RZ, 3.37028055040000000000e+12, P1 ;  /* 0x54442d18ff067808 */ /* 0x000fe40000800000 */
[----:B------:R-:W-:-:S07]  /*20570*/  FSEL R7, RZ, 2.1426990032196044922, P1 ;  /* 0x400921fbff077808 */ /* 0x000fce0000800000 */
.L_x_14571:
[----:B------:R-:W-:Y:S05]  /*20580*/  BSYNC B0 ;  /* 0x0000000000007941 */ /* 0x000fea0003800000 */
.L_x_14569:
[----:B------:R-:W-:Y:S01]  /*20590*/  DADD R2, |R4|, |R2| ;  /* 0x0000000004027229 */ /* 0x000fe20000000602 */
[----:B------:R-:W-:-:S07]  /*205a0*/  LOP3.LUT R5, R7, 0x80000000, R5, 0xb8, !PT ;  /* 0x8000000007057812 */ /* 0x000fce00078eb805 */
[----:B------:R-:W-:-:S06]  /*205b0*/  DSETP.GTU.AND P0, PT, |R2|, +INF , PT ;  /* 0x7ff000000200742a */ /* 0x000fcc0003f0c200 */
[----:B------:R-:W-:Y:S02]  /*205c0*/  FSEL R52, R2, R6, P0 ;  /* 0x0000000602347208 */ /* 0x000fe40000000000 */
[----:B------:R-:W-:-:S07]  /*205d0*/  FSEL R53, R3, R5, P0 ;  /* 0x0000000503357208 */ /* 0x000fce0000000000 */
.L_x_14556:
[----:B------:R-:W-:Y:S05]  /*205e0*/  BSYNC B2 ;  /* 0x0000000000027941 */ /* 0x000fea0003800000 */
.L_x_14549:
[----:B------:R-:W-:Y:S01]  /*205f0*/  DADD R2, -RZ, -R24 ;  /* 0x00000000ff027229 */ /* 0x000fe20000000918 */
[----:B------:R-:W-:-:S09]  /*20600*/  ISETP.NE.AND P0, PT, R38, RZ, PT ;  /* 0x000000ff2600720c */ /* 0x000fd20003f05270 */
[----:B------:R-:W-:Y:S02]  /*20610*/  FSEL R54, R2, R24, !P0 ;  /* 0x0000001802367208 */ /* 0x000fe40004000000 */
[----:B------:R-:W-:Y:S01]  /*20620*/  FSEL R55, R3, R25, !P0 ;  /* 0x0000001903377208 */ /* 0x000fe20004000000 */
[----:B------:R-:W-:Y:S06]  /*20630*/  BRA `(.L_x_14572) ;  /* 0x0000003000287947 */ /* 0x000fec0003800000 */
.L_x_14483:
[----:B------:R-:W2:Y:S01]  /*20640*/  LDL.64 R2, [R1+0x8] ;  /* 0x0000080001027983 */ /* 0x000ea20000100a00 */
[----:B------:R-:W-:Y:S01]  /*20650*/  UMOV UR4, 0x54442d18 ;  /* 0x54442d1800047882 */ /* 0x000fe20000000000 */
[----:B------:R-:W-:Y:S01]  /*20660*/  UMOV UR5, 0x3ff921fb ;  /* 0x3ff921fb00057882 */ /* 0x000fe20000000000 */
[----:B------:R-:W-:Y:S02]  /*20670*/  DADD R54, -RZ, -R42 ;  /* 0x00000000ff367229 */ /* 0x000fe4000000092a */
[----:B--2---:R-:W-:-:S08]  /*20680*/  DADD R40, -R40, R2 ;  /* 0x0000000028287229 */ /* 0x004fd00000000102 */
[----:B------:R-:W-:Y:S01]  /*20690*/  DADD R52, R40, UR4 ;  /* 0x0000000428347e29 */ /* 0x000fe20008000000 */
[----:B------:R-:W-:Y:S10]  /*206a0*/  BRA `(.L_x_14572) ;  /* 0x00000030000c7947 */ /* 0x000ff40003800000 */
.L_x_14482:
[----:B------:R-:W-:Y:S01]  /*206b0*/  DADD R54, -RZ, -R42 ;  /* 0x00000000ff367229 */ /* 0x000fe2000000092a */
[----:B------:R-:W-:Y:S01]  /*206c0*/  CS2R R52, SRZ ;  /* 0x0000000000347805 */ /* 0x000fe2000001ff00 */
[----:B------:R-:W-:Y:S09]  /*206d0*/  BRA `(.L_x_14572) ;  /* 0x0000003000007947 */ /* 0x000ff20003800000 */
.L_x_14481:
        /* <DEDUP_REMOVED lines=108> */
.L_x_14577:
[----:B------:R-:W-:Y:S05]  /*20da0*/  BSYNC B0 ;  /* 0x0000000000007941 */ /* 0x000fea0003800000 */
.L_x_14576:
        /* <DEDUP_REMOVED lines=8> */
.L_x_14579:
[----:B------:R-:W-:Y:S05]  /*20e30*/  BSYNC B3 ;  /* 0x0000000000037941 */ /* 0x000fea0003800000 */
.L_x_14578:
        /* <DEDUP_REMOVED lines=82> */
.L_x_14581:
[----:B------:R-:W-:-:S04]  /*21360*/  ISETP.GE.AND P0, PT, R41, RZ, PT ;  /* 0x000000ff2900720c */ /* 0x000fc80003f06270 */
[----:B------:R-:W-:Y:S02]  /*21370*/  FSEL R6, RZ, 3.37028055040000000000e+12, P0 ;  /* 0x54442d18ff067808 */ /* 0x000fe40000000000 */
[----:B------:R-:W-:-:S07]  /*21380*/  FSEL R7, RZ, 2.1426990032196044922, P0 ;  /* 0x400921fbff077808 */ /* 0x000fce0000000000 */
.L_x_14582:
[----:B------:R-:W-:Y:S05]  /*21390*/  BSYNC B0 ;  /* 0x0000000000007941 */ /* 0x000fea0003800000 */
.L_x_14580:
[----:B------:R-:W-:Y:S01]  /*213a0*/  DADD R2, R2, R4 ;  /* 0x0000000002027229 */ /* 0x000fe20000000004 */
[----:B------:R-:W-:Y:S01]  /*213b0*/  LOP3.LUT R43, R7, 0x80000000, R43, 0xb8, !PT ;  /* 0x80000000072b7812 */ /* 0x000fe200078eb82b */
[----:B------:R-:W-:-:S06]  /*213c0*/  DMUL R24, R24, 0.5 ;  /* 0x3fe0000018187828 */ /* 0x000fcc0000000000 */
[----:B------:R-:W-:-:S06]  /*213d0*/  DSETP.GTU.AND P0, PT, |R2|, +INF , PT ;  /* 0x7ff000000200742a */ /* 0x000fcc0003f0c200 */
[----:B------:R-:W-:Y:S02]  /*213e0*/  FSEL R6, R2, R6, P0 ;  /* 0x0000000602067208 */ /* 0x000fe40000000000 */
[----:B------:R-:W-:Y:S01]  /*213f0*/  FSEL R7, R3, R43, P0 ;  /* 0x0000002b03077208 */ /* 0x000fe20000000000 */
[----:B------:R-:W-:Y:S06]  /*21400*/  BRA `(.L_x_14583) ;  /* 0x0000002000387947 */ /* 0x000fec0003800000 */
.L_x_14575:
        /* <DEDUP_REMOVED lines=135> */
.L_x_14585:
[----:B------:R-:W-:Y:S05]  /*21c80*/  BSYNC B0 ;  /* 0x0000000000007941 */ /* 0x000fea0003800000 */
.L_x_14584:
        /* <DEDUP_REMOVED lines=8> */
.L_x_14587:
[----:B------:R-:W-:Y:S05]  /*21d10*/  BSYNC B3 ;  /* 0x0000000000037941 */ /* 0x000fea0003800000 */
.L_x_14586:
        /* <DEDUP_REMOVED lines=82> */
.L_x_14589:
[----:B------:R-:W-:-:S04]  /*22240*/  ISETP.GE.AND P0, PT, R41, RZ, PT ;  /* 0x000000ff2900720c */ /* 0x000fc80003f06270 */
[----:B------:R-:W-:Y:S02]  /*22250*/  FSEL R6, RZ, 3.37028055040000000000e+12, P0 ;  /* 0x54442d18ff067808 */ /* 0x000fe40000000000 */
[----:B------:R-:W-:-:S07]  /*22260*/  FSEL R7, RZ, 2.1426990032196044922, P0 ;  /* 0x400921fbff077808 */ /* 0x000fce0000000000 */
.L_x_14590:
[----:B------:R-:W-:Y:S05]  /*22270*/  BSYNC B0 ;  /* 0x0000000000007941 */ /* 0x000fea0003800000 */
.L_x_14588:
[----:B------:R-:W-:Y:S01]  /*22280*/  DADD R2, R2, R4 ;  /* 0x0000000002027229 */ /* 0x000fe20000000004 */
[----:B------:R-:W-:-:S07]  /*22290*/  LOP3.LUT R43, R7, 0x80000000, R43, 0xb8, !PT ;  /* 0x80000000072b7812 */ /* 0x000fce00078eb82b */
[----:B------:R-:W-:-:S06]  /*222a0*/  DSETP.GTU.AND P0, PT, |R2|, +INF , PT ;  /* 0x7ff000000200742a */ /* 0x000fcc0003f0c200 */
[----:B------:R-:W-:Y:S02]  /*222b0*/  FSEL R6, R2, R6, P0 ;  /* 0x0000000602067208 */ /* 0x000fe40000000000 */
[----:B------:R-:W-:Y:S01]  /*222c0*/  FSEL R7, R3, R43, P0 ;  /* 0x0000002b03077208 */ /* 0x000fe20000000000 */
[----:B------:R-:W-:Y:S06]  /*222d0*/  BRA `(.L_x_14583) ;  /* 0x0000001000847947 */ /* 0x000fec0003800000 */
.L_x_14574:
        /* <DEDUP_REMOVED lines=23> */
.L_x_14592:
[----:B------:R-:W-:Y:S05]  /*22450*/  BSYNC B3 ;  /* 0x0000000000037941 */ /* 0x000fea0003800000 */
.L_x_14591:
        /* <DEDUP_REMOVED lines=24> */
[----:B------:R-:W-:Y:S02]  /*225e0*/  IMAD.MOV.U32 R6, RZ, RZ, R22 ;  /* 0x000000ffff067224 */ /* 0x000fe400078e0016 */
[----:B------:R-:W-:-:S07]  /*225f0*/  IMAD.MOV.U32 R7, RZ, RZ, R23 ;  /* 0x000000ffff077224 */ /* 0x000fce00078e0017 */
.L_x_14594:
[----:B------:R-:W-:Y:S05]  /*22600*/  BSYNC B3 ;  /* 0x0000000000037941 */ /* 0x000fea0003800000 */
.L_x_14593:
        /* <DEDUP_REMOVED lines=20> */
[----:B------:R-:W-:Y:S01]  /*22750*/  IMAD.MOV.U32 R24, RZ, RZ, 0x1 ;  /* 0x00000001ff187424 */ /* 0x000fe200078e00ff */
[----:B------:R-:W-:Y:S02]  /*22760*/  MOV R14, UR8 ;  /* 0x00000008000e7c02 */ /* 0x000fe40008000f00 */
[C---:B------:R-:W-:Y:S01]  /*22770*/  DMUL R12, R10.reuse, R6 ;  /* 0x000000060a0c7228 */ /* 0x040fe20000000000 */
[----:B------:R-:W-:Y:S01]  /*22780*/  ISETP.GE.U32.AND P2, PT, R7, 0x7ff00000, PT ;  /* 0x7ff000000700780c */ /* 0x000fe20003f46070 */
        /* <DEDUP_REMOVED lines=112> */
.L_x_14596:
[----:B------:R-:W-:Y:S05]  /*22e90*/  BSYNC B0 ;  /* 0x0000000000007941 */ /* 0x000fea0003800000 */
.L_x_14595:
        /* <DEDUP_REMOVED lines=8> */
.L_x_14598:
[----:B------:R-:W-:Y:S05]  /*22f20*/  BSYNC B3 ;  /* 0x0000000000037941 */ /* 0x000fea0003800000 */
.L_x_14597:
        /* <DEDUP_REMOVED lines=82> */
.L_x_14600:
[----:B------:R-:W-:-:S04]  /*23450*/  ISETP.GE.AND P0, PT, R41, RZ, PT ;  /* 0x000000ff2900720c */ /* 0x000fc80003f06270 */
[----:B------:R-:W-:Y:S02]  /*23460*/  FSEL R6, RZ, 3.37028055040000000000e+12, P0 ;  /* 0x54442d18ff067808 */ /* 0x000fe40000000000 */
[----:B------:R-:W-:-:S07]  /*23470*/  FSEL R7, RZ, 2.1426990032196044922, P0 ;  /* 0x400921fbff077808 */ /* 0x000fce0000000000 */
.L_x_14601:
[----:B------:R-:W-:Y:S05]  /*23480*/  BSYNC B0 ;  /* 0x0000000000007941 */ /* 0x000fea0003800000 */
.L_x_14599:
[----:B------:R-:W-:Y:S01]  /*23490*/  DADD R2, R2, R4 ;  /* 0x0000000002027229 */ /* 0x000fe20000000004 */
[----:B------:R-:W-:Y:S01]  /*234a0*/  LOP3.LUT R43, R7, 0x80000000, R43, 0xb8, !PT ;  /* 0x80000000072b7812 */ /* 0x000fe200078eb82b */
[----:B------:R-:W-:-:S06]  /*234b0*/  DADD R24, R24, 1 ;  /* 0x3ff0000018187429 */ /* 0x000fcc0000000000 */
[----:B------:R-:W-:-:S06]  /*234c0*/  DSETP.GTU.AND P0, PT, |R2|, +INF , PT ;  /* 0x7ff000000200742a */ /* 0x000fcc0003f0c200 */
[----:B------:R-:W-:Y:S02]  /*234d0*/  FSEL R6, R2, R6, P0 ;  /* 0x0000000602067208 */ /* 0x000fe40000000000 */
[----:B------:R-:W-:-:S07]  /*234e0*/  FSEL R7, R3, R43, P0 ;  /* 0x0000002b03077208 */ /* 0x000fce0000000000 */
.L_x_14583:
[----:B------:R-:W-:Y:S05]  /*234f0*/  BSYNC B2 ;  /* 0x0000000000027941 */ /* 0x000fea0003800000 */
.L_x_14573:
        /* <DEDUP_REMOVED lines=9> */
.L_x_14480:
        /* <DEDUP_REMOVED lines=21> */
.L_x_14572:
[----:B------:R-:W-:Y:S05]  /*236e0*/  BSYNC B1 ;  /* 0x0000000000017941 */ /* 0x000fea0003800000 */
.L_x_14479:
        /* <DEDUP_REMOVED lines=55> */
[C---:B------:R-:W-:Y:S01]  /*23a60*/  DMUL R14, R12.reuse, R8 ;  /* 0x000000080c0e7228 */ /* 0x040fe20000000000 */
[----:B------:R-:W-:Y:S01]  /*23a70*/  SEL R35, R29, R25, P0 ;  /* 0x000000191d237207 */ /* 0x000fe20000000000 */
[----:B------:R-:W-:Y:S01]  /*23a80*/  DMUL R16, R12, R10 ;  /* 0x0000000a0c107228 */ /* 0x000fe20000000000 */
[----:B------:R-:W-:Y:S01]  /*23a90*/  IADD3 R21, -R0, 0x7fd00000, RZ ;  /* 0x7fd0000000157810 */ /* 0x000fe20007ffe1ff */
[----:B------:R-:W-:Y:S01]  /*23aa0*/  IMAD.MOV.U32 R12, RZ, RZ, R34 ;  /* 0x000000ffff0c7224 */ /* 0x000fe200078e0022 */
[----:B------:R-:W-:-:S02]  /*23ab0*/  MOV R13, R35 ;  /* 0x00000023000d7202 */ /* 0x000fc40000000f00 */
[----:B------:R-:W-:Y:S01]  /*23ac0*/  SEL R6, R28, R24, P3 ;  /* 0x000000181c067207 */ /* 0x000fe20001800000 */
[----:B------:R-:W-:Y:S01]  /*23ad0*/  DMUL R14, R14, R14 ;  /* 0x0000000e0e0e7228 */ /* 0x000fe20000000000 */
[----:B------:R-:W-:Y:S02]  /*23ae0*/  IMAD.MOV.U32 R24, RZ, RZ, RZ ;  /* 0x000000ffff187224 */ /* 0x000fe400078e00ff */
[C---:B------:R-:W-:Y:S02]  /*23af0*/  DMUL R22, R20.reuse, R12 ;  /* 0x0000000c14167228 */ /* 0x040fe40000000000 */
[----:B------:R-:W-:-:S03]  /*23b00*/  DMUL R20, R20, R6 ;  /* 0x0000000614147228 */ /* 0x000fc60000000000 */
[----:B------:R-:W-:-:S03]  /*23b10*/  DFMA R16, R16, R16, R14 ;  /* 0x000000101010722b */ /* 0x000fc6000000000e */
[----:B------:R-:W-:-:S05]  /*23b20*/  DMUL R22, R22, R22 ;  /* 0x0000001616167228 */ /* 0x000fca0000000000 */
[----:B------:R-:W-:Y:S02]  /*23b30*/  DSETP.MIN.AND P0, P1, R16, UR4, PT ;  /* 0x0000000410007e2a */ /* 0x000fe4000b900000 */
[----:B------:R-:W-:Y:S01]  /*23b40*/  IMAD.MOV.U32 R14, RZ, RZ, R17 ;  /* 0x000000ffff0e7224 */ /* 0x000fe200078e0011 */
[----:B------:R-:W-:Y:S01]  /*23b50*/  DFMA R20, R20, R20, R22 ;  /* 0x000000141414722b */ /* 0x000fe20000000016 */
[----:B------:R-:W-:-:S03]  /*23b60*/  IMAD.U32 R23, RZ, RZ, UR5 ;  /* 0x00000005ff177e24 */ /* 0x000fc6000f8e00ff */
[----:B------:R-:W-:Y:S01]  /*23b70*/  FSEL R15, R14, UR8, P0 ;  /* 0x000000080e0f7c08 */ /* 0x000fe20008000000 */
[----:B------:R-:W-:Y:S01]  /*23b80*/  IMAD.MOV.U32 R14, RZ, RZ, R16 ;  /* 0x000000ffff0e7224 */ /* 0x000fe200078e0010 */
[----:B------:R-:W-:Y:S02]  /*23b90*/  UMOV UR8, UR4 ;  /* 0x0000000400087c82 */ /* 0x000fe40008000000 */
        /* <DEDUP_REMOVED lines=20> */
[----:B------:R-:W-:Y:S01]  /*23ce0*/  IMAD.MOV.U32 R14, RZ, RZ, 0x0 ;  /* 0x00000000ff0e7424 */ /* 0x000fe200078e00ff */
[----:B------:R-:W-:-:S06]  /*23cf0*/  MOV R15, 0x3fd80000 ;  /* 0x3fd80000000f7802 */ /* 0x000fcc0000000f00 */
        /* <DEDUP_REMOVED lines=46> */
.L_x_14610:
[----:B------:R-:W-:Y:S05]  /*23fe0*/  BSYNC B3 ;  /* 0x0000000000037941 */ /* 0x000fea0003800000 */
.L_x_14609:
        /* <DEDUP_REMOVED lines=20> */
[----:B------:R-:W-:Y:S01]  /*24130*/  IMAD.MOV.U32 R16, RZ, RZ, -0x748574fc ;  /* 0x8b7a8b04ff107424 */ /* 0x000fe200078e00ff */
[----:B------:R-:W-:Y:S01]  /*24140*/  MOV R8, RZ ;  /* 0x000000ff00087202 */ /* 0x000fe20000000f00 */
        /* <DEDUP_REMOVED lines=59> */
.L_x_14608:
        /* <DEDUP_REMOVED lines=32> */
.L_x_14618:
[----:B------:R-:W-:Y:S05]  /*24700*/  BSYNC B4 ;  /* 0x0000000000047941 */ /* 0x000fea0003800000 */
.L_x_14617:
[----:B------:R-:W-:Y:S02]  /*24710*/  IMAD.MOV.U32 R16, RZ, RZ, R22 ;  /* 0x000000ffff107224 */ /* 0x000fe400078e0016 */
[----:B------:R-:W-:Y:S01]  /*24720*/  IMAD.MOV.U32 R17, RZ, RZ, R23 ;  /* 0x000000ffff117224 */ /* 0x000fe200078e0017 */
[----:B------:R-:W-:Y:S06]  /*24730*/  BRA `(.L_x_14616) ;  /* 0x0000000000047947 */ /* 0x000fec0003800000 */
.L_x_14615:
[----:B------:R-:W-:-:S11]  /*24740*/  DADD R16, -R26, R32 ;  /* 0x000000001a107229 */ /* 0x000fd60000000120 */
.L_x_14616:
[----:B------:R-:W-:Y:S05]  /*24750*/  BSYNC B3 ;  /* 0x0000000000037941 */ /* 0x000fea0003800000 */
.L_x_14614:
        /* <DEDUP_REMOVED lines=27> */
.L_x_14623:
[----:B------:R-:W-:Y:S05]  /*24910*/  BSYNC B4 ;  /* 0x0000000000047941 */ /* 0x000fea0003800000 */
.L_x_14622:
[----:B------:R-:W-:Y:S05]  /*24920*/  BRA `(.L_x_14621) ;  /* 0x0000000000047947 */ /* 0x000fea0003800000 */
.L_x_14620:
[----:B------:R-:W-:-:S11]  /*24930*/  DADD R22, R34, -R6 ;  /* 0x0000000022167229 */ /* 0x000fd60000000806 */
.L_x_14621:
[----:B------:R-:W-:Y:S05]  /*24940*/  BSYNC B3 ;  /* 0x0000000000037941 */ /* 0x000fea0003800000 */
.L_x_14619:
        /* <DEDUP_REMOVED lines=24> */
[----:B------:R-:W-:Y:S01]  /*24ad0*/  IMAD.MOV.U32 R9, RZ, RZ, R11 ;  /* 0x000000ffff097224 */ /* 0x000fe200078e000b */
[----:B------:R-:W-:Y:S01]  /*24ae0*/  MOV R11, R23 ;  /* 0x00000017000b7202 */ /* 0x000fe20000000f00 */
[----:B------:R-:W-:Y:S02]  /*24af0*/  IMAD.MOV.U32 R10, RZ, RZ, R22 ;  /* 0x000000ffff0a7224 */ /* 0x000fe400078e0016 */
[----:B------:R-:W-:Y:S02]  /*24b00*/  IMAD.MOV.U32 R6, RZ, RZ, R20 ;  /* 0x000000ffff067224 */ /* 0x000fe400078e0014 */
[----:B------:R-:W-:-:S07]  /*24b10*/  IMAD.MOV.U32 R7, RZ, RZ, R21 ;  /* 0x000000ffff077224 */ /* 0x000fce00078e0015 */
[----:B------:R-:W-:Y:S05]  /*24b20*/  CALL.REL.NOINC `($__internal_23_$__cuda_sm20_dsqrt_rn_f64_mediumpath_v1) ;  /* 0x0000069c00847944 */ /* 0x000fea0003c00000 */
.L_x_14625:
[----:B------:R-:W-:Y:S05]  /*24b30*/  BSYNC B3 ;  /* 0x0000000000037941 */ /* 0x000fea0003800000 */
.L_x_14624:
        /* <DEDUP_REMOVED lines=86> */
.L_x_14626:
        /* <DEDUP_REMOVED lines=20> */
.L_x_14628:
[----:B------:R-:W-:Y:S05]  /*251e0*/  BSYNC B3 ;  /* 0x0000000000037941 */ /* 0x000fea0003800000 */
.L_x_14627:
        /* <DEDUP_REMOVED lines=30> */
.L_x_14613:
        /* <DEDUP_REMOVED lines=24> */
.L_x_14631:
[----:B------:R-:W-:Y:S05]  /*25550*/  BSYNC B3 ;  /* 0x0000000000037941 */ /* 0x000fea0003800000 */
.L_x_14630:
        /* <DEDUP_REMOVED lines=25> */
.L_x_14634:
[----:B------:R-:W-:Y:S05]  /*256f0*/  BSYNC B3 ;  /* 0x0000000000037941 */ /* 0x000fea0003800000 */
.L_x_14633:
        /* <DEDUP_REMOVED lines=30> */
.L_x_14632:
[----:B------:R-:W-:Y:S01]  /*258e0*/  DADD R16, R16, 1 ;  /* 0x3ff0000010107429 */ /* 0x000fe20000000000 */
[----:B------:R-:W-:-:S09]  /*258f0*/  IMAD.MOV.U32 R21, RZ, RZ, -0x3ff ;  /* 0xfffffc01ff157424 */ /* 0x000fd200078e00ff */
[----:B------:R-:W-:Y:S01]  /*25900*/  ISETP.GT.AND P0, PT, R17, 0xfffff, PT ;  /* 0x000fffff1100780c */ /* 0x000fe20003f04270 */
[----:B------:R-:W-:Y:S02]  /*25910*/  IMAD.MOV.U32 R6, RZ, RZ, R16 ;  /* 0x000000ffff067224 */ /* 0x000fe400078e0010 */
[--C-:B------:R-:W-:Y:S02]  /*25920*/  IMAD.MOV.U32 R7, RZ, RZ, R17.reuse ;  /* 0x000000ffff077224 */ /* 0x100fe400078e0011 */
[----:B------:R-:W-:-:S08]  /*25930*/  IMAD.MOV.U32 R0, RZ, RZ, R17 ;  /* 0x000000ffff007224 */ /* 0x000fd000078e0011 */
[----:B------:R-:W-:Y:S01]  /*25940*/  @!P0 DMUL R6, R6, 1.80143985094819840000e+16 ;  /* 0x4350000006068828 */ /* 0x000fe20000000000 */
[----:B------:R-:W-:-:S09]  /*25950*/  @!P0 MOV R21, 0xfffffbcb ;  /* 0xfffffbcb00158802 */ /* 0x000fd20000000f00 */
[----:B------:R-:W-:Y:S02]  /*25960*/  @!P0 IMAD.MOV.U32 R0, RZ, RZ, R7 ;  /* 0x000000ffff008224 */ /* 0x000fe400078e0007 */
[----:B------:R-:W-:Y:S02]  /*25970*/  @!P0 IMAD.MOV.U32 R16, RZ, RZ, R6 ;  /* 0x000000ffff108224 */ /* 0x000fe400078e0006 */
[----:B------:R-:W-:-:S05]  /*25980*/  VIADD R8, R0, 0xffffffff ;  /* 0xffffffff00087836 */ /* 0x000fca0000000000 */
        /* <DEDUP_REMOVED lines=65> */
.L_x_14635:
[----:B------:R-:W-:Y:S01]  /*25da0*/  IMAD.MOV.U32 R8, RZ, RZ, 0x0 ;  /* 0x00000000ff087424 */ /* 0x000fe200078e00ff */
[----:B------:R-:W-:Y:S02]  /*25db0*/  MOV R9, 0x7ff00000 ;  /* 0x7ff0000000097802 */ /* 0x000fe40000000f00 */
[----:B------:R-:W-:-:S04]  /*25dc0*/  FSETP.NEU.FTZ.AND P0, PT, R7, RZ, PT ;  /* 0x000000ff0700720b */ /* 0x000fc80003f1d000 */
[----:B------:R-:W-:-:S10]  /*25dd0*/  DFMA R8, R6, R8, +INF ;  /* 0x7ff000000608742b */ /* 0x000fd40000000008 */
[----:B------:R-:W-:Y:S02]  /*25de0*/  FSEL R24, R8, RZ, P0 ;  /* 0x000000ff08187208 */ /* 0x000fe40000000000 */
[----:B------:R-:W-:Y:S01]  /*25df0*/  FSEL R25, R9, -QNAN , P0 ;  /* 0xfff0000009197808 */ /* 0x000fe20000000000 */
[----:B------:R-:W-:Y:S06]  /*25e00*/  BRA `(.L_x_14611) ;  /* 0x00000004002c7947 */ /* 0x000fec0003800000 */
.L_x_14629:
        /* <DEDUP_REMOVED lines=23> */
.L_x_14637:
[----:B------:R-:W-:Y:S05]  /*25f80*/  BSYNC B3 ;  /* 0x0000000000037941 */ /* 0x000fea0003800000 */
.L_x_14636:
        /* <DEDUP_REMOVED lines=21> */
.L_x_14639:
[----:B------:R-:W-:Y:S05]  /*260e0*/  BSYNC B3 ;  /* 0x0000000000037941 */ /* 0x000fea0003800000 */
.L_x_14638:
[----:B------:R-:W-:Y:S02]  /*260f0*/  IMAD.MOV.U32 R24, RZ, RZ, R22 ;  /* 0x000000ffff187224 */ /* 0x000fe400078e0016 */
[----:B------:R-:W-:Y:S01]  /*26100*/  IMAD.MOV.U32 R25, RZ, RZ, R23 ;  /* 0x000000ffff197224 */ /* 0x000fe200078e0017 */
[----:B------:R-:W-:Y:S06]  /*26110*/  BRA `(.L_x_14611) ;  /* 0x0000000000687947 */ /* 0x000fec0003800000 */
.L_x_14612:
        /* <DEDUP_REMOVED lines=22> */
[----:B------:R-:W-:Y:S05]  /*26280*/  CALL.REL.NOINC `($__internal_23_$__cuda_sm20_dsqrt_rn_f64_mediumpath_v1) ;  /* 0x0000068400ac7944 */ /* 0x000fea0003c00000 */
.L_x_14641:
[----:B------:R-:W-:Y:S05]  /*26290*/  BSYNC B3 ;  /* 0x0000000000037941 */ /* 0x000fea0003800000 */
.L_x_14640:
[----:B------:R-:W-:Y:S02]  /*262a0*/  IMAD.MOV.U32 R24, RZ, RZ, R6 ;  /* 0x000000ffff187224 */ /* 0x000fe400078e0006 */
[----:B------:R-:W-:-:S07]  /*262b0*/  IMAD.MOV.U32 R25, RZ, RZ, R7 ;  /* 0x000000ffff197224 */ /* 0x000fce00078e0007 */
.L_x_14611:
[----:B------:R-:W-:Y:S05]  /*262c0*/  BSYNC B2 ;  /* 0x0000000000027941 */ /* 0x000fea0003800000 */
.L_x_14607:
        /* <DEDUP_REMOVED lines=24> */
[----:B------:R-:W-:Y:S02]  /*26450*/  IMAD.MOV.U32 R16, RZ, RZ, R22 ;  /* 0x000000ffff107224 */ /* 0x000fe400078e0016 */
[----:B------:R-:W-:-:S07]  /*26460*/  IMAD.MOV.U32 R17, RZ, RZ, R23 ;  /* 0x000000ffff117224 */ /* 0x000fce00078e0017 */
.L_x_14645:
[----:B------:R-:W-:Y:S05]  /*26470*/  BSYNC B3 ;  /* 0x0000000000037941 */ /* 0x000fea0003800000 */
.L_x_14644:
        /* <DEDUP_REMOVED lines=37> */
.L_x_14653:
[----:B------:R-:W-:Y:S05]  /*266d0*/  BSYNC B4 ;  /* 0x0000000000047941 */ /* 0x000fea0003800000 */
.L_x_14652:
[----:B------:R-:W-:Y:S02]  /*266e0*/  IMAD.MOV.U32 R36, RZ, RZ, R22 ;  /* 0x000000ffff247224 */ /* 0x000fe400078e0016 */
[----:B------:R-:W-:Y:S01]  /*266f0*/  IMAD.MOV.U32 R37, RZ, RZ, R23 ;  /* 0x000000ffff257224 */ /* 0x000fe200078e0017 */
[----:B------:R-:W-:Y:S06]  /*26700*/  BRA `(.L_x_14651) ;  /* 0x0000000000047947 */ /* 0x000fec0003800000 */
.L_x_14650:
[----:B------:R-:W-:-:S11]  /*26710*/  DADD R36, -R26, R32 ;  /* 0x000000001a247229 */ /* 0x000fd60000000120 */
.L_x_14651:
[----:B------:R-:W-:Y:S05]  /*26720*/  BSYNC B3 ;  /* 0x0000000000037941 */ /* 0x000fea0003800000 */
.L_x_14649:
        /* <DEDUP_REMOVED lines=24> */
.L_x_14658:
[----:B------:R-:W-:Y:S05]  /*268b0*/  BSYNC B4 ;  /* 0x0000000000047941 */ /* 0x000fea0003800000 */
.L_x_14657:
[----:B------:R-:W-:Y:S02]  /*268c0*/  IMAD.MOV.U32 R4, RZ, RZ, R22 ;  /* 0x000000ffff047224 */ /* 0x000fe400078e0016 */
[----:B------:R-:W-:Y:S01]  /*268d0*/  IMAD.MOV.U32 R5, RZ, RZ, R23 ;  /* 0x000000ffff057224 */ /* 0x000fe200078e0017 */
[----:B------:R-:W-:Y:S06]  /*268e0*/  BRA `(.L_x_14656) ;  /* 0x0000000000047947 */ /* 0x000fec0003800000 */
.L_x_14655:
[----:B------:R-:W-:-:S11]  /*268f0*/  DADD R4, -R30, R34 ;  /* 0x000000001e047229 */ /* 0x000fd60000000122 */
.L_x_14656:
[----:B------:R-:W-:Y:S05]  /*26900*/  BSYNC B3 ;  /* 0x0000000000037941 */ /* 0x000fea0003800000 */
.L_x_14654:
        /* <DEDUP_REMOVED lines=26> */
.L_x_14660:
[----:B------:R-:W-:Y:S05]  /*26ab0*/  BSYNC B3 ;  /* 0x0000000000037941 */ /* 0x000fea0003800000 */
.L_x_14659:
[----:B------:R-:W-:Y:S01]  /*26ac0*/  PLOP3.LUT P0, PT, PT, PT, PT, 0x80, 0x0 ;  /* 0x000000000000781c */ /* 0x000fe20003f0f070 */
[----:B------:R-:W-:Y:S02]  /*26ad0*/  IMAD.MOV.U32 R4, RZ, RZ, R6 ;  /* 0x000000ffff047224 */ /* 0x000fe400078e0006 */
[----:B------:R-:W-:Y:S01]  /*26ae0*/  IMAD.MOV.U32 R5, RZ, RZ, R7 ;  /* 0x000000ffff057224 */ /* 0x000fe200078e0007 */
[----:B------:R-:W-:Y:S09]  /*26af0*/  BRA `(.L_x_14646) ;  /* 0x0000000800407947 */ /* 0x000ff20003800000 */
.L_x_14648:
        /* <DEDUP_REMOVED lines=26> */
.L_x_14663:
[----:B------:R-:W-:Y:S05]  /*26ca0*/  BSYNC B3 ;  /* 0x0000000000037941 */ /* 0x000fea0003800000 */
.L_x_14662:
[----:B------:R-:W-:Y:S01]  /*26cb0*/  PLOP3.LUT P0, PT, PT, PT, PT, 0x80, 0x0 ;  /* 0x000000000000781c */ /* 0x000fe20003f0f070 */
[----:B------:R-:W-:Y:S02]  /*26cc0*/  IMAD.MOV.U32 R4, RZ, RZ, R6 ;  /* 0x000000ffff047224 */ /* 0x000fe400078e0006 */
[----:B------:R-:W-:Y:S01]  /*26cd0*/  IMAD.MOV.U32 R5, RZ, RZ, R7 ;  /* 0x000000ffff057224 */ /* 0x000fe200078e0007 */
[----:B------:R-:W-:Y:S09]  /*26ce0*/  BRA `(.L_x_14646) ;  /* 0x0000000400c47947 */ /* 0x000ff20003800000 */
.L_x_14661:
        /* <DEDUP_REMOVED lines=25> */
[----:B------:R-:W-:-:S07]  /*26e80*/  IMAD.MOV.U32 R7, RZ, RZ, R19 ;  /* 0x000000ffff077224 */ /* 0x000fce00078e0013 */
[----:B------:R-:W-:Y:S05]  /*26e90*/  CALL.REL.NOINC `($__internal_23_$__cuda_sm20_dsqrt_rn_f64_mediumpath_v1) ;  /* 0x0000067800a87944 */ /* 0x000fea0003c00000 */
.L_x_14665:
[----:B------:R-:W-:Y:S05]  /*26ea0*/  BSYNC B3 ;  /* 0x0000000000037941 */ /* 0x000fea0003800000 */
.L_x_14664:
        /* <DEDUP_REMOVED lines=21> */
.L_x_14667:
[----:B------:R-:W-:Y:S05]  /*27000*/  BSYNC B3 ;  /* 0x0000000000037941 */ /* 0x000fea0003800000 */
.L_x_14666:
[----:B------:R-:W-:Y:S01]  /*27010*/  DMUL R2, R2, 8.11296384146066816958e+31 ;  /* 0x4690000002027828 */ /* 0x000fe20000000000 */
[----:B------:R-:W-:Y:S01]  /*27020*/  PLOP3.LUT P0, PT, PT, PT, PT, 0x80, 0x0 ;  /* 0x000000000000781c */ /* 0x000fe20003f0f070 */
[----:B------:R-:W-:Y:S01]  /*27030*/  IMAD.MOV.U32 R4, RZ, RZ, R22 ;  /* 0x000000ffff047224 */ /* 0x000fe200078e0016 */
[----:B------:R-:W-:Y:S01]  /*27040*/  MOV R5, R23 ;  /* 0x0000001700057202 */ /* 0x000fe20000000f00 */
[----:B------:R-:W-:Y:S10]  /*27050*/  BRA `(.L_x_14646) ;  /* 0x0000000000e87947 */ /* 0x000ff40003800000 */
.L_x_14647:
        /* <DEDUP_REMOVED lines=24> */
.L_x_14669:
[----:B------:R-:W-:Y:S05]  /*271e0*/  BSYNC B3 ;  /* 0x0000000000037941 */ /* 0x000fea0003800000 */
.L_x_14668:
        /* <DEDUP_REMOVED lines=26> */
.L_x_14671:
[----:B------:R-:W-:Y:S05]  /*27390*/  BSYNC B3 ;  /* 0x0000000000037941 */ /* 0x000fea0003800000 */
.L_x_14670:
[----:B------:R-:W-:Y:S01]  /*273a0*/  DMUL R4, R6, R20 ;  /* 0x0000001406047228 */ /* 0x000fe20000000000 */
[----:B------:R-:W-:Y:S01]  /*273b0*/  PLOP3.LUT P0, PT, PT, PT, PT, 0x80, 0x0 ;  /* 0x000000000000781c */ /* 0x000fe20003f0f070 */
[----:B------:R-:W-:-:S12]  /*273c0*/  BRA `(.L_x_14646) ;  /* 0x00000000000c7947 */ /* 0x000fd80003800000 */
.L_x_14643:
[----:B------:R-:W-:Y:S01]  /*273d0*/  DMUL R4, R18, 9.00719925474099200000e+15 ;  /* 0x4340000012047828 */ /* 0x000fe20000000000 */
[----:B------:R-:W-:Y:S01]  /*273e0*/  PLOP3.LUT P0, PT, PT, PT, PT, 0x80, 0x0 ;  /* 0x000000000000781c */ /* 0x000fe20003f0f070 */
[----:B------:R-:W-:-:S12]  /*273f0*/  DMUL R2, R2, 9.00719925474099200000e+15 ;  /* 0x4340000002027828 */ /* 0x000fd80000000000 */
.L_x_14646:
[----:B------:R-:W-:Y:S05]  /*27400*/  BSYNC B2 ;  /* 0x0000000000027941 */ /* 0x000fea0003800000 */
.L_x_14642:
        /* <DEDUP_REMOVED lines=67> */
.L_x_14677:
[----:B------:R-:W-:-:S11]  /*27840*/  DMUL R36, RZ, |R16| ;  /* 0x40000010ff247228 */ /* 0x000fd60000000000 */
.L_x_14678:
[----:B------:R-:W-:Y:S05]  /*27850*/  BSYNC B0 ;  /* 0x0000000000007941 */ /* 0x000fea0003800000 */
.L_x_14676:
        /* <DEDUP_REMOVED lines=11> */
.L_x_14675:
        /* <DEDUP_REMOVED lines=12> */
[----:B------:R-:W-:Y:S01]  /*279d0*/  @P0 IMAD.MOV.U32 R36, RZ, RZ, 0x33145c07 ;  /* 0x33145c07ff240424 */ /* 0x000fe200078e00ff */
[----:B------:R-:W-:Y:S01]  /*279e0*/  @!P0 MOV R2, 0x33145c07 ;  /* 0x33145c0700028802 */ /* 0x000fe20000000f00 */
[----:B------:R-:W-:Y:S02]  /*279f0*/  @P0 IMAD.MOV.U32 R37, RZ, RZ, 0x3c91a626 ;  /* 0x3c91a626ff250424 */ /* 0x000fe400078e00ff */
[----:B------:R-:W-:Y:S01]  /*27a00*/  @!P0 IMAD.MOV.U32 R3, RZ, RZ, 0x3c91a626 ;  /* 0x3c91a626ff038424 */ /* 0x000fe200078e00ff */
        /* <DEDUP_REMOVED lines=37> */
.L_x_14674:
        /* <DEDUP_REMOVED lines=62> */
.L_x_14682:
[----:B------:R-:W-:-:S11]  /*28040*/  DMUL R36, RZ, |R16| ;  /* 0x40000010ff247228 */ /* 0x000fd60000000000 */
.L_x_14683:
[----:B------:R-:W-:Y:S05]  /*28050*/  BSYNC B0 ;  /* 0x0000000000007941 */ /* 0x000fea0003800000 */
.L_x_14681:
        /* <DEDUP_REMOVED lines=11> */
.L_x_14680:
        /* <DEDUP_REMOVED lines=53> */
.L_x_14673:
        /* <DEDUP_REMOVED lines=30> */
.L_x_14686:
[----:B------:R-:W-:Y:S05]  /*28640*/  BSYNC B3 ;  /* 0x0000000000037941 */ /* 0x000fea0003800000 */
.L_x_14685:
        /* <DEDUP_REMOVED lines=82> */
.L_x_14688:
[----:B------:R-:W-:Y:S02]  /*28b70*/  FSEL R6, RZ, 3.37028055040000000000e+12, P1 ;  /* 0x54442d18ff067808 */ /* 0x000fe40000800000 */
[----:B------:R-:W-:-:S07]  /*28b80*/  FSEL R7, RZ, 2.1426990032196044922, P1 ;  /* 0x400921fbff077808 */ /* 0x000fce0000800000 */
.L_x_14689:
[----:B------:R-:W-:Y:S05]  /*28b90*/  BSYNC B0 ;  /* 0x0000000000007941 */ /* 0x000fea0003800000 */
.L_x_14687:
[----:B------:R-:W-:Y:S01]  /*28ba0*/  DADD R2, |R4|, |R2| ;  /* 0x0000000004027229 */ /* 0x000fe20000000602 */
[----:B------:R-:W-:-:S07]  /*28bb0*/  LOP3.LUT R5, R7, 0x80000000, R5, 0xb8, !PT ;  /* 0x8000000007057812 */ /* 0x000fce00078eb805 */
[----:B------:R-:W-:-:S06]  /*28bc0*/  DSETP.GTU.AND P0, PT, |R2|, +INF , PT ;  /* 0x7ff000000200742a */ /* 0x000fcc0003f0c200 */
[----:B------:R-:W-:Y:S02]  /*28bd0*/  FSEL R36, R2, R6, P0 ;  /* 0x0000000602247208 */ /* 0x000fe40000000000 */
[----:B------:R-:W-:Y:S01]  /*28be0*/  FSEL R37, R3, R5, P0 ;  /* 0x0000000503257208 */ /* 0x000fe20000000000 */
[----:B------:R-:W-:Y:S06]  /*28bf0*/  BRA `(.L_x_14679) ;  /* 0x0000000400d47947 */ /* 0x000fec0003800000 */
.L_x_14684:
        /* <DEDUP_REMOVED lines=26> */
.L_x_14691:
[----:B------:R-:W-:Y:S05]  /*28da0*/  BSYNC B3 ;  /* 0x0000000000037941 */ /* 0x000fea0003800000 */
.L_x_14690:
        /* <DEDUP_REMOVED lines=82> */
.L_x_14693:
[----:B------:R-:W-:Y:S02]  /*292d0*/  FSEL R6, RZ, 3.37028055040000000000e+12, P1 ;  /* 0x54442d18ff067808 */ /* 0x000fe40000800000 */
[----:B------:R-:W-:-:S07]  /*292e0*/  FSEL R7, RZ, 2.1426990032196044922, P1 ;  /* 0x400921fbff077808 */ /* 0x000fce0000800000 */
.L_x_14694:
[----:B------:R-:W-:Y:S05]  /*292f0*/  BSYNC B0 ;  /* 0x0000000000007941 */ /* 0x000fea0003800000 */
.L_x_14692:
[----:B------:R-:W-:Y:S01]  /*29300*/  DADD R2, |R4|, |R2| ;  /* 0x0000000004027229 */ /* 0x000fe20000000602 */
[----:B------:R-:W-:-:S07]  /*29310*/  LOP3.LUT R5, R7, 0x80000000, R5, 0xb8, !PT ;  /* 0x8000000007057812 */ /* 0x000fce00078eb805 */
[----:B------:R-:W-:-:S06]  /*29320*/  DSETP.GTU.AND P0, PT, |R2|, +INF , PT ;  /* 0x7ff000000200742a */ /* 0x000fcc0003f0c200 */
[----:B------:R-:W-:Y:S02]  /*29330*/  FSEL R36, R2, R6, P0 ;  /* 0x0000000602247208 */ /* 0x000fe40000000000 */
[----:B------:R-:W-:-:S07]  /*29340*/  FSEL R37, R3, R5, P0 ;  /* 0x0000000503257208 */ /* 0x000fce0000000000 */
.L_x_14679:
[----:B------:R-:W-:Y:S05]  /*29350*/  BSYNC B2 ;  /* 0x0000000000027941 */ /* 0x000fea0003800000 */
.L_x_14672:
[----:B------:R-:W-:Y:S01]  /*29360*/  DADD R2, -RZ, -R24 ;  /* 0x00000000ff027229 */ /* 0x000fe20000000918 */
[----:B------:R-:W-:-:S09]  /*29370*/  ISETP.NE.AND P0, PT, R38, RZ, PT ;  /* 0x000000ff2600720c */ /* 0x000fd20003f05270 */
[----:B------:R-:W-:Y:S02]  /*29380*/  FSEL R38, R2, R24, !P0 ;  /* 0x0000001802267208 */ /* 0x000fe40004000000 */
[----:B------:R-:W-:Y:S01]  /*29390*/  FSEL R39, R3, R25, !P0 ;  /* 0x0000001903277208 */ /* 0x000fe20004000000 */
[----:B------:R-:W-:Y:S06]  /*293a0*/  BRA `(.L_x_14695) ;  /* 0x0000003000287947 */ /* 0x000fec0003800000 */
.L_x_14606:
[----:B------:R-:W2:Y:S01]  /*293b0*/  LDL.64 R36, [R1+0x8] ;  /* 0x0000080001247983 */ /* 0x000ea20000100a00 */
[----:B------:R-:W-:Y:S01]  /*293c0*/  UMOV UR4, 0x54442d18 ;  /* 0x54442d1800047882 */ /* 0x000fe20000000000 */
[----:B------:R-:W-:Y:S01]  /*293d0*/  UMOV UR5, 0x3ff921fb ;  /* 0x3ff921fb00057882 */ /* 0x000fe20000000000 */
[----:B------:R-:W-:Y:S02]  /*293e0*/  DADD R38, -RZ, -R46 ;  /* 0x00000000ff267229 */ /* 0x000fe4000000092e */
[----:B--2---:R-:W-:-:S08]  /*293f0*/  DADD R36, -R44, R36 ;  /* 0x000000002c247229 */ /* 0x004fd00000000124 */
[----:B------:R-:W-:Y:S01]  /*29400*/  DADD R36, R36, UR4 ;  /* 0x0000000424247e29 */ /* 0x000fe20008000000 */
[----:B------:R-:W-:Y:S10]  /*29410*/  BRA `(.L_x_14695) ;  /* 0x00000030000c7947 */ /* 0x000ff40003800000 */
.L_x_14605:
[----:B------:R-:W-:Y:S01]  /*29420*/  DADD R38, -RZ, -R46 ;  /* 0x00000000ff267229 */ /* 0x000fe2000000092e */
[----:B------:R-:W-:Y:S01]  /*29430*/  CS2R R36, SRZ ;  /* 0x0000000000247805 */ /* 0x000fe2000001ff00 */
[----:B------:R-:W-:Y:S09]  /*29440*/  BRA `(.L_x_14695) ;  /* 0x0000003000007947 */ /* 0x000ff20003800000 */
.L_x_14604:
        /* <DEDUP_REMOVED lines=21> */
[----:B------:R-:W-:Y:S01]  /*295a0*/  IMAD.MOV.U32 R6, RZ, RZ, R8 ;  /* 0x000000ffff067224 */ /* 0x000fe200078e0008 */
[----:B------:R-:W-:Y:S01]  /*295b0*/  MOV R7, R9 ;  /* 0x0000000900077202 */ /* 0x000fe20000000f00 */
[----:B------:R-:W-:-:S10]  /*295c0*/  DFMA R12, R12, R12, R12 ;  /* 0x0000000c0c0c722b */ /* 0x000fd4000000000c */
        /* <DEDUP_REMOVED lines=84> */
.L_x_14700:
[----:B------:R-:W-:Y:S05]  /*29b10*/  BSYNC B0 ;  /* 0x0000000000007941 */ /* 0x000fea0003800000 */
.L_x_14699:
        /* <DEDUP_REMOVED lines=8> */
.L_x_14702:
[----:B------:R-:W-:Y:S05]  /*29ba0*/  BSYNC B3 ;  /* 0x0000000000037941 */ /* 0x000fea0003800000 */
.L_x_14701:
        /* <DEDUP_REMOVED lines=82> */
.L_x_14704:
[----:B------:R-:W-:-:S04]  /*2a0d0*/  ISETP.GE.AND P0, PT, R45, RZ, PT ;  /* 0x000000ff2d00720c */ /* 0x000fc80003f06270 */
[----:B------:R-:W-:Y:S02]  /*2a0e0*/  FSEL R6, RZ, 3.37028055040000000000e+12, P0 ;  /* 0x54442d18ff067808 */ /* 0x000fe40000000000 */
[----:B------:R-:W-:-:S07]  /*2a0f0*/  FSEL R7, RZ, 2.1426990032196044922, P0 ;  /* 0x400921fbff077808 */ /* 0x000fce0000000000 */
.L_x_14705:
[----:B------:R-:W-:Y:S05]  /*2a100*/  BSYNC B0 ;  /* 0x0000000000007941 */ /* 0x000fea0003800000 */
.L_x_14703:
[----:B------:R-:W-:Y:S01]  /*2a110*/  DADD R2, R2, R4 ;  /* 0x0000000002027229 */ /* 0x000fe20000000004 */
[----:B------:R-:W-:Y:S01]  /*2a120*/  LOP3.LUT R47, R7, 0x80000000, R47, 0xb8, !PT ;  /* 0x80000000072f7812 */ /* 0x000fe200078eb82f */
[----:B------:R-:W-:-:S06]  /*2a130*/  DMUL R24, R24, 0.5 ;  /* 0x3fe0000018187828 */ /* 0x000fcc0000000000 */
[----:B------:R-:W-:-:S06]  /*2a140*/  DSETP.GTU.AND P0, PT, |R2|, +INF , PT ;  /* 0x7ff000000200742a */ /* 0x000fcc0003f0c200 */
[----:B------:R-:W-:Y:S02]  /*2a150*/  FSEL R6, R2, R6, P0 ;  /* 0x0000000602067208 */ /* 0x000fe40000000000 */
[----:B------:R-:W-:Y:S01]  /*2a160*/  FSEL R7, R3, R47, P0 ;  /* 0x0000002f03077208 */ /* 0x000fe20000000000 */
[----:B------:R-:W-:Y:S06]  /*2a170*/  BRA `(.L_x_14706) ;  /* 0x0000002000387947 */ /* 0x000fec0003800000 */
.L_x_14698:
        /* <DEDUP_REMOVED lines=52> */
[----:B------:R-:W-:Y:S01]  /*2a4c0*/  IMAD.MOV.U32 R9, RZ, RZ, R7 ;  /* 0x000000ffff097224 */ /* 0x000fe200078e0007 */
[----:B------:R-:W-:-:S03]  /*2a4d0*/  MOV R8, R6 ;  /* 0x0000000600087202 */ /* 0x000fc60000000f00 */
        /* <DEDUP_REMOVED lines=32> */
[----:B------:R-:W-:-:S03]  /*2a6e0*/  @P0 VIADD R0, R0, 0x1 ;  /* 0x0000000100000836 */ /* 0x000fc60000000000 */
[----:B------:R-:W-:-:S06]  /*2a6f0*/  @P0 MOV R9, R11 ;  /* 0x0000000b00090202 */ /* 0x000fcc0000000f00 */
        /* <DEDUP_REMOVED lines=47> */
.L_x_14708:
[----:B------:R-:W-:Y:S05]  /*2a9f0*/  BSYNC B0 ;  /* 0x0000000000007941 */ /* 0x000fea0003800000 */
.L_x_14707:
        /* <DEDUP_REMOVED lines=8> */
.L_x_14710:
[----:B------:R-:W-:Y:S05]  /*2aa80*/  BSYNC B3 ;  /* 0x0000000000037941 */ /* 0x000fea0003800000 */
.L_x_14709:
        /* <DEDUP_REMOVED lines=82> */
.L_x_14712:
[----:B------:R-:W-:-:S04]  /*2afb0*/  ISETP.GE.AND P0, PT, R45, RZ, PT ;  /* 0x000000ff2d00720c */ /* 0x000fc80003f06270 */
[----:B------:R-:W-:Y:S02]  /*2afc0*/  FSEL R6, RZ, 3.37028055040000000000e+12, P0 ;  /* 0x54442d18ff067808 */ /* 0x000fe40000000000 */
[----:B------:R-:W-:-:S07]  /*2afd0*/  FSEL R7, RZ, 2.1426990032196044922, P0 ;  /* 0x400921fbff077808 */ /* 0x000fce0000000000 */
.L_x_14713:
[----:B------:R-:W-:Y:S05]  /*2afe0*/  BSYNC B0 ;  /* 0x0000000000007941 */ /* 0x000fea0003800000 */
.L_x_14711:
[----:B------:R-:W-:Y:S01]  /*2aff0*/  DADD R2, R2, R4 ;  /* 0x0000000002027229 */ /* 0x000fe20000000004 */
[----:B------:R-:W-:-:S07]  /*2b000*/  LOP3.LUT R47, R7, 0x80000000, R47, 0xb8, !PT ;  /* 0x80000000072f7812 */ /* 0x000fce00078eb82f */
[----:B------:R-:W-:-:S06]  /*2b010*/  DSETP.GTU.AND P0, PT, |R2|, +INF , PT ;  /* 0x7ff000000200742a */ /* 0x000fcc0003f0c200 */
[----:B------:R-:W-:Y:S02]  /*2b020*/  FSEL R6, R2, R6, P0 ;  /* 0x0000000602067208 */ /* 0x000fe40000000000 */
[----:B------:R-:W-:Y:S01]  /*2b030*/  FSEL R7, R3, R47, P0 ;  /* 0x0000002f03077208 */ /* 0x000fe20000000000 */
[----:B------:R-:W-:Y:S06]  /*2b040*/  BRA `(.L_x_14706) ;  /* 0x0000001000847947 */ /* 0x000fec0003800000 */
.L_x_14697:
        /* <DEDUP_REMOVED lines=23> */
.L_x_14715:
[----:B------:R-:W-:Y:S05]  /*2b1c0*/  BSYNC B3 ;  /* 0x0000000000037941 */ /* 0x000fea0003800000 */
.L_x_14714:
        /* <DEDUP_REMOVED lines=26> */
.L_x_14717:
[----:B------:R-:W-:Y:S05]  /*2b370*/  BSYNC B3 ;  /* 0x0000000000037941 */ /* 0x000fea0003800000 */
.L_x_14716:
        /* <DEDUP_REMOVED lines=136> */
.L_x_14719:
[----:B------:R-:W-:Y:S05]  /*2bc00*/  BSYNC B0 ;  /* 0x0000000000007941 */ /* 0x000fea0003800000 */
.L_x_14718:
        /* <DEDUP_REMOVED lines=8> */
.L_x_14721:
[----:B------:R-:W-:Y:S05]  /*2bc90*/  BSYNC B3 ;  /* 0x0000000000037941 */ /* 0x000fea0003800000 */
.L_x_14720:
        /* <DEDUP_REMOVED lines=82> */
.L_x_14723:
[----:B------:R-:W-:-:S04]  /*2c1c0*/  ISETP.GE.AND P0, PT, R45, RZ, PT ;  /* 0x000000ff2d00720c */ /* 0x000fc80003f06270 */
[----:B------:R-:W-:Y:S02]  /*2c1d0*/  FSEL R6, RZ, 3.37028055040000000000e+12, P0 ;  /* 0x54442d18ff067808 */ /* 0x000fe40000000000 */
[----:B------:R-:W-:-:S07]  /*2c1e0*/  FSEL R7, RZ, 2.1426990032196044922, P0 ;  /* 0x400921fbff077808 */ /* 0x000fce0000000000 */
.L_x_14724:
[----:B------:R-:W-:Y:S05]  /*2c1f0*/  BSYNC B0 ;  /* 0x0000000000007941 */ /* 0x000fea0003800000 */
.L_x_14722:
[----:B------:R-:W-:Y:S01]  /*2c200*/  DADD R2, R2, R4 ;  /* 0x0000000002027229 */ /* 0x000fe20000000004 */
[----:B------:R-:W-:Y:S01]  /*2c210*/  LOP3.LUT R47, R7, 0x80000000, R47, 0xb8, !PT ;  /* 0x80000000072f7812 */ /* 0x000fe200078eb82f */
[----:B------:R-:W-:-:S06]  /*2c220*/  DADD R24, R24, 1 ;  /* 0x3ff0000018187429 */ /* 0x000fcc0000000000 */
[----:B------:R-:W-:-:S06]  /*2c230*/  DSETP.GTU.AND P0, PT, |R2|, +INF , PT ;  /* 0x7ff000000200742a */ /* 0x000fcc0003f0c200 */
[----:B------:R-:W-:Y:S02]  /*2c240*/  FSEL R6, R2, R6, P0 ;  /* 0x0000000602067208 */ /* 0x000fe40000000000 */
[----:B------:R-:W-:-:S07]  /*2c250*/  FSEL R7, R3, R47, P0 ;  /* 0x0000002f03077208 */ /* 0x000fce0000000000 */
.L_x_14706:
[----:B------:R-:W-:Y:S05]  /*2c260*/  BSYNC B2 ;  /* 0x0000000000027941 */ /* 0x000fea0003800000 */
.L_x_14696:
        /* <DEDUP_REMOVED lines=9> */
.L_x_14603:
        /* <DEDUP_REMOVED lines=21> */
.L_x_14695:
[----:B------:R-:W-:Y:S05]  /*2c450*/  BSYNC B1 ;  /* 0x0000000000017941 */ /* 0x000fea0003800000 */
.L_x_14602:
        /* <DEDUP_REMOVED lines=34> */
[----:B------:R-:W-:Y:S01]  /*2c680*/  MOV R19, UR8 ;  /* 0x0000000800137c02 */ /* 0x000fe20008000f00 */
        /* <DEDUP_REMOVED lines=108> */
.L_x_14733:
[----:B------:R-:W-:Y:S05]  /*2cd50*/  BSYNC B3 ;  /* 0x0000000000037941 */ /* 0x000fea0003800000 */
.L_x_14732:
        /* <DEDUP_REMOVED lines=81> */
.L_x_14731:
        /* <DEDUP_REMOVED lines=32> */
.L_x_14741:
[----:B------:R-:W-:Y:S05]  /*2d470*/  BSYNC B4 ;  /* 0x0000000000047941 */ /* 0x000fea0003800000 */
.L_x_14740:
[----:B------:R-:W-:Y:S01]  /*2d480*/  IMAD.MOV.U32 R16, RZ, RZ, R22 ;  /* 0x000000ffff107224 */ /* 0x000fe200078e0016 */
[----:B------:R-:W-:Y:S01]  /*2d490*/  MOV R17, R23 ;  /* 0x0000001700117202 */ /* 0x000fe20000000f00 */
[----:B------:R-:W-:Y:S06]  /*2d4a0*/  BRA `(.L_x_14739) ;  /* 0x0000000000047947 */ /* 0x000fec0003800000 */
.L_x_14738:
[----:B------:R-:W-:-:S11]  /*2d4b0*/  DADD R16, -R24, R32 ;  /* 0x0000000018107229 */ /* 0x000fd60000000120 */
.L_x_14739:
[----:B------:R-:W-:Y:S05]  /*2d4c0*/  BSYNC B3 ;  /* 0x0000000000037941 */ /* 0x000fea0003800000 */
.L_x_14737:
        /* <DEDUP_REMOVED lines=27> */
.L_x_14746:
[----:B------:R-:W-:Y:S05]  /*2d680*/  BSYNC B4 ;  /* 0x0000000000047941 */ /* 0x000fea0003800000 */
.L_x_14745:
[----:B------:R-:W-:Y:S05]  /*2d690*/  BRA `(.L_x_14744) ;  /* 0x0000000000047947 */ /* 0x000fea0003800000 */
.L_x_14743:
[----:B------:R-:W-:-:S11]  /*2d6a0*/  DADD R22, R34, -R6 ;  /* 0x0000000022167229 */ /* 0x000fd60000000806 */
.L_x_14744:
[----:B------:R-:W-:Y:S05]  /*2d6b0*/  BSYNC B3 ;  /* 0x0000000000037941 */ /* 0x000fea0003800000 */
.L_x_14742:
        /* <DEDUP_REMOVED lines=30> */
.L_x_14748:
[----:B------:R-:W-:Y:S05]  /*2d8a0*/  BSYNC B3 ;  /* 0x0000000000037941 */ /* 0x000fea0003800000 */
.L_x_14747:
        /* <DEDUP_REMOVED lines=29> */
[----:B------:R-:W-:Y:S01]  /*2da80*/  MOV R16, 0x8b7a8b04 ;  /* 0x8b7a8b0400107802 */ /* 0x000fe20000000f00 */
        /* <DEDUP_REMOVED lines=56> */
.L_x_14749:
        /* <DEDUP_REMOVED lines=20> */
.L_x_14751:
[----:B------:R-:W-:Y:S05]  /*2df50*/  BSYNC B3 ;  /* 0x0000000000037941 */ /* 0x000fea0003800000 */
.L_x_14750:
        /* <DEDUP_REMOVED lines=30> */
.L_x_14736:
        /* <DEDUP_REMOVED lines=24> */
.L_x_14754:
[----:B------:R-:W-:Y:S05]  /*2e2c0*/  BSYNC B3 ;  /* 0x0000000000037941 */ /* 0x000fea0003800000 */
.L_x_14753:
        /* <DEDUP_REMOVED lines=25> */
.L_x_14757:
[----:B------:R-:W-:Y:S05]  /*2e460*/  BSYNC B3 ;  /* 0x0000000000037941 */ /* 0x000fea0003800000 */
.L_x_14756:
        /* <DEDUP_REMOVED lines=30> */
.L_x_14755:
        /* <DEDUP_REMOVED lines=76> */
.L_x_14758:
[----:B------:R-:W-:Y:S01]  /*2eb10*/  IMAD.MOV.U32 R8, RZ, RZ, 0x0 ;  /* 0x00000000ff087424 */ /* 0x000fe200078e00ff */
[----:B------:R-:W-:Y:S01]  /*2eb20*/  FSETP.NEU.FTZ.AND P0, PT, R7, RZ, PT ;  /* 0x000000ff0700720b */ /* 0x000fe20003f1d000 */
[----:B------:R-:W-:-:S06]  /*2eb30*/  IMAD.MOV.U32 R9, RZ, RZ, 0x7ff00000 ;  /* 0x7ff00000ff097424 */ /* 0x000fcc00078e00ff */
[----:B------:R-:W-:-:S10]  /*2eb40*/  DFMA R8, R6, R8, +INF ;  /* 0x7ff000000608742b */ /* 0x000fd40000000008 */
[----:B------:R-:W-:Y:S02]  /*2eb50*/  FSEL R26, R8, RZ, P0 ;  /* 0x000000ff081a7208 */ /* 0x000fe40000000000 */
[----:B------:R-:W-:Y:S01]  /*2eb60*/  FSEL R27, R9, -QNAN , P0 ;  /* 0xfff00000091b7808 */ /* 0x000fe20000000000 */
[----:B------:R-:W-:Y:S06]  /*2eb70*/  BRA `(.L_x_14734) ;  /* 0x00000004002c7947 */ /* 0x000fec0003800000 */
.L_x_14752:
        /* <DEDUP_REMOVED lines=23> */
.L_x_14760:
[----:B------:R-:W-:Y:S05]  /*2ecf0*/  BSYNC B3 ;  /* 0x0000000000037941 */ /* 0x000fea0003800000 */
.L_x_14759:
        /* <DEDUP_REMOVED lines=21> */
.L_x_14762:
[----:B------:R-:W-:Y:S05]  /*2ee50*/  BSYNC B3 ;  /* 0x0000000000037941 */ /* 0x000fea0003800000 */
.L_x_14761:
[----:B------:R-:W-:Y:S02]  /*2ee60*/  IMAD.MOV.U32 R26, RZ, RZ, R22 ;  /* 0x000000ffff1a7224 */ /* 0x000fe400078e0016 */
[----:B------:R-:W-:Y:S01]  /*2ee70*/  IMAD.MOV.U32 R27, RZ, RZ, R23 ;  /* 0x000000ffff1b7224 */ /* 0x000fe200078e0017 */
[----:B------:R-:W-:Y:S06]  /*2ee80*/  BRA `(.L_x_14734) ;  /* 0x0000000000687947 */ /* 0x000fec0003800000 */
.L_x_14735:
        /* <DEDUP_REMOVED lines=23> */
.L_x_14764:
[----:B------:R-:W-:Y:S05]  /*2f000*/  BSYNC B3 ;  /* 0x0000000000037941 */ /* 0x000fea0003800000 */
.L_x_14763:
[----:B------:R-:W-:Y:S02]  /*2f010*/  IMAD.MOV.U32 R26, RZ, RZ, R6 ;  /* 0x000000ffff1a7224 */ /* 0x000fe400078e0006 */
[----:B------:R-:W-:-:S07]  /*2f020*/  IMAD.MOV.U32 R27, RZ, RZ, R7 ;  /* 0x000000ffff1b7224 */ /* 0x000fce00078e0007 */
.L_x_14734:
[----:B------:R-:W-:Y:S05]  /*2f030*/  BSYNC B2 ;  /* 0x0000000000027941 */ /* 0x000fea0003800000 */
.L_x_14730:
        /* <DEDUP_REMOVED lines=24> */
[----:B------:R-:W-:Y:S01]  /*2f1c0*/  IMAD.MOV.U32 R16, RZ, RZ, R22 ;  /* 0x000000ffff107224 */ /* 0x000fe200078e0016 */
[----:B------:R-:W-:-:S07]  /*2f1d0*/  MOV R17, R23 ;  /* 0x0000001700117202 */ /* 0x000fce0000000f00 */
.L_x_14768:
[----:B------:R-:W-:Y:S05]  /*2f1e0*/  BSYNC B3 ;  /* 0x0000000000037941 */ /* 0x000fea0003800000 */
.L_x_14767:
        /* <DEDUP_REMOVED lines=37> */
.L_x_14776:
[----:B------:R-:W-:Y:S05]  /*2f440*/  BSYNC B4 ;  /* 0x0000000000047941 */ /* 0x000fea0003800000 */
.L_x_14775:
[----:B------:R-:W-:Y:S02]  /*2f450*/  IMAD.MOV.U32 R40, RZ, RZ, R22 ;  /* 0x000000ffff287224 */ /* 0x000fe400078e0016 */
[----:B------:R-:W-:Y:S01]  /*2f460*/  IMAD.MOV.U32 R41, RZ, RZ, R23 ;  /* 0x000000ffff297224 */ /* 0x000fe200078e0017 */
[----:B------:R-:W-:Y:S06]  /*2f470*/  BRA `(.L_x_14774) ;  /* 0x0000000000047947 */ /* 0x000fec0003800000 */
.L_x_14773:
[----:B------:R-:W-:-:S11]  /*2f480*/  DADD R40, -R24, R32 ;  /* 0x0000000018287229 */ /* 0x000fd60000000120 */
.L_x_14774:
[----:B------:R-:W-:Y:S05]  /*2f490*/  BSYNC B3 ;  /* 0x0000000000037941 */ /* 0x000fea0003800000 */
.L_x_14772:
        /* <DEDUP_REMOVED lines=24> */
.L_x_14781:
[----:B------:R-:W-:Y:S05]  /*2f620*/  BSYNC B4 ;  /* 0x0000000000047941 */ /* 0x000fea0003800000 */
.L_x_14780:
[----:B------:R-:W-:Y:S02]  /*2f630*/  IMAD.MOV.U32 R4, RZ, RZ, R22 ;  /* 0x000000ffff047224 */ /* 0x000fe400078e0016 */
[----:B------:R-:W-:Y:S01]  /*2f640*/  IMAD.MOV.U32 R5, RZ, RZ, R23 ;  /* 0x000000ffff057224 */ /* 0x000fe200078e0017 */
[----:B------:R-:W-:Y:S06]  /*2f650*/  BRA `(.L_x_14779) ;  /* 0x0000000000047947 */ /* 0x000fec0003800000 */
.L_x_14778:
[----:B------:R-:W-:-:S11]  /*2f660*/  DADD R4, -R30, R34 ;  /* 0x000000001e047229 */ /* 0x000fd60000000122 */
.L_x_14779:
[----:B------:R-:W-:Y:S05]  /*2f670*/  BSYNC B3 ;  /* 0x0000000000037941 */ /* 0x000fea0003800000 */
.L_x_14777:
        /* <DEDUP_REMOVED lines=26> */
.L_x_14783:
[----:B------:R-:W-:Y:S05]  /*2f820*/  BSYNC B3 ;  /* 0x0000000000037941 */ /* 0x000fea0003800000 */
.L_x_14782:
[----:B------:R-:W-:Y:S01]  /*2f830*/  PLOP3.LUT P0, PT, PT, PT, PT, 0x80, 0x0 ;  /* 0x000000000000781c */ /* 0x000fe20003f0f070 */
[----:B------:R-:W-:Y:S02]  /*2f840*/  IMAD.MOV.U32 R4, RZ, RZ, R6 ;  /* 0x000000ffff047224 */ /* 0x000fe400078e0006 */
[----:B------:R-:W-:Y:S01]  /*2f850*/  IMAD.MOV.U32 R5, RZ, RZ, R7 ;  /* 0x000000ffff057224 */ /* 0x000fe200078e0007 */
[----:B------:R-:W-:Y:S09]  /*2f860*/  BRA `(.L_x_14769) ;  /* 0x0000000800407947 */ /* 0x000ff20003800000 */
.L_x_14771:
        /* <DEDUP_REMOVED lines=26> */
.L_x_14786:
[----:B------:R-:W-:Y:S05]  /*2fa10*/  BSYNC B3 ;  /* 0x0000000000037941 */ /* 0x000fea0003800000 */
.L_x_14785:
[----:B------:R-:W-:Y:S01]  /*2fa20*/  PLOP3.LUT P0, PT, PT, PT, PT, 0x80, 0x0 ;  /* 0x000000000000781c */ /* 0x000fe20003f0f070 */
[----:B------:R-:W-:Y:S02]  /*2fa30*/  IMAD.MOV.U32 R4, RZ, RZ, R6 ;  /* 0x000000ffff047224 */ /* 0x000fe400078e0006 */
[----:B------:R-:W-:Y:S01]  /*2fa40*/  IMAD.MOV.U32 R5, RZ, RZ, R7 ;  /* 0x000000ffff057224 */ /* 0x000fe200078e0007 */
[----:B------:R-:W-:Y:S09]  /*2fa50*/  BRA `(.L_x_14769) ;  /* 0x0000000400c47947 */ /* 0x000ff20003800000 */
.L_x_14784:
        /* <DEDUP_REMOVED lines=27> */
.L_x_14788:
[----:B------:R-:W-:Y:S05]  /*2fc10*/  BSYNC B3 ;  /* 0x0000000000037941 */ /* 0x000fea0003800000 */
.L_x_14787:
        /* <DEDUP_REMOVED lines=21> */
.L_x_14790:
[----:B------:R-:W-:Y:S05]  /*2fd70*/  BSYNC B3 ;  /* 0x0000000000037941 */ /* 0x000fea0003800000 */
.L_x_14789:
[----:B------:R-:W-:Y:S01]  /*2fd80*/  DMUL R2, R2, 8.11296384146066816958e+31 ;  /* 0x4690000002027828 */ /* 0x000fe20000000000 */
[----:B------:R-:W-:Y:S01]  /*2fd90*/  PLOP3.LUT P0, PT, PT, PT, PT, 0x80, 0x0 ;  /* 0x000000000000781c */ /* 0x000fe20003f0f070 */
[----:B------:R-:W-:Y:S02]  /*2fda0*/  IMAD.MOV.U32 R4, RZ, RZ, R22 ;  /* 0x000000ffff047224 */ /* 0x000fe400078e0016 */
[----:B------:R-:W-:Y:S01]  /*2fdb0*/  IMAD.MOV.U32 R5, RZ, RZ, R23 ;  /* 0x000000ffff057224 */ /* 0x000fe200078e0017 */
[----:B------:R-:W-:Y:S09]  /*2fdc0*/  BRA `(.L_x_14769) ;  /* 0x0000000000e87947 */ /* 0x000ff20003800000 */
.L_x_14770:
        /* <DEDUP_REMOVED lines=24> */
.L_x_14792:
[----:B------:R-:W-:Y:S05]  /*2ff50*/  BSYNC B3 ;  /* 0x0000000000037941 */ /* 0x000fea0003800000 */
.L_x_14791:
        /* <DEDUP_REMOVED lines=26> */
.L_x_14794:
[----:B------:R-:W-:Y:S05]  /*30100*/  BSYNC B3 ;  /* 0x0000000000037941 */ /* 0x000fea0003800000 */
.L_x_14793:
[----:B------:R-:W-:Y:S01]  /*30110*/  DMUL R4, R6, R20 ;  /* 0x0000001406047228 */ /* 0x000fe20000000000 */
[----:B------:R-:W-:Y:S01]  /*30120*/  PLOP3.LUT P0, PT, PT, PT, PT, 0x80, 0x0 ;  /* 0x000000000000781c */ /* 0x000fe20003f0f070 */
[----:B------:R-:W-:-:S12]  /*30130*/  BRA `(.L_x_14769) ;  /* 0x00000000000c7947 */ /* 0x000fd80003800000 */
.L_x_14766:
[----:B------:R-:W-:Y:S01]  /*30140*/  DMUL R4, R18, 9.00719925474099200000e+15 ;  /* 0x4340000012047828 */ /* 0x000fe20000000000 */
[----:B------:R-:W-:Y:S01]  /*30150*/  PLOP3.LUT P0, PT, PT, PT, PT, 0x80, 0x0 ;  /* 0x000000000000781c */ /* 0x000fe20003f0f070 */
[----:B------:R-:W-:-:S12]  /*30160*/  DMUL R2, R2, 9.00719925474099200000e+15 ;  /* 0x4340000002027828 */ /* 0x000fd80000000000 */
.L_x_14769:
[----:B------:R-:W-:Y:S05]  /*30170*/  BSYNC B2 ;  /* 0x0000000000027941 */ /* 0x000fea0003800000 */
.L_x_14765:
        /* <DEDUP_REMOVED lines=67> */
.L_x_14800:
[----:B------:R-:W-:-:S11]  /*305b0*/  DMUL R24, RZ, |R16| ;  /* 0x40000010ff187228 */ /* 0x000fd60000000000 */
.L_x_14801:
[----:B------:R-:W-:Y:S05]  /*305c0*/  BSYNC B0 ;  /* 0x0000000000007941 */ /* 0x000fea0003800000 */
.L_x_14799:
        /* <DEDUP_REMOVED lines=11> */
.L_x_14798:
        /* <DEDUP_REMOVED lines=53> */
.L_x_14797:
        /* <DEDUP_REMOVED lines=62> */
.L_x_14805:
[----:B------:R-:W-:-:S11]  /*30db0*/  DMUL R24, RZ, |R16| ;  /* 0x40000010ff187228 */ /* 0x000fd60000000000 */
.L_x_14806:
[----:B------:R-:W-:Y:S05]  /*30dc0*/  BSYNC B0 ;  /* 0x0000000000007941 */ /* 0x000fea0003800000 */
.L_x_14804:
        /* <DEDUP_REMOVED lines=11> */
.L_x_14803:
        /* <DEDUP_REMOVED lines=53> */
.L_x_14796:
        /* <DEDUP_REMOVED lines=30> */
.L_x_14809:
[----:B------:R-:W-:Y:S05]  /*313b0*/  BSYNC B3 ;  /* 0x0000000000037941 */ /* 0x000fea0003800000 */
.L_x_14808:
        /* <DEDUP_REMOVED lines=82> */
.L_x_14811:
[----:B------:R-:W-:Y:S02]  /*318e0*/  FSEL R6, RZ, 3.37028055040000000000e+12, P1 ;  /* 0x54442d18ff067808 */ /* 0x000fe40000800000 */
[----:B------:R-:W-:-:S07]  /*318f0*/  FSEL R7, RZ, 2.1426990032196044922, P1 ;  /* 0x400921fbff077808 */ /* 0x000fce0000800000 */
.L_x_14812:
[----:B------:R-:W-:Y:S05]  /*31900*/  BSYNC B0 ;  /* 0x0000000000007941 */ /* 0x000fea0003800000 */
.L_x_14810:
[----:B------:R-:W-:Y:S01]  /*31910*/  DADD R2, |R4|, |R2| ;  /* 0x0000000004027229 */ /* 0x000fe20000000602 */
[----:B------:R-:W-:-:S07]  /*31920*/  LOP3.LUT R5, R7, 0x80000000, R5, 0xb8, !PT ;  /* 0x8000000007057812 */ /* 0x000fce00078eb805 */
[----:B------:R-:W-:-:S06]  /*31930*/  DSETP.GTU.AND P0, PT, |R2|, +INF , PT ;  /* 0x7ff000000200742a */ /* 0x000fcc0003f0c200 */
[----:B------:R-:W-:Y:S02]  /*31940*/  FSEL R24, R2, R6, P0 ;  /* 0x0000000602187208 */ /* 0x000fe40000000000 */
[----:B------:R-:W-:Y:S01]  /*31950*/  FSEL R25, R3, R5, P0 ;  /* 0x0000000503197208 */ /* 0x000fe20000000000 */
[----:B------:R-:W-:Y:S06]  /*31960*/  BRA `(.L_x_14802) ;  /* 0x0000000400d47947 */ /* 0x000fec0003800000 */
.L_x_14807:
        /* <DEDUP_REMOVED lines=26> */
.L_x_14814:
[----:B------:R-:W-:Y:S05]  /*31b10*/  BSYNC B3 ;  /* 0x0000000000037941 */ /* 0x000fea0003800000 */
.L_x_14813:
        /* <DEDUP_REMOVED lines=82> */
.L_x_14816:
[----:B------:R-:W-:Y:S02]  /*32040*/  FSEL R6, RZ, 3.37028055040000000000e+12, P1 ;  /* 0x54442d18ff067808 */ /* 0x000fe40000800000 */
[----:B------:R-:W-:-:S07]  /*32050*/  FSEL R7, RZ, 2.1426990032196044922, P1 ;  /* 0x400921fbff077808 */ /* 0x000fce0000800000 */
.L_x_14817:
[----:B------:R-:W-:Y:S05]  /*32060*/  BSYNC B0 ;  /* 0x0000000000007941 */ /* 0x000fea0003800000 */
.L_x_14815:
[----:B------:R-:W-:Y:S01]  /*32070*/  DADD R2, |R4|, |R2| ;  /* 0x0000000004027229 */ /* 0x000fe20000000602 */
[----:B------:R-:W-:-:S07]  /*32080*/  LOP3.LUT R5, R7, 0x80000000, R5, 0xb8, !PT ;  /* 0x8000000007057812 */ /* 0x000fce00078eb805 */
[----:B------:R-:W-:-:S06]  /*32090*/  DSETP.GTU.AND P0, PT, |R2|, +INF , PT ;  /* 0x7ff000000200742a */ /* 0x000fcc0003f0c200 */
[----:B------:R-:W-:Y:S02]  /*320a0*/  FSEL R24, R2, R6, P0 ;  /* 0x0000000602187208 */ /* 0x000fe40000000000 */
[----:B------:R-:W-:-:S07]  /*320b0*/  FSEL R25, R3, R5, P0 ;  /* 0x0000000503197208 */ /* 0x000fce0000000000 */
.L_x_14802:
[----:B------:R-:W-:Y:S05]  /*320c0*/  BSYNC B2 ;  /* 0x0000000000027941 */ /* 0x000fea0003800000 */
.L_x_14795:
[----:B------:R-:W-:Y:S01]  /*320d0*/  DADD R2, -RZ, -R26 ;  /* 0x00000000ff027229 */ /* 0x000fe2000000091a */
[----:B------:R-:W-:-:S09]  /*320e0*/  ISETP.NE.AND P0, PT, R42, RZ, PT ;  /* 0x000000ff2a00720c */ /* 0x000fd20003f05270 */
[----:B------:R-:W-:Y:S02]  /*320f0*/  FSEL R26, R2, R26, !P0 ;  /* 0x0000001a021a7208 */ /* 0x000fe40004000000 */
[----:B------:R-:W-:Y:S01]  /*32100*/  FSEL R27, R3, R27, !P0 ;  /* 0x0000001b031b7208 */ /* 0x000fe20004000000 */
[----:B------:R-:W-:Y:S06]  /*32110*/  BRA `(.L_x_14818) ;  /* 0x0000003000287947 */ /* 0x000fec0003800000 */
.L_x_14729:
[----:B------:R-:W2:Y:S01]  /*32120*/  LDL.64 R24, [R1+0x8] ;  /* 0x0000080001187983 */ /* 0x000ea20000100a00 */
[----:B------:R-:W-:Y:S01]  /*32130*/  UMOV UR4, 0x54442d18 ;  /* 0x54442d1800047882 */ /* 0x000fe20000000000 */
[----:B------:R-:W-:Y:S01]  /*32140*/  UMOV UR5, 0x3ff921fb ;  /* 0x3ff921fb00057882 */ /* 0x000fe20000000000 */
[----:B------:R-:W-:Y:S02]  /*32150*/  DADD R26, -RZ, -R50 ;  /* 0x00000000ff1a7229 */ /* 0x000fe40000000932 */
[----:B--2---:R-:W-:-:S08]  /*32160*/  DADD R24, -R48, R24 ;  /* 0x0000000030187229 */ /* 0x004fd00000000118 */
[----:B------:R-:W-:Y:S01]  /*32170*/  DADD R24, R24, UR4 ;  /* 0x0000000418187e29 */ /* 0x000fe20008000000 */
[----:B------:R-:W-:Y:S10]  /*32180*/  BRA `(.L_x_14818) ;  /* 0x00000030000c7947 */ /* 0x000ff40003800000 */
.L_x_14728:
[----:B------:R-:W-:Y:S01]  /*32190*/  DADD R26, -RZ, -R50 ;  /* 0x00000000ff1a7229 */ /* 0x000fe20000000932 */
[----:B------:R-:W-:Y:S01]  /*321a0*/  CS2R R24, SRZ ;  /* 0x0000000000187805 */ /* 0x000fe2000001ff00 */
[----:B------:R-:W-:Y:S09]  /*321b0*/  BRA `(.L_x_14818) ;  /* 0x0000003000007947 */ /* 0x000ff20003800000 */
.L_x_14727:
        /* <DEDUP_REMOVED lines=108> */
.L_x_14823:
[----:B------:R-:W-:Y:S05]  /*32880*/  BSYNC B0 ;  /* 0x0000000000007941 */ /* 0x000fea0003800000 */
.L_x_14822:
        /* <DEDUP_REMOVED lines=8> */
.L_x_14825:
[----:B------:R-:W-:Y:S05]  /*32910*/  BSYNC B3 ;  /* 0x0000000000037941 */ /* 0x000fea0003800000 */
.L_x_14824:
        /* <DEDUP_REMOVED lines=82> */
.L_x_14827:
[----:B------:R-:W-:-:S04]  /*32e40*/  ISETP.GE.AND P0, PT, R49, RZ, PT ;  /* 0x000000ff3100720c */ /* 0x000fc80003f06270 */
[----:B------:R-:W-:Y:S02]  /*32e50*/  FSEL R6, RZ, 3.37028055040000000000e+12, P0 ;  /* 0x54442d18ff067808 */ /* 0x000fe40000000000 */
[----:B------:R-:W-:-:S07]  /*32e60*/  FSEL R7, RZ, 2.1426990032196044922, P0 ;  /* 0x400921fbff077808 */ /* 0x000fce0000000000 */
.L_x_14828:
[----:B------:R-:W-:Y:S05]  /*32e70*/  BSYNC B0 ;  /* 0x0000000000007941 */ /* 0x000fea0003800000 */
.L_x_14826:
[----:B------:R-:W-:Y:S01]  /*32e80*/  DADD R2, R2, R4 ;  /* 0x0000000002027229 */ /* 0x000fe20000000004 */
[----:B------:R-:W-:Y:S01]  /*32e90*/  LOP3.LUT R51, R7, 0x80000000, R51, 0xb8, !PT ;  /* 0x8000000007337812 */ /* 0x000fe200078eb833 */
[----:B------:R-:W-:-:S06]  /*32ea0*/  DMUL R24, R24, 0.5 ;  /* 0x3fe0000018187828 */ /* 0x000fcc0000000000 */
[----:B------:R-:W-:-:S06]  /*32eb0*/  DSETP.GTU.AND P0, PT, |R2|, +INF , PT ;  /* 0x7ff000000200742a */ /* 0x000fcc0003f0c200 */
[----:B------:R-:W-:Y:S02]  /*32ec0*/  FSEL R6, R2, R6, P0 ;  /* 0x0000000602067208 */ /* 0x000fe40000000000 */
[----:B------:R-:W-:Y:S01]  /*32ed0*/  FSEL R7, R3, R51, P0 ;  /* 0x0000003303077208 */ /* 0x000fe20000000000 */
[----:B------:R-:W-:Y:S06]  /*32ee0*/  BRA `(.L_x_14829) ;  /* 0x0000002000387947 */ /* 0x000fec0003800000 */
.L_x_14821:
        /* <DEDUP_REMOVED lines=63> */
[----:B------:R-:W-:Y:S02]  /*332e0*/  FSETP.GT.AND P3, PT, |R0|, 1.469367938527859385e-39, PT ;  /* 0x001000000000780b */ /* 0x000fe40003f64200 */
[----:B------:R-:W-:Y:S01]  /*332f0*/  MOV R0, 0xfffffc01 ;  /* 0xfffffc0100007802 */ /* 0x000fe20000000f00 */
        /* <DEDUP_REMOVED lines=70> */
.L_x_14831:
[----:B------:R-:W-:Y:S05]  /*33760*/  BSYNC B0 ;  /* 0x0000000000007941 */ /* 0x000fea0003800000 */
.L_x_14830:
        /* <DEDUP_REMOVED lines=8> */
.L_x_14833:
[----:B------:R-:W-:Y:S05]  /*337f0*/  BSYNC B3 ;  /* 0x0000000000037941 */ /* 0x000fea0003800000 */
.L_x_14832:
        /* <DEDUP_REMOVED lines=82> */
.L_x_14835:
[----:B------:R-:W-:-:S04]  /*33d20*/  ISETP.GE.AND P0, PT, R49, RZ, PT ;  /* 0x000000ff3100720c */ /* 0x000fc80003f06270 */
[----:B------:R-:W-:Y:S02]  /*33d30*/  FSEL R6, RZ, 3.37028055040000000000e+12, P0 ;  /* 0x54442d18ff067808 */ /* 0x000fe40000000000 */
[----:B------:R-:W-:-:S07]  /*33d40*/  FSEL R7, RZ, 2.1426990032196044922, P0 ;  /* 0x400921fbff077808 */ /* 0x000fce0000000000 */
.L_x_14836:
[----:B------:R-:W-:Y:S05]  /*33d50*/  BSYNC B0 ;  /* 0x0000000000007941 */ /* 0x000fea0003800000 */
.L_x_14834:
[----:B------:R-:W-:Y:S01]  /*33d60*/  DADD R2, R2, R4 ;  /* 0x0000000002027229 */ /* 0x000fe20000000004 */
[----:B------:R-:W-:-:S07]  /*33d70*/  LOP3.LUT R51, R7, 0x80000000, R51, 0xb8, !PT ;  /* 0x8000000007337812 */ /* 0x000fce00078eb833 */
[----:B------:R-:W-:-:S06]  /*33d80*/  DSETP.GTU.AND P0, PT, |R2|, +INF , PT ;  /* 0x7ff000000200742a */ /* 0x000fcc0003f0c200 */
[----:B------:R-:W-:Y:S02]  /*33d90*/  FSEL R6, R2, R6, P0 ;  /* 0x0000000602067208 */ /* 0x000fe40000000000 */
[----:B------:R-:W-:Y:S01]  /*33da0*/  FSEL R7, R3, R51, P0 ;  /* 0x0000003303077208 */ /* 0x000fe20000000000 */
[----:B------:R-:W-:Y:S06]  /*33db0*/  BRA `(.L_x_14829) ;  /* 0x0000001000847947 */ /* 0x000fec0003800000 */
.L_x_14820:
        /* <DEDUP_REMOVED lines=23> */
.L_x_14838:
[----:B------:R-:W-:Y:S05]  /*33f30*/  BSYNC B3 ;  /* 0x0000000000037941 */ /* 0x000fea0003800000 */
.L_x_14837:
        /* <DEDUP_REMOVED lines=24> */
[----:B------:R-:W-:Y:S02]  /*340c0*/  IMAD.MOV.U32 R6, RZ, RZ, R22 ;  /* 0x000000ffff067224 */ /* 0x000fe400078e0016 */
[----:B------:R-:W-:-:S07]  /*340d0*/  IMAD.MOV.U32 R7, RZ, RZ, R23 ;  /* 0x000000ffff077224 */ /* 0x000fce00078e0017 */
.L_x_14840:
[----:B------:R-:W-:Y:S05]  /*340e0*/  BSYNC B3 ;  /* 0x0000000000037941 */ /* 0x000fea0003800000 */
.L_x_14839:
[----:B------:R-:W-:Y:S01]  /*340f0*/  DADD R14, -RZ, |R6| ;  /* 0x00000000ff0e7229 */ /* 0x000fe20000000506 */
[----:B------:R-:W-:Y:S01]  /*34100*/  IMAD.MOV.U32 R10, RZ, RZ, RZ ;  /* 0x000000ffff0a7224 */ /* 0x000fe200078e00ff */
[----:B------:R-:W-:Y:S01]  /*34110*/  UMOV UR4, 0xffffffff ;  /* 0xffffffff00047882 */ /* 0x000fe20000000000 */
[----:B------:R-:W-:Y:S01]  /*34120*/  UMOV UR5, 0x7fefffff ;  /* 0x7fefffff00057882 */ /* 0x000fe20000000000 */
[----:B------:R-:W-:Y:S01]  /*34130*/  MOV R22, 0x0 ;  /* 0x0000000000167802 */ /* 0x000fe20000000f00 */
        /* <DEDUP_REMOVED lines=131> */
.L_x_14842:
[----:B------:R-:W-:Y:S05]  /*34970*/  BSYNC B0 ;  /* 0x0000000000007941 */ /* 0x000fea0003800000 */
.L_x_14841:
        /* <DEDUP_REMOVED lines=8> */
.L_x_14844:
[----:B------:R-:W-:Y:S05]  /*34a00*/  BSYNC B3 ;  /* 0x0000000000037941 */ /* 0x000fea0003800000 */
.L_x_14843:
        /* <DEDUP_REMOVED lines=82> */
.L_x_14846:
[----:B------:R-:W-:-:S04]  /*34f30*/  ISETP.GE.AND P0, PT, R49, RZ, PT ;  /* 0x000000ff3100720c */ /* 0x000fc80003f06270 */
[----:B------:R-:W-:Y:S02]  /*34f40*/  FSEL R6, RZ, 3.37028055040000000000e+12, P0 ;  /* 0x54442d18ff067808 */ /* 0x000fe40000000000 */
[----:B------:R-:W-:-:S07]  /*34f50*/  FSEL R7, RZ, 2.1426990032196044922, P0 ;  /* 0x400921fbff077808 */ /* 0x000fce0000000000 */
.L_x_14847:
[----:B------:R-:W-:Y:S05]  /*34f60*/  BSYNC B0 ;  /* 0x0000000000007941 */ /* 0x000fea0003800000 */
.L_x_14845:
[----:B------:R-:W-:Y:S01]  /*34f70*/  DADD R2, R2, R4 ;  /* 0x0000000002027229 */ /* 0x000fe20000000004 */
[----:B------:R-:W-:Y:S01]  /*34f80*/  LOP3.LUT R51, R7, 0x80000000, R51, 0xb8, !PT ;  /* 0x8000000007337812 */ /* 0x000fe200078eb833 */
[----:B------:R-:W-:-:S06]  /*34f90*/  DADD R24, R24, 1 ;  /* 0x3ff0000018187429 */ /* 0x000fcc0000000000 */
[----:B------:R-:W-:-:S06]  /*34fa0*/  DSETP.GTU.AND P0, PT, |R2|, +INF , PT ;  /* 0x7ff000000200742a */ /* 0x000fcc0003f0c200 */
[----:B------:R-:W-:Y:S02]  /*34fb0*/  FSEL R6, R2, R6, P0 ;  /* 0x0000000602067208 */ /* 0x000fe40000000000 */
[----:B------:R-:W-:-:S07]  /*34fc0*/  FSEL R7, R3, R51, P0 ;  /* 0x0000003303077208 */ /* 0x000fce0000000000 */
.L_x_14829:
[----:B------:R-:W-:Y:S05]  /*34fd0*/  BSYNC B2 ;  /* 0x0000000000027941 */ /* 0x000fea0003800000 */
.L_x_14819:
        /* <DEDUP_REMOVED lines=9> */
.L_x_14726:
        /* <DEDUP_REMOVED lines=21> */
.L_x_14818:
[----:B------:R-:W-:Y:S05]  /*351c0*/  BSYNC B1 ;  /* 0x0000000000017941 */ /* 0x000fea0003800000 */
.L_x_14725:
        /* <DEDUP_REMOVED lines=95> */
[----:B------:R-:W-:Y:S01]  /*357c0*/  MOV R14, 0x0 ;  /* 0x00000000000e7802 */ /* 0x000fe20000000f00 */
[----:B------:R-:W-:-:S06]  /*357d0*/  IMAD.MOV.U32 R15, RZ, RZ, 0x3fd80000 ;  /* 0x3fd80000ff0f7424 */ /* 0x000fcc00078e00ff */
        /* <DEDUP_REMOVED lines=46> */
.L_x_14856:
[----:B------:R-:W-:Y:S05]  /*35ac0*/  BSYNC B3 ;  /* 0x0000000000037941 */ /* 0x000fea0003800000 */
.L_x_14855:
[----:B------:R-:W-:Y:S01]  /*35ad0*/  DADD R6, R30, R6 ;  /* 0x000000001e067229 */ /* 0x000fe20000000006 */
        /* <DEDUP_REMOVED lines=80> */
.L_x_14854:
        /* <DEDUP_REMOVED lines=32> */
.L_x_14864:
[----:B------:R-:W-:Y:S05]  /*361e0*/  BSYNC B4 ;  /* 0x0000000000047941 */ /* 0x000fea0003800000 */
.L_x_14863:
[----:B------:R-:W-:Y:S02]  /*361f0*/  IMAD.MOV.U32 R16, RZ, RZ, R22 ;  /* 0x000000ffff107224 */ /* 0x000fe400078e0016 */
[----:B------:R-:W-:Y:S01]  /*36200*/  IMAD.MOV.U32 R17, RZ, RZ, R23 ;  /* 0x000000ffff117224 */ /* 0x000fe200078e0017 */
[----:B------:R-:W-:Y:S06]  /*36210*/  BRA `(.L_x_14862) ;  /* 0x0000000000047947 */ /* 0x000fec0003800000 */
.L_x_14861:
[----:B------:R-:W-:-:S11]  /*36220*/  DADD R16, -R34, R42 ;  /* 0x0000000022107229 */ /* 0x000fd6000000012a */
.L_x_14862:
[----:B------:R-:W-:Y:S05]  /*36230*/  BSYNC B3 ;  /* 0x0000000000037941 */ /* 0x000fea0003800000 */
.L_x_14860:
        /* <DEDUP_REMOVED lines=27> */
.L_x_14869:
[----:B------:R-:W-:Y:S05]  /*363f0*/  BSYNC B4 ;  /* 0x0000000000047941 */ /* 0x000fea0003800000 */
.L_x_14868:
[----:B------:R-:W-:Y:S05]  /*36400*/  BRA `(.L_x_14867) ;  /* 0x0000000000047947 */ /* 0x000fea0003800000 */
.L_x_14866:
[----:B------:R-:W-:-:S11]  /*36410*/  DADD R22, R44, -R6 ;  /* 0x000000002c167229 */ /* 0x000fd60000000806 */
.L_x_14867:
[----:B------:R-:W-:Y:S05]  /*36420*/  BSYNC B3 ;  /* 0x0000000000037941 */ /* 0x000fea0003800000 */
.L_x_14865:
        /* <DEDUP_REMOVED lines=30> */
.L_x_14871:
[----:B------:R-:W-:Y:S05]  /*36610*/  BSYNC B3 ;  /* 0x0000000000037941 */ /* 0x000fea0003800000 */
.L_x_14870:
        /* <DEDUP_REMOVED lines=86> */
.L_x_14872:
        /* <DEDUP_REMOVED lines=20> */
.L_x_14874:
[----:B------:R-:W-:Y:S05]  /*36cc0*/  BSYNC B3 ;  /* 0x0000000000037941 */ /* 0x000fea0003800000 */
.L_x_14873:
        /* <DEDUP_REMOVED lines=30> */
.L_x_14859:
        /* <DEDUP_REMOVED lines=24> */
.L_x_14877:
[----:B------:R-:W-:Y:S05]  /*37030*/  BSYNC B3 ;  /* 0x0000000000037941 */ /* 0x000fea0003800000 */
.L_x_14876:
        /* <DEDUP_REMOVED lines=24> */
[----:B------:R-:W-:Y:S05]  /*371c0*/  CALL.REL.NOINC `($__internal_22_$__cuda_sm20_div_rn_f64_full) ;  /* 0x00000570005c7944 */ /* 0x000fea0003c00000 */
.L_x_14880:
[----:B------:R-:W-:Y:S05]  /*371d0*/  BSYNC B3 ;  /* 0x0000000000037941 */ /* 0x000fea0003800000 */
.L_x_14879:
        /* <DEDUP_REMOVED lines=30> */
.L_x_14878:
        /* <DEDUP_REMOVED lines=76> */
.L_x_14881:
[----:B------:R-:W-:Y:S01]  /*37880*/  IMAD.MOV.U32 R8, RZ, RZ, 0x0 ;  /* 0x00000000ff087424 */ /* 0x000fe200078e00ff */
[----:B------:R-:W-:Y:S02]  /*37890*/  MOV R9, 0x7ff00000 ;  /* 0x7ff0000000097802 */ /* 0x000fe40000000f00 */
[----:B------:R-:W-:-:S04]  /*378a0*/  FSETP.NEU.FTZ.AND P0, PT, R7, RZ, PT ;  /* 0x000000ff0700720b */ /* 0x000fc80003f1d000 */
[----:B------:R-:W-:-:S10]  /*378b0*/  DFMA R8, R6, R8, +INF ;  /* 0x7ff000000608742b */ /* 0x000fd40000000008 */
[----:B------:R-:W-:Y:S02]  /*378c0*/  FSEL R32, R8, RZ, P0 ;  /* 0x000000ff08207208 */ /* 0x000fe40000000000 */
[----:B------:R-:W-:Y:S01]  /*378d0*/  FSEL R33, R9, -QNAN , P0 ;  /* 0xfff0000009217808 */ /* 0x000fe20000000000 */
[----:B------:R-:W-:Y:S06]  /*378e0*/  BRA `(.L_x_14857) ;  /* 0x00000004002c7947 */ /* 0x000fec0003800000 */
.L_x_14875:
        /* <DEDUP_REMOVED lines=23> */
.L_x_14883:
[----:B------:R-:W-:Y:S05]  /*37a60*/  BSYNC B3 ;  /* 0x0000000000037941 */ /* 0x000fea0003800000 */
.L_x_14882:
        /* <DEDUP_REMOVED lines=21> */
.L_x_14885:
[----:B------:R-:W-:Y:S05]  /*37bc0*/  BSYNC B3 ;  /* 0x0000000000037941 */ /* 0x000fea0003800000 */
.L_x_14884:
[----:B------:R-:W-:Y:S02]  /*37bd0*/  IMAD.MOV.U32 R32, RZ, RZ, R22 ;  /* 0x000000ffff207224 */ /* 0x000fe400078e0016 */
[----:B------:R-:W-:Y:S01]  /*37be0*/  IMAD.MOV.U32 R33, RZ, RZ, R23 ;  /* 0x000000ffff217224 */ /* 0x000fe200078e0017 */
[----:B------:R-:W-:Y:S06]  /*37bf0*/  BRA `(.L_x_14857) ;  /* 0x0000000000687947 */ /* 0x000fec0003800000 */
.L_x_14858:
        /* <DEDUP_REMOVED lines=23> */
.L_x_14887:
[----:B------:R-:W-:Y:S05]  /*37d70*/  BSYNC B3 ;  /* 0x0000000000037941 */ /* 0x000fea0003800000 */
.L_x_14886:
[----:B------:R-:W-:Y:S02]  /*37d80*/  IMAD.MOV.U32 R32, RZ, RZ, R6 ;  /* 0x000000ffff207224 */ /* 0x000fe400078e0006 */
[----:B------:R-:W-:-:S07]  /*37d90*/  IMAD.MOV.U32 R33, RZ, RZ, R7 ;  /* 0x000000ffff217224 */ /* 0x000fce00078e0007 */
.L_x_14857:
[----:B------:R-:W-:Y:S05]  /*37da0*/  BSYNC B2 ;  /* 0x0000000000027941 */ /* 0x000fea0003800000 */
.L_x_14853:
        /* <DEDUP_REMOVED lines=26> */
.L_x_14891:
[----:B------:R-:W-:Y:S05]  /*37f50*/  BSYNC B3 ;  /* 0x0000000000037941 */ /* 0x000fea0003800000 */
.L_x_14890:
        /* <DEDUP_REMOVED lines=37> */
.L_x_14899:
[----:B------:R-:W-:Y:S05]  /*381b0*/  BSYNC B4 ;  /* 0x0000000000047941 */ /* 0x000fea0003800000 */
.L_x_14898:
[----:B------:R-:W-:Y:S02]  /*381c0*/  IMAD.MOV.U32 R16, RZ, RZ, R22 ;  /* 0x000000ffff107224 */ /* 0x000fe400078e0016 */
[----:B------:R-:W-:Y:S01]  /*381d0*/  IMAD.MOV.U32 R17, RZ, RZ, R23 ;  /* 0x000000ffff117224 */ /* 0x000fe200078e0017 */
[----:B------:R-:W-:Y:S06]  /*381e0*/  BRA `(.L_x_14897) ;  /* 0x0000000000047947 */ /* 0x000fec0003800000 */
.L_x_14896:
[----:B------:R-:W-:-:S11]  /*381f0*/  DADD R16, -R34, R42 ;  /* 0x0000000022107229 */ /* 0x000fd6000000012a */
.L_x_14897:
[----:B------:R-:W-:Y:S05]  /*38200*/  BSYNC B3 ;  /* 0x0000000000037941 */ /* 0x000fea0003800000 */
.L_x_14895:
        /* <DEDUP_REMOVED lines=24> */
.L_x_14904:
[----:B------:R-:W-:Y:S05]  /*38390*/  BSYNC B4 ;  /* 0x0000000000047941 */ /* 0x000fea0003800000 */
.L_x_14903:
[----:B------:R-:W-:Y:S01]  /*383a0*/  IMAD.MOV.U32 R4, RZ, RZ, R22 ;  /* 0x000000ffff047224 */ /* 0x000fe200078e0016 */
[----:B------:R-:W-:Y:S01]  /*383b0*/  MOV R5, R23 ;  /* 0x0000001700057202 */ /* 0x000fe20000000f00 */
[----:B------:R-:W-:Y:S06]  /*383c0*/  BRA `(.L_x_14902) ;  /* 0x0000000000047947 */ /* 0x000fec0003800000 */
.L_x_14901:
[----:B------:R-:W-:-:S11]  /*383d0*/  DADD R4, -R40, R44 ;  /* 0x0000000028047229 */ /* 0x000fd6000000012c */
.L_x_14902:
[----:B------:R-:W-:Y:S05]  /*383e0*/  BSYNC B3 ;  /* 0x0000000000037941 */ /* 0x000fea0003800000 */
.L_x_14900:
        /* <DEDUP_REMOVED lines=26> */
.L_x_14906:
[----:B------:R-:W-:Y:S05]  /*38590*/  BSYNC B3 ;  /* 0x0000000000037941 */ /* 0x000fea0003800000 */
.L_x_14905:
[----:B------:R-:W-:Y:S01]  /*385a0*/  PLOP3.LUT P0, PT, PT, PT, PT, 0x80, 0x0 ;  /* 0x000000000000781c */ /* 0x000fe20003f0f070 */
[----:B------:R-:W-:Y:S01]  /*385b0*/  IMAD.MOV.U32 R4, RZ, RZ, R6 ;  /* 0x000000ffff047224 */ /* 0x000fe200078e0006 */
[----:B------:R-:W-:Y:S01]  /*385c0*/  MOV R5, R7 ;  /* 0x0000000700057202 */ /* 0x000fe20000000f00 */
[----:B------:R-:W-:Y:S10]  /*385d0*/  BRA `(.L_x_14892) ;  /* 0x0000000800407947 */ /* 0x000ff40003800000 */
.L_x_14894:
        /* <DEDUP_REMOVED lines=26> */
.L_x_14909:
[----:B------:R-:W-:Y:S05]  /*38780*/  BSYNC B3 ;  /* 0x0000000000037941 */ /* 0x000fea0003800000 */
.L_x_14908:
[----:B------:R-:W-:Y:S01]  /*38790*/  PLOP3.LUT P0, PT, PT, PT, PT, 0x80, 0x0 ;  /* 0x000000000000781c */ /* 0x000fe20003f0f070 */
[----:B------:R-:W-:Y:S01]  /*387a0*/  IMAD.MOV.U32 R4, RZ, RZ, R6 ;  /* 0x000000ffff047224 */ /* 0x000fe200078e0006 */
[----:B------:R-:W-:Y:S01]  /*387b0*/  MOV R5, R7 ;  /* 0x0000000700057202 */ /* 0x000fe20000000f00 */
[----:B------:R-:W-:Y:S10]  /*387c0*/  BRA `(.L_x_14892) ;  /* 0x0000000400c47947 */ /* 0x000ff40003800000 */
.L_x_14907:
        /* <DEDUP_REMOVED lines=26> */
[----:B------:R-:W-:Y:S05]  /*38970*/  CALL.REL.NOINC `($__internal_23_$__cuda_sm20_dsqrt_rn_f64_mediumpath_v1) ;  /* 0x0000055c00f07944 */ /* 0x000fea0003c00000 */
.L_x_14911:
[----:B------:R-:W-:Y:S05]  /*38980*/  BSYNC B3 ;  /* 0x0000000000037941 */ /* 0x000fea0003800000 */
.L_x_14910:
        /* <DEDUP_REMOVED lines=21> */
.L_x_14913:
[----:B------:R-:W-:Y:S05]  /*38ae0*/  BSYNC B3 ;  /* 0x0000000000037941 */ /* 0x000fea0003800000 */
.L_x_14912:
[----:B------:R-:W-:Y:S01]  /*38af0*/  DMUL R2, R2, 8.11296384146066816958e+31 ;  /* 0x4690000002027828 */ /* 0x000fe20000000000 */
[----:B------:R-:W-:Y:S01]  /*38b00*/  PLOP3.LUT P0, PT, PT, PT, PT, 0x80, 0x0 ;  /* 0x000000000000781c */ /* 0x000fe20003f0f070 */
[----:B------:R-:W-:Y:S02]  /*38b10*/  IMAD.MOV.U32 R4, RZ, RZ, R22 ;  /* 0x000000ffff047224 */ /* 0x000fe400078e0016 */
[----:B------:R-:W-:Y:S01]  /*38b20*/  IMAD.MOV.U32 R5, RZ, RZ, R23 ;  /* 0x000000ffff057224 */ /* 0x000fe200078e0017 */
[----:B------:R-:W-:Y:S09]  /*38b30*/  BRA `(.L_x_14892) ;  /* 0x0000000000e87947 */ /* 0x000ff20003800000 */
.L_x_14893:
        /* <DEDUP_REMOVED lines=24> */
.L_x_14915:
[----:B------:R-:W-:Y:S05]  /*38cc0*/  BSYNC B3 ;  /* 0x0000000000037941 */ /* 0x000fea0003800000 */
.L_x_14914:
        /* <DEDUP_REMOVED lines=26> */
.L_x_14917:
[----:B------:R-:W-:Y:S05]  /*38e70*/  BSYNC B3 ;  /* 0x0000000000037941 */ /* 0x000fea0003800000 */
.L_x_14916:
[----:B------:R-:W-:Y:S01]  /*38e80*/  DMUL R4, R6, R16 ;  /* 0x0000001006047228 */ /* 0x000fe20000000000 */
[----:B------:R-:W-:Y:S01]  /*38e90*/  PLOP3.LUT P0, PT, PT, PT, PT, 0x80, 0x0 ;  /* 0x000000000000781c */ /* 0x000fe20003f0f070 */
[----:B------:R-:W-:-:S12]  /*38ea0*/  BRA `(.L_x_14892) ;  /* 0x00000000000c7947 */ /* 0x000fd80003800000 */
.L_x_14889:
[----:B------:R-:W-:Y:S01]  /*38eb0*/  DMUL R4, R30, 9.00719925474099200000e+15 ;  /* 0x434000001e047828 */ /* 0x000fe20000000000 */
[----:B------:R-:W-:Y:S01]  /*38ec0*/  PLOP3.LUT P0, PT, PT, PT, PT, 0x80, 0x0 ;  /* 0x000000000000781c */ /* 0x000fe20003f0f070 */
[----:B------:R-:W-:-:S12]  /*38ed0*/  DMUL R2, R2, 9.00719925474099200000e+15 ;  /* 0x4340000002027828 */ /* 0x000fd80000000000 */
.L_x_14892:
[----:B------:R-:W-:Y:S05]  /*38ee0*/  BSYNC B2 ;  /* 0x0000000000027941 */ /* 0x000fea0003800000 */
.L_x_14888:
        /* <DEDUP_REMOVED lines=67> */
.L_x_14923:
[----:B------:R-:W-:-:S11]  /*39320*/  DMUL R16, RZ, |R18| ;  /* 0x40000012ff107228 */ /* 0x000fd60000000000 */
.L_x_14924:
[----:B------:R-:W-:Y:S05]  /*39330*/  BSYNC B0 ;  /* 0x0000000000007941 */ /* 0x000fea0003800000 */
.L_x_14922:
        /* <DEDUP_REMOVED lines=11> */
.L_x_14921:
        /* <DEDUP_REMOVED lines=53> */
.L_x_14920:
        /* <DEDUP_REMOVED lines=62> */
.L_x_14928:
[----:B------:R-:W-:-:S11]  /*39b20*/  DMUL R16, RZ, |R18| ;  /* 0x40000012ff107228 */ /* 0x000fd60000000000 */
.L_x_14929:
[----:B------:R-:W-:Y:S05]  /*39b30*/  BSYNC B0 ;  /* 0x0000000000007941 */ /* 0x000fea0003800000 */
.L_x_14927:
        /* <DEDUP_REMOVED lines=11> */
.L_x_14926:
        /* <DEDUP_REMOVED lines=53> */
.L_x_14919:
        /* <DEDUP_REMOVED lines=30> */
.L_x_14932:
[----:B------:R-:W-:Y:S05]  /*3a120*/  BSYNC B3 ;  /* 0x0000000000037941 */ /* 0x000fea0003800000 */
.L_x_14931:
        /* <DEDUP_REMOVED lines=82> */
.L_x_14934:
[----:B------:R-:W-:Y:S02]  /*3a650*/  FSEL R6, RZ, 3.37028055040000000000e+12, P1 ;  /* 0x54442d18ff067808 */ /* 0x000fe40000800000 */
[----:B------:R-:W-:-:S07]  /*3a660*/  FSEL R7, RZ, 2.1426990032196044922, P1 ;  /* 0x400921fbff077808 */ /* 0x000fce0000800000 */
.L_x_14935:
[----:B------:R-:W-:Y:S05]  /*3a670*/  BSYNC B0 ;  /* 0x0000000000007941 */ /* 0x000fea0003800000 */
.L_x_14933:
[----:B------:R-:W-:Y:S01]  /*3a680*/  DADD R2, |R4|, |R2| ;  /* 0x0000000004027229 */ /* 0x000fe20000000602 */
[----:B------:R-:W-:-:S07]  /*3a690*/  LOP3.LUT R5, R7, 0x80000000, R5, 0xb8, !PT ;  /* 0x8000000007057812 */ /* 0x000fce00078eb805 */
[----:B------:R-:W-:-:S06]  /*3a6a0*/  DSETP.GTU.AND P0, PT, |R2|, +INF , PT ;  /* 0x7ff000000200742a */ /* 0x000fcc0003f0c200 */
[----:B------:R-:W-:Y:S02]  /*3a6b0*/  FSEL R16, R2, R6, P0 ;  /* 0x0000000602107208 */ /* 0x000fe40000000000 */
[----:B------:R-:W-:Y:S01]  /*3a6c0*/  FSEL R17, R3, R5, P0 ;  /* 0x0000000503117208 */ /* 0x000fe20000000000 */
[----:B------:R-:W-:Y:S06]  /*3a6d0*/  BRA `(.L_x_14925) ;  /* 0x0000000400d47947 */ /* 0x000fec0003800000 */
.L_x_14930:
        /* <DEDUP_REMOVED lines=26> */
.L_x_14937:
[----:B------:R-:W-:Y:S05]  /*3a880*/  BSYNC B3 ;  /* 0x0000000000037941 */ /* 0x000fea0003800000 */
.L_x_14936:
        /* <DEDUP_REMOVED lines=82> */
.L_x_14939:
[----:B------:R-:W-:Y:S02]  /*3adb0*/  FSEL R6, RZ, 3.37028055040000000000e+12, P1 ;  /* 0x54442d18ff067808 */ /* 0x000fe40000800000 */
[----:B------:R-:W-:-:S07]  /*3adc0*/  FSEL R7, RZ, 2.1426990032196044922, P1 ;  /* 0x400921fbff077808 */ /* 0x000fce0000800000 */
.L_x_14940:
[----:B------:R-:W-:Y:S05]  /*3add0*/  BSYNC B0 ;  /* 0x0000000000007941 */ /* 0x000fea0003800000 */
.L_x_14938:
[----:B------:R-:W-:Y:S01]  /*3ade0*/  DADD R2, |R4|, |R2| ;  /* 0x0000000004027229 */ /* 0x000fe20000000602 */
[----:B------:R-:W-:-:S07]  /*3adf0*/  LOP3.LUT R5, R7, 0x80000000, R5, 0xb8, !PT ;  /* 0x8000000007057812 */ /* 0x000fce00078eb805 */
[----:B------:R-:W-:-:S06]  /*3ae00*/  DSETP.GTU.AND P0, PT, |R2|, +INF , PT ;  /* 0x7ff000000200742a */ /* 0x000fcc0003f0c200 */
[----:B------:R-:W-:Y:S02]  /*3ae10*/  FSEL R16, R2, R6, P0 ;  /* 0x0000000602107208 */ /* 0x000fe40000000000 */
[----:B------:R-:W-:-:S07]  /*3ae20*/  FSEL R17, R3, R5, P0 ;  /* 0x0000000503117208 */ /* 0x000fce0000000000 */
.L_x_14925:
[----:B------:R-:W-:Y:S05]  /*3ae30*/  BSYNC B2 ;  /* 0x0000000000027941 */ /* 0x000fea0003800000 */
.L_x_14918:
[----:B------:R-:W-:Y:S01]  /*3ae40*/  DADD R2, -RZ, -R32 ;  /* 0x00000000ff027229 */ /* 0x000fe20000000920 */
[----:B------:R-:W-:-:S09]  /*3ae50*/  ISETP.NE.AND P0, PT, R46, RZ, PT ;  /* 0x000000ff2e00720c */ /* 0x000fd20003f05270 */
[----:B------:R-:W-:Y:S02]  /*3ae60*/  FSEL R18, R2, R32, !P0 ;  /* 0x0000002002127208 */ /* 0x000fe40004000000 */
[----:B------:R-:W-:Y:S01]  /*3ae70*/  FSEL R19, R3, R33, !P0 ;  /* 0x0000002103137208 */ /* 0x000fe20004000000 */
[----:B------:R-:W-:Y:S06]  /*3ae80*/  BRA `(.L_x_14941) ;  /* 0x0000003000287947 */ /* 0x000fec0003800000 */
.L_x_14852:
[----:B------:R-:W2:Y:S01]  /*3ae90*/  LDL.64 R16, [R1+0x8] ;  /* 0x0000080001107983 */ /* 0x000ea20000100a00 */
[----:B------:R-:W-:Y:S01]  /*3aea0*/  UMOV UR4, 0x54442d18 ;  /* 0x54442d1800047882 */ /* 0x000fe20000000000 */
[----:B------:R-:W-:Y:S01]  /*3aeb0*/  UMOV UR5, 0x3ff921fb ;  /* 0x3ff921fb00057882 */ /* 0x000fe20000000000 */
[----:B------:R-:W-:Y:S02]  /*3aec0*/  DADD R18, -RZ, -R58 ;  /* 0x00000000ff127229 */ /* 0x000fe4000000093a */
[----:B--2---:R-:W-:-:S08]  /*3aed0*/  DADD R16, -R56, R16 ;  /* 0x0000000038107229 */ /* 0x004fd00000000110 */
[----:B------:R-:W-:Y:S01]  /*3aee0*/  DADD R16, R16, UR4 ;  /* 0x0000000410107e29 */ /* 0x000fe20008000000 */
[----:B------:R-:W-:Y:S10]  /*3aef0*/  BRA `(.L_x_14941) ;  /* 0x00000030000c7947 */ /* 0x000ff40003800000 */
.L_x_14851:
[----:B------:R-:W-:Y:S01]  /*3af00*/  DADD R18, -RZ, -R58 ;  /* 0x00000000ff127229 */ /* 0x000fe2000000093a */
[----:B------:R-:W-:Y:S01]  /*3af10*/  CS2R R16, SRZ ;  /* 0x0000000000107805 */ /* 0x000fe2000001ff00 */
[----:B------:R-:W-:Y:S09]  /*3af20*/  BRA `(.L_x_14941) ;  /* 0x0000003000007947 */ /* 0x000ff20003800000 */
.L_x_14850:
        /* <DEDUP_REMOVED lines=108> */
.L_x_14946:
[----:B------:R-:W-:Y:S05]  /*3b5f0*/  BSYNC B0 ;  /* 0x0000000000007941 */ /* 0x000fea0003800000 */
.L_x_14945:
        /* <DEDUP_REMOVED lines=8> */
.L_x_14948:
[----:B------:R-:W-:Y:S05]  /*3b680*/  BSYNC B3 ;  /* 0x0000000000037941 */ /* 0x000fea0003800000 */
.L_x_14947:
        /* <DEDUP_REMOVED lines=82> */
.L_x_14950:
[----:B------:R-:W-:-:S04]  /*3bbb0*/  ISETP.GE.AND P0, PT, R57, RZ, PT ;  /* 0x000000ff3900720c */ /* 0x000fc80003f06270 */
[----:B------:R-:W-:Y:S02]  /*3bbc0*/  FSEL R6, RZ, 3.37028055040000000000e+12, P0 ;  /* 0x54442d18ff067808 */ /* 0x000fe40000000000 */
[----:B------:R-:W-:-:S07]  /*3bbd0*/  FSEL R7, RZ, 2.1426990032196044922, P0 ;  /* 0x400921fbff077808 */ /* 0x000fce0000000000 */
.L_x_14951:
[----:B------:R-:W-:Y:S05]  /*3bbe0*/  BSYNC B0 ;  /* 0x0000000000007941 */ /* 0x000fea0003800000 */
.L_x_14949:
[----:B------:R-:W-:Y:S01]  /*3bbf0*/  DADD R2, R2, R4 ;  /* 0x0000000002027229 */ /* 0x000fe20000000004 */
[----:B------:R-:W-:Y:S01]  /*3bc00*/  LOP3.LUT R59, R7, 0x80000000, R59, 0xb8, !PT ;  /* 0x80000000073b7812 */ /* 0x000fe200078eb83b */
[----:B------:R-:W-:-:S06]  /*3bc10*/  DMUL R30, R30, 0.5 ;  /* 0x3fe000001e1e7828 */ /* 0x000fcc0000000000 */
[----:B------:R-:W-:-:S06]  /*3bc20*/  DSETP.GTU.AND P0, PT, |R2|, +INF , PT ;  /* 0x7ff000000200742a */ /* 0x000fcc0003f0c200 */
[----:B------:R-:W-:Y:S02]  /*3bc30*/  FSEL R6, R2, R6, P0 ;  /* 0x0000000602067208 */ /* 0x000fe40000000000 */
[----:B------:R-:W-:Y:S01]  /*3bc40*/  FSEL R7, R3, R59, P0 ;  /* 0x0000003b03077208 */ /* 0x000fe20000000000 */
[----:B------:R-:W-:Y:S06]  /*3bc50*/  BRA `(.L_x_14952) ;  /* 0x0000002000387947 */ /* 0x000fec0003800000 */
.L_x_14944:
        /* <DEDUP_REMOVED lines=135> */
.L_x_14954:
[----:B------:R-:W-:Y:S05]  /*3c4d0*/  BSYNC B0 ;  /* 0x0000000000007941 */ /* 0x000fea0003800000 */
.L_x_14953:
        /* <DEDUP_REMOVED lines=8> */
.L_x_14956:
[----:B------:R-:W-:Y:S05]  /*3c560*/  BSYNC B3 ;  /* 0x0000000000037941 */ /* 0x000fea0003800000 */
.L_x_14955:
        /* <DEDUP_REMOVED lines=82> */
.L_x_14958:
[----:B------:R-:W-:-:S04]  /*3ca90*/  ISETP.GE.AND P0, PT, R57, RZ, PT ;  /* 0x000000ff3900720c */ /* 0x000fc80003f06270 */
[----:B------:R-:W-:Y:S02]  /*3caa0*/  FSEL R6, RZ, 3.37028055040000000000e+12, P0 ;  /* 0x54442d18ff067808 */ /* 0x000fe40000000000 */
[----:B------:R-:W-:-:S07]  /*3cab0*/  FSEL R7, RZ, 2.1426990032196044922, P0 ;  /* 0x400921fbff077808 */ /* 0x000fce0000000000 */
.L_x_14959:
[----:B------:R-:W-:Y:S05]  /*3cac0*/  BSYNC B0 ;  /* 0x0000000000007941 */ /* 0x000fea0003800000 */
.L_x_14957:
[----:B------:R-:W-:Y:S01]  /*3cad0*/  DADD R2, R2, R4 ;  /* 0x0000000002027229 */ /* 0x000fe20000000004 */
[----:B------:R-:W-:-:S07]  /*3cae0*/  LOP3.LUT R59, R7, 0x80000000, R59, 0xb8, !PT ;  /* 0x80000000073b7812 */ /* 0x000fce00078eb83b */
[----:B------:R-:W-:-:S06]  /*3caf0*/  DSETP.GTU.AND P0, PT, |R2|, +INF , PT ;  /* 0x7ff000000200742a */ /* 0x000fcc0003f0c200 */
[----:B------:R-:W-:Y:S02]  /*3cb00*/  FSEL R6, R2, R6, P0 ;  /* 0x0000000602067208 */ /* 0x000fe40000000000 */
[----:B------:R-:W-:Y:S01]  /*3cb10*/  FSEL R7, R3, R59, P0 ;  /* 0x0000003b03077208 */ /* 0x000fe20000000000 */
[----:B------:R-:W-:Y:S06]  /*3cb20*/  BRA `(.L_x_14952) ;  /* 0x0000001000847947 */ /* 0x000fec0003800000 */
.L_x_14943:
        /* <DEDUP_REMOVED lines=23> */
.L_x_14961:
[----:B------:R-:W-:Y:S05]  /*3cca0*/  BSYNC B3 ;  /* 0x0000000000037941 */ /* 0x000fea0003800000 */
.L_x_14960:
        /* <DEDUP_REMOVED lines=26> */
.L_x_14963:
[----:B------:R-:W-:Y:S05]  /*3ce50*/  BSYNC B3 ;  /* 0x0000000000037941 */ /* 0x000fea0003800000 */
.L_x_14962:
        /* <DEDUP_REMOVED lines=136> */
.L_x_14965:
[----:B------:R-:W-:Y:S05]  /*3d6e0*/  BSYNC B0 ;  /* 0x0000000000007941 */ /* 0x000fea0003800000 */
.L_x_14964:
        /* <DEDUP_REMOVED lines=8> */
.L_x_14967:
[----:B------:R-:W-:Y:S05]  /*3d770*/  BSYNC B3 ;  /* 0x0000000000037941 */ /* 0x000fea0003800000 */
.L_x_14966:
        /* <DEDUP_REMOVED lines=82> */
.L_x_14969:
[----:B------:R-:W-:-:S04]  /*3dca0*/  ISETP.GE.AND P0, PT, R57, RZ, PT ;  /* 0x000000ff3900720c */ /* 0x000fc80003f06270 */
[----:B------:R-:W-:Y:S02]  /*3dcb0*/  FSEL R6, RZ, 3.37028055040000000000e+12, P0 ;  /* 0x54442d18ff067808 */ /* 0x000fe40000000000 */
[----:B------:R-:W-:-:S07]  /*3dcc0*/  FSEL R7, RZ, 2.1426990032196044922, P0 ;  /* 0x400921fbff077808 */ /* 0x000fce0000000000 */
.L_x_14970:
[----:B------:R-:W-:Y:S05]  /*3dcd0*/  BSYNC B0 ;  /* 0x0000000000007941 */ /* 0x000fea0003800000 */
.L_x_14968:
[----:B------:R-:W-:Y:S01]  /*3dce0*/  DADD R2, R2, R4 ;  /* 0x0000000002027229 */ /* 0x000fe20000000004 */
[----:B------:R-:W-:Y:S01]  /*3dcf0*/  LOP3.LUT R59, R7, 0x80000000, R59, 0xb8, !PT ;  /* 0x80000000073b7812 */ /* 0x000fe200078eb83b */
[----:B------:R-:W-:-:S06]  /*3dd00*/  DADD R30, R30, 1 ;  /* 0x3ff000001e1e7429 */ /* 0x000fcc0000000000 */
[----:B------:R-:W-:-:S06]  /*3dd10*/  DSETP.GTU.AND P0, PT, |R2|, +INF , PT ;  /* 0x7ff000000200742a */ /* 0x000fcc0003f0c200 */
[----:B------:R-:W-:Y:S02]  /*3dd20*/  FSEL R6, R2, R6, P0 ;  /* 0x0000000602067208 */ /* 0x000fe40000000000 */
[----:B------:R-:W-:-:S07]  /*3dd30*/  FSEL R7, R3, R59, P0 ;  /* 0x0000003b03077208 */ /* 0x000fce0000000000 */
.L_x_14952:
[----:B------:R-:W-:Y:S05]  /*3dd40*/  BSYNC B2 ;  /* 0x0000000000027941 */ /* 0x000fea0003800000 */
.L_x_14942:
        /* <DEDUP_REMOVED lines=9> */
.L_x_14849:
        /* <DEDUP_REMOVED lines=21> */
.L_x_14941:
[----:B------:R-:W-:Y:S05]  /*3df30*/  BSYNC B1 ;  /* 0x0000000000017941 */ /* 0x000fea0003800000 */
.L_x_14848:
        /* <DEDUP_REMOVED lines=61> */
[----:B------:R-:W-:Y:S01]  /*3e310*/  IMAD.MOV.U32 R13, RZ, RZ, R47 ;  /* 0x000000ffff0d7224 */ /* 0x000fe200078e002f */
[----:B------:R-:W-:Y:S01]  /*3e320*/  MOV R32, RZ ;  /* 0x000000ff00207202 */ /* 0x000fe20000000f00 */
[----:B------:R-:W-:-:S04]  /*3e330*/  DMUL R14, R14, R14 ;  /* 0x0000000e0e0e7228 */ /* 0x000fc80000000000 */
        /* <DEDUP_REMOVED lines=79> */
.L_x_14979:
[----:B------:R-:W-:Y:S05]  /*3e830*/  BSYNC B3 ;  /* 0x0000000000037941 */ /* 0x000fea0003800000 */
.L_x_14978:
[----:B------:R-:W-:Y:S01]  /*3e840*/  DADD R6, R32, R6 ;  /* 0x0000000020067229 */ /* 0x000fe20000000006 */
[----:B------:R-:W-:-:S09]  /*3e850*/  MOV R23, 0xfffffc01 ;  /* 0xfffffc0100177802 */ /* 0x000fd20000000f00 */
        /* <DEDUP_REMOVED lines=79> */
.L_x_14977:
        /* <DEDUP_REMOVED lines=32> */
.L_x_14987:
[----:B------:R-:W-:Y:S05]  /*3ef50*/  BSYNC B4 ;  /* 0x0000000000047941 */ /* 0x000fea0003800000 */
.L_x_14986:
[----:B------:R-:W-:Y:S02]  /*3ef60*/  IMAD.MOV.U32 R30, RZ, RZ, R22 ;  /* 0x000000ffff1e7224 */ /* 0x000fe400078e0016 */
[----:B------:R-:W-:Y:S01]  /*3ef70*/  IMAD.MOV.U32 R31, RZ, RZ, R23 ;  /* 0x000000ffff1f7224 */ /* 0x000fe200078e0017 */
[----:B------:R-:W-:Y:S06]  /*3ef80*/  BRA `(.L_x_14985) ;  /* 0x0000000000047947 */ /* 0x000fec0003800000 */
.L_x_14984:
[----:B------:R-:W-:-:S11]  /*3ef90*/  DADD R30, -R40, R44 ;  /* 0x00000000281e7229 */ /* 0x000fd6000000012c */
.L_x_14985:
[----:B------:R-:W-:Y:S05]  /*3efa0*/  BSYNC B3 ;  /* 0x0000000000037941 */ /* 0x000fea0003800000 */
.L_x_14983:
        /* <DEDUP_REMOVED lines=27> */
.L_x_14992:
[----:B------:R-:W-:Y:S05]  /*3f160*/  BSYNC B4 ;  /* 0x0000000000047941 */ /* 0x000fea0003800000 */
.L_x_14991:
[----:B------:R-:W-:Y:S05]  /*3f170*/  BRA `(.L_x_14990) ;  /* 0x0000000000047947 */ /* 0x000fea0003800000 */
.L_x_14989:
[----:B------:R-:W-:-:S11]  /*3f180*/  DADD R22, R46, -R6 ;  /* 0x000000002e167229 */ /* 0x000fd60000000806 */
.L_x_14990:
[----:B------:R-:W-:Y:S05]  /*3f190*/  BSYNC B3 ;  /* 0x0000000000037941 */ /* 0x000fea0003800000 */
.L_x_14988:
[----:B------:R-:W-:Y:S01]  /*3f1a0*/  DMUL R6, R22, 0.5 ;  /* 0x3fe0000016067828 */ /* 0x000fe20000000000 */
[----:B------:R-:W-:Y:S01]  /*3f1b0*/  BSSY B3, `(.L_x_14993) ;  /* 0x000001d000037945 */ /* 0x000fe20003800000 */
[----:B------:R-:W-:-:S06]  /*3f1c0*/  DADD R8, R32, 1 ;  /* 0x3ff0000020087429 */ /* 0x000fcc0000000000 */
[----:B------:R-:W-:-:S08]  /*3f1d0*/  DFMA R30, R30, 0.5, R6 ;  /* 0x3fe000001e1e782b */ /* 0x000fd00000000006 */
[----:B------:R-:W-:Y:S01]  /*3f1e0*/  DMUL R10, R30, R8 ;  /* 0x000000081e0a7228 */ /* 0x000fe20000000000 */
[----:B------:R-:W-:Y:S01]  /*3f1f0*/  IMAD.MOV.U32 R8, RZ, RZ, 0x0 ;  /* 0x00000000ff087424 */ /* 0x000fe200078e00ff */
[----:B------:R-:W-:-:S04]  /*3f200*/  MOV R9, 0x3fd80000 ;  /* 0x3fd8000000097802 */ /* 0x000fc80000000f00 */
        /* <DEDUP_REMOVED lines=23> */
.L_x_14994:
[----:B------:R-:W-:Y:S05]  /*3f380*/  BSYNC B3 ;  /* 0x0000000000037941 */ /* 0x000fea0003800000 */
.L_x_14993:
        /* <DEDUP_REMOVED lines=85> */
.L_x_14995:
        /* <DEDUP_REMOVED lines=20> */
.L_x_14997:
[----:B------:R-:W-:Y:S05]  /*3fa20*/  BSYNC B3 ;  /* 0x0000000000037941 */ /* 0x000fea0003800000 */
.L_x_14996:
        /* <DEDUP_REMOVED lines=30> */
.L_x_14982:
        /* <DEDUP_REMOVED lines=24> */
.L_x_15000:
[----:B------:R-:W-:Y:S05]  /*3fd90*/  BSYNC B3 ;  /* 0x0000000000037941 */ /* 0x000fea0003800000 */
.L_x_14999:
        /* <DEDUP_REMOVED lines=25> */
.L_x_15003:
[----:B------:R-:W-:Y:S05]  /*3ff30*/  BSYNC B3 ;  /* 0x0000000000037941 */ /* 0x000fea0003800000 */
.L_x_15002:
        /* <DEDUP_REMOVED lines=30> */
.L_x_15001:
        /* <DEDUP_REMOVED lines=75> */
.L_x_15004:
[----:B------:R-:W-:Y:S01]  /*405d0*/  IMAD.MOV.U32 R8, RZ, RZ, 0x0 ;  /* 0x00000000ff087424 */ /* 0x000fe200078e00ff */
[----:B------:R-:W-:Y:S02]  /*405e0*/  MOV R9, 0x7ff00000 ;  /* 0x7ff0000000097802 */ /* 0x000fe40000000f00 */
[----:B------:R-:W-:-:S04]  /*405f0*/  FSETP.NEU.FTZ.AND P0, PT, R7, RZ, PT ;  /* 0x000000ff0700720b */ /* 0x000fc80003f1d000 */
[----:B------:R-:W-:-:S10]  /*40600*/  DFMA R8, R6, R8, +INF ;  /* 0x7ff000000608742b */ /* 0x000fd40000000008 */
[----:B------:R-:W-:Y:S02]  /*40610*/  FSEL R34, R8, RZ, P0 ;  /* 0x000000ff08227208 */ /* 0x000fe40000000000 */
[----:B------:R-:W-:Y:S01]  /*40620*/  FSEL R35, R9, -QNAN , P0 ;  /* 0xfff0000009237808 */ /* 0x000fe20000000000 */
[----:B------:R-:W-:Y:S06]  /*40630*/  BRA `(.L_x_14980) ;  /* 0x00000004002c7947 */ /* 0x000fec0003800000 */
.L_x_14998:
        /* <DEDUP_REMOVED lines=23> */
.L_x_15006:
[----:B------:R-:W-:Y:S05]  /*407b0*/  BSYNC B3 ;  /* 0x0000000000037941 */ /* 0x000fea0003800000 */
.L_x_15005:
        /* <DEDUP_REMOVED lines=21> */
.L_x_15008:
[----:B------:R-:W-:Y:S05]  /*40910*/  BSYNC B3 ;  /* 0x0000000000037941 */ /* 0x000fea0003800000 */
.L_x_15007:
[----:B------:R-:W-:Y:S02]  /*40920*/  IMAD.MOV.U32 R34, RZ, RZ, R22 ;  /* 0x000000ffff227224 */ /* 0x000fe400078e0016 */
[----:B------:R-:W-:Y:S01]  /*40930*/  IMAD.MOV.U32 R35, RZ, RZ, R23 ;  /* 0x000000ffff237224 */ /* 0x000fe200078e0017 */
[----:B------:R-:W-:Y:S06]  /*40940*/  BRA `(.L_x_14980) ;  /* 0x0000000000687947 */ /* 0x000fec0003800000 */
.L_x_14981:
        /* <DEDUP_REMOVED lines=23> */
.L_x_15010:
[----:B------:R-:W-:Y:S05]  /*40ac0*/  BSYNC B3 ;  /* 0x0000000000037941 */ /* 0x000fea0003800000 */
.L_x_15009:
[----:B------:R-:W-:Y:S02]  /*40ad0*/  IMAD.MOV.U32 R34, RZ, RZ, R6 ;  /* 0x000000ffff227224 */ /* 0x000fe400078e0006 */
[----:B------:R-:W-:-:S07]  /*40ae0*/  IMAD.MOV.U32 R35, RZ, RZ, R7 ;  /* 0x000000ffff237224 */ /* 0x000fce00078e0007 */
.L_x_14980:
[----:B------:R-:W-:Y:S05]  /*40af0*/  BSYNC B2 ;  /* 0x0000000000027941 */ /* 0x000fea0003800000 */
.L_x_14976:
        /* <DEDUP_REMOVED lines=26> */
.L_x_15014:
[----:B------:R-:W-:Y:S05]  /*40ca0*/  BSYNC B3 ;  /* 0x0000000000037941 */ /* 0x000fea0003800000 */
.L_x_15013:
        /* <DEDUP_REMOVED lines=37> */
.L_x_15022:
[----:B------:R-:W-:Y:S05]  /*40f00*/  BSYNC B4 ;  /* 0x0000000000047941 */ /* 0x000fea0003800000 */
.L_x_15021:
[----:B------:R-:W-:Y:S02]  /*40f10*/  IMAD.MOV.U32 R48, RZ, RZ, R22 ;  /* 0x000000ffff307224 */ /* 0x000fe400078e0016 */
[----:B------:R-:W-:Y:S01]  /*40f20*/  IMAD.MOV.U32 R49, RZ, RZ, R23 ;  /* 0x000000ffff317224 */ /* 0x000fe200078e0017 */
[----:B------:R-:W-:Y:S06]  /*40f30*/  BRA `(.L_x_15020) ;  /* 0x0000000000047947 */ /* 0x000fec0003800000 */
.L_x_15019:
[----:B------:R-:W-:-:S11]  /*40f40*/  DADD R48, -R40, R44 ;  /* 0x0000000028307229 */ /* 0x000fd6000000012c */
.L_x_15020:
[----:B------:R-:W-:Y:S05]  /*40f50*/  BSYNC B3 ;  /* 0x0000000000037941 */ /* 0x000fea0003800000 */
.L_x_15018:
        /* <DEDUP_REMOVED lines=24> */
.L_x_15027:
[----:B------:R-:W-:Y:S05]  /*410e0*/  BSYNC B4 ;  /* 0x0000000000047941 */ /* 0x000fea0003800000 */
.L_x_15026:
[----:B------:R-:W-:Y:S01]  /*410f0*/  IMAD.MOV.U32 R4, RZ, RZ, R22 ;  /* 0x000000ffff047224 */ /* 0x000fe200078e0016 */
[----:B------:R-:W-:Y:S01]  /*41100*/  MOV R5, R23 ;  /* 0x0000001700057202 */ /* 0x000fe20000000f00 */
[----:B------:R-:W-:Y:S06]  /*41110*/  BRA `(.L_x_15025) ;  /* 0x0000000000047947 */ /* 0x000fec0003800000 */
.L_x_15024:
[----:B------:R-:W-:-:S11]  /*41120*/  DADD R4, -R42, R46 ;  /* 0x000000002a047229 */ /* 0x000fd6000000012e */
.L_x_15025:
[----:B------:R-:W-:Y:S05]  /*41130*/  BSYNC B3 ;  /* 0x0000000000037941 */ /* 0x000fea0003800000 */
.L_x_15023:
        /* <DEDUP_REMOVED lines=26> */
.L_x_15029:
[----:B------:R-:W-:Y:S05]  /*412e0*/  BSYNC B3 ;  /* 0x0000000000037941 */ /* 0x000fea0003800000 */
.L_x_15028:
[----:B------:R-:W-:Y:S01]  /*412f0*/  PLOP3.LUT P0, PT, PT, PT, PT, 0x80, 0x0 ;  /* 0x000000000000781c */ /* 0x000fe20003f0f070 */
[----:B------:R-:W-:Y:S01]  /*41300*/  IMAD.MOV.U32 R4, RZ, RZ, R6 ;  /* 0x000000ffff047224 */ /* 0x000fe200078e0006 */
[----:B------:R-:W-:Y:S01]  /*41310*/  MOV R5, R7 ;  /* 0x0000000700057202 */ /* 0x000fe20000000f00 */
[----:B------:R-:W-:Y:S10]  /*41320*/  BRA `(.L_x_15015) ;  /* 0x0000000800407947 */ /* 0x000ff40003800000 */
.L_x_15017:
        /* <DEDUP_REMOVED lines=26> */
.L_x_15032:
[----:B------:R-:W-:Y:S05]  /*414d0*/  BSYNC B3 ;  /* 0x0000000000037941 */ /* 0x000fea0003800000 */
.L_x_15031:
[----:B------:R-:W-:Y:S01]  /*414e0*/  PLOP3.LUT P0, PT, PT, PT, PT, 0x80, 0x0 ;  /* 0x000000000000781c */ /* 0x000fe20003f0f070 */
[----:B------:R-:W-:Y:S01]  /*414f0*/  IMAD.MOV.U32 R4, RZ, RZ, R6 ;  /* 0x000000ffff047224 */ /* 0x000fe200078e0006 */
[----:B------:R-:W-:Y:S01]  /*41500*/  MOV R5, R7 ;  /* 0x0000000700057202 */ /* 0x000fe20000000f00 */
[----:B------:R-:W-:Y:S10]  /*41510*/  BRA `(.L_x_15015) ;  /* 0x0000000400c47947 */ /* 0x000ff40003800000 */
.L_x_15030:
        /* <DEDUP_REMOVED lines=27> */
.L_x_15034:
[----:B------:R-:W-:Y:S05]  /*416d0*/  BSYNC B3 ;  /* 0x0000000000037941 */ /* 0x000fea0003800000 */
.L_x_15033:
        /* <DEDUP_REMOVED lines=21> */
.L_x_15036:
[----:B------:R-:W-:Y:S05]  /*41830*/  BSYNC B3 ;  /* 0x0000000000037941 */ /* 0x000fea0003800000 */
.L_x_15035:
[----:B------:R-:W-:Y:S01]  /*41840*/  DMUL R2, R2, 8.11296384146066816958e+31 ;  /* 0x4690000002027828 */ /* 0x000fe20000000000 */
[----:B------:R-:W-:Y:S01]  /*41850*/  PLOP3.LUT P0, PT, PT, PT, PT, 0x80, 0x0 ;  /* 0x000000000000781c */ /* 0x000fe20003f0f070 */
[----:B------:R-:W-:Y:S02]  /*41860*/  IMAD.MOV.U32 R4, RZ, RZ, R22 ;  /* 0x000000ffff047224 */ /* 0x000fe400078e0016 */
[----:B------:R-:W-:Y:S01]  /*41870*/  IMAD.MOV.U32 R5, RZ, RZ, R23 ;  /* 0x000000ffff057224 */ /* 0x000fe200078e0017 */
[----:B------:R-:W-:Y:S09]  /*41880*/  BRA `(.L_x_15015) ;  /* 0x0000000000e87947 */ /* 0x000ff20003800000 */
.L_x_15016:
        /* <DEDUP_REMOVED lines=24> */
.L_x_15038:
[----:B------:R-:W-:Y:S05]  /*41a10*/  BSYNC B3 ;  /* 0x0000000000037941 */ /* 0x000fea0003800000 */
.L_x_15037:
        /* <DEDUP_REMOVED lines=26> */
.L_x_15040:
[----:B------:R-:W-:Y:S05]  /*41bc0*/  BSYNC B3 ;  /* 0x0000000000037941 */ /* 0x000fea0003800000 */
.L_x_15039:
[----:B------:R-:W-:Y:S01]  /*41bd0*/  DMUL R4, R6, R20 ;  /* 0x0000001406047228 */ /* 0x000fe20000000000 */
[----:B------:R-:W-:Y:S01]  /*41be0*/  PLOP3.LUT P0, PT, PT, PT, PT, 0x80, 0x0 ;  /* 0x000000000000781c */ /* 0x000fe20003f0f070 */
[----:B------:R-:W-:-:S12]  /*41bf0*/  BRA `(.L_x_15015) ;  /* 0x00000000000c7947 */ /* 0x000fd80003800000 */
.L_x_15012:
[----:B------:R-:W-:Y:S01]  /*41c00*/  DMUL R4, R32, 9.00719925474099200000e+15 ;  /* 0x4340000020047828 */ /* 0x000fe20000000000 */
[----:B------:R-:W-:Y:S01]  /*41c10*/  PLOP3.LUT P0, PT, PT, PT, PT, 0x80, 0x0 ;  /* 0x000000000000781c */ /* 0x000fe20003f0f070 */
[----:B------:R-:W-:-:S12]  /*41c20*/  DMUL R2, R2, 9.00719925474099200000e+15 ;  /* 0x4340000002027828 */ /* 0x000fd80000000000 */
.L_x_15015:
[----:B------:R-:W-:Y:S05]  /*41c30*/  BSYNC B2 ;  /* 0x0000000000027941 */ /* 0x000fea0003800000 */
.L_x_15011:
        /* <DEDUP_REMOVED lines=67> */
.L_x_15046:
[----:B------:R-:W-:-:S11]  /*42070*/  DMUL R8, RZ, |R30| ;  /* 0x4000001eff087228 */ /* 0x000fd60000000000 */
.L_x_15047:
[----:B------:R-:W-:Y:S05]  /*42080*/  BSYNC B0 ;  /* 0x0000000000007941 */ /* 0x000fea0003800000 */
.L_x_15045:
        /* <DEDUP_REMOVED lines=11> */
.L_x_15044:
        /* <DEDUP_REMOVED lines=53> */
.L_x_15043:
        /* <DEDUP_REMOVED lines=62> */
.L_x_15051:
[----:B------:R-:W-:-:S11]  /*42870*/  DMUL R8, RZ, |R30| ;  /* 0x4000001eff087228 */ /* 0x000fd60000000000 */
.L_x_15052:
[----:B------:R-:W-:Y:S05]  /*42880*/  BSYNC B0 ;  /* 0x0000000000007941 */ /* 0x000fea0003800000 */
.L_x_15050:
        /* <DEDUP_REMOVED lines=11> */
.L_x_15049:
        /* <DEDUP_REMOVED lines=53> */
.L_x_15042:
        /* <DEDUP_REMOVED lines=30> */
.L_x_15055:
[----:B------:R-:W-:Y:S05]  /*42e70*/  BSYNC B3 ;  /* 0x0000000000037941 */ /* 0x000fea0003800000 */
.L_x_15054:
        /* <DEDUP_REMOVED lines=82> */
.L_x_15057:
[----:B------:R-:W-:Y:S02]  /*433a0*/  FSEL R6, RZ, 3.37028055040000000000e+12, P1 ;  /* 0x54442d18ff067808 */ /* 0x000fe40000800000 */
[----:B------:R-:W-:-:S07]  /*433b0*/  FSEL R7, RZ, 2.1426990032196044922, P1 ;  /* 0x400921fbff077808 */ /* 0x000fce0000800000 */
.L_x_15058:
[----:B------:R-:W-:Y:S05]  /*433c0*/  BSYNC B0 ;  /* 0x0000000000007941 */ /* 0x000fea0003800000 */
.L_x_15056:
[----:B------:R-:W-:Y:S01]  /*433d0*/  DADD R2, |R4|, |R2| ;  /* 0x0000000004027229 */ /* 0x000fe20000000602 */
[----:B------:R-:W-:-:S07]  /*433e0*/  LOP3.LUT R5, R7, 0x80000000, R5, 0xb8, !PT ;  /* 0x8000000007057812 */ /* 0x000fce00078eb805 */
[----:B------:R-:W-:-:S06]  /*433f0*/  DSETP.GTU.AND P0, PT, |R2|, +INF , PT ;  /* 0x7ff000000200742a */ /* 0x000fcc0003f0c200 */
[----:B------:R-:W-:Y:S02]  /*43400*/  FSEL R8, R2, R6, P0 ;  /* 0x0000000602087208 */ /* 0x000fe40000000000 */
[----:B------:R-:W-:Y:S01]  /*43410*/  FSEL R9, R3, R5, P0 ;  /* 0x0000000503097208 */ /* 0x000fe20000000000 */
[----:B------:R-:W-:Y:S06]  /*43420*/  BRA `(.L_x_15048) ;  /* 0x0000000400d47947 */ /* 0x000fec0003800000 */
.L_x_15053:
        /* <DEDUP_REMOVED lines=26> */
.L_x_15060:
[----:B------:R-:W-:Y:S05]  /*435d0*/  BSYNC B3 ;  /* 0x0000000000037941 */ /* 0x000fea0003800000 */
.L_x_15059:
        /* <DEDUP_REMOVED lines=82> */
.L_x_15062:
[----:B------:R-:W-:Y:S02]  /*43b00*/  FSEL R6, RZ, 3.37028055040000000000e+12, P1 ;  /* 0x54442d18ff067808 */ /* 0x000fe40000800000 */
[----:B------:R-:W-:-:S07]  /*43b10*/  FSEL R7, RZ, 2.1426990032196044922, P1 ;  /* 0x400921fbff077808 */ /* 0x000fce0000800000 */
.L_x_15063:
[----:B------:R-:W-:Y:S05]  /*43b20*/  BSYNC B0 ;  /* 0x0000000000007941 */ /* 0x000fea0003800000 */
.L_x_15061:
[----:B------:R-:W-:Y:S01]  /*43b30*/  DADD R2, |R4|, |R2| ;  /* 0x0000000004027229 */ /* 0x000fe20000000602 */
[----:B------:R-:W-:-:S07]  /*43b40*/  LOP3.LUT R5, R7, 0x80000000, R5, 0xb8, !PT ;  /* 0x8000000007057812 */ /* 0x000fce00078eb805 */
[----:B------:R-:W-:-:S06]  /*43b50*/  DSETP.GTU.AND P0, PT, |R2|, +INF , PT ;  /* 0x7ff000000200742a */ /* 0x000fcc0003f0c200 */
[----:B------:R-:W-:Y:S02]  /*43b60*/  FSEL R8, R2, R6, P0 ;  /* 0x0000000602087208 */ /* 0x000fe40000000000 */
[----:B------:R-:W-:-:S07]  /*43b70*/  FSEL R9, R3, R5, P0 ;  /* 0x0000000503097208 */ /* 0x000fce0000000000 */
.L_x_15048:
[----:B------:R-:W-:Y:S05]  /*43b80*/  BSYNC B2 ;  /* 0x0000000000027941 */ /* 0x000fea0003800000 */
.L_x_15041:
[----:B------:R-:W-:Y:S01]  /*43b90*/  DADD R2, -RZ, -R34 ;  /* 0x00000000ff027229 */ /* 0x000fe20000000922 */
[----:B------:R-:W-:-:S09]  /*43ba0*/  ISETP.NE.AND P0, PT, R50, RZ, PT ;  /* 0x000000ff3200720c */ /* 0x000fd20003f05270 */
[----:B------:R-:W-:Y:S02]  /*43bb0*/  FSEL R10, R2, R34, !P0 ;  /* 0x00000022020a7208 */ /* 0x000fe40004000000 */
[----:B------:R-:W-:Y:S01]  /*43bc0*/  FSEL R11, R3, R35, !P0 ;  /* 0x00000023030b7208 */ /* 0x000fe20004000000 */
[----:B------:R-:W-:Y:S06]  /*43bd0*/  BRA `(.L_x_15064) ;  /* 0x0000003000287947 */ /* 0x000fec0003800000 */
.L_x_14975:
[----:B------:R-:W2:Y:S01]  /*43be0*/  LDL.64 R8, [R1+0x8] ;  /* 0x0000080001087983 */ /* 0x000ea20000100a00 */
[----:B------:R-:W-:Y:S01]  /*43bf0*/  UMOV UR4, 0x54442d18 ;  /* 0x54442d1800047882 */ /* 0x000fe20000000000 */
[----:B------:R-:W-:Y:S01]  /*43c00*/  UMOV UR5, 0x3ff921fb ;  /* 0x3ff921fb00057882 */ /* 0x000fe20000000000 */
[----:B------:R-:W-:Y:S02]  /*43c10*/  DADD R10, -RZ, -R66 ;  /* 0x00000000ff0a7229 */ /* 0x000fe40000000942 */
[----:B--2---:R-:W-:-:S08]  /*43c20*/  DADD R8, -R64, R8 ;  /* 0x0000000040087229 */ /* 0x004fd00000000108 */
[----:B------:R-:W-:Y:S01]  /*43c30*/  DADD R8, R8, UR4 ;  /* 0x0000000408087e29 */ /* 0x000fe20008000000 */
[----:B------:R-:W-:Y:S10]  /*43c40*/  BRA `(.L_x_15064) ;  /* 0x00000030000c7947 */ /* 0x000ff40003800000 */
.L_x_14974:
[----:B------:R-:W-:Y:S01]  /*43c50*/  DADD R10, -RZ, -R66 ;  /* 0x00000000ff0a7229 */ /* 0x000fe20000000942 */
[----:B------:R-:W-:Y:S01]  /*43c60*/  CS2R R8, SRZ ;  /* 0x0000000000087805 */ /* 0x000fe2000001ff00 */
[----:B------:R-:W-:Y:S09]  /*43c70*/  BRA `(.L_x_15064) ;  /* 0x0000003000007947 */ /* 0x000ff20003800000 */
.L_x_14973:
        /* <DEDUP_REMOVED lines=108> */
.L_x_15069:
[----:B------:R-:W-:Y:S05]  /*44340*/  BSYNC B0 ;  /* 0x0000000000007941 */ /* 0x000fea0003800000 */
.L_x_15068:
        /* <DEDUP_REMOVED lines=8> */
.L_x_15071:
[----:B------:R-:W-:Y:S05]  /*443d0*/  BSYNC B3 ;  /* 0x0000000000037941 */ /* 0x000fea0003800000 */
.L_x_15070:
        /* <DEDUP_REMOVED lines=82> */
.L_x_15073:
[----:B------:R-:W-:-:S04]  /*44900*/  ISETP.GE.AND P0, PT, R65, RZ, PT ;  /* 0x000000ff4100720c */ /* 0x000fc80003f06270 */
[----:B------:R-:W-:Y:S02]  /*44910*/  FSEL R6, RZ, 3.37028055040000000000e+12, P0 ;  /* 0x54442d18ff067808 */ /* 0x000fe40000000000 */
[----:B------:R-:W-:-:S07]  /*44920*/  FSEL R7, RZ, 2.1426990032196044922, P0 ;  /* 0x400921fbff077808 */ /* 0x000fce0000000000 */
.L_x_15074:
[----:B------:R-:W-:Y:S05]  /*44930*/  BSYNC B0 ;  /* 0x0000000000007941 */ /* 0x000fea0003800000 */
.L_x_15072:
[----:B------:R-:W-:Y:S01]  /*44940*/  DADD R2, R2, R4 ;  /* 0x0000000002027229 */ /* 0x000fe20000000004 */
[----:B------:R-:W-:Y:S01]  /*44950*/  LOP3.LUT R67, R7, 0x80000000, R67, 0xb8, !PT ;  /* 0x8000000007437812 */ /* 0x000fe200078eb843 */
[----:B------:R-:W-:-:S06]  /*44960*/  DMUL R34, R34, 0.5 ;  /* 0x3fe0000022227828 */ /* 0x000fcc0000000000 */
[----:B------:R-:W-:-:S06]  /*44970*/  DSETP.GTU.AND P0, PT, |R2|, +INF , PT ;  /* 0x7ff000000200742a */ /* 0x000fcc0003f0c200 */
[----:B------:R-:W-:Y:S02]  /*44980*/  FSEL R6, R2, R6, P0 ;  /* 0x0000000602067208 */ /* 0x000fe40000000000 */
[----:B------:R-:W-:Y:S01]  /*44990*/  FSEL R7, R3, R67, P0 ;  /* 0x0000004303077208 */ /* 0x000fe20000000000 */
[----:B------:R-:W-:Y:S06]  /*449a0*/  BRA `(.L_x_15075) ;  /* 0x0000002000387947 */ /* 0x000fec0003800000 */
.L_x_15067:
        /* <DEDUP_REMOVED lines=135> */
.L_x_15077:
[----:B------:R-:W-:Y:S05]  /*45220*/  BSYNC B0 ;  /* 0x0000000000007941 */ /* 0x000fea0003800000 */
.L_x_15076:
        /* <DEDUP_REMOVED lines=8> */
.L_x_15079:
[----:B------:R-:W-:Y:S05]  /*452b0*/  BSYNC B3 ;  /* 0x0000000000037941 */ /* 0x000fea0003800000 */
.L_x_15078:
        /* <DEDUP_REMOVED lines=82> */
.L_x_15081:
[----:B------:R-:W-:-:S04]  /*457e0*/  ISETP.GE.AND P0, PT, R65, RZ, PT ;  /* 0x000000ff4100720c */ /* 0x000fc80003f06270 */
[----:B------:R-:W-:Y:S02]  /*457f0*/  FSEL R6, RZ, 3.37028055040000000000e+12, P0 ;  /* 0x54442d18ff067808 */ /* 0x000fe40000000000 */
[----:B------:R-:W-:-:S07]  /*45800*/  FSEL R7, RZ, 2.1426990032196044922, P0 ;  /* 0x400921fbff077808 */ /* 0x000fce0000000000 */
.L_x_15082:
[----:B------:R-:W-:Y:S05]  /*45810*/  BSYNC B0 ;  /* 0x0000000000007941 */ /* 0x000fea0003800000 */
.L_x_15080:
[----:B------:R-:W-:Y:S01]  /*45820*/  DADD R2, R2, R4 ;  /* 0x0000000002027229 */ /* 0x000fe20000000004 */
[----:B------:R-:W-:-:S07]  /*45830*/  LOP3.LUT R67, R7, 0x80000000, R67, 0xb8, !PT ;  /* 0x8000000007437812 */ /* 0x000fce00078eb843 */
[----:B------:R-:W-:-:S06]  /*45840*/  DSETP.GTU.AND P0, PT, |R2|, +INF , PT ;  /* 0x7ff000000200742a */ /* 0x000fcc0003f0c200 */
[----:B------:R-:W-:Y:S02]  /*45850*/  FSEL R6, R2, R6, P0 ;  /* 0x0000000602067208 */ /* 0x000fe40000000000 */
[----:B------:R-:W-:Y:S01]  /*45860*/  FSEL R7, R3, R67, P0 ;  /* 0x0000004303077208 */ /* 0x000fe20000000000 */
[----:B------:R-:W-:Y:S06]  /*45870*/  BRA `(.L_x_15075) ;  /* 0x0000001000847947 */ /* 0x000fec0003800000 */
.L_x_15066:
        /* <DEDUP_REMOVED lines=23> */
.L_x_15084:
[----:B------:R-:W-:Y:S05]  /*459f0*/  BSYNC B3 ;  /* 0x0000000000037941 */ /* 0x000fea0003800000 */
.L_x_15083:
        /* <DEDUP_REMOVED lines=26> */
.L_x_15086:
[----:B------:R-:W-:Y:S05]  /*45ba0*/  BSYNC B3 ;  /* 0x0000000000037941 */ /* 0x000fea0003800000 */
.L_x_15085:
        /* <DEDUP_REMOVED lines=136> */
.L_x_15088:
[----:B------:R-:W-:Y:S05]  /*46430*/  BSYNC B0 ;  /* 0x0000000000007941 */ /* 0x000fea0003800000 */
.L_x_15087:
        /* <DEDUP_REMOVED lines=8> */
.L_x_15090:
[----:B------:R-:W-:Y:S05]  /*464c0*/  BSYNC B3 ;  /* 0x0000000000037941 */ /* 0x000fea0003800000 */
.L_x_15089:
        /* <DEDUP_REMOVED lines=82> */
.L_x_15092:
[----:B------:R-:W-:-:S04]  /*469f0*/  ISETP.GE.AND P0, PT, R65, RZ, PT ;  /* 0x000000ff4100720c */ /* 0x000fc80003f06270 */
[----:B------:R-:W-:Y:S02]  /*46a00*/  FSEL R6, RZ, 3.37028055040000000000e+12, P0 ;  /* 0x54442d18ff067808 */ /* 0x000fe40000000000 */
[----:B------:R-:W-:-:S07]  /*46a10*/  FSEL R7, RZ, 2.1426990032196044922, P0 ;  /* 0x400921fbff077808 */ /* 0x000fce0000000000 */
.L_x_15093:
[----:B------:R-:W-:Y:S05]  /*46a20*/  BSYNC B0 ;  /* 0x0000000000007941 */ /* 0x000fea0003800000 */
.L_x_15091:
[----:B------:R-:W-:Y:S01]  /*46a30*/  DADD R2, R2, R4 ;  /* 0x0000000002027229 */ /* 0x000fe20000000004 */
[----:B------:R-:W-:Y:S01]  /*46a40*/  LOP3.LUT R67, R7, 0x80000000, R67, 0xb8, !PT ;  /* 0x8000000007437812 */ /* 0x000fe200078eb843 */
[----:B------:R-:W-:-:S06]  /*46a50*/  DADD R34, R34, 1 ;  /* 0x3ff0000022227429 */ /* 0x000fcc0000000000 */
[----:B------:R-:W-:-:S06]  /*46a60*/  DSETP.GTU.AND P0, PT, |R2|, +INF , PT ;  /* 0x7ff000000200742a */ /* 0x000fcc0003f0c200 */
[----:B------:R-:W-:Y:S02]  /*46a70*/  FSEL R6, R2, R6, P0 ;  /* 0x0000000602067208 */ /* 0x000fe40000000000 */
[----:B------:R-:W-:-:S07]  /*46a80*/  FSEL R7, R3, R67, P0 ;  /* 0x0000004303077208 */ /* 0x000fce0000000000 */
.L_x_15075:
[----:B------:R-:W-:Y:S05]  /*46a90*/  BSYNC B2 ;  /* 0x0000000000027941 */ /* 0x000fea0003800000 */
.L_x_15065:
        /* <DEDUP_REMOVED lines=9> */
.L_x_14972:
        /* <DEDUP_REMOVED lines=21> */
.L_x_15064:
[----:B------:R-:W-:Y:S05]  /*46c80*/  BSYNC B1 ;  /* 0x0000000000017941 */ /* 0x000fea0003800000 */
.L_x_14971:
[----:B------:R-:W0:Y:S02]  /*46c90*/  LDC.64 R2, c[0x0][0x218] ;  /* 0x00008600ff027b82 */ /* 0x000e240000000a00 */
[----:B0-----:R-:W-:-:S04]  /*46ca0*/  IMAD.WIDE.U32 R80, R80, 0x10, R2 ;  /* 0x0000001050507825 */ /* 0x001fc800078e0002 */
[----:B------:R-:W-:-:S05]  /*46cb0*/  IMAD.WIDE R80, R79, 0x20, R80 ;  /* 0x000000204f507825 */ /* 0x000fca00078e0250 */
[----:B------:R-:W-:Y:S04]  /*46cc0*/  STG.E.128 desc[UR6][R80.64], R72 ;  /* 0x0000004850007986 */ /* 0x000fe8000c101d06 */
[----:B------:R-:W-:Y:S04]  /*46cd0*/  STG.E.128 desc[UR6][R80.64+0x10], R68 ;  /* 0x0000104450007986 */ /* 0x000fe8000c101d06 */
[----:B------:R-:W-:Y:S04]  /*46ce0*/  STG.E.128 desc[UR6][R80.64+0x1000], R60 ;  /* 0x0010003c50007986 */ /* 0x000fe8000c101d06 */
[----:B------:R-:W-:Y:S04]  /*46cf0*/  STG.E.128 desc[UR6][R80.64+0x1010], R52 ;  /* 0x0010103450007986 */ /* 0x000fe8000c101d06 */
[----:B------:R-:W-:Y:S04]  /*46d00*/  STG.E.128 desc[UR6][R80.64+0x2000], R36 ;  /* 0x0020002450007986 */ /* 0x000fe8000c101d06 */
[----:B------:R-:W-:Y:S04]  /*46d10*/  STG.E.128 desc[UR6][R80.64+0x2010], R24 ;  /* 0x0020101850007986 */ /* 0x000fe8000c101d06 */
[----:B------:R-:W-:Y:S04]  /*46d20*/  STG.E.128 desc[UR6][R80.64+0x3000], R16 ;  /* 0x0030001050007986 */ /* 0x000fe8000c101d06 */
[----:B------:R-:W-:Y:S01]  /*46d30*/  STG.E.128 desc[UR6][R80.64+0x3010], R8 ;  /* 0x0030100850007986 */ /* 0x000fe2000c101d06 */
[----:B------:R-:W-:Y:S05]  /*46d40*/  EXIT ;  /* 0x000000000000794d */ /* 0x000fea0003800000 */
.L_x_14109:
[----:B------:R-:W0:Y:S01]  /*46d50*/  S2R R0, SR_TID.X ;  /* 0x0000000000007919 */ /* 0x000e220000002100 */
[----:B------:R-:W-:Y:S02]  /*46d60*/  CS2R R26, SRZ ;  /* 0x00000000001a7805 */ /* 0x000fe4000001ff00 */
[----:B------:R-:W-:Y:S02]  /*46d70*/  CS2R R24, SRZ ;  /* 0x0000000000187805 */ /* 0x000fe4000001ff00 */
[----:B0-----:R-:W-:-:S13]  /*46d80*/  ISETP.GE.AND P0, PT, R0, R79, PT ;  /* 0x0000004f0000720c */ /* 0x001fda0003f06270 */
[----:B------:R-:W-:Y:S02]  /*46d90*/  @!P0 IMAD.IADD R23, R80, 0x1, R0 ;  /* 0x0000000150178824 */ /* 0x000fe400078e0200 */
[----:B------:R-:W-:-:S05]  /*46da0*/  @!P0 VIADD R0, R0, 0x80 ;  /* 0x0000008000008836 */ /* 0x000fca0000000000 */
[----:B------:R-:W-:-:S13]  /*46db0*/  ISETP.GE.AND P6, PT, R0, R79, PT ;  /* 0x0000004f0000720c */ /* 0x000fda0003fc6270 */
[----:B------:R-:W-:Y:S01]  /*46dc0*/  @!P6 IMAD.IADD R5, R80, 0x1, R0 ;  /* 0x000000015005e824 */ /* 0x000fe200078e0200 */
[----:B------:R-:W0:Y:S01]  /*46dd0*/  @!P6 LDC.64 R2, c[0x0][0x220] ;  /* 0x00008800ff02eb82 */ /* 0x000e220000000a00 */
[----:B------:R-:W-:-:S05]  /*46de0*/  @!P6 VIADD R0, R0, 0x80 ;  /* 0x000000800000e836 */ /* 0x000fca0000000000 */
[----:B------:R-:W-:-:S13]  /*46df0*/  ISETP.GE.AND P5, PT, R0, R79, PT ;  /* 0x0000004f0000720c */ /* 0x000fda0003fa6270 */
[----:B------:R-:W-:Y:S01]  /*46e00*/  @!P5 IMAD.IADD R17, R80, 0x1, R0 ;  /* 0x000000015011d824 */ /* 0x000fe200078e0200 */
[----:B------:R-:W-:Y:S01]  /*46e10*/  @!P5 IADD3 R0, R0, 0x80, RZ ;  /* 0x000000800000d810 */ /* 0x000fe20007ffe0ff */
[----:B------:R-:W1:Y:S03]  /*46e20*/  @!P5 LDC.64 R6, c[0x0][0x220] ;  /* 0x00008800ff06db82 */ /* 0x000e660000000a00 */
[----:B------:R-:W-:Y:S01]  /*46e30*/  ISETP.GE.AND P4, PT, R0, R79, PT ;  /* 0x0000004f0000720c */ /* 0x000fe20003f86270 */
[----:B0-----:R-:W-:-:S04]  /*46e40*/  @!P6 IMAD.WIDE.U32 R4, R5, 0x10, R2 ;  /* 0x000000100504e825 */ /* 0x001fc800078e0002 */
[----:B------:R-:W0:Y:S01]  /*46e50*/  @!P0 LDC.64 R2, c[0x0][0x220] ;  /* 0x00008800ff028b82 */ /* 0x000e220000000a00 */
[----:B------:R2:W5:Y:S07]  /*46e60*/  @!P6 LDG.E.128 R24, desc[UR6][R4.64] ;  /* 0x000000060418e981 */ /* 0x00056e000c1e1d00 */
[----:B------:R-:W-:Y:S01]  /*46e70*/  @!P4 IMAD.IADD R19, R80, 0x1, R0 ;  /* 0x000000015013c824 */ /* 0x000fe200078e0200 */
[----:B------:R-:W3:Y:S01]  /*46e80*/  @!P4 LDC.64 R8, c[0x0][0x220] ;  /* 0x00008800ff08cb82 */ /* 0x000ee20000000a00 */
[----:B------:R-:W-:-:S05]  /*46e90*/  @!P4 VIADD R0, R0, 0x80 ;  /* 0x000000800000c836 */ /* 0x000fca0000000000 */
[----:B------:R-:W-:-:S13]  /*46ea0*/  ISETP.GE.AND P3, PT, R0, R79, PT ;  /* 0x0000004f0000720c */ /* 0x000fda0003f66270 */
[----:B------:R-:W-:Y:S01]  /*46eb0*/  @!P3 IMAD.IADD R29, R80, 0x1, R0 ;  /* 0x00000001501db824 */ /* 0x000fe200078e0200 */
[----:B------:R-:W4:Y:S01]  /*46ec0*/  @!P3 LDC.64 R10, c[0x0][0x220] ;  /* 0x00008800ff0abb82 */ /* 0x000f220000000a00 */
[----:B------:R-:W-:-:S05]  /*46ed0*/  @!P3 VIADD R0, R0, 0x80 ;  /* 0x000000800000b836 */ /* 0x000fca0000000000 */
[----:B------:R-:W-:-:S13]  /*46ee0*/  ISETP.GE.AND P2, PT, R0, R79, PT ;  /* 0x0000004f0000720c */ /* 0x000fda0003f46270 */
[----:B------:R-:W-:Y:S01]  /*46ef0*/  @!P2 IMAD.IADD R31, R80, 0x1, R0 ;  /* 0x00000001501fa824 */ /* 0x000fe200078e0200 */
[----:B------:R-:W0:Y:S01]  /*46f00*/  @!P2 LDC.64 R12, c[0x0][0x220] ;  /* 0x00008800ff0cab82 */ /* 0x000e220000000a00 */
[----:B------:R-:W-:-:S05]  /*46f10*/  @!P2 VIADD R0, R0, 0x80 ;  /* 0x000000800000a836 */ /* 0x000fca0000000000 */
[----:B------:R-:W-:-:S13]  /*46f20*/  ISETP.GE.AND P1, PT, R0, R79, PT ;  /* 0x0000004f0000720c */ /* 0x000fda0003f26270 */
[----:B------:R-:W-:Y:S01]  /*46f30*/  @!P1 IMAD.IADD R33, R80, 0x1, R0 ;  /* 0x0000000150219824 */ /* 0x000fe200078e0200 */
[----:B------:R-:W4:Y:S01]  /*46f40*/  @!P1 LDC.64 R14, c[0x0][0x220] ;  /* 0x00008800ff0e9b82 */ /* 0x000f220000000a00 */
[----:B------:R-:W-:-:S05]  /*46f50*/  @!P1 VIADD R0, R0, 0x80 ;  /* 0x0000008000009836 */ /* 0x000fca0000000000 */
[----:B------:R-:W-:-:S13]  /*46f60*/  ISETP.GE.AND P6, PT, R0, R79, PT ;  /* 0x0000004f0000720c */ /* 0x000fda0003fc6270 */
[----:B------:R-:W0:Y:S01]  /*46f70*/  @!P6 LDC.64 R20, c[0x0][0x220] ;  /* 0x00008800ff14eb82 */ /* 0x000e220000000a00 */
[----:B--2---:R-:W-:Y:S01]  /*46f80*/  @!P6 IMAD.IADD R5, R80, 0x1, R0 ;  /* 0x000000015005e824 */ /* 0x004fe200078e0200 */
[----:B------:R-:W-:Y:S01]  /*46f90*/  CS2R R42, SRZ ;  /* 0x00000000002a7805 */ /* 0x000fe2000001ff00 */
[----:B-1----:R-:W-:Y:S01]  /*46fa0*/  @!P5 IMAD.WIDE.U32 R6, R17, 0x10, R6 ;  /* 0x000000101106d825 */ /* 0x002fe200078e0006 */
[----:B------:R-:W-:Y:S02]  /*46fb0*/  CS2R R16, SRZ ;  /* 0x0000000000107805 */ /* 0x000fe4000001ff00 */
[----:B------:R-:W-:Y:S02]  /*46fc0*/  CS2R R40, SRZ ;  /* 0x0000000000287805 */ /* 0x000fe4000001ff00 */
[----:B------:R-:W-:Y:S01]  /*46fd0*/  CS2R R46, SRZ ;  /* 0x00000000002e7805 */ /* 0x000fe2000001ff00 */
[----:B---3--:R-:W-:Y:S01]  /*46fe0*/  @!P4 IMAD.WIDE.U32 R8, R19, 0x10, R8 ;  /* 0x000000101308c825 */ /* 0x008fe200078e0008 */
[----:B------:R-:W-:-:S02]  /*46ff0*/  CS2R R18, SRZ ;  /* 0x0000000000127805 */ /* 0x000fc4000001ff00 */
[----:B------:R-:W-:Y:S02]  /*47000*/  CS2R R44, SRZ ;  /* 0x00000000002c7805 */ /* 0x000fe4000001ff00 */
[----:B------:R-:W-:Y:S01]  /*47010*/  CS2R R50, SRZ ;  /* 0x0000000000327805 */ /* 0x000fe2000001ff00 */
[----:B----4-:R-:W-:Y:S01]  /*47020*/  @!P1 IMAD.WIDE.U32 R14, R33, 0x10, R14 ;  /* 0x00000010210e9825 */ /* 0x010fe200078e000e */
[----:B------:R-:W-:Y:S02]  /*47030*/  CS2R R48, SRZ ;  /* 0x0000000000307805 */ /* 0x000fe4000001ff00 */
[----:B------:R-:W-:Y:S02]  /*47040*/  CS2R R54, SRZ ;  /* 0x0000000000367805 */ /* 0x000fe4000001ff00 */
[----:B------:R-:W-:Y:S02]  /*47050*/  CS2R R52, SRZ ;  /* 0x0000000000347805 */ /* 0x000fe4000001ff00 */
[----:B------:R-:W-:-:S02]  /*47060*/  CS2R R66, SRZ ;  /* 0x0000000000427805 */ /* 0x000fc4000001ff00 */
[----:B------:R-:W-:Y:S02]  /*47070*/  CS2R R64, SRZ ;  /* 0x0000000000407805 */ /* 0x000fe4000001ff00 */
[----:B------:R-:W-:Y:S02]  /*47080*/  CS2R R34, SRZ ;  /* 0x0000000000227805 */ /* 0x000fe4000001ff00 */
[----:B------:R-:W-:Y:S01]  /*47090*/  CS2R R32, SRZ ;  /* 0x0000000000207805 */ /* 0x000fe2000001ff00 */
[----:B------:R-:W-:Y:S01]  /*470a0*/  @!P3 IMAD.WIDE.U32 R10, R29, 0x10, R10 ;  /* 0x000000101d0ab825 */ /* 0x000fe200078e000a */
[----:B------:R1:W5:Y:S03]  /*470b0*/  @!P5 LDG.E.128 R16, desc[UR6][R6.64] ;  /* 0x000000060610d981 */ /* 0x000366000c1e1d00 */
[----:B0-----:R-:W-:Y:S01]  /*470c0*/  @!P2 IMAD.WIDE.U32 R12, R31, 0x10, R12 ;  /* 0x000000101f0ca825 */ /* 0x001fe200078e000c */
[----:B------:R1:W5:Y:S03]  /*470d0*/  @!P4 LDG.E.128 R40, desc[UR6][R8.64] ;  /* 0x000000060828c981 */ /* 0x000366000c1e1d00 */
[----:B------:R-:W-:Y:S01]  /*470e0*/  @!P6 IMAD.WIDE.U32 R4, R5, 0x10, R20 ;  /* 0x000000100504e825 */ /* 0x000fe200078e0014 */
[----:B------:R1:W5:Y:S03]  /*470f0*/  @!P3 LDG.E.128 R44, desc[UR6][R10.64] ;  /* 0x000000060a2cb981 */ /* 0x000366000c1e1d00 */
[----:B------:R-:W-:Y:S01]  /*47100*/  @!P0 IMAD.WIDE.U32 R2, R23, 0x10, R2 ;  /* 0x0000001017028825 */ /* 0x000fe200078e0002 */
[----:B------:R1:W5:Y:S04]  /*47110*/  @!P2 LDG.E.128 R48, desc[UR6][R12.64] ;  /* 0x000000060c30a981 */ /* 0x000368000c1e1d00 */
[----:B------:R1:W5:Y:S04]  /*47120*/  @!P1 LDG.E.128 R52, desc[UR6][R14.64] ;  /* 0x000000060e349981 */ /* 0x000368000c1e1d00 */
[----:B------:R1:W5:Y:S04]  /*47130*/  @!P6 LDG.E.128 R64, desc[UR6][R4.64] ;  /* 0x000000060440e981 */ /* 0x000368000c1e1d00 */
[----:B------:R1:W5:Y:S01]  /*47140*/  @!P0 LDG.E.128 R32, desc[UR6][R2.64] ;  /* 0x0000000602208981 */ /* 0x000362000c1e1d00 */
[----:B------:R-:W-:Y:S01]  /*47150*/  BSSY B1, `(.L_x_15094) ;  /* 0x00008d9000017945 */ /* 0x000fe20003800000 */
[----:B------:R-:W-:-:S02]  /*47160*/  CS2R R74, SRZ ;  /* 0x00000000004a7805 */ /* 0x000fc4000001ff00 */
[----:B------:R-:W-:Y:S01]  /*47170*/  CS2R R72, SRZ ;  /* 0x0000000000487805 */ /* 0x000fe2000001ff00 */
[----:B------:R-:W-:Y:S06]  /*47180*/  @P0 BRA `(.L_x_15095) ;  /* 0x0000008c00540947 */ /* 0x000fec0003800000 */
[----:B-1----:R-:W-:Y:S01]  /*47190*/  MOV R6, 0x33145c07 ;  /* 0x33145c0700067802 */ /* 0x002fe20000000f00 */
[----:B------:R-:W-:Y:S01]  /*471a0*/  IMAD.MOV.U32 R7, RZ, RZ, 0x3c91a626 ;  /* 0x3c91a626ff077424 */ /* 0x000fe200078e00ff */
[----:B-----5:R-:W-:Y:S02]  /*471b0*/  DSETP.GTU.AND P0, PT, |R34|, +INF , PT ;  /* 0x7ff000002200742a */ /* 0x020fe40003f0c200 */
        /* <DEDUP_REMOVED lines=65> */
[----:B------:R-:W-:Y:S02]  /*475d0*/  MOV R14, R23 ;  /* 0x00000017000e7202 */ /* 0x000fe40000000f00 */
[----:B------:R-:W-:Y:S01]  /*475e0*/  DFMA R28, R28, R28, R30 ;  /* 0x0000001c1c1c722b */ /* 0x000fe2000000001e */
[----:B------:R-:W-:Y:S01]  /*475f0*/  IMAD.U32 R31, RZ, RZ, UR5 ;  /* 0x00000005ff1f7e24 */ /* 0x000fe2000f8e00ff */
[----:B------:R-:W-:Y:S01]  /*47600*/  FSEL R15, R14, UR8, P0 ;  /* 0x000000080e0f7c08 */ /* 0x000fe20008000000 */
[----:B------:R-:W-:Y:S01]  /*47610*/  IMAD.MOV.U32 R14, RZ, RZ, R22 ;  /* 0x000000ffff0e7224 */ /* 0x000fe200078e0016 */
[----:B------:R-:W-:-:S04]  /*47620*/  UMOV UR8, UR4 ;  /* 0x0000000400087c82 */ /* 0x000fc80008000000 */
        /* <DEDUP_REMOVED lines=30> */
[----:B------:R-:W-:Y:S02]  /*47810*/  LOP3.LUT R23, R0, 0x100000, RZ, 0xfc, !PT ;  /* 0x0010000000177812 */ /* 0x000fe400078efcff */
[----:B------:R-:W-:-:S03]  /*47820*/  MOV R22, RZ ;  /* 0x000000ff00167202 */ /* 0x000fc60000000f00 */
        /* <DEDUP_REMOVED lines=36> */
.L_x_15103:
[----:B------:R-:W-:Y:S05]  /*47a70*/  BSYNC B3 ;  /* 0x0000000000037941 */ /* 0x000fea0003800000 */
.L_x_15102:
        /* <DEDUP_REMOVED lines=81> */
.L_x_15101:
        /* <DEDUP_REMOVED lines=32> */
.L_x_15111:
[----:B------:R-:W-:Y:S05]  /*48190*/  BSYNC B4 ;  /* 0x0000000000047941 */ /* 0x000fea0003800000 */
.L_x_15110:
[----:B------:R-:W-:Y:S02]  /*481a0*/  IMAD.MOV.U32 R30, RZ, RZ, R22 ;  /* 0x000000ffff1e7224 */ /* 0x000fe400078e0016 */
[----:B------:R-:W-:Y:S01]  /*481b0*/  IMAD.MOV.U32 R31, RZ, RZ, R23 ;  /* 0x000000ffff1f7224 */ /* 0x000fe200078e0017 */
[----:B------:R-:W-:Y:S06]  /*481c0*/  BRA `(.L_x_15109) ;  /* 0x0000000000047947 */ /* 0x000fec0003800000 */
.L_x_15108:
[----:B------:R-:W-:-:S11]  /*481d0*/  DADD R30, -R56, R60 ;  /* 0x00000000381e7229 */ /* 0x000fd6000000013c */
.L_x_15109:
[----:B------:R-:W-:Y:S05]  /*481e0*/  BSYNC B3 ;  /* 0x0000000000037941 */ /* 0x000fea0003800000 */
.L_x_15107:
        /* <DEDUP_REMOVED lines=27> */
.L_x_15116:
[----:B------:R-:W-:Y:S05]  /*483a0*/  BSYNC B4 ;  /* 0x0000000000047941 */ /* 0x000fea0003800000 */
.L_x_15115:
[----:B------:R-:W-:Y:S05]  /*483b0*/  BRA `(.L_x_15114) ;  /* 0x0000000000047947 */ /* 0x000fea0003800000 */
.L_x_15113:
[----:B------:R-:W-:-:S11]  /*483c0*/  DADD R22, R62, -R6 ;  /* 0x000000003e167229 */ /* 0x000fd60000000806 */
.L_x_15114:
[----:B------:R-:W-:Y:S05]  /*483d0*/  BSYNC B3 ;  /* 0x0000000000037941 */ /* 0x000fea0003800000 */
.L_x_15112:
        /* <DEDUP_REMOVED lines=30> */
.L_x_15118:
[----:B------:R-:W-:Y:S05]  /*485c0*/  BSYNC B3 ;  /* 0x0000000000037941 */ /* 0x000fea0003800000 */
.L_x_15117:
        /* <DEDUP_REMOVED lines=85> */
.L_x_15119:
        /* <DEDUP_REMOVED lines=20> */
.L_x_15121:
[----:B------:R-:W-:Y:S05]  /*48c60*/  BSYNC B3 ;  /* 0x0000000000037941 */ /* 0x000fea0003800000 */
.L_x_15120:
        /* <DEDUP_REMOVED lines=30> */
.L_x_15106:
        /* <DEDUP_REMOVED lines=24> */
.L_x_15124:
[----:B------:R-:W-:Y:S05]  /*48fd0*/  BSYNC B3 ;  /* 0x0000000000037941 */ /* 0x000fea0003800000 */
.L_x_15123:
        /* <DEDUP_REMOVED lines=25> */
.L_x_15127:
[----:B------:R-:W-:Y:S05]  /*49170*/  BSYNC B3 ;  /* 0x0000000000037941 */ /* 0x000fea0003800000 */
.L_x_15126:
        /* <DEDUP_REMOVED lines=30> */
.L_x_15125:
        /* <DEDUP_REMOVED lines=75> */
.L_x_15128:
[----:B------:R-:W-:Y:S01]  /*49810*/  IMAD.MOV.U32 R8, RZ, RZ, 0x0 ;  /* 0x00000000ff087424 */ /* 0x000fe200078e00ff */
[----:B------:R-:W-:Y:S01]  /*49820*/  FSETP.NEU.FTZ.AND P0, PT, R7, RZ, PT ;  /* 0x000000ff0700720b */ /* 0x000fe20003f1d000 */
[----:B------:R-:W-:-:S06]  /*49830*/  IMAD.MOV.U32 R9, RZ, RZ, 0x7ff00000 ;  /* 0x7ff00000ff097424 */ /* 0x000fcc00078e00ff */
[----:B------:R-:W-:-:S10]  /*49840*/  DFMA R8, R6, R8, +INF ;  /* 0x7ff000000608742b */ /* 0x000fd40000000008 */
[----:B------:R-:W-:Y:S02]  /*49850*/  FSEL R38, R8, RZ, P0 ;  /* 0x000000ff08267208 */ /* 0x000fe40000000000 */
[----:B------:R-:W-:Y:S01]  /*49860*/  FSEL R39, R9, -QNAN , P0 ;  /* 0xfff0000009277808 */ /* 0x000fe20000000000 */
[----:B------:R-:W-:Y:S06]  /*49870*/  BRA `(.L_x_15104) ;  /* 0x00000004002c7947 */ /* 0x000fec0003800000 */
.L_x_15122:
        /* <DEDUP_REMOVED lines=23> */
.L_x_15130:
[----:B------:R-:W-:Y:S05]  /*499f0*/  BSYNC B3 ;  /* 0x0000000000037941 */ /* 0x000fea0003800000 */
.L_x_15129:
        /* <DEDUP_REMOVED lines=21> */
.L_x_15132:
[----:B------:R-:W-:Y:S05]  /*49b50*/  BSYNC B3 ;  /* 0x0000000000037941 */ /* 0x000fea0003800000 */
.L_x_15131:
[----:B------:R-:W-:Y:S02]  /*49b60*/  IMAD.MOV.U32 R38, RZ, RZ, R22 ;  /* 0x000000ffff267224 */ /* 0x000fe400078e0016 */
[----:B------:R-:W-:Y:S01]  /*49b70*/  IMAD.MOV.U32 R39, RZ, RZ, R23 ;  /* 0x000000ffff277224 */ /* 0x000fe200078e0017 */
[----:B------:R-:W-:Y:S06]  /*49b80*/  BRA `(.L_x_15104) ;  /* 0x0000000000687947 */ /* 0x000fec0003800000 */
.L_x_15105:
[----:B------:R-:W0:Y:S01]  /*49b90*/  MUFU.RSQ64H R9, R5 ;  /* 0x0000000500097308 */ /* 0x000e220000001c00 */
[----:B------:R-:W-:Y:S01]  /*49ba0*/  IADD3 R8, R5, -0x3500000, RZ ;  /* 0xfcb0000005087810 */ /* 0x000fe20007ffe0ff */
[----:B------:R-:W-:Y:S03]  /*49bb0*/  BSSY B3, `(.L_x_15133) ;  /* 0x0000015000037945 */ /* 0x000fe60003800000 */
        /* <DEDUP_REMOVED lines=20> */
.L_x_15134:
[----:B------:R-:W-:Y:S05]  /*49d00*/  BSYNC B3 ;  /* 0x0000000000037941 */ /* 0x000fea0003800000 */
.L_x_15133:
[----:B------:R-:W-:Y:S01]  /*49d10*/  IMAD.MOV.U32 R38, RZ, RZ, R6 ;  /* 0x000000ffff267224 */ /* 0x000fe200078e0006 */
[----:B------:R-:W-:-:S07]  /*49d20*/  MOV R39, R7 ;  /* 0x0000000700277202 */ /* 0x000fce0000000f00 */
.L_x_15104:
[----:B------:R-:W-:Y:S05]  /*49d30*/  BSYNC B2 ;  /* 0x0000000000027941 */ /* 0x000fea0003800000 */
.L_x_15100:
        /* <DEDUP_REMOVED lines=26> */
.L_x_15138:
[----:B------:R-:W-:Y:S05]  /*49ee0*/  BSYNC B3 ;  /* 0x0000000000037941 */ /* 0x000fea0003800000 */
.L_x_15137:
        /* <DEDUP_REMOVED lines=38> */
.L_x_15146:
[----:B------:R-:W-:Y:S05]  /*4a150*/  BSYNC B4 ;  /* 0x0000000000047941 */ /* 0x000fea0003800000 */
.L_x_15145:
[----:B------:R-:W-:Y:S02]  /*4a160*/  IMAD.MOV.U32 R68, RZ, RZ, R22 ;  /* 0x000000ffff447224 */ /* 0x000fe400078e0016 */
[----:B------:R-:W-:Y:S01]  /*4a170*/  IMAD.MOV.U32 R69, RZ, RZ, R23 ;  /* 0x000000ffff457224 */ /* 0x000fe200078e0017 */
[----:B------:R-:W-:Y:S06]  /*4a180*/  BRA `(.L_x_15144) ;  /* 0x0000000000047947 */ /* 0x000fec0003800000 */
.L_x_15143:
[----:B------:R-:W-:-:S11]  /*4a190*/  DADD R68, -R56, R60 ;  /* 0x0000000038447229 */ /* 0x000fd6000000013c */
.L_x_15144:
[----:B------:R-:W-:Y:S05]  /*4a1a0*/  BSYNC B3 ;  /* 0x0000000000037941 */ /* 0x000fea0003800000 */
.L_x_15142:
        /* <DEDUP_REMOVED lines=24> */
.L_x_15151:
[----:B------:R-:W-:Y:S05]  /*4a330*/  BSYNC B4 ;  /* 0x0000000000047941 */ /* 0x000fea0003800000 */
.L_x_15150:
[----:B------:R-:W-:Y:S02]  /*4a340*/  IMAD.MOV.U32 R4, RZ, RZ, R22 ;  /* 0x000000ffff047224 */ /* 0x000fe400078e0016 */
[----:B------:R-:W-:Y:S01]  /*4a350*/  IMAD.MOV.U32 R5, RZ, RZ, R23 ;  /* 0x000000ffff057224 */ /* 0x000fe200078e0017 */
[----:B------:R-:W-:Y:S06]  /*4a360*/  BRA `(.L_x_15149) ;  /* 0x0000000000047947 */ /* 0x000fec0003800000 */
.L_x_15148:
[----:B------:R-:W-:-:S11]  /*4a370*/  DADD R4, -R58, R62 ;  /* 0x000000003a047229 */ /* 0x000fd6000000013e */
.L_x_15149:
[----:B------:R-:W-:Y:S05]  /*4a380*/  BSYNC B3 ;  /* 0x0000000000037941 */ /* 0x000fea0003800000 */
.L_x_15147:
        /* <DEDUP_REMOVED lines=26> */
.L_x_15153:
[----:B------:R-:W-:Y:S05]  /*4a530*/  BSYNC B3 ;  /* 0x0000000000037941 */ /* 0x000fea0003800000 */
.L_x_15152:
[----:B------:R-:W-:Y:S01]  /*4a540*/  PLOP3.LUT P0, PT, PT, PT, PT, 0x80, 0x0 ;  /* 0x000000000000781c */ /* 0x000fe20003f0f070 */
[----:B------:R-:W-:Y:S02]  /*4a550*/  IMAD.MOV.U32 R4, RZ, RZ, R6 ;  /* 0x000000ffff047224 */ /* 0x000fe400078e0006 */
[----:B------:R-:W-:Y:S01]  /*4a560*/  IMAD.MOV.U32 R5, RZ, RZ, R7 ;  /* 0x000000ffff057224 */ /* 0x000fe200078e0007 */
[----:B------:R-:W-:Y:S09]  /*4a570*/  BRA `(.L_x_15139) ;  /* 0x0000000800407947 */ /* 0x000ff20003800000 */
.L_x_15141:
        /* <DEDUP_REMOVED lines=26> */
.L_x_15156:
[----:B------:R-:W-:Y:S05]  /*4a720*/  BSYNC B3 ;  /* 0x0000000000037941 */ /* 0x000fea0003800000 */
.L_x_15155:
[----:B------:R-:W-:Y:S01]  /*4a730*/  PLOP3.LUT P0, PT, PT, PT, PT, 0x80, 0x0 ;  /* 0x000000000000781c */ /* 0x000fe20003f0f070 */
[----:B------:R-:W-:Y:S02]  /*4a740*/  IMAD.MOV.U32 R4, RZ, RZ, R6 ;  /* 0x000000ffff047224 */ /* 0x000fe400078e0006 */
[----:B------:R-:W-:Y:S01]  /*4a750*/  IMAD.MOV.U32 R5, RZ, RZ, R7 ;  /* 0x000000ffff057224 */ /* 0x000fe200078e0007 */
[----:B------:R-:W-:Y:S09]  /*4a760*/  BRA `(.L_x_15139) ;  /* 0x0000000400c47947 */ /* 0x000ff20003800000 */
.L_x_15154:
        /* <DEDUP_REMOVED lines=27> */
.L_x_15158:
[----:B------:R-:W-:Y:S05]  /*4a920*/  BSYNC B3 ;  /* 0x0000000000037941 */ /* 0x000fea0003800000 */
.L_x_15157:
        /* <DEDUP_REMOVED lines=21> */
.L_x_15160:
[----:B------:R-:W-:Y:S05]  /*4aa80*/  BSYNC B3 ;  /* 0x0000000000037941 */ /* 0x000fea0003800000 */
.L_x_15159:
[----:B------:R-:W-:Y:S01]  /*4aa90*/  DMUL R2, R2, 8.11296384146066816958e+31 ;  /* 0x4690000002027828 */ /* 0x000fe20000000000 */
[----:B------:R-:W-:Y:S01]  /*4aaa0*/  PLOP3.LUT P0, PT, PT, PT, PT, 0x80, 0x0 ;  /* 0x000000000000781c */ /* 0x000fe20003f0f070 */
[----:B------:R-:W-:Y:S02]  /*4aab0*/  IMAD.MOV.U32 R4, RZ, RZ, R22 ;  /* 0x000000ffff047224 */ /* 0x000fe400078e0016 */
[----:B------:R-:W-:Y:S01]  /*4aac0*/  IMAD.MOV.U32 R5, RZ, RZ, R23 ;  /* 0x000000ffff057224 */ /* 0x000fe200078e0017 */
[----:B------:R-:W-:Y:S09]  /*4aad0*/  BRA `(.L_x_15139) ;  /* 0x0000000000e87947 */ /* 0x000ff20003800000 */
.L_x_15140:
        /* <DEDUP_REMOVED lines=24> */
.L_x_15162:
[----:B------:R-:W-:Y:S05]  /*4ac60*/  BSYNC B3 ;  /* 0x0000000000037941 */ /* 0x000fea0003800000 */
.L_x_15161:
        /* <DEDUP_REMOVED lines=26> */
.L_x_15164:
[----:B------:R-:W-:Y:S05]  /*4ae10*/  BSYNC B3 ;  /* 0x0000000000037941 */ /* 0x000fea0003800000 */
.L_x_15163:
[----:B------:R-:W-:Y:S01]  /*4ae20*/  DMUL R4, R6, R20 ;  /* 0x0000001406047228 */ /* 0x000fe20000000000 */
[----:B------:R-:W-:Y:S01]  /*4ae30*/  PLOP3.LUT P0, PT, PT, PT, PT, 0x80, 0x0 ;  /* 0x000000000000781c */ /* 0x000fe20003f0f070 */
[----:B------:R-:W-:-:S12]  /*4ae40*/  BRA `(.L_x_15139) ;  /* 0x00000000000c7947 */ /* 0x000fd80003800000 */
.L_x_15136:
[----:B------:R-:W-:Y:S01]  /*4ae50*/  DMUL R4, R36, 9.00719925474099200000e+15 ;  /* 0x4340000024047828 */ /* 0x000fe20000000000 */
[----:B------:R-:W-:Y:S01]  /*4ae60*/  PLOP3.LUT P0, PT, PT, PT, PT, 0x80, 0x0 ;  /* 0x000000000000781c */ /* 0x000fe20003f0f070 */
[----:B------:R-:W-:-:S12]  /*4ae70*/  DMUL R2, R2, 9.00719925474099200000e+15 ;  /* 0x4340000002027828 */ /* 0x000fd80000000000 */
.L_x_15139:
[----:B------:R-:W-:Y:S05]  /*4ae80*/  BSYNC B2 ;  /* 0x0000000000027941 */ /* 0x000fea0003800000 */
.L_x_15135:
        /* <DEDUP_REMOVED lines=67> */
.L_x_15170:
[----:B------:R-:W-:-:S11]  /*4b2c0*/  DMUL R72, RZ, |R30| ;  /* 0x4000001eff487228 */ /* 0x000fd60000000000 */
.L_x_15171:
[----:B------:R-:W-:Y:S05]  /*4b2d0*/  BSYNC B0 ;  /* 0x0000000000007941 */ /* 0x000fea0003800000 */
.L_x_15169:
        /* <DEDUP_REMOVED lines=11> */
.L_x_15168:
        /* <DEDUP_REMOVED lines=53> */
.L_x_15167:
        /* <DEDUP_REMOVED lines=62> */
.L_x_15175:
[----:B------:R-:W-:-:S11]  /*4bac0*/  DMUL R72, RZ, |R30| ;  /* 0x4000001eff487228 */ /* 0x000fd60000000000 */
.L_x_15176:
[----:B------:R-:W-:Y:S05]  /*4bad0*/  BSYNC B0 ;  /* 0x0000000000007941 */ /* 0x000fea0003800000 */
.L_x_15174:
        /* <DEDUP_REMOVED lines=11> */
.L_x_15173:
        /* <DEDUP_REMOVED lines=47> */
[----:B------:R-:W-:-:S08]  /*4be80*/  DFMA R4, R4, |R30|, |R30| ;  /* 0x4000001e0404722b */ /* 0x000fd0000000041e */
[C---:B------:R-:W-:Y:S02]  /*4be90*/  @P0 DADD R72, R4.reuse, -R72 ;  /* 0x0000000004480229 */ /* 0x040fe40000000848 */
[----:B------:R-:W-:-:S06]  /*4bea0*/  @!P0 DADD R2, R4, R2 ;  /* 0x0000000004028229 */ /* 0x000fcc0000000002 */
[----:B------:R-:W-:Y:S02]  /*4beb0*/  @P0 DADD R72, -R72, UR4 ;  /* 0x0000000448480e29 */ /* 0x000fe40008000100 */
[----:B------:R-:W-:Y:S01]  /*4bec0*/  @!P0 DADD R72, R2, UR4 ;  /* 0x0000000402488e29 */ /* 0x000fe20008000000 */
[----:B------:R-:W-:Y:S10]  /*4bed0*/  BRA `(.L_x_15172) ;  /* 0x0000000c00bc7947 */ /* 0x000ff40003800000 */
.L_x_15166:
        /* <DEDUP_REMOVED lines=30> */
.L_x_15179:
[----:B------:R-:W-:Y:S05]  /*4c0c0*/  BSYNC B3 ;  /* 0x0000000000037941 */ /* 0x000fea0003800000 */
.L_x_15178:
        /* <DEDUP_REMOVED lines=82> */
.L_x_15181:
[----:B------:R-:W-:Y:S02]  /*4c5f0*/  FSEL R6, RZ, 3.37028055040000000000e+12, P1 ;  /* 0x54442d18ff067808 */ /* 0x000fe40000800000 */
[----:B------:R-:W-:-:S07]  /*4c600*/  FSEL R7, RZ, 2.1426990032196044922, P1 ;  /* 0x400921fbff077808 */ /* 0x000fce0000800000 */
.L_x_15182:
[----:B------:R-:W-:Y:S05]  /*4c610*/  BSYNC B0 ;  /* 0x0000000000007941 */ /* 0x000fea0003800000 */
.L_x_15180:
[----:B------:R-:W-:Y:S01]  /*4c620*/  DADD R2, |R4|, |R2| ;  /* 0x0000000004027229 */ /* 0x000fe20000000602 */
[----:B------:R-:W-:-:S07]  /*4c630*/  LOP3.LUT R5, R7, 0x80000000, R5, 0xb8, !PT ;  /* 0x8000000007057812 */ /* 0x000fce00078eb805 */
[----:B------:R-:W-:-:S06]  /*4c640*/  DSETP.GTU.AND P0, PT, |R2|, +INF , PT ;  /* 0x7ff000000200742a */ /* 0x000fcc0003f0c200 */
[----:B------:R-:W-:Y:S02]  /*4c650*/  FSEL R72, R2, R6, P0 ;  /* 0x0000000602487208 */ /* 0x000fe40000000000 */
[----:B------:R-:W-:Y:S01]  /*4c660*/  FSEL R73, R3, R5, P0 ;  /* 0x0000000503497208 */ /* 0x000fe20000000000 */
[----:B------:R-:W-:Y:S06]  /*4c670*/  BRA `(.L_x_15172) ;  /* 0x0000000400d47947 */ /* 0x000fec0003800000 */
.L_x_15177:
        /* <DEDUP_REMOVED lines=26> */
.L_x_15184:
[----:B------:R-:W-:Y:S05]  /*4c820*/  BSYNC B3 ;  /* 0x0000000000037941 */ /* 0x000fea0003800000 */
.L_x_15183:
        /* <DEDUP_REMOVED lines=82> */
.L_x_15186:
[----:B------:R-:W-:Y:S02]  /*4cd50*/  FSEL R6, RZ, 3.37028055040000000000e+12, P0 ;  /* 0x54442d18ff067808 */ /* 0x000fe40000000000 */
[----:B------:R-:W-:-:S07]  /*4cd60*/  FSEL R7, RZ, 2.1426990032196044922, P0 ;  /* 0x400921fbff077808 */ /* 0x000fce0000000000 */
.L_x_15187:
[----:B------:R-:W-:Y:S05]  /*4cd70*/  BSYNC B0 ;  /* 0x0000000000007941 */ /* 0x000fea0003800000 */
.L_x_15185:
[----:B------:R-:W-:Y:S01]  /*4cd80*/  DADD R2, |R4|, |R2| ;  /* 0x0000000004027229 */ /* 0x000fe20000000602 */
[----:B------:R-:W-:-:S07]  /*4cd90*/  LOP3.LUT R5, R7, 0x80000000, R5, 0xb8, !PT ;  /* 0x8000000007057812 */ /* 0x000fce00078eb805 */
[----:B------:R-:W-:-:S06]  /*4cda0*/  DSETP.GTU.AND P0, PT, |R2|, +INF , PT ;  /* 0x7ff000000200742a */ /* 0x000fcc0003f0c200 */
[----:B------:R-:W-:Y:S02]  /*4cdb0*/  FSEL R72, R2, R6, P0 ;  /* 0x0000000602487208 */ /* 0x000fe40000000000 */
[----:B------:R-:W-:-:S07]  /*4cdc0*/  FSEL R73, R3, R5, P0 ;  /* 0x0000000503497208 */ /* 0x000fce0000000000 */
.L_x_15172:
[----:B------:R-:W-:Y:S05]  /*4cdd0*/  BSYNC B2 ;  /* 0x0000000000027941 */ /* 0x000fea0003800000 */
.L_x_15165:
[----:B------:R-:W-:Y:S01]  /*4cde0*/  DADD R2, -RZ, -R38 ;  /* 0x00000000ff027229 */ /* 0x000fe20000000926 */
[----:B------:R-:W-:-:S04]  /*4cdf0*/  SHF.R.U32.HI R34, RZ, 0x1f, R35 ;  /* 0x0000001fff227819 */ /* 0x000fc80000011623 */
[----:B------:R-:W-:-:S05]  /*4ce00*/  ISETP.NE.AND P0, PT, R34, RZ, PT ;  /* 0x000000ff2200720c */ /* 0x000fca0003f05270 */
[----:B------:R-:W-:Y:S02]  /*4ce10*/  FSEL R74, R2, R38, !P0 ;  /* 0x00000026024a7208 */ /* 0x000fe40004000000 */
[----:B------:R-:W-:Y:S01]  /*4ce20*/  FSEL R75, R3, R39, !P0 ;  /* 0x00000027034b7208 */ /* 0x000fe20004000000 */
[----:B------:R-:W-:Y:S06]  /*4ce30*/  BRA `(.L_x_15095) ;  /* 0x0000003000287947 */ /* 0x000fec0003800000 */
.L_x_15099:
[----:B------:R-:W2:Y:S01]  /*4ce40*/  LDL.64 R2, [R1+0x8] ;  /* 0x0000080001027983 */ /* 0x000ea20000100a00 */
[----:B------:R-:W-:Y:S01]  /*4ce50*/  UMOV UR4, 0x54442d18 ;  /* 0x54442d1800047882 */ /* 0x000fe20000000000 */
[----:B------:R-:W-:Y:S01]  /*4ce60*/  UMOV UR5, 0x3ff921fb ;  /* 0x3ff921fb00057882 */ /* 0x000fe20000000000 */
[----:B------:R-:W-:Y:S02]  /*4ce70*/  DADD R74, -RZ, -R34 ;  /* 0x00000000ff4a7229 */ /* 0x000fe40000000922 */
[----:B--2---:R-:W-:-:S08]  /*4ce80*/  DADD R32, R2, -R32 ;  /* 0x0000000002207229 */ /* 0x004fd00000000820 */
[----:B------:R-:W-:Y:S01]  /*4ce90*/  DADD R72, R32, UR4 ;  /* 0x0000000420487e29 */ /* 0x000fe20008000000 */
[----:B------:R-:W-:Y:S10]  /*4cea0*/  BRA `(.L_x_15095) ;  /* 0x00000030000c7947 */ /* 0x000ff40003800000 */
.L_x_15098:
[----:B------:R-:W-:Y:S01]  /*4ceb0*/  DADD R74, -RZ, -R34 ;  /* 0x00000000ff4a7229 */ /* 0x000fe20000000922 */
[----:B------:R-:W-:Y:S01]  /*4cec0*/  CS2R R72, SRZ ;  /* 0x0000000000487805 */ /* 0x000fe2000001ff00 */
[----:B------:R-:W-:Y:S09]  /*4ced0*/  BRA `(.L_x_15095) ;  /* 0x0000003000007947 */ /* 0x000ff20003800000 */
.L_x_15097:
        /* <DEDUP_REMOVED lines=28> */
[----:B------:R-:W-:-:S03]  /*4d0a0*/  @!P0 IMAD.MOV.U32 R8, RZ, RZ, R6 ;  /* 0x000000ffff088224 */ /* 0x000fc600078e0006 */
[----:B------:R-:W-:Y:S02]  /*4d0b0*/  IADD3 R0, R9, -0x1, RZ ;  /* 0xffffffff09007810 */ /* 0x000fe40007ffe0ff */
        /* <DEDUP_REMOVED lines=78> */
.L_x_15192:
[----:B------:R-:W-:Y:S05]  /*4d5a0*/  BSYNC B0 ;  /* 0x0000000000007941 */ /* 0x000fea0003800000 */
.L_x_15191:
        /* <DEDUP_REMOVED lines=8> */
.L_x_15194:
[----:B------:R-:W-:Y:S05]  /*4d630*/  BSYNC B3 ;  /* 0x0000000000037941 */ /* 0x000fea0003800000 */
.L_x_15193:
        /* <DEDUP_REMOVED lines=82> */
.L_x_15196:
[----:B------:R-:W-:-:S04]  /*4db60*/  ISETP.GE.AND P0, PT, R33, RZ, PT ;  /* 0x000000ff2100720c */ /* 0x000fc80003f06270 */
[----:B------:R-:W-:Y:S02]  /*4db70*/  FSEL R6, RZ, 3.37028055040000000000e+12, P0 ;  /* 0x54442d18ff067808 */ /* 0x000fe40000000000 */
[----:B------:R-:W-:-:S07]  /*4db80*/  FSEL R7, RZ, 2.1426990032196044922, P0 ;  /* 0x400921fbff077808 */ /* 0x000fce0000000000 */
.L_x_15197:
[----:B------:R-:W-:Y:S05]  /*4db90*/  BSYNC B0 ;  /* 0x0000000000007941 */ /* 0x000fea0003800000 */
.L_x_15195:
[----:B------:R-:W-:Y:S01]  /*4dba0*/  DADD R2, R2, R4 ;  /* 0x0000000002027229 */ /* 0x000fe20000000004 */
[----:B------:R-:W-:Y:S01]  /*4dbb0*/  LOP3.LUT R35, R7, 0x80000000, R35, 0xb8, !PT ;  /* 0x8000000007237812 */ /* 0x000fe200078eb823 */
[----:B------:R-:W-:-:S06]  /*4dbc0*/  DMUL R38, R38, 0.5 ;  /* 0x3fe0000026267828 */ /* 0x000fcc0000000000 */
[----:B------:R-:W-:-:S06]  /*4dbd0*/  DSETP.GTU.AND P0, PT, |R2|, +INF , PT ;  /* 0x7ff000000200742a */ /* 0x000fcc0003f0c200 */
[----:B------:R-:W-:Y:S02]  /*4dbe0*/  FSEL R6, R2, R6, P0 ;  /* 0x0000000602067208 */ /* 0x000fe40000000000 */
[----:B------:R-:W-:Y:S01]  /*4dbf0*/  FSEL R7, R3, R35, P0 ;  /* 0x0000002303077208 */ /* 0x000fe20000000000 */
[----:B------:R-:W-:Y:S06]  /*4dc00*/  BRA `(.L_x_15198) ;  /* 0x0000002000387947 */ /* 0x000fec0003800000 */
.L_x_15190:
        /* <DEDUP_REMOVED lines=135> */
.L_x_15200:
[----:B------:R-:W-:Y:S05]  /*4e480*/  BSYNC B0 ;  /* 0x0000000000007941 */ /* 0x000fea0003800000 */
.L_x_15199:
        /* <DEDUP_REMOVED lines=8> */
.L_x_15202:
[----:B------:R-:W-:Y:S05]  /*4e510*/  BSYNC B3 ;  /* 0x0000000000037941 */ /* 0x000fea0003800000 */
.L_x_15201:
        /* <DEDUP_REMOVED lines=82> */
.L_x_15204:
[----:B------:R-:W-:-:S04]  /*4ea40*/  ISETP.GE.AND P0, PT, R33, RZ, PT ;  /* 0x000000ff2100720c */ /* 0x000fc80003f06270 */
[----:B------:R-:W-:Y:S02]  /*4ea50*/  FSEL R6, RZ, 3.37028055040000000000e+12, P0 ;  /* 0x54442d18ff067808 */ /* 0x000fe40000000000 */
[----:B------:R-:W-:-:S07]  /*4ea60*/  FSEL R7, RZ, 2.1426990032196044922, P0 ;  /* 0x400921fbff077808 */ /* 0x000fce0000000000 */
.L_x_15205:
[----:B------:R-:W-:Y:S05]  /*4ea70*/  BSYNC B0 ;  /* 0x0000000000007941 */ /* 0x000fea0003800000 */
.L_x_15203:
[----:B------:R-:W-:Y:S01]  /*4ea80*/  DADD R2, R2, R4 ;  /* 0x0000000002027229 */ /* 0x000fe20000000004 */
[----:B------:R-:W-:-:S07]  /*4ea90*/  LOP3.LUT R35, R7, 0x80000000, R35, 0xb8, !PT ;  /* 0x8000000007237812 */ /* 0x000fce00078eb823 */
[----:B------:R-:W-:-:S06]  /*4eaa0*/  DSETP.GTU.AND P0, PT, |R2|, +INF , PT ;  /* 0x7ff000000200742a */ /* 0x000fcc0003f0c200 */
[----:B------:R-:W-:Y:S02]  /*4eab0*/  FSEL R6, R2, R6, P0 ;  /* 0x0000000602067208 */ /* 0x000fe40000000000 */
[----:B------:R-:W-:Y:S01]  /*4eac0*/  FSEL R7, R3, R35, P0 ;  /* 0x0000002303077208 */ /* 0x000fe20000000000 */
[----:B------:R-:W-:Y:S06]  /*4ead0*/  BRA `(.L_x_15198) ;  /* 0x0000001000847947 */ /* 0x000fec0003800000 */
.L_x_15189:
        /* <DEDUP_REMOVED lines=23> */
.L_x_15207:
[----:B------:R-:W-:Y:S05]  /*4ec50*/  BSYNC B3 ;  /* 0x0000000000037941 */ /* 0x000fea0003800000 */
.L_x_15206:
        /* <DEDUP_REMOVED lines=24> */
[----:B------:R-:W-:Y:S01]  /*4ede0*/  MOV R6, R22 ;  /* 0x0000001600067202 */ /* 0x000fe20000000f00 */
[----:B------:R-:W-:-:S07]  /*4edf0*/  IMAD.MOV.U32 R7, RZ, RZ, R23 ;  /* 0x000000ffff077224 */ /* 0x000fce00078e0017 */
.L_x_15209:
[----:B------:R-:W-:Y:S05]  /*4ee00*/  BSYNC B3 ;  /* 0x0000000000037941 */ /* 0x000fea0003800000 */
.L_x_15208:
        /* <DEDUP_REMOVED lines=136> */
.L_x_15211:
[----:B------:R-:W-:Y:S05]  /*4f690*/  BSYNC B0 ;  /* 0x0000000000007941 */ /* 0x000fea0003800000 */
.L_x_15210:
        /* <DEDUP_REMOVED lines=8> */
.L_x_15213:
[----:B------:R-:W-:Y:S05]  /*4f720*/  BSYNC B3 ;  /* 0x0000000000037941 */ /* 0x000fea0003800000 */
.L_x_15212:
        /* <DEDUP_REMOVED lines=82> */
.L_x_15215:
[----:B------:R-:W-:-:S04]  /*4fc50*/  ISETP.GE.AND P0, PT, R33, RZ, PT ;  /* 0x000000ff2100720c */ /* 0x000fc80003f06270 */
[----:B------:R-:W-:Y:S02]  /*4fc60*/  FSEL R6, RZ, 3.37028055040000000000e+12, P0 ;  /* 0x54442d18ff067808 */ /* 0x000fe40000000000 */
[----:B------:R-:W-:-:S07]  /*4fc70*/  FSEL R7, RZ, 2.1426990032196044922, P0 ;  /* 0x400921fbff077808 */ /* 0x000fce0000000000 */
.L_x_15216:
[----:B------:R-:W-:Y:S05]  /*4fc80*/  BSYNC B0 ;  /* 0x0000000000007941 */ /* 0x000fea0003800000 */
.L_x_15214:
[----:B------:R-:W-:Y:S01]  /*4fc90*/  DADD R2, R2, R4 ;  /* 0x0000000002027229 */ /* 0x000fe20000000004 */
[----:B------:R-:W-:Y:S01]  /*4fca0*/  LOP3.LUT R35, R7, 0x80000000, R35, 0xb8, !PT ;  /* 0x8000000007237812 */ /* 0x000fe200078eb823 */
[----:B------:R-:W-:-:S06]  /*4fcb0*/  DADD R38, R38, 1 ;  /* 0x3ff0000026267429 */ /* 0x000fcc0000000000 */
[----:B------:R-:W-:-:S06]  /*4fcc0*/  DSETP.GTU.AND P0, PT, |R2|, +INF , PT ;  /* 0x7ff000000200742a */ /* 0x000fcc0003f0c200 */
[----:B------:R-:W-:Y:S02]  /*4fcd0*/  FSEL R6, R2, R6, P0 ;  /* 0x0000000602067208 */ /* 0x000fe40000000000 */
[----:B------:R-:W-:-:S07]  /*4fce0*/  FSEL R7, R3, R35, P0 ;  /* 0x0000002303077208 */ /* 0x000fce0000000000 */
.L_x_15198:
[----:B------:R-:W-:Y:S05]  /*4fcf0*/  BSYNC B2 ;  /* 0x0000000000027941 */ /* 0x000fea0003800000 */
.L_x_15188:
        /* <DEDUP_REMOVED lines=9> */
.L_x_15096:
        /* <DEDUP_REMOVED lines=21> */
.L_x_15095:
[----:B------:R-:W-:Y:S05]  /*4fee0*/  BSYNC B1 ;  /* 0x0000000000017941 */ /* 0x000fea0003800000 */
.L_x_15094:
[----:B------:R-:W0:Y:S01]  /*4fef0*/  S2R R0, SR_TID.X ;  /* 0x0000000000007919 */ /* 0x000e220000002100 */
[----:B------:R-:W-:Y:S01]  /*4ff00*/  BSSY B1, `(.L_x_15217) ;  /* 0x00008db000017945 */ /* 0x000fe20003800000 */
[----:B------:R-:W-:Y:S02]  /*4ff10*/  CS2R R70, SRZ ;  /* 0x0000000000467805 */ /* 0x000fe4000001ff00 */
[----:B------:R-:W-:Y:S02]  /*4ff20*/  CS2R R68, SRZ ;  /* 0x0000000000447805 */ /* 0x000fe4000001ff00 */
[----:B0-----:R-:W-:-:S04]  /*4ff30*/  IADD3 R0, R0, 0x80, RZ ;  /* 0x0000008000007810 */ /* 0x001fc80007ffe0ff */
[----:B------:R-:W-:-:S13]  /*4ff40*/  ISETP.GE.AND P0, PT, R0, R79, PT ;  /* 0x0000004f0000720c */ /* 0x000fda0003f06270 */
[----:B------:R-:W-:Y:S05]  /*4ff50*/  @P0 BRA `(.L_x_15218) ;  /* 0x0000008c00540947 */ /* 0x000fea0003800000 */
[----:B-1----:R-:W-:Y:S01]  /*4ff60*/  IMAD.MOV.U32 R6, RZ, RZ, 0x33145c07 ;  /* 0x33145c07ff067424 */ /* 0x002fe200078e00ff */
[----:B-----5:R-:W-:Y:S01]  /*4ff70*/  DSETP.GTU.AND P0, PT, |R26|, +INF , PT ;  /* 0x7ff000001a00742a */ /* 0x020fe20003f0c200 */
        /* <DEDUP_REMOVED lines=140> */
.L_x_15226:
[----:B------:R-:W-:Y:S05]  /*50840*/  BSYNC B3 ;  /* 0x0000000000037941 */ /* 0x000fea0003800000 */
.L_x_15225:
        /* <DEDUP_REMOVED lines=81> */
.L_x_15224:
        /* <DEDUP_REMOVED lines=32> */
.L_x_15234:
[----:B------:R-:W-:Y:S05]  /*50f60*/  BSYNC B4 ;  /* 0x0000000000047941 */ /* 0x000fea0003800000 */
.L_x_15233:
[----:B------:R-:W-:Y:S01]  /*50f70*/  IMAD.MOV.U32 R30, RZ, RZ, R22 ;  /* 0x000000ffff1e7224 */ /* 0x000fe200078e0016 */
[----:B------:R-:W-:Y:S01]  /*50f80*/  MOV R31, R23 ;  /* 0x00000017001f7202 */ /* 0x000fe20000000f00 */
[----:B------:R-:W-:Y:S06]  /*50f90*/  BRA `(.L_x_15232) ;  /* 0x0000000000047947 */ /* 0x000fec0003800000 */
.L_x_15231:
[----:B------:R-:W-:-:S11]  /*50fa0*/  DADD R30, -R36, R56 ;  /* 0x00000000241e7229 */ /* 0x000fd60000000138 */
.L_x_15232:
[----:B------:R-:W-:Y:S05]  /*50fb0*/  BSYNC B3 ;  /* 0x0000000000037941 */ /* 0x000fea0003800000 */
.L_x_15230:
        /* <DEDUP_REMOVED lines=27> */
.L_x_15239:
[----:B------:R-:W-:Y:S05]  /*51170*/  BSYNC B4 ;  /* 0x0000000000047941 */ /* 0x000fea0003800000 */
.L_x_15238:
[----:B------:R-:W-:Y:S05]  /*51180*/  BRA `(.L_x_15237) ;  /* 0x0000000000047947 */ /* 0x000fea0003800000 */
.L_x_15236:
[----:B------:R-:W-:-:S11]  /*51190*/  DADD R22, R58, -R6 ;  /* 0x000000003a167229 */ /* 0x000fd60000000806 */
.L_x_15237:
[----:B------:R-:W-:Y:S05]  /*511a0*/  BSYNC B3 ;  /* 0x0000000000037941 */ /* 0x000fea0003800000 */
.L_x_15235:
        /* <DEDUP_REMOVED lines=30> */
.L_x_15241:
[----:B------:R-:W-:Y:S05]  /*51390*/  BSYNC B3 ;  /* 0x0000000000037941 */ /* 0x000fea0003800000 */
.L_x_15240:
        /* <DEDUP_REMOVED lines=85> */
.L_x_15242:
        /* <DEDUP_REMOVED lines=20> */
.L_x_15244:
[----:B------:R-:W-:Y:S05]  /*51a30*/  BSYNC B3 ;  /* 0x0000000000037941 */ /* 0x000fea0003800000 */
.L_x_15243:
        /* <DEDUP_REMOVED lines=30> */
.L_x_15229:
        /* <DEDUP_REMOVED lines=24> */
.L_x_15247:
[----:B------:R-:W-:Y:S05]  /*51da0*/  BSYNC B3 ;  /* 0x0000000000037941 */ /* 0x000fea0003800000 */
.L_x_15246:
        /* <DEDUP_REMOVED lines=25> */
.L_x_15250:
[----:B------:R-:W-:Y:S05]  /*51f40*/  BSYNC B3 ;  /* 0x0000000000037941 */ /* 0x000fea0003800000 */
.L_x_15249:
        /* <DEDUP_REMOVED lines=30> */
.L_x_15248:
        /* <DEDUP_REMOVED lines=75> */
.L_x_15251:
[----:B------:R-:W-:Y:S01]  /*525e0*/  IMAD.MOV.U32 R8, RZ, RZ, 0x0 ;  /* 0x00000000ff087424 */ /* 0x000fe200078e00ff */
[----:B------:R-:W-:Y:S01]  /*525f0*/  FSETP.NEU.FTZ.AND P0, PT, R7, RZ, PT ;  /* 0x000000ff0700720b */ /* 0x000fe20003f1d000 */
[----:B------:R-:W-:-:S06]  /*52600*/  IMAD.MOV.U32 R9, RZ, RZ, 0x7ff00000 ;  /* 0x7ff00000ff097424 */ /* 0x000fcc00078e00ff */
[----:B------:R-:W-:-:S10]  /*52610*/  DFMA R8, R6, R8, +INF ;  /* 0x7ff000000608742b */ /* 0x000fd40000000008 */
[----:B------:R-:W-:Y:S02]  /*52620*/  FSEL R34, R8, RZ, P0 ;  /* 0x000000ff08227208 */ /* 0x000fe40000000000 */
[----:B------:R-:W-:Y:S01]  /*52630*/  FSEL R35, R9, -QNAN , P0 ;  /* 0xfff0000009237808 */ /* 0x000fe20000000000 */
[----:B------:R-:W-:Y:S06]  /*52640*/  BRA `(.L_x_15227) ;  /* 0x00000004002c7947 */ /* 0x000fec0003800000 */
.L_x_15245:
        /* <DEDUP_REMOVED lines=23> */
.L_x_15253:
[----:B------:R-:W-:Y:S05]  /*527c0*/  BSYNC B3 ;  /* 0x0000000000037941 */ /* 0x000fea0003800000 */
.L_x_15252:
        /* <DEDUP_REMOVED lines=21> */
.L_x_15255:
[----:B------:R-:W-:Y:S05]  /*52920*/  BSYNC B3 ;  /* 0x0000000000037941 */ /* 0x000fea0003800000 */
.L_x_15254:
[----:B------:R-:W-:Y:S01]  /*52930*/  IMAD.MOV.U32 R34, RZ, RZ, R22 ;  /* 0x000000ffff227224 */ /* 0x000fe200078e0016 */
[----:B------:R-:W-:Y:S01]  /*52940*/  MOV R35, R23 ;  /* 0x0000001700237202 */ /* 0x000fe20000000f00 */
[----:B------:R-:W-:Y:S06]  /*52950*/  BRA `(.L_x_15227) ;  /* 0x0000000000687947 */ /* 0x000fec0003800000 */
.L_x_15228:
        /* <DEDUP_REMOVED lines=23> */
.L_x_15257:
[----:B------:R-:W-:Y:S05]  /*52ad0*/  BSYNC B3 ;  /* 0x0000000000037941 */ /* 0x000fea0003800000 */
.L_x_15256:
[----:B------:R-:W-:Y:S01]  /*52ae0*/  MOV R34, R6 ;  /* 0x0000000600227202 */ /* 0x000fe20000000f00 */
[----:B------:R-:W-:-:S07]  /*52af0*/  IMAD.MOV.U32 R35, RZ, RZ, R7 ;  /* 0x000000ffff237224 */ /* 0x000fce00078e0007 */
.L_x_15227:
[----:B------:R-:W-:Y:S05]  /*52b00*/  BSYNC B2 ;  /* 0x0000000000027941 */ /* 0x000fea0003800000 */
.L_x_15223:
        /* <DEDUP_REMOVED lines=26> */
.L_x_15261:
[----:B------:R-:W-:Y:S05]  /*52cb0*/  BSYNC B3 ;  /* 0x0000000000037941 */ /* 0x000fea0003800000 */
.L_x_15260:
        /* <DEDUP_REMOVED lines=38> */
.L_x_15269:
[----:B------:R-:W-:Y:S05]  /*52f20*/  BSYNC B4 ;  /* 0x0000000000047941 */ /* 0x000fea0003800000 */
.L_x_15268:
[----:B------:R-:W-:Y:S02]  /*52f30*/  IMAD.MOV.U32 R60, RZ, RZ, R22 ;  /* 0x000000ffff3c7224 */ /* 0x000fe400078e0016 */
[----:B------:R-:W-:Y:S01]  /*52f40*/  IMAD.MOV.U32 R61, RZ, RZ, R23 ;  /* 0x000000ffff3d7224 */ /* 0x000fe200078e0017 */
[----:B------:R-:W-:Y:S06]  /*52f50*/  BRA `(.L_x_15267) ;  /* 0x0000000000047947 */ /* 0x000fec0003800000 */
.L_x_15266:
[----:B------:R-:W-:-:S11]  /*52f60*/  DADD R60, -R36, R56 ;  /* 0x00000000243c7229 */ /* 0x000fd60000000138 */
.L_x_15267:
[----:B------:R-:W-:Y:S05]  /*52f70*/  BSYNC B3 ;  /* 0x0000000000037941 */ /* 0x000fea0003800000 */
.L_x_15265:
        /* <DEDUP_REMOVED lines=24> */
.L_x_15274:
[----:B------:R-:W-:Y:S05]  /*53100*/  BSYNC B4 ;  /* 0x0000000000047941 */ /* 0x000fea0003800000 */
.L_x_15273:
[----:B------:R-:W-:Y:S02]  /*53110*/  IMAD.MOV.U32 R4, RZ, RZ, R22 ;  /* 0x000000ffff047224 */ /* 0x000fe400078e0016 */
[----:B------:R-:W-:Y:S01]  /*53120*/  IMAD.MOV.U32 R5, RZ, RZ, R23 ;  /* 0x000000ffff057224 */ /* 0x000fe200078e0017 */
[----:B------:R-:W-:Y:S06]  /*53130*/  BRA `(.L_x_15272) ;  /* 0x0000000000047947 */ /* 0x000fec0003800000 */
.L_x_15271:
[----:B------:R-:W-:-:S11]  /*53140*/  DADD R4, -R38, R58 ;  /* 0x0000000026047229 */ /* 0x000fd6000000013a */
.L_x_15272:
[----:B------:R-:W-:Y:S05]  /*53150*/  BSYNC B3 ;  /* 0x0000000000037941 */ /* 0x000fea0003800000 */
.L_x_15270:
        /* <DEDUP_REMOVED lines=26> */
.L_x_15276:
[----:B------:R-:W-:Y:S05]  /*53300*/  BSYNC B3 ;  /* 0x0000000000037941 */ /* 0x000fea0003800000 */
.L_x_15275:
[----:B------:R-:W-:Y:S01]  /*53310*/  PLOP3.LUT P0, PT, PT, PT, PT, 0x80, 0x0 ;  /* 0x000000000000781c */ /* 0x000fe20003f0f070 */
[----:B------:R-:W-:Y:S02]  /*53320*/  IMAD.MOV.U32 R32, RZ, RZ, R6 ;  /* 0x000000ffff207224 */ /* 0x000fe400078e0006 */
[----:B------:R-:W-:Y:S01]  /*53330*/  IMAD.MOV.U32 R33, RZ, RZ, R7 ;  /* 0x000000ffff217224 */ /* 0x000fe200078e0007 */
[----:B------:R-:W-:Y:S09]  /*53340*/  BRA `(.L_x_15262) ;  /* 0x0000000800407947 */ /* 0x000ff20003800000 */
.L_x_15264:
        /* <DEDUP_REMOVED lines=26> */
.L_x_15279:
[----:B------:R-:W-:Y:S05]  /*534f0*/  BSYNC B3 ;  /* 0x0000000000037941 */ /* 0x000fea0003800000 */
.L_x_15278:
[----:B------:R-:W-:Y:S01]  /*53500*/  PLOP3.LUT P0, PT, PT, PT, PT, 0x80, 0x0 ;  /* 0x000000000000781c */ /* 0x000fe20003f0f070 */
[----:B------:R-:W-:Y:S02]  /*53510*/  IMAD.MOV.U32 R32, RZ, RZ, R6 ;  /* 0x000000ffff207224 */ /* 0x000fe400078e0006 */
[----:B------:R-:W-:Y:S01]  /*53520*/  IMAD.MOV.U32 R33, RZ, RZ, R7 ;  /* 0x000000ffff217224 */ /* 0x000fe200078e0007 */
[----:B------:R-:W-:Y:S09]  /*53530*/  BRA `(.L_x_15262) ;  /* 0x0000000400c47947 */ /* 0x000ff20003800000 */
.L_x_15277:
        /* <DEDUP_REMOVED lines=27> */
.L_x_15281:
[----:B------:R-:W-:Y:S05]  /*536f0*/  BSYNC B3 ;  /* 0x0000000000037941 */ /* 0x000fea0003800000 */
.L_x_15280:
        /* <DEDUP_REMOVED lines=21> */
.L_x_15283:
[----:B------:R-:W-:Y:S05]  /*53850*/  BSYNC B3 ;  /* 0x0000000000037941 */ /* 0x000fea0003800000 */
.L_x_15282:
[----:B------:R-:W-:Y:S01]  /*53860*/  DMUL R2, R2, 8.11296384146066816958e+31 ;  /* 0x4690000002027828 */ /* 0x000fe20000000000 */
[----:B------:R-:W-:Y:S01]  /*53870*/  PLOP3.LUT P0, PT, PT, PT, PT, 0x80, 0x0 ;  /* 0x000000000000781c */ /* 0x000fe20003f0f070 */
[----:B------:R-:W-:Y:S02]  /*53880*/  IMAD.MOV.U32 R32, RZ, RZ, R22 ;  /* 0x000000ffff207224 */ /* 0x000fe400078e0016 */
[----:B------:R-:W-:Y:S01]  /*53890*/  IMAD.MOV.U32 R33, RZ, RZ, R23 ;  /* 0x000000ffff217224 */ /* 0x000fe200078e0017 */
[----:B------:R-:W-:Y:S09]  /*538a0*/  BRA `(.L_x_15262) ;  /* 0x0000000000e87947 */ /* 0x000ff20003800000 */
.L_x_15263:
        /* <DEDUP_REMOVED lines=24> */
.L_x_15285:
[----:B------:R-:W-:Y:S05]  /*53a30*/  BSYNC B3 ;  /* 0x0000000000037941 */ /* 0x000fea0003800000 */
.L_x_15284:
        /* <DEDUP_REMOVED lines=26> */
.L_x_15287:
[----:B------:R-:W-:Y:S05]  /*53be0*/  BSYNC B3 ;  /* 0x0000000000037941 */ /* 0x000fea0003800000 */
.L_x_15286:
[----:B------:R-:W-:Y:S01]  /*53bf0*/  DMUL R32, R6, R20 ;  /* 0x0000001406207228 */ /* 0x000fe20000000000 */
[----:B------:R-:W-:Y:S01]  /*53c00*/  PLOP3.LUT P0, PT, PT, PT, PT, 0x80, 0x0 ;  /* 0x000000000000781c */ /* 0x000fe20003f0f070 */
[----:B------:R-:W-:-:S12]  /*53c10*/  BRA `(.L_x_15262) ;  /* 0x00000000000c7947 */ /* 0x000fd80003800000 */
.L_x_15259:
[----:B------:R-:W-:Y:S01]  /*53c20*/  DMUL R32, R32, 9.00719925474099200000e+15 ;  /* 0x4340000020207828 */ /* 0x000fe20000000000 */
[----:B------:R-:W-:Y:S01]  /*53c30*/  PLOP3.LUT P0, PT, PT, PT, PT, 0x80, 0x0 ;  /* 0x000000000000781c */ /* 0x000fe20003f0f070 */
[----:B------:R-:W-:-:S12]  /*53c40*/  DMUL R2, R2, 9.00719925474099200000e+15 ;  /* 0x4340000002027828 */ /* 0x000fd80000000000 */
.L_x_15262:
[----:B------:R-:W-:Y:S05]  /*53c50*/  BSYNC B2 ;  /* 0x0000000000027941 */ /* 0x000fea0003800000 */
.L_x_15258:
        /* <DEDUP_REMOVED lines=67> */
.L_x_15293:
[----:B------:R-:W-:-:S11]  /*54090*/  DMUL R68, RZ, |R30| ;  /* 0x4000001eff447228 */ /* 0x000fd60000000000 */
.L_x_15294:
[----:B------:R-:W-:Y:S05]  /*540a0*/  BSYNC B0 ;  /* 0x0000000000007941 */ /* 0x000fea0003800000 */
.L_x_15292:
        /* <DEDUP_REMOVED lines=11> */
.L_x_15291:
        /* <DEDUP_REMOVED lines=53> */
.L_x_15290:
        /* <DEDUP_REMOVED lines=62> */
.L_x_15298:
[----:B------:R-:W-:-:S11]  /*54890*/  DMUL R68, RZ, |R30| ;  /* 0x4000001eff447228 */ /* 0x000fd60000000000 */
.L_x_15299:
[----:B------:R-:W-:Y:S05]  /*548a0*/  BSYNC B0 ;  /* 0x0000000000007941 */ /* 0x000fea0003800000 */
.L_x_15297:
        /* <DEDUP_REMOVED lines=11> */
.L_x_15296:
        /* <DEDUP_REMOVED lines=53> */
.L_x_15289:
        /* <DEDUP_REMOVED lines=30> */
.L_x_15302:
[----:B------:R-:W-:Y:S05]  /*54e90*/  BSYNC B3 ;  /* 0x0000000000037941 */ /* 0x000fea0003800000 */
.L_x_15301:
        /* <DEDUP_REMOVED lines=82> */
.L_x_15304:
[----:B------:R-:W-:Y:S02]  /*553c0*/  FSEL R4, RZ, 3.37028055040000000000e+12, P1 ;  /* 0x54442d18ff047808 */ /* 0x000fe40000800000 */
[----:B------:R-:W-:-:S07]  /*553d0*/  FSEL R5, RZ, 2.1426990032196044922, P1 ;  /* 0x400921fbff057808 */ /* 0x000fce0000800000 */
.L_x_15305:
[----:B------:R-:W-:Y:S05]  /*553e0*/  BSYNC B0 ;  /* 0x0000000000007941 */ /* 0x000fea0003800000 */
.L_x_15303:
[----:B------:R-:W-:Y:S01]  /*553f0*/  DADD R2, |R32|, |R2| ;  /* 0x0000000020027229 */ /* 0x000fe20000000602 */
[----:B------:R-:W-:-:S07]  /*55400*/  LOP3.LUT R33, R5, 0x80000000, R33, 0xb8, !PT ;  /* 0x8000000005217812 */ /* 0x000fce00078eb821 */
[----:B------:R-:W-:-:S06]  /*55410*/  DSETP.GTU.AND P0, PT, |R2|, +INF , PT ;  /* 0x7ff000000200742a */ /* 0x000fcc0003f0c200 */
[----:B------:R-:W-:Y:S02]  /*55420*/  FSEL R68, R2, R4, P0 ;  /* 0x0000000402447208 */ /* 0x000fe40000000000 */
[----:B------:R-:W-:Y:S01]  /*55430*/  FSEL R69, R3, R33, P0 ;  /* 0x0000002103457208 */ /* 0x000fe20000000000 */
[----:B------:R-:W-:Y:S06]  /*55440*/  BRA `(.L_x_15295) ;  /* 0x0000000400d47947 */ /* 0x000fec0003800000 */
.L_x_15300:
[----:B------:R-:W-:Y:S01]  /*55450*/  DADD R10, -RZ, |R32| ;  /* 0x00000000ff0a7229 */ /* 0x000fe20000000520 */
[----:B------:R-:W-:Y:S01]  /*55460*/  MOV R6, 0x1 ;  /* 0x0000000100067802 */ /* 0x000fe20000000f00 */
        /* <DEDUP_REMOVED lines=24> */
.L_x_15307:
[----:B------:R-:W-:Y:S05]  /*555f0*/  BSYNC B3 ;  /* 0x0000000000037941 */ /* 0x000fea0003800000 */
.L_x_15306:
        /* <DEDUP_REMOVED lines=82> */
.L_x_15309:
[----:B------:R-:W-:Y:S02]  /*55b20*/  FSEL R4, RZ, 3.37028055040000000000e+12, P1 ;  /* 0x54442d18ff047808 */ /* 0x000fe40000800000 */
[----:B------:R-:W-:-:S07]  /*55b30*/  FSEL R5, RZ, 2.1426990032196044922, P1 ;  /* 0x400921fbff057808 */ /* 0x000fce0000800000 */
.L_x_15310:
[----:B------:R-:W-:Y:S05]  /*55b40*/  BSYNC B0 ;  /* 0x0000000000007941 */ /* 0x000fea0003800000 */
.L_x_15308:
[----:B------:R-:W-:Y:S01]  /*55b50*/  DADD R2, |R32|, |R2| ;  /* 0x0000000020027229 */ /* 0x000fe20000000602 */
[----:B------:R-:W-:-:S07]  /*55b60*/  LOP3.LUT R33, R5, 0x80000000, R33, 0xb8, !PT ;  /* 0x8000000005217812 */ /* 0x000fce00078eb821 */
[----:B------:R-:W-:-:S06]  /*55b70*/  DSETP.GTU.AND P0, PT, |R2|, +INF , PT ;  /* 0x7ff000000200742a */ /* 0x000fcc0003f0c200 */
[----:B------:R-:W-:Y:S02]  /*55b80*/  FSEL R68, R2, R4, P0 ;  /* 0x0000000402447208 */ /* 0x000fe40000000000 */
[----:B------:R-:W-:-:S07]  /*55b90*/  FSEL R69, R3, R33, P0 ;  /* 0x0000002103457208 */ /* 0x000fce0000000000 */
.L_x_15295:
[----:B------:R-:W-:Y:S05]  /*55ba0*/  BSYNC B2 ;  /* 0x0000000000027941 */ /* 0x000fea0003800000 */
.L_x_15288:
[----:B------:R-:W-:Y:S01]  /*55bb0*/  DADD R2, -RZ, -R34 ;  /* 0x00000000ff027229 */ /* 0x000fe20000000922 */
[----:B------:R-:W-:-:S04]  /*55bc0*/  SHF.R.U32.HI R26, RZ, 0x1f, R27 ;  /* 0x0000001fff1a7819 */ /* 0x000fc8000001161b */
[----:B------:R-:W-:-:S05]  /*55bd0*/  ISETP.NE.AND P0, PT, R26, RZ, PT ;  /* 0x000000ff1a00720c */ /* 0x000fca0003f05270 */
[----:B------:R-:W-:Y:S02]  /*55be0*/  FSEL R70, R2, R34, !P0 ;  /* 0x0000002202467208 */ /* 0x000fe40004000000 */
[----:B------:R-:W-:Y:S01]  /*55bf0*/  FSEL R71, R3, R35, !P0 ;  /* 0x0000002303477208 */ /* 0x000fe20004000000 */
[----:B------:R-:W-:Y:S06]  /*55c00*/  BRA `(.L_x_15218) ;  /* 0x0000003000287947 */ /* 0x000fec0003800000 */
.L_x_15222:
[----:B------:R-:W2:Y:S01]  /*55c10*/  LDL.64 R2, [R1+0x8] ;  /* 0x0000080001027983 */ /* 0x000ea20000100a00 */
[----:B------:R-:W-:Y:S01]  /*55c20*/  UMOV UR4, 0x54442d18 ;  /* 0x54442d1800047882 */ /* 0x000fe20000000000 */
[----:B------:R-:W-:Y:S01]  /*55c30*/  UMOV UR5, 0x3ff921fb ;  /* 0x3ff921fb00057882 */ /* 0x000fe20000000000 */
[----:B------:R-:W-:Y:S02]  /*55c40*/  DADD R70, -RZ, -R26 ;  /* 0x00000000ff467229 */ /* 0x000fe4000000091a */
[----:B--2---:R-:W-:-:S08]  /*55c50*/  DADD R24, R2, -R24 ;  /* 0x0000000002187229 */ /* 0x004fd00000000818 */
[----:B------:R-:W-:Y:S01]  /*55c60*/  DADD R68, R24, UR4 ;  /* 0x0000000418447e29 */ /* 0x000fe20008000000 */
[----:B------:R-:W-:Y:S10]  /*55c70*/  BRA `(.L_x_15218) ;  /* 0x00000030000c7947 */ /* 0x000ff40003800000 */
.L_x_15221:
[----:B------:R-:W-:Y:S01]  /*55c80*/  DADD R70, -RZ, -R26 ;  /* 0x00000000ff467229 */ /* 0x000fe2000000091a */
[----:B------:R-:W-:Y:S01]  /*55c90*/  CS2R R68, SRZ ;  /* 0x0000000000447805 */ /* 0x000fe2000001ff00 */
[----:B------:R-:W-:Y:S09]  /*55ca0*/  BRA `(.L_x_15218) ;  /* 0x0000003000007947 */ /* 0x000ff20003800000 */
.L_x_15220:
        /* <DEDUP_REMOVED lines=27> */
[----:B------:R-:W-:Y:S01]  /*55e60*/  @!P0 MOV R9, R7 ;  /* 0x0000000700098202 */ /* 0x000fe20000000f00 */
[----:B------:R-:W-:-:S04]  /*55e70*/  @!P0 IMAD.MOV.U32 R8, RZ, RZ, R6 ;  /* 0x000000ffff088224 */ /* 0x000fc800078e0006 */
[----:B------:R-:W-:Y:S02]  /*55e80*/  VIADD R0, R9, 0xffffffff ;  /* 0xffffffff09007836 */ /* 0x000fe40000000000 */
[----:B------:R-:W-:-:S03]  /*55e90*/  DFMA R10, R12, R10, R12 ;  /* 0x0000000a0c0a722b */ /* 0x000fc6000000000c */
[----:B------:R-:W-:-:S05]  /*55ea0*/  ISETP.GE.U32.AND P1, PT, R0, 0x7fefffff, PT ;  /* 0x7fefffff0000780c */ /* 0x000fca0003f26070 */
[----:B------:R-:W-:-:S08]  /*55eb0*/  DMUL R22, R32, R10 ;  /* 0x0000000a20167228 */ /* 0x000fd00000000000 */
[----:B------:R-:W-:Y:S01]  /*55ec0*/  DFMA R12, -R30, R22, R32 ;  /* 0x000000161e0c722b */ /* 0x000fe20000000120 */
[----:B------:R-:W-:-:S07]  /*55ed0*/  @P1 FSETP.NEU.FTZ.AND P2, PT, R7, RZ, PT ;  /* 0x000000ff0700120b */ /* 0x000fce0003f5d000 */
        /* <DEDUP_REMOVED lines=73> */
.L_x_15315:
[----:B------:R-:W-:Y:S05]  /*56370*/  BSYNC B0 ;  /* 0x0000000000007941 */ /* 0x000fea0003800000 */
.L_x_15314:
        /* <DEDUP_REMOVED lines=8> */
.L_x_15317:
[----:B------:R-:W-:Y:S05]  /*56400*/  BSYNC B3 ;  /* 0x0000000000037941 */ /* 0x000fea0003800000 */
.L_x_15316:
        /* <DEDUP_REMOVED lines=82> */
.L_x_15319:
[----:B------:R-:W-:-:S04]  /*56930*/  ISETP.GE.AND P0, PT, R25, RZ, PT ;  /* 0x000000ff1900720c */ /* 0x000fc80003f06270 */
[----:B------:R-:W-:Y:S02]  /*56940*/  FSEL R6, RZ, 3.37028055040000000000e+12, P0 ;  /* 0x54442d18ff067808 */ /* 0x000fe40000000000 */
[----:B------:R-:W-:-:S07]  /*56950*/  FSEL R7, RZ, 2.1426990032196044922, P0 ;  /* 0x400921fbff077808 */ /* 0x000fce0000000000 */
.L_x_15320:
[----:B------:R-:W-:Y:S05]  /*56960*/  BSYNC B0 ;  /* 0x0000000000007941 */ /* 0x000fea0003800000 */
.L_x_15318:
[----:B------:R-:W-:Y:S01]  /*56970*/  DADD R2, R2, R4 ;  /* 0x0000000002027229 */ /* 0x000fe20000000004 */
[----:B------:R-:W-:Y:S01]  /*56980*/  LOP3.LUT R27, R7, 0x80000000, R27, 0xb8, !PT ;  /* 0x80000000071b7812 */ /* 0x000fe200078eb81b */
[----:B------:R-:W-:-:S06]  /*56990*/  DMUL R34, R34, 0.5 ;  /* 0x3fe0000022227828 */ /* 0x000fcc0000000000 */
[----:B------:R-:W-:-:S06]  /*569a0*/  DSETP.GTU.AND P0, PT, |R2|, +INF , PT ;  /* 0x7ff000000200742a */ /* 0x000fcc0003f0c200 */
[----:B------:R-:W-:Y:S02]  /*569b0*/  FSEL R6, R2, R6, P0 ;  /* 0x0000000602067208 */ /* 0x000fe40000000000 */
[----:B------:R-:W-:Y:S01]  /*569c0*/  FSEL R7, R3, R27, P0 ;  /* 0x0000001b03077208 */ /* 0x000fe20000000000 */
[----:B------:R-:W-:Y:S06]  /*569d0*/  BRA `(.L_x_15321) ;  /* 0x0000002000387947 */ /* 0x000fec0003800000 */
.L_x_15313:
        /* <DEDUP_REMOVED lines=135> */
.L_x_15323:
[----:B------:R-:W-:Y:S05]  /*57250*/  BSYNC B0 ;  /* 0x0000000000007941 */ /* 0x000fea0003800000 */
.L_x_15322:
        /* <DEDUP_REMOVED lines=8> */
.L_x_15325:
[----:B------:R-:W-:Y:S05]  /*572e0*/  BSYNC B3 ;  /* 0x0000000000037941 */ /* 0x000fea0003800000 */
.L_x_15324:
        /* <DEDUP_REMOVED lines=82> */
.L_x_15327:
[----:B------:R-:W-:-:S04]  /*57810*/  ISETP.GE.AND P0, PT, R25, RZ, PT ;  /* 0x000000ff1900720c */ /* 0x000fc80003f06270 */
[----:B------:R-:W-:Y:S02]  /*57820*/  FSEL R6, RZ, 3.37028055040000000000e+12, P0 ;  /* 0x54442d18ff067808 */ /* 0x000fe40000000000 */
[----:B------:R-:W-:-:S07]  /*57830*/  FSEL R7, RZ, 2.1426990032196044922, P0 ;  /* 0x400921fbff077808 */ /* 0x000fce0000000000 */
.L_x_15328:
[----:B------:R-:W-:Y:S05]  /*57840*/  BSYNC B0 ;  /* 0x0000000000007941 */ /* 0x000fea0003800000 */
.L_x_15326:
[----:B------:R-:W-:Y:S01]  /*57850*/  DADD R2, R2, R4 ;  /* 0x0000000002027229 */ /* 0x000fe20000000004 */
[----:B------:R-:W-:-:S07]  /*57860*/  LOP3.LUT R27, R7, 0x80000000, R27, 0xb8, !PT ;  /* 0x80000000071b7812 */ /* 0x000fce00078eb81b */
[----:B------:R-:W-:-:S06]  /*57870*/  DSETP.GTU.AND P0, PT, |R2|, +INF , PT ;  /* 0x7ff000000200742a */ /* 0x000fcc0003f0c200 */
[----:B------:R-:W-:Y:S02]  /*57880*/  FSEL R6, R2, R6, P0 ;  /* 0x0000000602067208 */ /* 0x000fe40000000000 */
[----:B------:R-:W-:Y:S01]  /*57890*/  FSEL R7, R3, R27, P0 ;  /* 0x0000001b03077208 */ /* 0x000fe20000000000 */
[----:B------:R-:W-:Y:S06]  /*578a0*/  BRA `(.L_x_15321) ;  /* 0x0000001000847947 */ /* 0x000fec0003800000 */
.L_x_15312:
        /* <DEDUP_REMOVED lines=17> */
[----:B------:R-:W-:Y:S01]  /*579c0*/  MOV R12, R24 ;  /* 0x00000018000c7202 */ /* 0x000fe20000000f00 */
[----:B------:R-:W-:Y:S01]  /*579d0*/  IMAD.MOV.U32 R13, RZ, RZ, R25 ;  /* 0x000000ffff0d7224 */ /* 0x000fe200078e0019 */
[----:B------:R-:W-:Y:S01]  /*579e0*/  MOV R0, 0x57a20 ;  /* 0x00057a2000007802 */ /* 0x000fe20000000f00 */
[----:B------:R-:W-:Y:S02]  /*579f0*/  IMAD.MOV.U32 R10, RZ, RZ, -0x74eba897 ;  /* 0x8b145769ff0a7424 */ /* 0x000fe400078e00ff */
[----:B------:R-:W-:-:S07]  /*57a00*/  IMAD.MOV.U32 R11, RZ, RZ, 0x4005bf0a ;  /* 0x4005bf0aff0b7424 */ /* 0x000fce00078e00ff */
[----:B------:R-:W-:Y:S05]  /*57a10*/  CALL.REL.NOINC `($__internal_22_$__cuda_sm20_div_rn_f64_full) ;  /* 0x0000036800487944 */ /* 0x000fea0003c00000 */
.L_x_15330:
[----:B------:R-:W-:Y:S05]  /*57a20*/  BSYNC B3 ;  /* 0x0000000000037941 */ /* 0x000fea0003800000 */
.L_x_15329:
        /* <DEDUP_REMOVED lines=26> */
.L_x_15332:
[----:B------:R-:W-:Y:S05]  /*57bd0*/  BSYNC B3 ;  /* 0x0000000000037941 */ /* 0x000fea0003800000 */
.L_x_15331:
        /* <DEDUP_REMOVED lines=136> */
.L_x_15334:
[----:B------:R-:W-:Y:S05]  /*58460*/  BSYNC B0 ;  /* 0x0000000000007941 */ /* 0x000fea0003800000 */
.L_x_15333:
        /* <DEDUP_REMOVED lines=8> */
.L_x_15336:
[----:B------:R-:W-:Y:S05]  /*584f0*/  BSYNC B3 ;  /* 0x0000000000037941 */ /* 0x000fea0003800000 */
.L_x_15335:
        /* <DEDUP_REMOVED lines=82> */
.L_x_15338:
[----:B------:R-:W-:-:S04]  /*58a20*/  ISETP.GE.AND P0, PT, R25, RZ, PT ;  /* 0x000000ff1900720c */ /* 0x000fc80003f06270 */
[----:B------:R-:W-:Y:S02]  /*58a30*/  FSEL R6, RZ, 3.37028055040000000000e+12, P0 ;  /* 0x54442d18ff067808 */ /* 0x000fe40000000000 */
[----:B------:R-:W-:-:S07]  /*58a40*/  FSEL R7, RZ, 2.1426990032196044922, P0 ;  /* 0x400921fbff077808 */ /* 0x000fce0000000000 */
.L_x_15339:
[----:B------:R-:W-:Y:S05]  /*58a50*/  BSYNC B0 ;  /* 0x0000000000007941 */ /* 0x000fea0003800000 */
.L_x_15337:
[----:B------:R-:W-:Y:S01]  /*58a60*/  DADD R2, R2, R4 ;  /* 0x0000000002027229 */ /* 0x000fe20000000004 */
[----:B------:R-:W-:Y:S01]  /*58a70*/  LOP3.LUT R27, R7, 0x80000000, R27, 0xb8, !PT ;  /* 0x80000000071b7812 */ /* 0x000fe200078eb81b */
[----:B------:R-:W-:-:S06]  /*58a80*/  DADD R34, R34, 1 ;  /* 0x3ff0000022227429 */ /* 0x000fcc0000000000 */
[----:B------:R-:W-:-:S06]  /*58a90*/  DSETP.GTU.AND P0, PT, |R2|, +INF , PT ;  /* 0x7ff000000200742a */ /* 0x000fcc0003f0c200 */
[----:B------:R-:W-:Y:S02]  /*58aa0*/  FSEL R6, R2, R6, P0 ;  /* 0x0000000602067208 */ /* 0x000fe40000000000 */
[----:B------:R-:W-:-:S07]  /*58ab0*/  FSEL R7, R3, R27, P0 ;  /* 0x0000001b03077208 */ /* 0x000fce0000000000 */
.L_x_15321:
[----:B------:R-:W-:Y:S05]  /*58ac0*/  BSYNC B2 ;  /* 0x0000000000027941 */ /* 0x000fea0003800000 */
.L_x_15311:
        /* <DEDUP_REMOVED lines=9> */
.L_x_15219:
        /* <DEDUP_REMOVED lines=21> */
.L_x_15218:
[----:B------:R-:W-:Y:S05]  /*58cb0*/  BSYNC B1 ;  /* 0x0000000000017941 */ /* 0x000fea0003800000 */
.L_x_15217:
[----:B------:R-:W0:Y:S01]  /*58cc0*/  S2R R0, SR_TID.X ;  /* 0x0000000000007919 */ /* 0x000e220000002100 */
[----:B------:R-:W-:Y:S01]  /*58cd0*/  BSSY B1, `(.L_x_15340) ;  /* 0x00008db000017945 */ /* 0x000fe20003800000 */
[----:B------:R-:W-:Y:S02]  /*58ce0*/  CS2R R58, SRZ ;  /* 0x00000000003a7805 */ /* 0x000fe4000001ff00 */
[----:B------:R-:W-:Y:S02]  /*58cf0*/  CS2R R62, SRZ ;  /* 0x00000000003e7805 */ /* 0x000fe4000001ff00 */
[----:B------:R-:W-:Y:S01]  /*58d00*/  CS2R R60, SRZ ;  /* 0x00000000003c7805 */ /* 0x000fe2000001ff00 */
[----:B0-----:R-:W-:-:S05]  /*58d10*/  VIADD R0, R0, 0x100 ;  /* 0x0000010000007836 */ /* 0x001fca0000000000 */
        /* <DEDUP_REMOVED lines=144> */
.L_x_15349:
[----:B------:R-:W-:Y:S05]  /*59620*/  BSYNC B3 ;  /* 0x0000000000037941 */ /* 0x000fea0003800000 */
.L_x_15348:
[----:B------:R-:W-:-:S10]  /*59630*/  DADD R14, R24, R6 ;  /* 0x00000000180e7229 */ /* 0x000fd40000000006 */
[----:B------:R-:W-:Y:S01]  /*59640*/  ISETP.GT.AND P0, PT, R15, 0xfffff, PT ;  /* 0x000fffff0f00780c */ /* 0x000fe20003f04270 */
[----:B------:R-:W-:Y:S01]  /*59650*/  IMAD.MOV.U32 R7, RZ, RZ, R15 ;  /* 0x000000ffff077224 */ /* 0x000fe200078e000f */
[----:B------:R-:W-:Y:S01]  /*59660*/  MOV R6, R14 ;  /* 0x0000000e00067202 */ /* 0x000fe20000000f00 */
        /* <DEDUP_REMOVED lines=77> */
.L_x_15347:
        /* <DEDUP_REMOVED lines=32> */
.L_x_15357:
[----:B------:R-:W-:Y:S05]  /*59d40*/  BSYNC B4 ;  /* 0x0000000000047941 */ /* 0x000fea0003800000 */
.L_x_15356:
[----:B------:R-:W-:Y:S01]  /*59d50*/  MOV R18, R22 ;  /* 0x0000001600127202 */ /* 0x000fe20000000f00 */
[----:B------:R-:W-:Y:S01]  /*59d60*/  IMAD.MOV.U32 R19, RZ, RZ, R23 ;  /* 0x000000ffff137224 */ /* 0x000fe200078e0017 */
[----:B------:R-:W-:Y:S06]  /*59d70*/  BRA `(.L_x_15355) ;  /* 0x0000000000047947 */ /* 0x000fec0003800000 */
.L_x_15354:
[----:B------:R-:W-:-:S11]  /*59d80*/  DADD R18, -R30, R34 ;  /* 0x000000001e127229 */ /* 0x000fd60000000122 */
.L_x_15355:
[----:B------:R-:W-:Y:S05]  /*59d90*/  BSYNC B3 ;  /* 0x0000000000037941 */ /* 0x000fea0003800000 */
.L_x_15353:
        /* <DEDUP_REMOVED lines=27> */
.L_x_15362:
[----:B------:R-:W-:Y:S05]  /*59f50*/  BSYNC B4 ;  /* 0x0000000000047941 */ /* 0x000fea0003800000 */
.L_x_15361:
[----:B------:R-:W-:Y:S05]  /*59f60*/  BRA `(.L_x_15360) ;  /* 0x0000000000047947 */ /* 0x000fea0003800000 */
.L_x_15359:
[----:B------:R-:W-:-:S11]  /*59f70*/  DADD R22, R36, -R6 ;  /* 0x0000000024167229 */ /* 0x000fd60000000806 */
.L_x_15360:
[----:B------:R-:W-:Y:S05]  /*59f80*/  BSYNC B3 ;  /* 0x0000000000037941 */ /* 0x000fea0003800000 */
.L_x_15358:
        /* <DEDUP_REMOVED lines=30> */
.L_x_15364:
[----:B------:R-:W-:Y:S05]  /*5a170*/  BSYNC B3 ;  /* 0x0000000000037941 */ /* 0x000fea0003800000 */
.L_x_15363:
[----:B------:R-:W-:-:S10]  /*5a180*/  DADD R18, R18, R6 ;  /* 0x0000000012127229 */ /* 0x000fd40000000006 */
[C---:B------:R-:W-:Y:S02]  /*5a190*/  FSETP.GEU.FTZ.AND P1, PT, R19.reuse, 1.7916666269302368164, PT ;  /* 0x3fe555551300780b */ /* 0x040fe40003f3e000 */
[----:B------:R-:W-:-:S13]  /*5a1a0*/  FSETP.GT.FTZ.AND P0, PT, R19, -1.6999999284744262695, PT ;  /* 0xbfd999991300780b */ /* 0x000fda0003f14000 */
[----:B------:R-:W-:Y:S05]  /*5a1b0*/  @P0 BRA !P1, `(.L_x_15365) ;  /* 0x0000000400440947 */ /* 0x000fea0004800000 */
[----:B------:R-:W-:-:S10]  /*5a1c0*/  DADD R14, R18, 1 ;  /* 0x3ff00000120e7429 */ /* 0x000fd40000000000 */
[----:B------:R-:W-:Y:S01]  /*5a1d0*/  ISETP.GT.AND P0, PT, R15, 0xfffff, PT ;  /* 0x000fffff0f00780c */ /* 0x000fe20003f04270 */
[--C-:B------:R-:W-:Y:S02]  /*5a1e0*/  IMAD.MOV.U32 R6, RZ, RZ, R14.reuse ;  /* 0x000000ffff067224 */ /* 0x100fe400078e000e */
[----:B------:R-:W-:Y:S02]  /*5a1f0*/  IMAD.MOV.U32 R7, RZ, RZ, R15 ;  /* 0x000000ffff077224 */ /* 0x000fe400078e000f */
[----:B------:R-:W-:-:S08]  /*5a200*/  IMAD.MOV.U32 R12, RZ, RZ, R14 ;  /* 0x000000ffff0c7224 */ /* 0x000fd000078e000e */
        /* <DEDUP_REMOVED lines=76> */
.L_x_15365:
        /* <DEDUP_REMOVED lines=20> */
.L_x_15367:
[----:B------:R-:W-:Y:S05]  /*5a810*/  BSYNC B3 ;  /* 0x0000000000037941 */ /* 0x000fea0003800000 */
.L_x_15366:
        /* <DEDUP_REMOVED lines=30> */
.L_x_15352:
        /* <DEDUP_REMOVED lines=24> */
.L_x_15370:
[----:B------:R-:W-:Y:S05]  /*5ab80*/  BSYNC B3 ;  /* 0x0000000000037941 */ /* 0x000fea0003800000 */
.L_x_15369:
        /* <DEDUP_REMOVED lines=25> */
.L_x_15373:
[----:B------:R-:W-:Y:S05]  /*5ad20*/  BSYNC B3 ;  /* 0x0000000000037941 */ /* 0x000fea0003800000 */
.L_x_15372:
        /* <DEDUP_REMOVED lines=30> */
.L_x_15371:
        /* <DEDUP_REMOVED lines=76> */
.L_x_15374:
[----:B------:R-:W-:Y:S01]  /*5b3d0*/  IMAD.MOV.U32 R8, RZ, RZ, 0x0 ;  /* 0x00000000ff087424 */ /* 0x000fe200078e00ff */
[----:B------:R-:W-:Y:S01]  /*5b3e0*/  FSETP.NEU.FTZ.AND P0, PT, R7, RZ, PT ;  /* 0x000000ff0700720b */ /* 0x000fe20003f1d000 */
[----:B------:R-:W-:-:S06]  /*5b3f0*/  IMAD.MOV.U32 R9, RZ, RZ, 0x7ff00000 ;  /* 0x7ff00000ff097424 */ /* 0x000fcc00078e00ff */
[----:B------:R-:W-:-:S10]  /*5b400*/  DFMA R8, R6, R8, +INF ;  /* 0x7ff000000608742b */ /* 0x000fd40000000008 */
[----:B------:R-:W-:Y:S02]  /*5b410*/  FSEL R26, R8, RZ, P0 ;  /* 0x000000ff081a7208 */ /* 0x000fe40000000000 */
[----:B------:R-:W-:Y:S01]  /*5b420*/  FSEL R27, R9, -QNAN , P0 ;  /* 0xfff00000091b7808 */ /* 0x000fe20000000000 */
[----:B------:R-:W-:Y:S06]  /*5b430*/  BRA `(.L_x_15350) ;  /* 0x00000004002c7947 */ /* 0x000fec0003800000 */
.L_x_15368:
        /* <DEDUP_REMOVED lines=23> */
.L_x_15376:
[----:B------:R-:W-:Y:S05]  /*5b5b0*/  BSYNC B3 ;  /* 0x0000000000037941 */ /* 0x000fea0003800000 */
.L_x_15375:
        /* <DEDUP_REMOVED lines=21> */
.L_x_15378:
[----:B------:R-:W-:Y:S05]  /*5b710*/  BSYNC B3 ;  /* 0x0000000000037941 */ /* 0x000fea0003800000 */
.L_x_15377:
[----:B------:R-:W-:Y:S02]  /*5b720*/  IMAD.MOV.U32 R26, RZ, RZ, R22 ;  /* 0x000000ffff1a7224 */ /* 0x000fe400078e0016 */
[----:B------:R-:W-:Y:S01]  /*5b730*/  IMAD.MOV.U32 R27, RZ, RZ, R23 ;  /* 0x000000ffff1b7224 */ /* 0x000fe200078e0017 */
[----:B------:R-:W-:Y:S06]  /*5b740*/  BRA `(.L_x_15350) ;  /* 0x0000000000687947 */ /* 0x000fec0003800000 */
.L_x_15351:
        /* <DEDUP_REMOVED lines=23> */
.L_x_15380:
[----:B------:R-:W-:Y:S05]  /*5b8c0*/  BSYNC B3 ;  /* 0x0000000000037941 */ /* 0x000fea0003800000 */
.L_x_15379:
[----:B------:R-:W-:Y:S02]  /*5b8d0*/  IMAD.MOV.U32 R26, RZ, RZ, R6 ;  /* 0x000000ffff1a7224 */ /* 0x000fe400078e0006 */
[----:B------:R-:W-:-:S07]  /*5b8e0*/  IMAD.MOV.U32 R27, RZ, RZ, R7 ;  /* 0x000000ffff1b7224 */ /* 0x000fce00078e0007 */
.L_x_15350:
[----:B------:R-:W-:Y:S05]  /*5b8f0*/  BSYNC B2 ;  /* 0x0000000000027941 */ /* 0x000fea0003800000 */
.L_x_15346:
        /* <DEDUP_REMOVED lines=26> */
.L_x_15384:
[----:B------:R-:W-:Y:S05]  /*5baa0*/  BSYNC B3 ;  /* 0x0000000000037941 */ /* 0x000fea0003800000 */
.L_x_15383:
        /* <DEDUP_REMOVED lines=37> */
.L_x_15392:
[----:B------:R-:W-:Y:S05]  /*5bd00*/  BSYNC B4 ;  /* 0x0000000000047941 */ /* 0x000fea0003800000 */
.L_x_15391:
[----:B------:R-:W-:Y:S02]  /*5bd10*/  IMAD.MOV.U32 R38, RZ, RZ, R22 ;  /* 0x000000ffff267224 */ /* 0x000fe400078e0016 */
[----:B------:R-:W-:Y:S01]  /*5bd20*/  IMAD.MOV.U32 R39, RZ, RZ, R23 ;  /* 0x000000ffff277224 */ /* 0x000fe200078e0017 */
[----:B------:R-:W-:Y:S06]  /*5bd30*/  BRA `(.L_x_15390) ;  /* 0x0000000000047947 */ /* 0x000fec0003800000 */
.L_x_15389:
[----:B------:R-:W-:-:S11]  /*5bd40*/  DADD R38, -R30, R34 ;  /* 0x000000001e267229 */ /* 0x000fd60000000122 */
.L_x_15390:
[----:B------:R-:W-:Y:S05]  /*5bd50*/  BSYNC B3 ;  /* 0x0000000000037941 */ /* 0x000fea0003800000 */
.L_x_15388:
        /* <DEDUP_REMOVED lines=24> */
.L_x_15397:
[----:B------:R-:W-:Y:S05]  /*5bee0*/  BSYNC B4 ;  /* 0x0000000000047941 */ /* 0x000fea0003800000 */
.L_x_15396:
[----:B------:R-:W-:Y:S02]  /*5bef0*/  IMAD.MOV.U32 R4, RZ, RZ, R22 ;  /* 0x000000ffff047224 */ /* 0x000fe400078e0016 */
[----:B------:R-:W-:Y:S01]  /*5bf00*/  IMAD.MOV.U32 R5, RZ, RZ, R23 ;  /* 0x000000ffff057224 */ /* 0x000fe200078e0017 */
[----:B------:R-:W-:Y:S06]  /*5bf10*/  BRA `(.L_x_15395) ;  /* 0x0000000000047947 */ /* 0x000fec0003800000 */
.L_x_15394:
[----:B------:R-:W-:-:S11]  /*5bf20*/  DADD R4, -R32, R36 ;  /* 0x0000000020047229 */ /* 0x000fd60000000124 */
.L_x_15395:
[----:B------:R-:W-:Y:S05]  /*5bf30*/  BSYNC B3 ;  /* 0x0000000000037941 */ /* 0x000fea0003800000 */
.L_x_15393:
        /* <DEDUP_REMOVED lines=26> */
.L_x_15399:
[----:B------:R-:W-:Y:S05]  /*5c0e0*/  BSYNC B3 ;  /* 0x0000000000037941 */ /* 0x000fea0003800000 */
.L_x_15398:
[----:B------:R-:W-:Y:S01]  /*5c0f0*/  PLOP3.LUT P0, PT, PT, PT, PT, 0x80, 0x0 ;  /* 0x000000000000781c */ /* 0x000fe20003f0f070 */
[----:B------:R-:W-:Y:S02]  /*5c100*/  IMAD.MOV.U32 R24, RZ, RZ, R6 ;  /* 0x000000ffff187224 */ /* 0x000fe400078e0006 */
[----:B------:R-:W-:Y:S01]  /*5c110*/  IMAD.MOV.U32 R25, RZ, RZ, R7 ;  /* 0x000000ffff197224 */ /* 0x000fe200078e0007 */
[----:B------:R-:W-:Y:S09]  /*5c120*/  BRA `(.L_x_15385) ;  /* 0x0000000800407947 */ /* 0x000ff20003800000 */
.L_x_15387:
        /* <DEDUP_REMOVED lines=26> */
.L_x_15402:
[----:B------:R-:W-:Y:S05]  /*5c2d0*/  BSYNC B3 ;  /* 0x0000000000037941 */ /* 0x000fea0003800000 */
.L_x_15401:
[----:B------:R-:W-:Y:S01]  /*5c2e0*/  PLOP3.LUT P0, PT, PT, PT, PT, 0x80, 0x0 ;  /* 0x000000000000781c */ /* 0x000fe20003f0f070 */
[----:B------:R-:W-:Y:S02]  /*5c2f0*/  IMAD.MOV.U32 R24, RZ, RZ, R6 ;  /* 0x000000ffff187224 */ /* 0x000fe400078e0006 */
[----:B------:R-:W-:Y:S01]  /*5c300*/  IMAD.MOV.U32 R25, RZ, RZ, R7 ;  /* 0x000000ffff197224 */ /* 0x000fe200078e0007 */
[----:B------:R-:W-:Y:S09]  /*5c310*/  BRA `(.L_x_15385) ;  /* 0x0000000400c47947 */ /* 0x000ff20003800000 */
.L_x_15400:
        /* <DEDUP_REMOVED lines=27> */
.L_x_15404:
[----:B------:R-:W-:Y:S05]  /*5c4d0*/  BSYNC B3 ;  /* 0x0000000000037941 */ /* 0x000fea0003800000 */
.L_x_15403:
        /* <DEDUP_REMOVED lines=21> */
.L_x_15406:
[----:B------:R-:W-:Y:S05]  /*5c630*/  BSYNC B3 ;  /* 0x0000000000037941 */ /* 0x000fea0003800000 */
.L_x_15405:
[----:B------:R-:W-:Y:S01]  /*5c640*/  DMUL R2, R2, 8.11296384146066816958e+31 ;  /* 0x4690000002027828 */ /* 0x000fe20000000000 */
[----:B------:R-:W-:Y:S01]  /*5c650*/  PLOP3.LUT P0, PT, PT, PT, PT, 0x80, 0x0 ;  /* 0x000000000000781c */ /* 0x000fe20003f0f070 */
[----:B------:R-:W-:Y:S02]  /*5c660*/  IMAD.MOV.U32 R24, RZ, RZ, R22 ;  /* 0x000000ffff187224 */ /* 0x000fe400078e0016 */
[----:B------:R-:W-:Y:S01]  /*5c670*/  IMAD.MOV.U32 R25, RZ, RZ, R23 ;  /* 0x000000ffff197224 */ /* 0x000fe200078e0017 */
[----:B------:R-:W-:Y:S09]  /*5c680*/  BRA `(.L_x_15385) ;  /* 0x0000000000e87947 */ /* 0x000ff20003800000 */
.L_x_15386:
        /* <DEDUP_REMOVED lines=24> */
.L_x_15408:
[----:B------:R-:W-:Y:S05]  /*5c810*/  BSYNC B3 ;  /* 0x0000000000037941 */ /* 0x000fea0003800000 */
.L_x_15407:
        /* <DEDUP_REMOVED lines=26> */
.L_x_15410:
[----:B------:R-:W-:Y:S05]  /*5c9c0*/  BSYNC B3 ;  /* 0x0000000000037941 */ /* 0x000fea0003800000 */
.L_x_15409:
[----:B------:R-:W-:Y:S01]  /*5c9d0*/  DMUL R24, R6, R20 ;  /* 0x0000001406187228 */ /* 0x000fe20000000000 */
[----:B------:R-:W-:Y:S01]  /*5c9e0*/  PLOP3.LUT P0, PT, PT, PT, PT, 0x80, 0x0 ;  /* 0x000000000000781c */ /* 0x000fe20003f0f070 */
[----:B------:R-:W-:-:S12]  /*5c9f0*/  BRA `(.L_x_15385) ;  /* 0x00000000000c7947 */ /* 0x000fd80003800000 */
.L_x_15382:
[----:B------:R-:W-:Y:S01]  /*5ca00*/  DMUL R24, R24, 9.00719925474099200000e+15 ;  /* 0x4340000018187828 */ /* 0x000fe20000000000 */
[----:B------:R-:W-:Y:S01]  /*5ca10*/  PLOP3.LUT P0, PT, PT, PT, PT, 0x80, 0x0 ;  /* 0x000000000000781c */ /* 0x000fe20003f0f070 */
[----:B------:R-:W-:-:S12]  /*5ca20*/  DMUL R2, R2, 9.00719925474099200000e+15 ;  /* 0x4340000002027828 */ /* 0x000fd80000000000 */
.L_x_15385:
[----:B------:R-:W-:Y:S05]  /*5ca30*/  BSYNC B2 ;  /* 0x0000000000027941 */ /* 0x000fea0003800000 */
.L_x_15381:
        /* <DEDUP_REMOVED lines=67> */
.L_x_15416:
[----:B------:R-:W-:-:S11]  /*5ce70*/  DMUL R60, RZ, |R18| ;  /* 0x40000012ff3c7228 */ /* 0x000fd60000000000 */
.L_x_15417:
[----:B------:R-:W-:Y:S05]  /*5ce80*/  BSYNC B0 ;  /* 0x0000000000007941 */ /* 0x000fea0003800000 */
.L_x_15415:
        /* <DEDUP_REMOVED lines=11> */
.L_x_15414:
        /* <DEDUP_REMOVED lines=53> */
.L_x_15413:
        /* <DEDUP_REMOVED lines=62> */
.L_x_15421:
[----:B------:R-:W-:-:S11]  /*5d670*/  DMUL R60, RZ, |R18| ;  /* 0x40000012ff3c7228 */ /* 0x000fd60000000000 */
.L_x_15422:
[----:B------:R-:W-:Y:S05]  /*5d680*/  BSYNC B0 ;  /* 0x0000000000007941 */ /* 0x000fea0003800000 */
.L_x_15420:
        /* <DEDUP_REMOVED lines=11> */
.L_x_15419:
        /* <DEDUP_REMOVED lines=53> */
.L_x_15412:
        /* <DEDUP_REMOVED lines=30> */
.L_x_15425:
[----:B------:R-:W-:Y:S05]  /*5dc70*/  BSYNC B3 ;  /* 0x0000000000037941 */ /* 0x000fea0003800000 */
.L_x_15424:
        /* <DEDUP_REMOVED lines=82> */
.L_x_15427:
[----:B------:R-:W-:Y:S02]  /*5e1a0*/  FSEL R4, RZ, 3.37028055040000000000e+12, P1 ;  /* 0x54442d18ff047808 */ /* 0x000fe40000800000 */
[----:B------:R-:W-:-:S07]  /*5e1b0*/  FSEL R5, RZ, 2.1426990032196044922, P1 ;  /* 0x400921fbff057808 */ /* 0x000fce0000800000 */
.L_x_15428:
[----:B------:R-:W-:Y:S05]  /*5e1c0*/  BSYNC B0 ;  /* 0x0000000000007941 */ /* 0x000fea0003800000 */
.L_x_15426:
[----:B------:R-:W-:Y:S01]  /*5e1d0*/  DADD R2, |R24|, |R2| ;  /* 0x0000000018027229 */ /* 0x000fe20000000602 */
[----:B------:R-:W-:-:S07]  /*5e1e0*/  LOP3.LUT R25, R5, 0x80000000, R25, 0xb8, !PT ;  /* 0x8000000005197812 */ /* 0x000fce00078eb819 */
[----:B------:R-:W-:-:S06]  /*5e1f0*/  DSETP.GTU.AND P0, PT, |R2|, +INF , PT ;  /* 0x7ff000000200742a */ /* 0x000fcc0003f0c200 */
[----:B------:R-:W-:Y:S02]  /*5e200*/  FSEL R60, R2, R4, P0 ;  /* 0x00000004023c7208 */ /* 0x000fe40000000000 */
[----:B------:R-:W-:Y:S01]  /*5e210*/  FSEL R61, R3, R25, P0 ;  /* 0x00000019033d7208 */ /* 0x000fe20000000000 */
[----:B------:R-:W-:Y:S06]  /*5e220*/  BRA `(.L_x_15418) ;  /* 0x0000000400d47947 */ /* 0x000fec0003800000 */
.L_x_15423:
        /* <DEDUP_REMOVED lines=26> */
.L_x_15430:
[----:B------:R-:W-:Y:S05]  /*5e3d0*/  BSYNC B3 ;  /* 0x0000000000037941 */ /* 0x000fea0003800000 */
.L_x_15429:
        /* <DEDUP_REMOVED lines=82> */
.L_x_15432:
[----:B------:R-:W-:Y:S02]  /*5e900*/  FSEL R4, RZ, 3.37028055040000000000e+12, P1 ;  /* 0x54442d18ff047808 */ /* 0x000fe40000800000 */
[----:B------:R-:W-:-:S07]  /*5e910*/  FSEL R5, RZ, 2.1426990032196044922, P1 ;  /* 0x400921fbff057808 */ /* 0x000fce0000800000 */
.L_x_15433:
[----:B------:R-:W-:Y:S05]  /*5e920*/  BSYNC B0 ;  /* 0x0000000000007941 */ /* 0x000fea0003800000 */
.L_x_15431:
[----:B------:R-:W-:Y:S01]  /*5e930*/  DADD R2, |R24|, |R2| ;  /* 0x0000000018027229 */ /* 0x000fe20000000602 */
[----:B------:R-:W-:-:S07]  /*5e940*/  LOP3.LUT R25, R5, 0x80000000, R25, 0xb8, !PT ;  /* 0x8000000005197812 */ /* 0x000fce00078eb819 */
[----:B------:R-:W-:-:S06]  /*5e950*/  DSETP.GTU.AND P0, PT, |R2|, +INF , PT ;  /* 0x7ff000000200742a */ /* 0x000fcc0003f0c200 */
[----:B------:R-:W-:Y:S02]  /*5e960*/  FSEL R60, R2, R4, P0 ;  /* 0x00000004023c7208 */ /* 0x000fe40000000000 */
[----:B------:R-:W-:-:S07]  /*5e970*/  FSEL R61, R3, R25, P0 ;  /* 0x00000019033d7208 */ /* 0x000fce0000000000 */
.L_x_15418:
[----:B------:R-:W-:Y:S05]  /*5e980*/  BSYNC B2 ;  /* 0x0000000000027941 */ /* 0x000fea0003800000 */
.L_x_15411:
[----:B------:R-:W-:Y:S01]  /*5e990*/  DADD R2, -RZ, -R26 ;  /* 0x00000000ff027229 */ /* 0x000fe2000000091a */
[----:B------:R-:W-:-:S09]  /*5e9a0*/  ISETP.NE.AND P0, PT, R56, RZ, PT ;  /* 0x000000ff3800720c */ /* 0x000fd20003f05270 */
[----:B------:R-:W-:Y:S02]  /*5e9b0*/  FSEL R62, R2, R26, !P0 ;  /* 0x0000001a023e7208 */ /* 0x000fe40004000000 */
[----:B------:R-:W-:Y:S01]  /*5e9c0*/  FSEL R63, R3, R27, !P0 ;  /* 0x0000001b033f7208 */ /* 0x000fe20004000000 */
[----:B------:R-:W-:Y:S06]  /*5e9d0*/  BRA `(.L_x_15341) ;  /* 0x0000003000287947 */ /* 0x000fec0003800000 */
.L_x_15345:
[----:B------:R-:W2:Y:S01]  /*5e9e0*/  LDL.64 R2, [R1+0x8] ;  /* 0x0000080001027983 */ /* 0x000ea20000100a00 */
[----:B------:R-:W-:Y:S01]  /*5e9f0*/  UMOV UR4, 0x54442d18 ;  /* 0x54442d1800047882 */ /* 0x000fe20000000000 */
[----:B------:R-:W-:Y:S01]  /*5ea00*/  UMOV UR5, 0x3ff921fb ;  /* 0x3ff921fb00057882 */ /* 0x000fe20000000000 */
[----:B------:R-:W-:Y:S02]  /*5ea10*/  DADD R62, -RZ, -R18 ;  /* 0x00000000ff3e7229 */ /* 0x000fe40000000912 */
[----:B--2---:R-:W-:-:S08]  /*5ea20*/  DADD R16, R2, -R16 ;  /* 0x0000000002107229 */ /* 0x004fd00000000810 */
[----:B------:R-:W-:Y:S01]  /*5ea30*/  DADD R60, R16, UR4 ;  /* 0x00000004103c7e29 */ /* 0x000fe20008000000 */
[----:B------:R-:W-:Y:S10]  /*5ea40*/  BRA `(.L_x_15341) ;  /* 0x00000030000c7947 */ /* 0x000ff40003800000 */
.L_x_15344:
[----:B------:R-:W-:Y:S01]  /*5ea50*/  DADD R62, -RZ, -R18 ;  /* 0x00000000ff3e7229 */ /* 0x000fe20000000912 */
[----:B------:R-:W-:Y:S01]  /*5ea60*/  CS2R R60, SRZ ;  /* 0x00000000003c7805 */ /* 0x000fe2000001ff00 */
[----:B------:R-:W-:Y:S09]  /*5ea70*/  BRA `(.L_x_15341) ;  /* 0x0000003000007947 */ /* 0x000ff20003800000 */
.L_x_15343:
        /* <DEDUP_REMOVED lines=108> */
.L_x_15438:
[----:B------:R-:W-:Y:S05]  /*5f140*/  BSYNC B0 ;  /* 0x0000000000007941 */ /* 0x000fea0003800000 */
.L_x_15437:
        /* <DEDUP_REMOVED lines=8> */
.L_x_15440:
[----:B------:R-:W-:Y:S05]  /*5f1d0*/  BSYNC B3 ;  /* 0x0000000000037941 */ /* 0x000fea0003800000 */
.L_x_15439:
        /* <DEDUP_REMOVED lines=82> */
.L_x_15442:
[----:B------:R-:W-:-:S04]  /*5f700*/  ISETP.GE.AND P0, PT, R17, RZ, PT ;  /* 0x000000ff1100720c */ /* 0x000fc80003f06270 */
[----:B------:R-:W-:Y:S02]  /*5f710*/  FSEL R6, RZ, 3.37028055040000000000e+12, P0 ;  /* 0x54442d18ff067808 */ /* 0x000fe40000000000 */
[----:B------:R-:W-:-:S07]  /*5f720*/  FSEL R7, RZ, 2.1426990032196044922, P0 ;  /* 0x400921fbff077808 */ /* 0x000fce0000000000 */
.L_x_15443:
[----:B------:R-:W-:Y:S05]  /*5f730*/  BSYNC B0 ;  /* 0x0000000000007941 */ /* 0x000fea0003800000 */
.L_x_15441:
[----:B------:R-:W-:Y:S01]  /*5f740*/  DADD R2, R2, R4 ;  /* 0x0000000002027229 */ /* 0x000fe20000000004 */
[----:B------:R-:W-:Y:S01]  /*5f750*/  LOP3.LUT R19, R7, 0x80000000, R19, 0xb8, !PT ;  /* 0x8000000007137812 */ /* 0x000fe200078eb813 */
[----:B------:R-:W-:-:S06]  /*5f760*/  DMUL R30, R30, 0.5 ;  /* 0x3fe000001e1e7828 */ /* 0x000fcc0000000000 */
[----:B------:R-:W-:-:S06]  /*5f770*/  DSETP.GTU.AND P0, PT, |R2|, +INF , PT ;  /* 0x7ff000000200742a */ /* 0x000fcc0003f0c200 */
[----:B------:R-:W-:Y:S02]  /*5f780*/  FSEL R6, R2, R6, P0 ;  /* 0x0000000602067208 */ /* 0x000fe40000000000 */
[----:B------:R-:W-:Y:S01]  /*5f790*/  FSEL R7, R3, R19, P0 ;  /* 0x0000001303077208 */ /* 0x000fe20000000000 */
[----:B------:R-:W-:Y:S06]  /*5f7a0*/  BRA `(.L_x_15444) ;  /* 0x0000002000387947 */ /* 0x000fec0003800000 */
.L_x_15436:
        /* <DEDUP_REMOVED lines=135> */
.L_x_15446:
[----:B------:R-:W-:Y:S05]  /*60020*/  BSYNC B0 ;  /* 0x0000000000007941 */ /* 0x000fea0003800000 */
.L_x_15445:
        /* <DEDUP_REMOVED lines=8> */
.L_x_15448:
[----:B------:R-:W-:Y:S05]  /*600b0*/  BSYNC B3 ;  /* 0x0000000000037941 */ /* 0x000fea0003800000 */
.L_x_15447:
        /* <DEDUP_REMOVED lines=82> */
.L_x_15450:
[----:B------:R-:W-:-:S04]  /*605e0*/  ISETP.GE.AND P0, PT, R17, RZ, PT ;  /* 0x000000ff1100720c */ /* 0x000fc80003f06270 */
[----:B------:R-:W-:Y:S02]  /*605f0*/  FSEL R6, RZ, 3.37028055040000000000e+12, P0 ;  /* 0x54442d18ff067808 */ /* 0x000fe40000000000 */
[----:B------:R-:W-:-:S07]  /*60600*/  FSEL R7, RZ, 2.1426990032196044922, P0 ;  /* 0x400921fbff077808 */ /* 0x000fce0000000000 */
.L_x_15451:
[----:B------:R-:W-:Y:S05]  /*60610*/  BSYNC B0 ;  /* 0x0000000000007941 */ /* 0x000fea0003800000 */
.L_x_15449:
[----:B------:R-:W-:Y:S01]  /*60620*/  DADD R2, R2, R4 ;  /* 0x0000000002027229 */ /* 0x000fe20000000004 */
[----:B------:R-:W-:-:S07]  /*60630*/  LOP3.LUT R19, R7, 0x80000000, R19, 0xb8, !PT ;  /* 0x8000000007137812 */ /* 0x000fce00078eb813 */
[----:B------:R-:W-:-:S06]  /*60640*/  DSETP.GTU.AND P0, PT, |R2|, +INF , PT ;  /* 0x7ff000000200742a */ /* 0x000fcc0003f0c200 */
[----:B------:R-:W-:Y:S02]  /*60650*/  FSEL R6, R2, R6, P0 ;  /* 0x0000000602067208 */ /* 0x000fe40000000000 */
[----:B------:R-:W-:Y:S01]  /*60660*/  FSEL R7, R3, R19, P0 ;  /* 0x0000001303077208 */ /* 0x000fe20000000000 */
[----:B------:R-:W-:Y:S06]  /*60670*/  BRA `(.L_x_15444) ;  /* 0x0000001000847947 */ /* 0x000fec0003800000 */
.L_x_15435:
        /* <DEDUP_REMOVED lines=23> */
.L_x_15453:
[----:B------:R-:W-:Y:S05]  /*607f0*/  BSYNC B3 ;  /* 0x0000000000037941 */ /* 0x000fea0003800000 */
.L_x_15452:
        /* <DEDUP_REMOVED lines=26> */
.L_x_15455:
[----:B------:R-:W-:Y:S05]  /*609a0*/  BSYNC B3 ;  /* 0x0000000000037941 */ /* 0x000fea0003800000 */
.L_x_15454:
[----:B------:R-:W-:Y:S01]  /*609b0*/  DADD R14, -RZ, |R6| ;  /* 0x00000000ff0e7229 */ /* 0x000fe20000000506 */
[----:B------:R-:W-:Y:S01]  /*609c0*/  IMAD.MOV.U32 R10, RZ, RZ, RZ ;  /* 0x000000ffff0a7224 */ /* 0x000fe200078e00ff */
[----:B------:R-:W-:Y:S01]  /*609d0*/  UMOV UR4, 0xffffffff ;  /* 0xffffffff00047882 */ /* 0x000fe20000000000 */
[----:B------:R-:W-:Y:S01]  /*609e0*/  UMOV UR5, 0x7fefffff ;  /* 0x7fefffff00057882 */ /* 0x000fe20000000000 */
[----:B------:R-:W-:Y:S01]  /*609f0*/  MOV R22, 0x0 ;  /* 0x0000000000167802 */ /* 0x000fe20000000f00 */
        /* <DEDUP_REMOVED lines=131> */
.L_x_15457:
[----:B------:R-:W-:Y:S05]  /*61230*/  BSYNC B0 ;  /* 0x0000000000007941 */ /* 0x000fea0003800000 */
.L_x_15456:
        /* <DEDUP_REMOVED lines=8> */
.L_x_15459:
[----:B------:R-:W-:Y:S05]  /*612c0*/  BSYNC B3 ;  /* 0x0000000000037941 */ /* 0x000fea0003800000 */
.L_x_15458:
        /* <DEDUP_REMOVED lines=82> */
.L_x_15461:
[----:B------:R-:W-:-:S04]  /*617f0*/  ISETP.GE.AND P0, PT, R17, RZ, PT ;  /* 0x000000ff1100720c */ /* 0x000fc80003f06270 */
[----:B------:R-:W-:Y:S02]  /*61800*/  FSEL R6, RZ, 3.37028055040000000000e+12, P0 ;  /* 0x54442d18ff067808 */ /* 0x000fe40000000000 */
[----:B------:R-:W-:-:S07]  /*61810*/  FSEL R7, RZ, 2.1426990032196044922, P0 ;  /* 0x400921fbff077808 */ /* 0x000fce0000000000 */
.L_x_15462:
[----:B------:R-:W-:Y:S05]  /*61820*/  BSYNC B0 ;  /* 0x0000000000007941 */ /* 0x000fea0003800000 */
.L_x_15460:
[----:B------:R-:W-:Y:S01]  /*61830*/  DADD R2, R2, R4 ;  /* 0x0000000002027229 */ /* 0x000fe20000000004 */
[----:B------:R-:W-:Y:S01]  /*61840*/  LOP3.LUT R19, R7, 0x80000000, R19, 0xb8, !PT ;  /* 0x8000000007137812 */ /* 0x000fe200078eb813 */
[----:B------:R-:W-:-:S06]  /*61850*/  DADD R30, R30, 1 ;  /* 0x3ff000001e1e7429 */ /* 0x000fcc0000000000 */
[----:B------:R-:W-:-:S06]  /*61860*/  DSETP.GTU.AND P0, PT, |R2|, +INF , PT ;  /* 0x7ff000000200742a */ /* 0x000fcc0003f0c200 */
[----:B------:R-:W-:Y:S02]  /*61870*/  FSEL R6, R2, R6, P0 ;  /* 0x0000000602067208 */ /* 0x000fe40000000000 */
[----:B------:R-:W-:-:S07]  /*61880*/  FSEL R7, R3, R19, P0 ;  /* 0x0000001303077208 */ /* 0x000fce0000000000 */
.L_x_15444:
[----:B------:R-:W-:Y:S05]  /*61890*/  BSYNC B2 ;  /* 0x0000000000027941 */ /* 0x000fea0003800000 */
.L_x_15434:
        /* <DEDUP_REMOVED lines=9> */
.L_x_15342:
        /* <DEDUP_REMOVED lines=21> */
.L_x_15341:
[----:B------:R-:W-:Y:S05]  /*61a80*/  BSYNC B1 ;  /* 0x0000000000017941 */ /* 0x000fea0003800000 */
.L_x_15340:
[----:B------:R-:W0:Y:S01]  /*61a90*/  S2R R0, SR_TID.X ;  /* 0x0000000000007919 */ /* 0x000e220000002100 */
[----:B------:R-:W-:Y:S01]  /*61aa0*/  BSSY B1, `(.L_x_15463) ;  /* 0x00008da000017945 */ /* 0x000fe20003800000 */
        /* <DEDUP_REMOVED lines=86> */
[----:B------:R-:W-:-:S02]  /*62010*/  MOV R22, RZ ;  /* 0x000000ff00167202 */ /* 0x000fc40000000f00 */
[----:B------:R-:W-:Y:S01]  /*62020*/  SEL R42, R19, UR9, P2 ;  /* 0x00000009132a7c07 */ /* 0x000fe20009000000 */
[----:B------:R-:W-:Y:S01]  /*62030*/  DSETP.NEU.AND P2, PT, R12, RZ, PT ;  /* 0x000000ff0c00722a */ /* 0x000fe20003f4d000 */
[----:B------:R-:W-:Y:S01]  /*62040*/  LOP3.LUT R19, R18, 0x100000, RZ, 0xfc, !PT ;  /* 0x0010000012137812 */ /* 0x000fe200078efcff */
[----:B------:R-:W-:Y:S01]  /*62050*/  IMAD.MOV.U32 R18, RZ, RZ, RZ ;  /* 0x000000ffff127224 */ /* 0x000fe200078e00ff */
[----:B------:R-:W-:Y:S02]  /*62060*/  @P3 LOP3.LUT R43, R23, 0x80000, RZ, 0xfc, !PT ;  /* 0x00080000172b3812 */ /* 0x000fe400078efcff */
        /* <DEDUP_REMOVED lines=54> */
.L_x_15472:
[----:B------:R-:W-:Y:S05]  /*623d0*/  BSYNC B3 ;  /* 0x0000000000037941 */ /* 0x000fea0003800000 */
.L_x_15471:
        /* <DEDUP_REMOVED lines=81> */
.L_x_15470:
        /* <DEDUP_REMOVED lines=32> */
.L_x_15480:
[----:B------:R-:W-:Y:S05]  /*62af0*/  BSYNC B4 ;  /* 0x0000000000047941 */ /* 0x000fea0003800000 */
.L_x_15479:
[----:B------:R-:W-:Y:S02]  /*62b00*/  IMAD.MOV.U32 R16, RZ, RZ, R22 ;  /* 0x000000ffff107224 */ /* 0x000fe400078e0016 */
[----:B------:R-:W-:Y:S01]  /*62b10*/  IMAD.MOV.U32 R17, RZ, RZ, R23 ;  /* 0x000000ffff117224 */ /* 0x000fe200078e0017 */
[----:B------:R-:W-:Y:S06]  /*62b20*/  BRA `(.L_x_15478) ;  /* 0x0000000000047947 */ /* 0x000fec0003800000 */
.L_x_15477:
[----:B------:R-:W-:-:S11]  /*62b30*/  DADD R16, -R26, R32 ;  /* 0x000000001a107229 */ /* 0x000fd60000000120 */
.L_x_15478:
[----:B------:R-:W-:Y:S05]  /*62b40*/  BSYNC B3 ;  /* 0x0000000000037941 */ /* 0x000fea0003800000 */
.L_x_15476:
        /* <DEDUP_REMOVED lines=27> */
.L_x_15485:
[----:B------:R-:W-:Y:S05]  /*62d00*/  BSYNC B4 ;  /* 0x0000000000047941 */ /* 0x000fea0003800000 */
.L_x_15484:
[----:B------:R-:W-:Y:S05]  /*62d10*/  BRA `(.L_x_15483) ;  /* 0x0000000000047947 */ /* 0x000fea0003800000 */
.L_x_15482:
[----:B------:R-:W-:-:S11]  /*62d20*/  DADD R22, R34, -R6 ;  /* 0x0000000022167229 */ /* 0x000fd60000000806 */
.L_x_15483:
[----:B------:R-:W-:Y:S05]  /*62d30*/  BSYNC B3 ;  /* 0x0000000000037941 */ /* 0x000fea0003800000 */
.L_x_15481:
        /* <DEDUP_REMOVED lines=30> */
.L_x_15487:
[----:B------:R-:W-:Y:S05]  /*62f20*/  BSYNC B3 ;  /* 0x0000000000037941 */ /* 0x000fea0003800000 */
.L_x_15486:
        /* <DEDUP_REMOVED lines=86> */
.L_x_15488:
        /* <DEDUP_REMOVED lines=20> */
.L_x_15490:
[----:B------:R-:W-:Y:S05]  /*635d0*/  BSYNC B3 ;  /* 0x0000000000037941 */ /* 0x000fea0003800000 */
.L_x_15489:
        /* <DEDUP_REMOVED lines=30> */
.L_x_15475:
        /* <DEDUP_REMOVED lines=24> */
.L_x_15493:
[----:B------:R-:W-:Y:S05]  /*63940*/  BSYNC B3 ;  /* 0x0000000000037941 */ /* 0x000fea0003800000 */
.L_x_15492:
        /* <DEDUP_REMOVED lines=25> */
.L_x_15496:
[----:B------:R-:W-:Y:S05]  /*63ae0*/  BSYNC B3 ;  /* 0x0000000000037941 */ /* 0x000fea0003800000 */
.L_x_15495:
        /* <DEDUP_REMOVED lines=30> */
.L_x_15494:
        /* <DEDUP_REMOVED lines=76> */
.L_x_15497:
[----:B------:R-:W-:Y:S01]  /*64190*/  MOV R8, 0x0 ;  /* 0x0000000000087802 */ /* 0x000fe20000000f00 */
[----:B------:R-:W-:Y:S01]  /*641a0*/  IMAD.MOV.U32 R9, RZ, RZ, 0x7ff00000 ;  /* 0x7ff00000ff097424 */ /* 0x000fe200078e00ff */
[----:B------:R-:W-:-:S05]  /*641b0*/  FSETP.NEU.FTZ.AND P0, PT, R7, RZ, PT ;  /* 0x000000ff0700720b */ /* 0x000fca0003f1d000 */
[----:B------:R-:W-:-:S10]  /*641c0*/  DFMA R8, R6, R8, +INF ;  /* 0x7ff000000608742b */ /* 0x000fd40000000008 */
[----:B------:R-:W-:Y:S02]  /*641d0*/  FSEL R24, R8, RZ, P0 ;  /* 0x000000ff08187208 */ /* 0x000fe40000000000 */
[----:B------:R-:W-:Y:S01]  /*641e0*/  FSEL R25, R9, -QNAN , P0 ;  /* 0xfff0000009197808 */ /* 0x000fe20000000000 */
[----:B------:R-:W-:Y:S06]  /*641f0*/  BRA `(.L_x_15473) ;  /* 0x00000004002c7947 */ /* 0x000fec0003800000 */
.L_x_15491:
        /* <DEDUP_REMOVED lines=23> */
.L_x_15499:
[----:B------:R-:W-:Y:S05]  /*64370*/  BSYNC B3 ;  /* 0x0000000000037941 */ /* 0x000fea0003800000 */
.L_x_15498:
        /* <DEDUP_REMOVED lines=21> */
.L_x_15501:
[----:B------:R-:W-:Y:S05]  /*644d0*/  BSYNC B3 ;  /* 0x0000000000037941 */ /* 0x000fea0003800000 */
.L_x_15500:
[----:B------:R-:W-:Y:S02]  /*644e0*/  IMAD.MOV.U32 R24, RZ, RZ, R22 ;  /* 0x000000ffff187224 */ /* 0x000fe400078e0016 */
[----:B------:R-:W-:Y:S01]  /*644f0*/  IMAD.MOV.U32 R25, RZ, RZ, R23 ;  /* 0x000000ffff197224 */ /* 0x000fe200078e0017 */
[----:B------:R-:W-:Y:S06]  /*64500*/  BRA `(.L_x_15473) ;  /* 0x0000000000687947 */ /* 0x000fec0003800000 */
.L_x_15474:
        /* <DEDUP_REMOVED lines=23> */
.L_x_15503:
[----:B------:R-:W-:Y:S05]  /*64680*/  BSYNC B3 ;  /* 0x0000000000037941 */ /* 0x000fea0003800000 */
.L_x_15502:
[----:B------:R-:W-:Y:S02]  /*64690*/  IMAD.MOV.U32 R24, RZ, RZ, R6 ;  /* 0x000000ffff187224 */ /* 0x000fe400078e0006 */
[----:B------:R-:W-:-:S07]  /*646a0*/  IMAD.MOV.U32 R25, RZ, RZ, R7 ;  /* 0x000000ffff197224 */ /* 0x000fce00078e0007 */
.L_x_15473:
[----:B------:R-:W-:Y:S05]  /*646b0*/  BSYNC B2 ;  /* 0x0000000000027941 */ /* 0x000fea0003800000 */
.L_x_15469:
        /* <DEDUP_REMOVED lines=26> */
.L_x_15507:
[----:B------:R-:W-:Y:S05]  /*64860*/  BSYNC B3 ;  /* 0x0000000000037941 */ /* 0x000fea0003800000 */
.L_x_15506:
        /* <DEDUP_REMOVED lines=37> */
.L_x_15515:
[----:B------:R-:W-:Y:S05]  /*64ac0*/  BSYNC B4 ;  /* 0x0000000000047941 */ /* 0x000fea0003800000 */
.L_x_15514:
[----:B------:R-:W-:Y:S02]  /*64ad0*/  IMAD.MOV.U32 R36, RZ, RZ, R22 ;  /* 0x000000ffff247224 */ /* 0x000fe400078e0016 */
[----:B------:R-:W-:Y:S01]  /*64ae0*/  IMAD.MOV.U32 R37, RZ, RZ, R23 ;  /* 0x000000ffff257224 */ /* 0x000fe200078e0017 */
[----:B------:R-:W-:Y:S06]  /*64af0*/  BRA `(.L_x_15513) ;  /* 0x0000000000047947 */ /* 0x000fec0003800000 */
.L_x_15512:
[----:B------:R-:W-:-:S11]  /*64b00*/  DADD R36, -R26, R32 ;  /* 0x000000001a247229 */ /* 0x000fd60000000120 */
.L_x_15513:
[----:B------:R-:W-:Y:S05]  /*64b10*/  BSYNC B3 ;  /* 0x0000000000037941 */ /* 0x000fea0003800000 */
.L_x_15511:
        /* <DEDUP_REMOVED lines=24> */
.L_x_15520:
[----:B------:R-:W-:Y:S05]  /*64ca0*/  BSYNC B4 ;  /* 0x0000000000047941 */ /* 0x000fea0003800000 */
.L_x_15519:
[----:B------:R-:W-:Y:S01]  /*64cb0*/  MOV R4, R22 ;  /* 0x0000001600047202 */ /* 0x000fe20000000f00 */
[----:B------:R-:W-:Y:S01]  /*64cc0*/  IMAD.MOV.U32 R5, RZ, RZ, R23 ;  /* 0x000000ffff057224 */ /* 0x000fe200078e0017 */
[----:B------:R-:W-:Y:S06]  /*64cd0*/  BRA `(.L_x_15518) ;  /* 0x0000000000047947 */ /* 0x000fec0003800000 */
.L_x_15517:
[----:B------:R-:W-:-:S11]  /*64ce0*/  DADD R4, -R30, R34 ;  /* 0x000000001e047229 */ /* 0x000fd60000000122 */
.L_x_15518:
[----:B------:R-:W-:Y:S05]  /*64cf0*/  BSYNC B3 ;  /* 0x0000000000037941 */ /* 0x000fea0003800000 */
.L_x_15516:
        /* <DEDUP_REMOVED lines=26> */
.L_x_15522:
[----:B------:R-:W-:Y:S05]  /*64ea0*/  BSYNC B3 ;  /* 0x0000000000037941 */ /* 0x000fea0003800000 */
.L_x_15521:
[----:B------:R-:W-:Y:S01]  /*64eb0*/  PLOP3.LUT P0, PT, PT, PT, PT, 0x80, 0x0 ;  /* 0x000000000000781c */ /* 0x000fe20003f0f070 */
[----:B------:R-:W-:Y:S01]  /*64ec0*/  IMAD.MOV.U32 R19, RZ, RZ, R7 ;  /* 0x000000ffff137224 */ /* 0x000fe200078e0007 */
[----:B------:R-:W-:Y:S01]  /*64ed0*/  MOV R18, R6 ;  /* 0x0000000600127202 */ /* 0x000fe20000000f00 */
[----:B------:R-:W-:Y:S10]  /*64ee0*/  BRA `(.L_x_15508) ;  /* 0x0000000800407947 */ /* 0x000ff40003800000 */
.L_x_15510:
        /* <DEDUP_REMOVED lines=26> */
.L_x_15525:
[----:B------:R-:W-:Y:S05]  /*65090*/  BSYNC B3 ;  /* 0x0000000000037941 */ /* 0x000fea0003800000 */
.L_x_15524:
[----:B------:R-:W-:Y:S01]  /*650a0*/  PLOP3.LUT P0, PT, PT, PT, PT, 0x80, 0x0 ;  /* 0x000000000000781c */ /* 0x000fe20003f0f070 */
[----:B------:R-:W-:Y:S01]  /*650b0*/  IMAD.MOV.U32 R19, RZ, RZ, R7 ;  /* 0x000000ffff137224 */ /* 0x000fe200078e0007 */
[----:B------:R-:W-:Y:S01]  /*650c0*/  MOV R18, R6 ;  /* 0x0000000600127202 */ /* 0x000fe20000000f00 */
[----:B------:R-:W-:Y:S10]  /*650d0*/  BRA `(.L_x_15508) ;  /* 0x0000000400c47947 */ /* 0x000ff40003800000 */
.L_x_15523:
        /* <DEDUP_REMOVED lines=27> */
.L_x_15527:
[----:B------:R-:W-:Y:S05]  /*65290*/  BSYNC B3 ;  /* 0x0000000000037941 */ /* 0x000fea0003800000 */
.L_x_15526:
        /* <DEDUP_REMOVED lines=21> */
.L_x_15529:
[----:B------:R-:W-:Y:S05]  /*653f0*/  BSYNC B3 ;  /* 0x0000000000037941 */ /* 0x000fea0003800000 */
.L_x_15528:
[----:B------:R-:W-:Y:S01]  /*65400*/  DMUL R2, R2, 8.11296384146066816958e+31 ;  /* 0x4690000002027828 */ /* 0x000fe20000000000 */
[----:B------:R-:W-:Y:S01]  /*65410*/  PLOP3.LUT P0, PT, PT, PT, PT, 0x80, 0x0 ;  /* 0x000000000000781c */ /* 0x000fe20003f0f070 */
[----:B------:R-:W-:Y:S02]  /*65420*/  IMAD.MOV.U32 R18, RZ, RZ, R22 ;  /* 0x000000ffff127224 */ /* 0x000fe400078e0016 */
[----:B------:R-:W-:Y:S01]  /*65430*/  IMAD.MOV.U32 R19, RZ, RZ, R23 ;  /* 0x000000ffff137224 */ /* 0x000fe200078e0017 */
[----:B------:R-:W-:Y:S09]  /*65440*/  BRA `(.L_x_15508) ;  /* 0x0000000000e87947 */ /* 0x000ff20003800000 */
.L_x_15509:
        /* <DEDUP_REMOVED lines=24> */
.L_x_15531:
[----:B------:R-:W-:Y:S05]  /*655d0*/  BSYNC B3 ;  /* 0x0000000000037941 */ /* 0x000fea0003800000 */
.L_x_15530:
        /* <DEDUP_REMOVED lines=26> */
.L_x_15533:
[----:B------:R-:W-:Y:S05]  /*65780*/  BSYNC B3 ;  /* 0x0000000000037941 */ /* 0x000fea0003800000 */
.L_x_15532:
[----:B------:R-:W-:Y:S01]  /*65790*/  DMUL R18, R6, R20 ;  /* 0x0000001406127228 */ /* 0x000fe20000000000 */
[----:B------:R-:W-:Y:S01]  /*657a0*/  PLOP3.LUT P0, PT, PT, PT, PT, 0x80, 0x0 ;  /* 0x000000000000781c */ /* 0x000fe20003f0f070 */
[----:B------:R-:W-:-:S12]  /*657b0*/  BRA `(.L_x_15508) ;  /* 0x00000000000c7947 */ /* 0x000fd80003800000 */
.L_x_15505:
[----:B------:R-:W-:Y:S01]  /*657c0*/  DMUL R18, R18, 9.00719925474099200000e+15 ;  /* 0x4340000012127828 */ /* 0x000fe20000000000 */
[----:B------:R-:W-:Y:S01]  /*657d0*/  PLOP3.LUT P0, PT, PT, PT, PT, 0x80, 0x0 ;  /* 0x000000000000781c */ /* 0x000fe20003f0f070 */
[----:B------:R-:W-:-:S12]  /*657e0*/  DMUL R2, R2, 9.00719925474099200000e+15 ;  /* 0x4340000002027828 */ /* 0x000fd80000000000 */
.L_x_15508:
[----:B------:R-:W-:Y:S05]  /*657f0*/  BSYNC B2 ;  /* 0x0000000000027941 */ /* 0x000fea0003800000 */
.L_x_15504:
        /* <DEDUP_REMOVED lines=67> */
.L_x_15539:
[----:B------:R-:W-:-:S11]  /*65c30*/  DMUL R56, RZ, |R16| ;  /* 0x40000010ff387228 */ /* 0x000fd60000000000 */
.L_x_15540:
[----:B------:R-:W-:Y:S05]  /*65c40*/  BSYNC B0 ;  /* 0x0000000000007941 */ /* 0x000fea0003800000 */
.L_x_15538:
        /* <DEDUP_REMOVED lines=11> */
.L_x_15537:
        /* <DEDUP_REMOVED lines=13> */
[----:B------:R-:W-:Y:S01]  /*65dd0*/  @P0 MOV R57, 0x3c91a626 ;  /* 0x3c91a62600390802 */ /* 0x000fe20000000f00 */
[----:B------:R-:W-:Y:S02]  /*65de0*/  @!P0 IMAD.MOV.U32 R2, RZ, RZ, 0x33145c07 ;  /* 0x33145c07ff028424 */ /* 0x000fe400078e00ff */
        /* <DEDUP_REMOVED lines=38> */
.L_x_15536:
        /* <DEDUP_REMOVED lines=62> */
.L_x_15544:
[----:B------:R-:W-:-:S11]  /*66430*/  DMUL R56, RZ, |R16| ;  /* 0x40000010ff387228 */ /* 0x000fd60000000000 */
.L_x_15545:
[----:B------:R-:W-:Y:S05]  /*66440*/  BSYNC B0 ;  /* 0x0000000000007941 */ /* 0x000fea0003800000 */
.L_x_15543:
        /* <DEDUP_REMOVED lines=11> */
.L_x_15542:
        /* <DEDUP_REMOVED lines=53> */
.L_x_15535:
        /* <DEDUP_REMOVED lines=30> */
.L_x_15548:
[----:B------:R-:W-:Y:S05]  /*66a30*/  BSYNC B3 ;  /* 0x0000000000037941 */ /* 0x000fea0003800000 */
.L_x_15547:
        /* <DEDUP_REMOVED lines=82> */
.L_x_15550:
[----:B------:R-:W-:Y:S02]  /*66f60*/  FSEL R4, RZ, 3.37028055040000000000e+12, P1 ;  /* 0x54442d18ff047808 */ /* 0x000fe40000800000 */
[----:B------:R-:W-:-:S07]  /*66f70*/  FSEL R5, RZ, 2.1426990032196044922, P1 ;  /* 0x400921fbff057808 */ /* 0x000fce0000800000 */
.L_x_15551:
[----:B------:R-:W-:Y:S05]  /*66f80*/  BSYNC B0 ;  /* 0x0000000000007941 */ /* 0x000fea0003800000 */
.L_x_15549:
[----:B------:R-:W-:Y:S01]  /*66f90*/  DADD R2, |R18|, |R2| ;  /* 0x0000000012027229 */ /* 0x000fe20000000602 */
[----:B------:R-:W-:-:S07]  /*66fa0*/  LOP3.LUT R19, R5, 0x80000000, R19, 0xb8, !PT ;  /* 0x8000000005137812 */ /* 0x000fce00078eb813 */
[----:B------:R-:W-:-:S06]  /*66fb0*/  DSETP.GTU.AND P0, PT, |R2|, +INF , PT ;  /* 0x7ff000000200742a */ /* 0x000fcc0003f0c200 */
[----:B------:R-:W-:Y:S02]  /*66fc0*/  FSEL R56, R2, R4, P0 ;  /* 0x0000000402387208 */ /* 0x000fe40000000000 */
[----:B------:R-:W-:Y:S01]  /*66fd0*/  FSEL R57, R3, R19, P0 ;  /* 0x0000001303397208 */ /* 0x000fe20000000000 */
[----:B------:R-:W-:Y:S06]  /*66fe0*/  BRA `(.L_x_15541) ;  /* 0x0000000400d47947 */ /* 0x000fec0003800000 */
.L_x_15546:
        /* <DEDUP_REMOVED lines=26> */
.L_x_15553:
[----:B------:R-:W-:Y:S05]  /*67190*/  BSYNC B3 ;  /* 0x0000000000037941 */ /* 0x000fea0003800000 */
.L_x_15552:
        /* <DEDUP_REMOVED lines=82> */
.L_x_15555:
[----:B------:R-:W-:Y:S02]  /*676c0*/  FSEL R4, RZ, 3.37028055040000000000e+12, P1 ;  /* 0x54442d18ff047808 */ /* 0x000fe40000800000 */
[----:B------:R-:W-:-:S07]  /*676d0*/  FSEL R5, RZ, 2.1426990032196044922, P1 ;  /* 0x400921fbff057808 */ /* 0x000fce0000800000 */
.L_x_15556:
[----:B------:R-:W-:Y:S05]  /*676e0*/  BSYNC B0 ;  /* 0x0000000000007941 */ /* 0x000fea0003800000 */
.L_x_15554:
[----:B------:R-:W-:Y:S01]  /*676f0*/  DADD R2, |R18|, |R2| ;  /* 0x0000000012027229 */ /* 0x000fe20000000602 */
[----:B------:R-:W-:-:S07]  /*67700*/  LOP3.LUT R19, R5, 0x80000000, R19, 0xb8, !PT ;  /* 0x8000000005137812 */ /* 0x000fce00078eb813 */
[----:B------:R-:W-:-:S06]  /*67710*/  DSETP.GTU.AND P0, PT, |R2|, +INF , PT ;  /* 0x7ff000000200742a */ /* 0x000fcc0003f0c200 */
[----:B------:R-:W-:Y:S02]  /*67720*/  FSEL R56, R2, R4, P0 ;  /* 0x0000000402387208 */ /* 0x000fe40000000000 */
[----:B------:R-:W-:-:S07]  /*67730*/  FSEL R57, R3, R19, P0 ;  /* 0x0000001303397208 */ /* 0x000fce0000000000 */
.L_x_15541:
[----:B------:R-:W-:Y:S05]  /*67740*/  BSYNC B2 ;  /* 0x0000000000027941 */ /* 0x000fea0003800000 */
.L_x_15534:
[----:B------:R-:W-:Y:S01]  /*67750*/  DADD R2, -RZ, -R24 ;  /* 0x00000000ff027229 */ /* 0x000fe20000000918 */
[----:B------:R-:W-:-:S09]  /*67760*/  ISETP.NE.AND P0, PT, R38, RZ, PT ;  /* 0x000000ff2600720c */ /* 0x000fd20003f05270 */
[----:B------:R-:W-:Y:S02]  /*67770*/  FSEL R58, R2, R24, !P0 ;  /* 0x00000018023a7208 */ /* 0x000fe40004000000 */
[----:B------:R-:W-:Y:S01]  /*67780*/  FSEL R59, R3, R25, !P0 ;  /* 0x00000019033b7208 */ /* 0x000fe20004000000 */
[----:B------:R-:W-:Y:S06]  /*67790*/  BRA `(.L_x_15464) ;  /* 0x0000003000287947 */ /* 0x000fec0003800000 */
.L_x_15468:
[----:B------:R-:W2:Y:S01]  /*677a0*/  LDL.64 R2, [R1+0x8] ;  /* 0x0000080001027983 */ /* 0x000ea20000100a00 */
[----:B------:R-:W-:Y:S01]  /*677b0*/  UMOV UR4, 0x54442d18 ;  /* 0x54442d1800047882 */ /* 0x000fe20000000000 */
[----:B------:R-:W-:Y:S01]  /*677c0*/  UMOV UR5, 0x3ff921fb ;  /* 0x3ff921fb00057882 */ /* 0x000fe20000000000 */
[----:B------:R-:W-:Y:S02]  /*677d0*/  DADD R58, -RZ, -R42 ;  /* 0x00000000ff3a7229 */ /* 0x000fe4000000092a */
[----:B--2---:R-:W-:-:S08]  /*677e0*/  DADD R40, R2, -R40 ;  /* 0x0000000002287229 */ /* 0x004fd00000000828 */
[----:B------:R-:W-:Y:S01]  /*677f0*/  DADD R56, R40, UR4 ;  /* 0x0000000428387e29 */ /* 0x000fe20008000000 */
[----:B------:R-:W-:Y:S10]  /*67800*/  BRA `(.L_x_15464) ;  /* 0x00000030000c7947 */ /* 0x000ff40003800000 */
.L_x_15467:
[----:B------:R-:W-:Y:S01]  /*67810*/  DADD R58, -RZ, -R42 ;  /* 0x00000000ff3a7229 */ /* 0x000fe2000000092a */
[----:B------:R-:W-:Y:S01]  /*67820*/  CS2R R56, SRZ ;  /* 0x0000000000387805 */ /* 0x000fe2000001ff00 */
[----:B------:R-:W-:Y:S09]  /*67830*/  BRA `(.L_x_15464) ;  /* 0x0000003000007947 */ /* 0x000ff20003800000 */
.L_x_15466:
        /* <DEDUP_REMOVED lines=27> */
[----:B------:R-:W-:Y:S01]  /*679f0*/  @!P0 IMAD.MOV.U32 R9, RZ, RZ, R7 ;  /* 0x000000ffff098224 */ /* 0x000fe200078e0007 */
[----:B------:R-:W-:-:S03]  /*67a00*/  @!P0 MOV R8, R6 ;  /* 0x0000000600088202 */ /* 0x000fc60000000f00 */
        /* <DEDUP_REMOVED lines=79> */
.L_x_15561:
[----:B------:R-:W-:Y:S05]  /*67f00*/  BSYNC B0 ;  /* 0x0000000000007941 */ /* 0x000fea0003800000 */
.L_x_15560:
        /* <DEDUP_REMOVED lines=8> */
.L_x_15563:
[----:B------:R-:W-:Y:S05]  /*67f90*/  BSYNC B3 ;  /* 0x0000000000037941 */ /* 0x000fea0003800000 */
.L_x_15562:
        /* <DEDUP_REMOVED lines=82> */
.L_x_15565:
[----:B------:R-:W-:-:S04]  /*684c0*/  ISETP.GE.AND P0, PT, R41, RZ, PT ;  /* 0x000000ff2900720c */ /* 0x000fc80003f06270 */
[----:B------:R-:W-:Y:S02]  /*684d0*/  FSEL R6, RZ, 3.37028055040000000000e+12, P0 ;  /* 0x54442d18ff067808 */ /* 0x000fe40000000000 */
[----:B------:R-:W-:-:S07]  /*684e0*/  FSEL R7, RZ, 2.1426990032196044922, P0 ;  /* 0x400921fbff077808 */ /* 0x000fce0000000000 */
.L_x_15566:
[----:B------:R-:W-:Y:S05]  /*684f0*/  BSYNC B0 ;  /* 0x0000000000007941 */ /* 0x000fea0003800000 */
.L_x_15564:
[----:B------:R-:W-:Y:S01]  /*68500*/  DADD R2, R2, R4 ;  /* 0x0000000002027229 */ /* 0x000fe20000000004 */
[----:B------:R-:W-:Y:S01]  /*68510*/  LOP3.LUT R43, R7, 0x80000000, R43, 0xb8, !PT ;  /* 0x80000000072b7812 */ /* 0x000fe200078eb82b */
[----:B------:R-:W-:-:S06]  /*68520*/  DMUL R24, R24, 0.5 ;  /* 0x3fe0000018187828 */ /* 0x000fcc0000000000 */
[----:B------:R-:W-:-:S06]  /*68530*/  DSETP.GTU.AND P0, PT, |R2|, +INF , PT ;  /* 0x7ff000000200742a */ /* 0x000fcc0003f0c200 */
[----:B------:R-:W-:Y:S02]  /*68540*/  FSEL R6, R2, R6, P0 ;  /* 0x0000000602067208 */ /* 0x000fe40000000000 */
[----:B------:R-:W-:Y:S01]  /*68550*/  FSEL R7, R3, R43, P0 ;  /* 0x0000002b03077208 */ /* 0x000fe20000000000 */
[----:B------:R-:W-:Y:S06]  /*68560*/  BRA `(.L_x_15567) ;  /* 0x0000002000387947 */ /* 0x000fec0003800000 */
.L_x_15559:
        /* <DEDUP_REMOVED lines=27> */
[----:B------:R-:W-:-:S04]  /*68720*/  MOV R10, R13 ;  /* 0x0000000d000a7202 */ /* 0x000fc80000000f00 */
        /* <DEDUP_REMOVED lines=107> */
.L_x_15569:
[----:B------:R-:W-:Y:S05]  /*68de0*/  BSYNC B0 ;  /* 0x0000000000007941 */ /* 0x000fea0003800000 */
.L_x_15568:
        /* <DEDUP_REMOVED lines=8> */
.L_x_15571:
[----:B------:R-:W-:Y:S05]  /*68e70*/  BSYNC B3 ;  /* 0x0000000000037941 */ /* 0x000fea0003800000 */
.L_x_15570:
        /* <DEDUP_REMOVED lines=82> */
.L_x_15573:
[----:B------:R-:W-:-:S04]  /*693a0*/  ISETP.GE.AND P0, PT, R41, RZ, PT ;  /* 0x000000ff2900720c */ /* 0x000fc80003f06270 */
[----:B------:R-:W-:Y:S02]  /*693b0*/  FSEL R6, RZ, 3.37028055040000000000e+12, P0 ;  /* 0x54442d18ff067808 */ /* 0x000fe40000000000 */
[----:B------:R-:W-:-:S07]  /*693c0*/  FSEL R7, RZ, 2.1426990032196044922, P0 ;  /* 0x400921fbff077808 */ /* 0x000fce0000000000 */
.L_x_15574:
[----:B------:R-:W-:Y:S05]  /*693d0*/  BSYNC B0 ;  /* 0x0000000000007941 */ /* 0x000fea0003800000 */
.L_x_15572:
[----:B------:R-:W-:Y:S01]  /*693e0*/  DADD R2, R2, R4 ;  /* 0x0000000002027229 */ /* 0x000fe20000000004 */
[----:B------:R-:W-:-:S07]  /*693f0*/  LOP3.LUT R43, R7, 0x80000000, R43, 0xb8, !PT ;  /* 0x80000000072b7812 */ /* 0x000fce00078eb82b */
[----:B------:R-:W-:-:S06]  /*69400*/  DSETP.GTU.AND P0, PT, |R2|, +INF , PT ;  /* 0x7ff000000200742a */ /* 0x000fcc0003f0c200 */
[----:B------:R-:W-:Y:S02]  /*69410*/  FSEL R6, R2, R6, P0 ;  /* 0x0000000602067208 */ /* 0x000fe40000000000 */
[----:B------:R-:W-:Y:S01]  /*69420*/  FSEL R7, R3, R43, P0 ;  /* 0x0000002b03077208 */ /* 0x000fe20000000000 */
[----:B------:R-:W-:Y:S06]  /*69430*/  BRA `(.L_x_15567) ;  /* 0x0000001000847947 */ /* 0x000fec0003800000 */
.L_x_15558:
        /* <DEDUP_REMOVED lines=23> */
.L_x_15576:
[----:B------:R-:W-:Y:S05]  /*695b0*/  BSYNC B3 ;  /* 0x0000000000037941 */ /* 0x000fea0003800000 */
.L_x_15575:
        /* <DEDUP_REMOVED lines=26> */
.L_x_15578:
[----:B------:R-:W-:Y:S05]  /*69760*/  BSYNC B3 ;  /* 0x0000000000037941 */ /* 0x000fea0003800000 */
.L_x_15577:
        /* <DEDUP_REMOVED lines=136> */
.L_x_15580:
[----:B------:R-:W-:Y:S05]  /*69ff0*/  BSYNC B0 ;  /* 0x0000000000007941 */ /* 0x000fea0003800000 */
.L_x_15579:
        /* <DEDUP_REMOVED lines=8> */
.L_x_15582:
[----:B------:R-:W-:Y:S05]  /*6a080*/  BSYNC B3 ;  /* 0x0000000000037941 */ /* 0x000fea0003800000 */
.L_x_15581:
        /* <DEDUP_REMOVED lines=82> */
.L_x_15584:
[----:B------:R-:W-:-:S04]  /*6a5b0*/  ISETP.GE.AND P0, PT, R41, RZ, PT ;  /* 0x000000ff2900720c */ /* 0x000fc80003f06270 */
[----:B------:R-:W-:Y:S02]  /*6a5c0*/  FSEL R6, RZ, 3.37028055040000000000e+12, P0 ;  /* 0x54442d18ff067808 */ /* 0x000fe40000000000 */
[----:B------:R-:W-:-:S07]  /*6a5d0*/  FSEL R7, RZ, 2.1426990032196044922, P0 ;  /* 0x400921fbff077808 */ /* 0x000fce0000000000 */
.L_x_15585:
[----:B------:R-:W-:Y:S05]  /*6a5e0*/  BSYNC B0 ;  /* 0x0000000000007941 */ /* 0x000fea0003800000 */
.L_x_15583:
[----:B------:R-:W-:Y:S01]  /*6a5f0*/  DADD R2, R2, R4 ;  /* 0x0000000002027229 */ /* 0x000fe20000000004 */
[----:B------:R-:W-:Y:S01]  /*6a600*/  LOP3.LUT R43, R7, 0x80000000, R43, 0xb8, !PT ;  /* 0x80000000072b7812 */ /* 0x000fe200078eb82b */
[----:B------:R-:W-:-:S06]  /*6a610*/  DADD R24, R24, 1 ;  /* 0x3ff0000018187429 */ /* 0x000fcc0000000000 */
[----:B------:R-:W-:-:S06]  /*6a620*/  DSETP.GTU.AND P0, PT, |R2|, +INF , PT ;  /* 0x7ff000000200742a */ /* 0x000fcc0003f0c200 */
[----:B------:R-:W-:Y:S02]  /*6a630*/  FSEL R6, R2, R6, P0 ;  /* 0x0000000602067208 */ /* 0x000fe40000000000 */
[----:B------:R-:W-:-:S07]  /*6a640*/  FSEL R7, R3, R43, P0 ;  /* 0x0000002b03077208 */ /* 0x000fce0000000000 */
.L_x_15567:
[----:B------:R-:W-:Y:S05]  /*6a650*/  BSYNC B2 ;  /* 0x0000000000027941 */ /* 0x000fea0003800000 */
.L_x_15557:
        /* <DEDUP_REMOVED lines=9> */
.L_x_15465:
        /* <DEDUP_REMOVED lines=21> */
.L_x_15464:
[----:B------:R-:W-:Y:S05]  /*6a840*/  BSYNC B1 ;  /* 0x0000000000017941 */ /* 0x000fea0003800000 */
.L_x_15463:
[----:B------:R-:W0:Y:S01]  /*6a850*/  S2R R0, SR_TID.X ;  /* 0x0000000000007919 */ /* 0x000e220000002100 */
[----:B------:R-:W-:Y:S01]  /*6a860*/  BSSY B1, `(.L_x_15586) ;  /* 0x00008db000017945 */ /* 0x000fe20003800000 */
[----:B-----5:R-:W-:Y:S02]  /*6a870*/  CS2R R34, SRZ ;  /* 0x0000000000227805 */ /* 0x020fe4000001ff00 */
[----:B------:R-:W-:Y:S02]  /*6a880*/  CS2R R38, SRZ ;  /* 0x0000000000267805 */ /* 0x000fe4000001ff00 */
[----:B------:R-:W-:Y:S01]  /*6a890*/  CS2R R36, SRZ ;  /* 0x0000000000247805 */ /* 0x000fe2000001ff00 */
[----:B0-----:R-:W-:-:S05]  /*6a8a0*/  VIADD R0, R0, 0x200 ;  /* 0x0000020000007836 */ /* 0x001fca0000000000 */
[----:B------:R-:W-:-:S13]  /*6a8b0*/  ISETP.GE.AND P0, PT, R0, R79, PT ;  /* 0x0000004f0000720c */ /* 0x000fda0003f06270 */
[----:B------:R-:W-:Y:S05]  /*6a8c0*/  @P0 BRA `(.L_x_15587) ;  /* 0x0000008c00500947 */ /* 0x000fea0003800000 */
[----:B-1----:R-:W-:Y:S01]  /*6a8d0*/  IMAD.MOV.U32 R6, RZ, RZ, 0x33145c07 ;  /* 0x33145c07ff067424 */ /* 0x002fe200078e00ff */
        /* <DEDUP_REMOVED lines=74> */
[----:B------:R-:W-:Y:S02]  /*6ad80*/  IMAD.MOV.U32 R22, RZ, RZ, R21 ;  /* 0x000000ffff167224 */ /* 0x000fe400078e0015 */
[----:B------:R-:W-:Y:S02]  /*6ad90*/  @P1 LOP3.LUT R15, R19, 0x80000, RZ, 0xfc, !PT ;  /* 0x00080000130f1812 */ /* 0x000fe400078efcff */
[----:B------:R-:W-:Y:S02]  /*6ada0*/  MOV R19, R20 ;  /* 0x0000001400137202 */ /* 0x000fe40000000f00 */
[----:B------:R-:W-:Y:S01]  /*6adb0*/  FSEL R43, R22, UR5, P2 ;  /* 0x00000005162b7c08 */ /* 0x000fe20009000000 */
[----:B------:R-:W0:Y:S01]  /*6adc0*/  MUFU.RSQ64H R25, R15 ;  /* 0x0000000f00197308 */ /* 0x000e220000001c00 */
[----:B------:R-:W-:Y:S01]  /*6add0*/  IMAD.MOV.U32 R22, RZ, RZ, RZ ;  /* 0x000000ffff167224 */ /* 0x000fe200078e00ff */
[----:B------:R-:W-:Y:S01]  /*6ade0*/  SEL R14, R14, UR8, P0 ;  /* 0x000000080e0e7c07 */ /* 0x000fe20008000000 */
[----:B------:R-:W-:Y:S01]  /*6adf0*/  DSETP.NEU.AND P0, PT, R8, RZ, PT ;  /* 0x000000ff0800722a */ /* 0x000fe20003f0d000 */
[----:B------:R-:W-:Y:S01]  /*6ae00*/  SEL R42, R19, UR9, P2 ;  /* 0x00000009132a7c07 */ /* 0x000fe20009000000 */
[----:B------:R-:W-:Y:S01]  /*6ae10*/  DSETP.NEU.AND P2, PT, R12, RZ, PT ;  /* 0x000000ff0c00722a */ /* 0x000fe20003f4d000 */
[----:B------:R-:W-:-:S02]  /*6ae20*/  @P3 LOP3.LUT R43, R23, 0x80000, RZ, 0xfc, !PT ;  /* 0x00080000172b3812 */ /* 0x000fc400078efcff */
[----:B------:R-:W-:Y:S01]  /*6ae30*/  LOP3.LUT R19, R18, 0x100000, RZ, 0xfc, !PT ;  /* 0x0010000012137812 */ /* 0x000fe200078efcff */
[----:B------:R-:W-:Y:S01]  /*6ae40*/  IMAD.MOV.U32 R18, RZ, RZ, RZ ;  /* 0x000000ffff127224 */ /* 0x000fe200078e00ff */
[----:B------:R-:W1:Y:S01]  /*6ae50*/  MUFU.RSQ64H R23, R43 ;  /* 0x0000002b00177308 */ /* 0x000e620000001c00 */
[----:B------:R-:W-:Y:S02]  /*6ae60*/  ISETP.GE.U32.AND P1, PT, R33, 0x7ff00000, PT ;  /* 0x7ff000002100780c */ /* 0x000fe40003f26070 */
        /* <DEDUP_REMOVED lines=52> */
.L_x_15595:
[----:B------:R-:W-:Y:S05]  /*6b1b0*/  BSYNC B3 ;  /* 0x0000000000037941 */ /* 0x000fea0003800000 */
.L_x_15594:
[----:B------:R-:W-:-:S10]  /*6b1c0*/  DADD R14, R18, R6 ;  /* 0x00000000120e7229 */ /* 0x000fd40000000006 */
[----:B------:R-:W-:Y:S01]  /*6b1d0*/  ISETP.GT.AND P0, PT, R15, 0xfffff, PT ;  /* 0x000fffff0f00780c */ /* 0x000fe20003f04270 */
[--C-:B------:R-:W-:Y:S02]  /*6b1e0*/  IMAD.MOV.U32 R6, RZ, RZ, R14.reuse ;  /* 0x000000ffff067224 */ /* 0x100fe400078e000e */
[----:B------:R-:W-:Y:S02]  /*6b1f0*/  IMAD.MOV.U32 R7, RZ, RZ, R15 ;  /* 0x000000ffff077224 */ /* 0x000fe400078e000f */
[----:B------:R-:W-:-:S08]  /*6b200*/  IMAD.MOV.U32 R12, RZ, RZ, R14 ;  /* 0x000000ffff0c7224 */ /* 0x000fd000078e000e */
        /* <DEDUP_REMOVED lines=76> */
.L_x_15593:
        /* <DEDUP_REMOVED lines=32> */
.L_x_15603:
[----:B------:R-:W-:Y:S05]  /*6b8d0*/  BSYNC B4 ;  /* 0x0000000000047941 */ /* 0x000fea0003800000 */
.L_x_15602:
[----:B------:R-:W-:Y:S02]  /*6b8e0*/  IMAD.MOV.U32 R16, RZ, RZ, R22 ;  /* 0x000000ffff107224 */ /* 0x000fe400078e0016 */
[----:B------:R-:W-:Y:S01]  /*6b8f0*/  IMAD.MOV.U32 R17, RZ, RZ, R23 ;  /* 0x000000ffff117224 */ /* 0x000fe200078e0017 */
[----:B------:R-:W-:Y:S06]  /*6b900*/  BRA `(.L_x_15601) ;  /* 0x0000000000047947 */ /* 0x000fec0003800000 */
.L_x_15600:
[----:B------:R-:W-:-:S11]  /*6b910*/  DADD R16, -R26, R32 ;  /* 0x000000001a107229 */ /* 0x000fd60000000120 */
.L_x_15601:
[----:B------:R-:W-:Y:S05]  /*6b920*/  BSYNC B3 ;  /* 0x0000000000037941 */ /* 0x000fea0003800000 */
.L_x_15599:
        /* <DEDUP_REMOVED lines=27> */
.L_x_15608:
[----:B------:R-:W-:Y:S05]  /*6bae0*/  BSYNC B4 ;  /* 0x0000000000047941 */ /* 0x000fea0003800000 */
.L_x_15607:
[----:B------:R-:W-:Y:S05]  /*6baf0*/  BRA `(.L_x_15606) ;  /* 0x0000000000047947 */ /* 0x000fea0003800000 */
.L_x_15605:
[----:B------:R-:W-:-:S11]  /*6bb00*/  DADD R22, R36, -R6 ;  /* 0x0000000024167229 */ /* 0x000fd60000000806 */
.L_x_15606:
[----:B------:R-:W-:Y:S05]  /*6bb10*/  BSYNC B3 ;  /* 0x0000000000037941 */ /* 0x000fea0003800000 */
.L_x_15604:
        /* <DEDUP_REMOVED lines=30> */
.L_x_15610:
[----:B------:R-:W-:Y:S05]  /*6bd00*/  BSYNC B3 ;  /* 0x0000000000037941 */ /* 0x000fea0003800000 */
.L_x_15609:
        /* <DEDUP_REMOVED lines=10> */
[----:B------:R-:W-:Y:S01]  /*6bdb0*/  @!P0 IMAD.MOV.U32 R15, RZ, RZ, R7 ;  /* 0x000000ffff0f8224 */ /* 0x000fe200078e0007 */
[----:B------:R-:W-:-:S03]  /*6bdc0*/  @!P0 MOV R12, R6 ;  /* 0x00000006000c8202 */ /* 0x000fc60000000f00 */
        /* <DEDUP_REMOVED lines=73> */
.L_x_15611:
        /* <DEDUP_REMOVED lines=20> */
.L_x_15613:
[----:B------:R-:W-:Y:S05]  /*6c3a0*/  BSYNC B3 ;  /* 0x0000000000037941 */ /* 0x000fea0003800000 */
.L_x_15612:
        /* <DEDUP_REMOVED lines=30> */
.L_x_15598:
        /* <DEDUP_REMOVED lines=24> */
.L_x_15616:
[----:B------:R-:W-:Y:S05]  /*6c710*/  BSYNC B3 ;  /* 0x0000000000037941 */ /* 0x000fea0003800000 */
.L_x_15615:
        /* <DEDUP_REMOVED lines=25> */
.L_x_15619:
[----:B------:R-:W-:Y:S05]  /*6c8b0*/  BSYNC B3 ;  /* 0x0000000000037941 */ /* 0x000fea0003800000 */
.L_x_15618:
        /* <DEDUP_REMOVED lines=30> */
.L_x_15617:
        /* <DEDUP_REMOVED lines=76> */
.L_x_15620:
[----:B------:R-:W-:Y:S01]  /*6cf60*/  IMAD.MOV.U32 R8, RZ, RZ, 0x0 ;  /* 0x00000000ff087424 */ /* 0x000fe200078e00ff */
[----:B------:R-:W-:Y:S01]  /*6cf70*/  FSETP.NEU.FTZ.AND P0, PT, R7, RZ, PT ;  /* 0x000000ff0700720b */ /* 0x000fe20003f1d000 */
[----:B------:R-:W-:-:S06]  /*6cf80*/  IMAD.MOV.U32 R9, RZ, RZ, 0x7ff00000 ;  /* 0x7ff00000ff097424 */ /* 0x000fcc00078e00ff */
[----:B------:R-:W-:-:S10]  /*6cf90*/  DFMA R8, R6, R8, +INF ;  /* 0x7ff000000608742b */ /* 0x000fd40000000008 */
[----:B------:R-:W-:Y:S02]  /*6cfa0*/  FSEL R24, R8, RZ, P0 ;  /* 0x000000ff08187208 */ /* 0x000fe40000000000 */
[----:B------:R-:W-:Y:S01]  /*6cfb0*/  FSEL R25, R9, -QNAN , P0 ;  /* 0xfff0000009197808 */ /* 0x000fe20000000000 */
[----:B------:R-:W-:Y:S06]  /*6cfc0*/  BRA `(.L_x_15596) ;  /* 0x00000004002c7947 */ /* 0x000fec0003800000 */
.L_x_15614:
        /* <DEDUP_REMOVED lines=23> */
.L_x_15622:
[----:B------:R-:W-:Y:S05]  /*6d140*/  BSYNC B3 ;  /* 0x0000000000037941 */ /* 0x000fea0003800000 */
.L_x_15621:
        /* <DEDUP_REMOVED lines=21> */
.L_x_15624:
[----:B------:R-:W-:Y:S05]  /*6d2a0*/  BSYNC B3 ;  /* 0x0000000000037941 */ /* 0x000fea0003800000 */
.L_x_15623:
[----:B------:R-:W-:Y:S02]  /*6d2b0*/  IMAD.MOV.U32 R24, RZ, RZ, R22 ;  /* 0x000000ffff187224 */ /* 0x000fe400078e0016 */
[----:B------:R-:W-:Y:S01]  /*6d2c0*/  IMAD.MOV.U32 R25, RZ, RZ, R23 ;  /* 0x000000ffff197224 */ /* 0x000fe200078e0017 */
[----:B------:R-:W-:Y:S06]  /*6d2d0*/  BRA `(.L_x_15596) ;  /* 0x0000000000687947 */ /* 0x000fec0003800000 */
.L_x_15597:
        /* <DEDUP_REMOVED lines=23> */
.L_x_15626:
[----:B------:R-:W-:Y:S05]  /*6d450*/  BSYNC B3 ;  /* 0x0000000000037941 */ /* 0x000fea0003800000 */
.L_x_15625:
[----:B------:R-:W-:Y:S02]  /*6d460*/  IMAD.MOV.U32 R24, RZ, RZ, R6 ;  /* 0x000000ffff187224 */ /* 0x000fe400078e0006 */
[----:B------:R-:W-:-:S07]  /*6d470*/  IMAD.MOV.U32 R25, RZ, RZ, R7 ;  /* 0x000000ffff197224 */ /* 0x000fce00078e0007 */
.L_x_15596:
[----:B------:R-:W-:Y:S05]  /*6d480*/  BSYNC B2 ;  /* 0x0000000000027941 */ /* 0x000fea0003800000 */
.L_x_15592:
        /* <DEDUP_REMOVED lines=26> */
.L_x_15630:
[----:B------:R-:W-:Y:S05]  /*6d630*/  BSYNC B3 ;  /* 0x0000000000037941 */ /* 0x000fea0003800000 */
.L_x_15629:
        /* <DEDUP_REMOVED lines=37> */
.L_x_15638:
[----:B------:R-:W-:Y:S05]  /*6d890*/  BSYNC B4 ;  /* 0x0000000000047941 */ /* 0x000fea0003800000 */
.L_x_15637:
[----:B------:R-:W-:Y:S01]  /*6d8a0*/  IMAD.MOV.U32 R38, RZ, RZ, R22 ;  /* 0x000000ffff267224 */ /* 0x000fe200078e0016 */
[----:B------:R-:W-:Y:S01]  /*6d8b0*/  MOV R39, R23 ;  /* 0x0000001700277202 */ /* 0x000fe20000000f00 */
[----:B------:R-:W-:Y:S06]  /*6d8c0*/  BRA `(.L_x_15636) ;  /* 0x0000000000047947 */ /* 0x000fec0003800000 */
.L_x_15635:
[----:B------:R-:W-:-:S11]  /*6d8d0*/  DADD R38, -R26, R32 ;  /* 0x000000001a267229 */ /* 0x000fd60000000120 */
.L_x_15636:
[----:B------:R-:W-:Y:S05]  /*6d8e0*/  BSYNC B3 ;  /* 0x0000000000037941 */ /* 0x000fea0003800000 */
.L_x_15634:
        /* <DEDUP_REMOVED lines=24> */
.L_x_15643:
[----:B------:R-:W-:Y:S05]  /*6da70*/  BSYNC B4 ;  /* 0x0000000000047941 */ /* 0x000fea0003800000 */
.L_x_15642:
[----:B------:R-:W-:Y:S02]  /*6da80*/  IMAD.MOV.U32 R4, RZ, RZ, R22 ;  /* 0x000000ffff047224 */ /* 0x000fe400078e0016 */
[----:B------:R-:W-:Y:S01]  /*6da90*/  IMAD.MOV.U32 R5, RZ, RZ, R23 ;  /* 0x000000ffff057224 */ /* 0x000fe200078e0017 */
[----:B------:R-:W-:Y:S06]  /*6daa0*/  BRA `(.L_x_15641) ;  /* 0x0000000000047947 */ /* 0x000fec0003800000 */
.L_x_15640:
[----:B------:R-:W-:-:S11]  /*6dab0*/  DADD R4, -R30, R36 ;  /* 0x000000001e047229 */ /* 0x000fd60000000124 */
.L_x_15641:
[----:B------:R-:W-:Y:S05]  /*6dac0*/  BSYNC B3 ;  /* 0x0000000000037941 */ /* 0x000fea0003800000 */
.L_x_15639:
        /* <DEDUP_REMOVED lines=26> */
.L_x_15645:
[----:B------:R-:W-:Y:S05]  /*6dc70*/  BSYNC B3 ;  /* 0x0000000000037941 */ /* 0x000fea0003800000 */
.L_x_15644:
[----:B------:R-:W-:Y:S01]  /*6dc80*/  PLOP3.LUT P0, PT, PT, PT, PT, 0x80, 0x0 ;  /* 0x000000000000781c */ /* 0x000fe20003f0f070 */
[----:B------:R-:W-:Y:S02]  /*6dc90*/  IMAD.MOV.U32 R18, RZ, RZ, R6 ;  /* 0x000000ffff127224 */ /* 0x000fe400078e0006 */
[----:B------:R-:W-:Y:S01]  /*6dca0*/  IMAD.MOV.U32 R19, RZ, RZ, R7 ;  /* 0x000000ffff137224 */ /* 0x000fe200078e0007 */
[----:B------:R-:W-:Y:S09]  /*6dcb0*/  BRA `(.L_x_15631) ;  /* 0x0000000800407947 */ /* 0x000ff20003800000 */
.L_x_15633:
        /* <DEDUP_REMOVED lines=26> */
.L_x_15648:
[----:B------:R-:W-:Y:S05]  /*6de60*/  BSYNC B3 ;  /* 0x0000000000037941 */ /* 0x000fea0003800000 */
.L_x_15647:
[----:B------:R-:W-:Y:S01]  /*6de70*/  PLOP3.LUT P0, PT, PT, PT, PT, 0x80, 0x0 ;  /* 0x000000000000781c */ /* 0x000fe20003f0f070 */
[----:B------:R-:W-:Y:S02]  /*6de80*/  IMAD.MOV.U32 R18, RZ, RZ, R6 ;  /* 0x000000ffff127224 */ /* 0x000fe400078e0006 */
[----:B------:R-:W-:Y:S01]  /*6de90*/  IMAD.MOV.U32 R19, RZ, RZ, R7 ;  /* 0x000000ffff137224 */ /* 0x000fe200078e0007 */
[----:B------:R-:W-:Y:S09]  /*6dea0*/  BRA `(.L_x_15631) ;  /* 0x0000000400c47947 */ /* 0x000ff20003800000 */
.L_x_15646:
        /* <DEDUP_REMOVED lines=27> */
.L_x_15650:
[----:B------:R-:W-:Y:S05]  /*6e060*/  BSYNC B3 ;  /* 0x0000000000037941 */ /* 0x000fea0003800000 */
.L_x_15649:
        /* <DEDUP_REMOVED lines=21> */
.L_x_15652:
[----:B------:R-:W-:Y:S05]  /*6e1c0*/  BSYNC B3 ;  /* 0x0000000000037941 */ /* 0x000fea0003800000 */
.L_x_15651:
[----:B------:R-:W-:Y:S01]  /*6e1d0*/  DMUL R2, R2, 8.11296384146066816958e+31 ;  /* 0x4690000002027828 */ /* 0x000fe20000000000 */
[----:B------:R-:W-:Y:S01]  /*6e1e0*/  PLOP3.LUT P0, PT, PT, PT, PT, 0x80, 0x0 ;  /* 0x000000000000781c */ /* 0x000fe20003f0f070 */
[----:B------:R-:W-:Y:S01]  /*6e1f0*/  IMAD.MOV.U32 R18, RZ, RZ, R22 ;  /* 0x000000ffff127224 */ /* 0x000fe200078e0016 */
[----:B------:R-:W-:Y:S01]  /*6e200*/  MOV R19, R23 ;  /* 0x0000001700137202 */ /* 0x000fe20000000f00 */
[----:B------:R-:W-:Y:S10]  /*6e210*/  BRA `(.L_x_15631) ;  /* 0x0000000000e87947 */ /* 0x000ff40003800000 */
.L_x_15632:
        /* <DEDUP_REMOVED lines=22> */
[----:B------:R-:W-:Y:S01]  /*6e380*/  IMAD.MOV.U32 R20, RZ, RZ, R6 ;  /* 0x000000ffff147224 */ /* 0x000fe200078e0006 */
[----:B------:R-:W-:-:S07]  /*6e390*/  MOV R21, R7 ;  /* 0x0000000700157202 */ /* 0x000fce0000000f00 */
.L_x_15654:
[----:B------:R-:W-:Y:S05]  /*6e3a0*/  BSYNC B3 ;  /* 0x0000000000037941 */ /* 0x000fea0003800000 */
.L_x_15653:
        /* <DEDUP_REMOVED lines=26> */
.L_x_15656:
[----:B------:R-:W-:Y:S05]  /*6e550*/  BSYNC B3 ;  /* 0x0000000000037941 */ /* 0x000fea0003800000 */
.L_x_15655:
[----:B------:R-:W-:Y:S01]  /*6e560*/  DMUL R18, R6, R20 ;  /* 0x0000001406127228 */ /* 0x000fe20000000000 */
[----:B------:R-:W-:Y:S01]  /*6e570*/  PLOP3.LUT P0, PT, PT, PT, PT, 0x80, 0x0 ;  /* 0x000000000000781c */ /* 0x000fe20003f0f070 */
[----:B------:R-:W-:-:S12]  /*6e580*/  BRA `(.L_x_15631) ;  /* 0x00000000000c7947 */ /* 0x000fd80003800000 */
.L_x_15628:
[----:B------:R-:W-:Y:S01]  /*6e590*/  DMUL R18, R18, 9.00719925474099200000e+15 ;  /* 0x4340000012127828 */ /* 0x000fe20000000000 */
[----:B------:R-:W-:Y:S01]  /*6e5a0*/  PLOP3.LUT P0, PT, PT, PT, PT, 0x80, 0x0 ;  /* 0x000000000000781c */ /* 0x000fe20003f0f070 */
[----:B------:R-:W-:-:S12]  /*6e5b0*/  DMUL R2, R2, 9.00719925474099200000e+15 ;  /* 0x4340000002027828 */ /* 0x000fd80000000000 */
.L_x_15631:
[----:B------:R-:W-:Y:S05]  /*6e5c0*/  BSYNC B2 ;  /* 0x0000000000027941 */ /* 0x000fea0003800000 */
.L_x_15627:
        /* <DEDUP_REMOVED lines=67> */
.L_x_15662:
[----:B------:R-:W-:-:S11]  /*6ea00*/  DMUL R36, RZ, |R16| ;  /* 0x40000010ff247228 */ /* 0x000fd60000000000 */
.L_x_15663:
[----:B------:R-:W-:Y:S05]  /*6ea10*/  BSYNC B0 ;  /* 0x0000000000007941 */ /* 0x000fea0003800000 */
.L_x_15661:
        /* <DEDUP_REMOVED lines=11> */
.L_x_15660:
        /* <DEDUP_REMOVED lines=53> */
.L_x_15659:
        /* <DEDUP_REMOVED lines=62> */
.L_x_15667:
[----:B------:R-:W-:-:S11]  /*6f200*/  DMUL R36, RZ, |R16| ;  /* 0x40000010ff247228 */ /* 0x000fd60000000000 */
.L_x_15668:
[----:B------:R-:W-:Y:S05]  /*6f210*/  BSYNC B0 ;  /* 0x0000000000007941 */ /* 0x000fea0003800000 */
.L_x_15666:
        /* <DEDUP_REMOVED lines=11> */
.L_x_15665:
        /* <DEDUP_REMOVED lines=53> */
.L_x_15658:
        /* <DEDUP_REMOVED lines=11> */
[----:B------:R-:W-:Y:S02]  /*6f6d0*/  FSEL R12, R12, R10, P4 ;  /* 0x0000000a0c0c7208 */ /* 0x000fe40002000000 */
[----:B------:R-:W-:Y:S02]  /*6f6e0*/  FSEL R13, R13, R11, P4 ;  /* 0x0000000b0d0d7208 */ /* 0x000fe40002000000 */
[----:B------:R-:W-:Y:S02]  /*6f6f0*/  MOV R16, R17 ;  /* 0x0000001100107202 */ /* 0x000fe40000000f00 */
        /* <DEDUP_REMOVED lines=16> */
.L_x_15671:
[----:B------:R-:W-:Y:S05]  /*6f800*/  BSYNC B3 ;  /* 0x0000000000037941 */ /* 0x000fea0003800000 */
.L_x_15670:
        /* <DEDUP_REMOVED lines=82> */
.L_x_15673:
[----:B------:R-:W-:Y:S02]  /*6fd30*/  FSEL R4, RZ, 3.37028055040000000000e+12, P1 ;  /* 0x54442d18ff047808 */ /* 0x000fe40000800000 */
[----:B------:R-:W-:-:S07]  /*6fd40*/  FSEL R5, RZ, 2.1426990032196044922, P1 ;  /* 0x400921fbff057808 */ /* 0x000fce0000800000 */
.L_x_15674:
[----:B------:R-:W-:Y:S05]  /*6fd50*/  BSYNC B0 ;  /* 0x0000000000007941 */ /* 0x000fea0003800000 */
.L_x_15672:
[----:B------:R-:W-:Y:S01]  /*6fd60*/  DADD R2, |R18|, |R2| ;  /* 0x0000000012027229 */ /* 0x000fe20000000602 */
[----:B------:R-:W-:-:S07]  /*6fd70*/  LOP3.LUT R19, R5, 0x80000000, R19, 0xb8, !PT ;  /* 0x8000000005137812 */ /* 0x000fce00078eb813 */
[----:B------:R-:W-:-:S06]  /*6fd80*/  DSETP.GTU.AND P0, PT, |R2|, +INF , PT ;  /* 0x7ff000000200742a */ /* 0x000fcc0003f0c200 */
[----:B------:R-:W-:Y:S02]  /*6fd90*/  FSEL R36, R2, R4, P0 ;  /* 0x0000000402247208 */ /* 0x000fe40000000000 */
[----:B------:R-:W-:Y:S01]  /*6fda0*/  FSEL R37, R3, R19, P0 ;  /* 0x0000001303257208 */ /* 0x000fe20000000000 */
[----:B------:R-:W-:Y:S06]  /*6fdb0*/  BRA `(.L_x_15664) ;  /* 0x0000000400d47947 */ /* 0x000fec0003800000 */
.L_x_15669:
        /* <DEDUP_REMOVED lines=26> */
.L_x_15676:
[----:B------:R-:W-:Y:S05]  /*6ff60*/  BSYNC B3 ;  /* 0x0000000000037941 */ /* 0x000fea0003800000 */
.L_x_15675:
        /* <DEDUP_REMOVED lines=82> */
.L_x_15678:
[----:B------:R-:W-:Y:S02]  /*70490*/  FSEL R4, RZ, 3.37028055040000000000e+12, P1 ;  /* 0x54442d18ff047808 */ /* 0x000fe40000800000 */
[----:B------:R-:W-:-:S07]  /*704a0*/  FSEL R5, RZ, 2.1426990032196044922, P1 ;  /* 0x400921fbff057808 */ /* 0x000fce0000800000 */
.L_x_15679:
[----:B------:R-:W-:Y:S05]  /*704b0*/  BSYNC B0 ;  /* 0x0000000000007941 */ /* 0x000fea0003800000 */
.L_x_15677:
[----:B------:R-:W-:Y:S01]  /*704c0*/  DADD R2, |R18|, |R2| ;  /* 0x0000000012027229 */ /* 0x000fe20000000602 */
[----:B------:R-:W-:-:S07]  /*704d0*/  LOP3.LUT R19, R5, 0x80000000, R19, 0xb8, !PT ;  /* 0x8000000005137812 */ /* 0x000fce00078eb813 */
[----:B------:R-:W-:-:S06]  /*704e0*/  DSETP.GTU.AND P0, PT, |R2|, +INF , PT ;  /* 0x7ff000000200742a */ /* 0x000fcc0003f0c200 */
[----:B------:R-:W-:Y:S02]  /*704f0*/  FSEL R36, R2, R4, P0 ;  /* 0x0000000402247208 */ /* 0x000fe40000000000 */
[----:B------:R-:W-:-:S07]  /*70500*/  FSEL R37, R3, R19, P0 ;  /* 0x0000001303257208 */ /* 0x000fce0000000000 */
.L_x_15664:
[----:B------:R-:W-:Y:S05]  /*70510*/  BSYNC B2 ;  /* 0x0000000000027941 */ /* 0x000fea0003800000 */
.L_x_15657:
[----:B------:R-:W-:Y:S01]  /*70520*/  DADD R2, -RZ, -R24 ;  /* 0x00000000ff027229 */ /* 0x000fe20000000918 */
[----:B------:R-:W-:-:S09]  /*70530*/  ISETP.NE.AND P0, PT, R40, RZ, PT ;  /* 0x000000ff2800720c */ /* 0x000fd20003f05270 */
[----:B------:R-:W-:Y:S02]  /*70540*/  FSEL R38, R2, R24, !P0 ;  /* 0x0000001802267208 */ /* 0x000fe40004000000 */
[----:B------:R-:W-:Y:S01]  /*70550*/  FSEL R39, R3, R25, !P0 ;  /* 0x0000001903277208 */ /* 0x000fe20004000000 */
[----:B------:R-:W-:Y:S06]  /*70560*/  BRA `(.L_x_15587) ;  /* 0x0000003000287947 */ /* 0x000fec0003800000 */
.L_x_15591:
[----:B------:R-:W2:Y:S01]  /*70570*/  LDL.64 R36, [R1+0x8] ;  /* 0x0000080001247983 */ /* 0x000ea20000100a00 */
[----:B------:R-:W-:Y:S01]  /*70580*/  UMOV UR4, 0x54442d18 ;  /* 0x54442d1800047882 */ /* 0x000fe20000000000 */
[----:B------:R-:W-:Y:S01]  /*70590*/  UMOV UR5, 0x3ff921fb ;  /* 0x3ff921fb00057882 */ /* 0x000fe20000000000 */
[----:B------:R-:W-:Y:S02]  /*705a0*/  DADD R38, -RZ, -R46 ;  /* 0x00000000ff267229 */ /* 0x000fe4000000092e */
[----:B--2---:R-:W-:-:S08]  /*705b0*/  DADD R36, R36, -R44 ;  /* 0x0000000024247229 */ /* 0x004fd0000000082c */
[----:B------:R-:W-:Y:S01]  /*705c0*/  DADD R36, R36, UR4 ;  /* 0x0000000424247e29 */ /* 0x000fe20008000000 */
[----:B------:R-:W-:Y:S10]  /*705d0*/  BRA `(.L_x_15587) ;  /* 0x00000030000c7947 */ /* 0x000ff40003800000 */
.L_x_15590:
[----:B------:R-:W-:Y:S01]  /*705e0*/  DADD R38, -RZ, -R46 ;  /* 0x00000000ff267229 */ /* 0x000fe2000000092e */
[----:B------:R-:W-:Y:S01]  /*705f0*/  CS2R R36, SRZ ;  /* 0x0000000000247805 */ /* 0x000fe2000001ff00 */
[----:B------:R-:W-:Y:S09]  /*70600*/  BRA `(.L_x_15587) ;  /* 0x0000003000007947 */ /* 0x000ff20003800000 */
.L_x_15589:
        /* <DEDUP_REMOVED lines=36> */
[----:B------:R-:W-:Y:S01]  /*70850*/  @P1 IMAD.MOV.U32 R10, RZ, RZ, 0x0 ;  /* 0x00000000ff0a1424 */ /* 0x000fe200078e00ff */
[----:B------:R-:W-:-:S06]  /*70860*/  @P1 MOV R11, 0x7ff00000 ;  /* 0x7ff00000000b1802 */ /* 0x000fcc0000000f00 */
        /* <DEDUP_REMOVED lines=70> */
.L_x_15684:
[----:B------:R-:W-:Y:S05]  /*70cd0*/  BSYNC B0 ;  /* 0x0000000000007941 */ /* 0x000fea0003800000 */
.L_x_15683:
        /* <DEDUP_REMOVED lines=8> */
.L_x_15686:
[----:B------:R-:W-:Y:S05]  /*70d60*/  BSYNC B3 ;  /* 0x0000000000037941 */ /* 0x000fea0003800000 */
.L_x_15685:
        /* <DEDUP_REMOVED lines=82> */
.L_x_15688:
[----:B------:R-:W-:-:S04]  /*71290*/  ISETP.GE.AND P0, PT, R45, RZ, PT ;  /* 0x000000ff2d00720c */ /* 0x000fc80003f06270 */
[----:B------:R-:W-:Y:S02]  /*712a0*/  FSEL R6, RZ, 3.37028055040000000000e+12, P0 ;  /* 0x54442d18ff067808 */ /* 0x000fe40000000000 */
[----:B------:R-:W-:-:S07]  /*712b0*/  FSEL R7, RZ, 2.1426990032196044922, P0 ;  /* 0x400921fbff077808 */ /* 0x000fce0000000000 */
.L_x_15689:
[----:B------:R-:W-:Y:S05]  /*712c0*/  BSYNC B0 ;  /* 0x0000000000007941 */ /* 0x000fea0003800000 */
.L_x_15687:
[----:B------:R-:W-:Y:S01]  /*712d0*/  DADD R2, R2, R4 ;  /* 0x0000000002027229 */ /* 0x000fe20000000004 */
[----:B------:R-:W-:Y:S01]  /*712e0*/  LOP3.LUT R47, R7, 0x80000000, R47, 0xb8, !PT ;  /* 0x80000000072f7812 */ /* 0x000fe200078eb82f */
[----:B------:R-:W-:-:S06]  /*712f0*/  DMUL R24, R24, 0.5 ;  /* 0x3fe0000018187828 */ /* 0x000fcc0000000000 */
[----:B------:R-:W-:-:S06]  /*71300*/  DSETP.GTU.AND P0, PT, |R2|, +INF , PT ;  /* 0x7ff000000200742a */ /* 0x000fcc0003f0c200 */
[----:B------:R-:W-:Y:S02]  /*71310*/  FSEL R6, R2, R6, P0 ;  /* 0x0000000602067208 */ /* 0x000fe40000000000 */
[----:B------:R-:W-:Y:S01]  /*71320*/  FSEL R7, R3, R47, P0 ;  /* 0x0000002f03077208 */ /* 0x000fe20000000000 */
[----:B------:R-:W-:Y:S06]  /*71330*/  BRA `(.L_x_15690) ;  /* 0x0000002000387947 */ /* 0x000fec0003800000 */
.L_x_15682:
        /* <DEDUP_REMOVED lines=135> */
.L_x_15692:
[----:B------:R-:W-:Y:S05]  /*71bb0*/  BSYNC B0 ;  /* 0x0000000000007941 */ /* 0x000fea0003800000 */
.L_x_15691:
        /* <DEDUP_REMOVED lines=8> */
.L_x_15694:
[----:B------:R-:W-:Y:S05]  /*71c40*/  BSYNC B3 ;  /* 0x0000000000037941 */ /* 0x000fea0003800000 */
.L_x_15693:
        /* <DEDUP_REMOVED lines=82> */
.L_x_15696:
[----:B------:R-:W-:-:S04]  /*72170*/  ISETP.GE.AND P0, PT, R45, RZ, PT ;  /* 0x000000ff2d00720c */ /* 0x000fc80003f06270 */
[----:B------:R-:W-:Y:S02]  /*72180*/  FSEL R6, RZ, 3.37028055040000000000e+12, P0 ;  /* 0x54442d18ff067808 */ /* 0x000fe40000000000 */
[----:B------:R-:W-:-:S07]  /*72190*/  FSEL R7, RZ, 2.1426990032196044922, P0 ;  /* 0x400921fbff077808 */ /* 0x000fce0000000000 */
.L_x_15697:
[----:B------:R-:W-:Y:S05]  /*721a0*/  BSYNC B0 ;  /* 0x0000000000007941 */ /* 0x000fea0003800000 */
.L_x_15695:
[----:B------:R-:W-:Y:S01]  /*721b0*/  DADD R2, R2, R4 ;  /* 0x0000000002027229 */ /* 0x000fe20000000004 */
[----:B------:R-:W-:-:S07]  /*721c0*/  LOP3.LUT R47, R7, 0x80000000, R47, 0xb8, !PT ;  /* 0x80000000072f7812 */ /* 0x000fce00078eb82f */
[----:B------:R-:W-:-:S06]  /*721d0*/  DSETP.GTU.AND P0, PT, |R2|, +INF , PT ;  /* 0x7ff000000200742a */ /* 0x000fcc0003f0c200 */
[----:B------:R-:W-:Y:S02]  /*721e0*/  FSEL R6, R2, R6, P0 ;  /* 0x0000000602067208 */ /* 0x000fe40000000000 */
[----:B------:R-:W-:Y:S01]  /*721f0*/  FSEL R7, R3, R47, P0 ;  /* 0x0000002f03077208 */ /* 0x000fe20000000000 */
[----:B------:R-:W-:Y:S06]  /*72200*/  BRA `(.L_x_15690) ;  /* 0x0000001000847947 */ /* 0x000fec0003800000 */
.L_x_15681:
        /* <DEDUP_REMOVED lines=23> */
.L_x_15699:
[----:B------:R-:W-:Y:S05]  /*72380*/  BSYNC B3 ;  /* 0x0000000000037941 */ /* 0x000fea0003800000 */
.L_x_15698:
        /* <DEDUP_REMOVED lines=26> */
.L_x_15701:
[----:B------:R-:W-:Y:S05]  /*72530*/  BSYNC B3 ;  /* 0x0000000000037941 */ /* 0x000fea0003800000 */
.L_x_15700:
[----:B------:R-:W-:Y:S01]  /*72540*/  DADD R14, -RZ, |R6| ;  /* 0x00000000ff0e7229 */ /* 0x000fe20000000506 */
[----:B------:R-:W-:Y:S01]  /*72550*/  MOV R10, RZ ;  /* 0x000000ff000a7202 */ /* 0x000fe20000000f00 */
        /* <DEDUP_REMOVED lines=134> */
.L_x_15703:
[----:B------:R-:W-:Y:S05]  /*72dc0*/  BSYNC B0 ;  /* 0x0000000000007941 */ /* 0x000fea0003800000 */
.L_x_15702:
        /* <DEDUP_REMOVED lines=8> */
.L_x_15705:
[----:B------:R-:W-:Y:S05]  /*72e50*/  BSYNC B3 ;  /* 0x0000000000037941 */ /* 0x000fea0003800000 */
.L_x_15704:
        /* <DEDUP_REMOVED lines=82> */
.L_x_15707:
[----:B------:R-:W-:-:S04]  /*73380*/  ISETP.GE.AND P0, PT, R45, RZ, PT ;  /* 0x000000ff2d00720c */ /* 0x000fc80003f06270 */
[----:B------:R-:W-:Y:S02]  /*73390*/  FSEL R6, RZ, 3.37028055040000000000e+12, P0 ;  /* 0x54442d18ff067808 */ /* 0x000fe40000000000 */
[----:B------:R-:W-:-:S07]  /*733a0*/  FSEL R7, RZ, 2.1426990032196044922, P0 ;  /* 0x400921fbff077808 */ /* 0x000fce0000000000 */
.L_x_15708:
[----:B------:R-:W-:Y:S05]  /*733b0*/  BSYNC B0 ;  /* 0x0000000000007941 */ /* 0x000fea0003800000 */
.L_x_15706:
[----:B------:R-:W-:Y:S01]  /*733c0*/  DADD R2, R2, R4 ;  /* 0x0000000002027229 */ /* 0x000fe20000000004 */
[----:B------:R-:W-:Y:S01]  /*733d0*/  LOP3.LUT R47, R7, 0x80000000, R47, 0xb8, !PT ;  /* 0x80000000072f7812 */ /* 0x000fe200078eb82f */
[----:B------:R-:W-:-:S06]  /*733e0*/  DADD R24, R24, 1 ;  /* 0x3ff0000018187429 */ /* 0x000fcc0000000000 */
[----:B------:R-:W-:-:S06]  /*733f0*/  DSETP.GTU.AND P0, PT, |R2|, +INF , PT ;  /* 0x7ff000000200742a */ /* 0x000fcc0003f0c200 */
[----:B------:R-:W-:Y:S02]  /*73400*/  FSEL R6, R2, R6, P0 ;  /* 0x0000000602067208 */ /* 0x000fe40000000000 */
[----:B------:R-:W-:-:S07]  /*73410*/  FSEL R7, R3, R47, P0 ;  /* 0x0000002f03077208 */ /* 0x000fce0000000000 */
.L_x_15690:
[----:B------:R-:W-:Y:S05]  /*73420*/  BSYNC B2 ;  /* 0x0000000000027941 */ /* 0x000fea0003800000 */
.L_x_15680:
        /* <DEDUP_REMOVED lines=9> */
.L_x_15588:
        /* <DEDUP_REMOVED lines=21> */
.L_x_15587:
[----:B------:R-:W-:Y:S05]  /*73610*/  BSYNC B1 ;  /* 0x0000000000017941 */ /* 0x000fea0003800000 */
.L_x_15586:
[----:B------:R-:W0:Y:S01]  /*73620*/  S2R R0, SR_TID.X ;  /* 0x0000000000007919 */ /* 0x000e220000002100 */
[----:B------:R-:W-:Y:S01]  /*73630*/  BSSY B1, `(.L_x_15709) ;  /* 0x00008da000017945 */ /* 0x000fe20003800000 */
[----:B------:R-:W-:Y:S01]  /*73640*/  CS2R R32, SRZ ;  /* 0x0000000000207805 */ /* 0x000fe2000001ff00 */
[----:B0-----:R-:W-:-:S05]  /*73650*/  VIADD R0, R0, 0x280 ;  /* 0x0000028000007836 */ /* 0x001fca0000000000 */
[----:B------:R-:W-:-:S13]  /*73660*/  ISETP.GE.AND P0, PT, R0, R79, PT ;  /* 0x0000004f0000720c */ /* 0x000fda0003f06270 */
[----:B------:R-:W-:Y:S05]  /*73670*/  @P0 BRA `(.L_x_15710) ;  /* 0x0000008c00540947 */ /* 0x000fea0003800000 */
[----:B-1----:R-:W-:Y:S01]  /*73680*/  IMAD.MOV.U32 R6, RZ, RZ, 0x33145c07 ;  /* 0x33145c07ff067424 */ /* 0x002fe200078e00ff */
[----:B------:R-:W-:Y:S01]  /*73690*/  MOV R7, 0x3c91a626 ;  /* 0x3c91a62600077802 */ /* 0x000fe20000000f00 */
[----:B------:R-:W-:Y:S02]  /*736a0*/  DSETP.GTU.AND P0, PT, |R50|, +INF , PT ;  /* 0x7ff000003200742a */ /* 0x000fe40003f0c200 */
        /* <DEDUP_REMOVED lines=139> */
.L_x_15718:
[----:B------:R-:W-:Y:S05]  /*73f60*/  BSYNC B3 ;  /* 0x0000000000037941 */ /* 0x000fea0003800000 */
.L_x_15717:
        /* <DEDUP_REMOVED lines=8> */
[----:B------:R-:W-:Y:S01]  /*73ff0*/  @!P0 MOV R0, R9 ;  /* 0x0000000900008202 */ /* 0x000fe20000000f00 */
[----:B------:R-:W-:-:S04]  /*74000*/  @!P0 IMAD.MOV.U32 R6, RZ, RZ, R8 ;  /* 0x000000ffff068224 */ /* 0x000fc800078e0008 */
        /* <DEDUP_REMOVED lines=71> */
.L_x_15716:
        /* <DEDUP_REMOVED lines=32> */
.L_x_15726:
[----:B------:R-:W-:Y:S05]  /*74680*/  BSYNC B4 ;  /* 0x0000000000047941 */ /* 0x000fea0003800000 */
.L_x_15725:
[----:B------:R-:W-:Y:S02]  /*74690*/  IMAD.MOV.U32 R16, RZ, RZ, R22 ;  /* 0x000000ffff107224 */ /* 0x000fe400078e0016 */
[----:B------:R-:W-:Y:S01]  /*746a0*/  IMAD.MOV.U32 R17, RZ, RZ, R23 ;  /* 0x000000ffff117224 */ /* 0x000fe200078e0017 */
[----:B------:R-:W-:Y:S06]  /*746b0*/  BRA `(.L_x_15724) ;  /* 0x0000000000047947 */ /* 0x000fec0003800000 */
.L_x_15723:
[----:B------:R-:W-:-:S11]  /*746c0*/  DADD R16, -R26, R32 ;  /* 0x000000001a107229 */ /* 0x000fd60000000120 */
.L_x_15724:
[----:B------:R-:W-:Y:S05]  /*746d0*/  BSYNC B3 ;  /* 0x0000000000037941 */ /* 0x000fea0003800000 */
.L_x_15722:
        /* <DEDUP_REMOVED lines=27> */
.L_x_15731:
[----:B------:R-:W-:Y:S05]  /*74890*/  BSYNC B4 ;  /* 0x0000000000047941 */ /* 0x000fea0003800000 */
.L_x_15730:
[----:B------:R-:W-:Y:S05]  /*748a0*/  BRA `(.L_x_15729) ;  /* 0x0000000000047947 */ /* 0x000fea0003800000 */
.L_x_15728:
[----:B------:R-:W-:-:S11]  /*748b0*/  DADD R22, R34, -R6 ;  /* 0x0000000022167229 */ /* 0x000fd60000000806 */
.L_x_15729:
[----:B------:R-:W-:Y:S05]  /*748c0*/  BSYNC B3 ;  /* 0x0000000000037941 */ /* 0x000fea0003800000 */
.L_x_15727:
        /* <DEDUP_REMOVED lines=27> */
[----:B------:R-:W-:Y:S02]  /*74a80*/  IMAD.MOV.U32 R6, RZ, RZ, R20 ;  /* 0x000000ffff067224 */ /* 0x000fe400078e0014 */
[----:B------:R-:W-:-:S07]  /*74a90*/  IMAD.MOV.U32 R7, RZ, RZ, R21 ;  /* 0x000000ffff077224 */ /* 0x000fce00078e0015 */
[----:B------:R-:W-:Y:S05]  /*74aa0*/  CALL.REL.NOINC `($__internal_23_$__cuda_sm20_dsqrt_rn_f64_mediumpath_v1) ;  /* 0x0000019c00a47944 */ /* 0x000fea0003c00000 */
.L_x_15733:
[----:B------:R-:W-:Y:S05]  /*74ab0*/  BSYNC B3 ;  /* 0x0000000000037941 */ /* 0x000fea0003800000 */
.L_x_15732:
        /* <DEDUP_REMOVED lines=86> */
.L_x_15734:
        /* <DEDUP_REMOVED lines=20> */
.L_x_15736:
[----:B------:R-:W-:Y:S05]  /*75160*/  BSYNC B3 ;  /* 0x0000000000037941 */ /* 0x000fea0003800000 */
.L_x_15735:
        /* <DEDUP_REMOVED lines=30> */
.L_x_15721:
        /* <DEDUP_REMOVED lines=24> */
.L_x_15739:
[----:B------:R-:W-:Y:S05]  /*754d0*/  BSYNC B3 ;  /* 0x0000000000037941 */ /* 0x000fea0003800000 */
.L_x_15738:
        /* <DEDUP_REMOVED lines=25> */
.L_x_15742:
[----:B------:R-:W-:Y:S05]  /*75670*/  BSYNC B3 ;  /* 0x0000000000037941 */ /* 0x000fea0003800000 */
.L_x_15741:
        /* <DEDUP_REMOVED lines=30> */
.L_x_15740:
        /* <DEDUP_REMOVED lines=76> */
.L_x_15743:
[----:B------:R-:W-:Y:S01]  /*75d20*/  IMAD.MOV.U32 R8, RZ, RZ, 0x0 ;  /* 0x00000000ff087424 */ /* 0x000fe200078e00ff */
[----:B------:R-:W-:Y:S01]  /*75d30*/  FSETP.NEU.FTZ.AND P0, PT, R7, RZ, PT ;  /* 0x000000ff0700720b */ /* 0x000fe20003f1d000 */
[----:B------:R-:W-:-:S06]  /*75d40*/  IMAD.MOV.U32 R9, RZ, RZ, 0x7ff00000 ;  /* 0x7ff00000ff097424 */ /* 0x000fcc00078e00ff */
[----:B------:R-:W-:-:S10]  /*75d50*/  DFMA R8, R6, R8, +INF ;  /* 0x7ff000000608742b */ /* 0x000fd40000000008 */
[----:B------:R-:W-:Y:S02]  /*75d60*/  FSEL R24, R8, RZ, P0 ;  /* 0x000000ff08187208 */ /* 0x000fe40000000000 */
[----:B------:R-:W-:Y:S01]  /*75d70*/  FSEL R25, R9, -QNAN , P0 ;  /* 0xfff0000009197808 */ /* 0x000fe20000000000 */
[----:B------:R-:W-:Y:S06]  /*75d80*/  BRA `(.L_x_15719) ;  /* 0x00000004002c7947 */ /* 0x000fec0003800000 */
.L_x_15737:
        /* <DEDUP_REMOVED lines=23> */
.L_x_15745:
[----:B------:R-:W-:Y:S05]  /*75f00*/  BSYNC B3 ;  /* 0x0000000000037941 */ /* 0x000fea0003800000 */
.L_x_15744:
        /* <DEDUP_REMOVED lines=21> */
.L_x_15747:
[----:B------:R-:W-:Y:S05]  /*76060*/  BSYNC B3 ;  /* 0x0000000000037941 */ /* 0x000fea0003800000 */
.L_x_15746:
[----:B------:R-:W-:Y:S01]  /*76070*/  IMAD.MOV.U32 R24, RZ, RZ, R22 ;  /* 0x000000ffff187224 */ /* 0x000fe200078e0016 */
[----:B------:R-:W-:Y:S01]  /*76080*/  MOV R25, R23 ;  /* 0x0000001700197202 */ /* 0x000fe20000000f00 */
[----:B------:R-:W-:Y:S06]  /*76090*/  BRA `(.L_x_15719) ;  /* 0x0000000000687947 */ /* 0x000fec0003800000 */
.L_x_15720:
        /* <DEDUP_REMOVED lines=23> */
.L_x_15749:
[----:B------:R-:W-:Y:S05]  /*76210*/  BSYNC B3 ;  /* 0x0000000000037941 */ /* 0x000fea0003800000 */
.L_x_15748:
[----:B------:R-:W-:Y:S01]  /*76220*/  MOV R24, R6 ;  /* 0x0000000600187202 */ /* 0x000fe20000000f00 */
[----:B------:R-:W-:-:S07]  /*76230*/  IMAD.MOV.U32 R25, RZ, RZ, R7 ;  /* 0x000000ffff197224 */ /* 0x000fce00078e0007 */
.L_x_15719:
[----:B------:R-:W-:Y:S05]  /*76240*/  BSYNC B2 ;  /* 0x0000000000027941 */ /* 0x000fea0003800000 */
.L_x_15715:
        /* <DEDUP_REMOVED lines=26> */
.L_x_15753:
[----:B------:R-:W-:Y:S05]  /*763f0*/  BSYNC B3 ;  /* 0x0000000000037941 */ /* 0x000fea0003800000 */
.L_x_15752:
        /* <DEDUP_REMOVED lines=37> */
.L_x_15761:
[----:B------:R-:W-:Y:S05]  /*76650*/  BSYNC B4 ;  /* 0x0000000000047941 */ /* 0x000fea0003800000 */
.L_x_15760:
[----:B------:R-:W-:Y:S02]  /*76660*/  IMAD.MOV.U32 R40, RZ, RZ, R22 ;  /* 0x000000ffff287224 */ /* 0x000fe400078e0016 */
[----:B------:R-:W-:Y:S01]  /*76670*/  IMAD.MOV.U32 R41, RZ, RZ, R23 ;  /* 0x000000ffff297224 */ /* 0x000fe200078e0017 */
[----:B------:R-:W-:Y:S06]  /*76680*/  BRA `(.L_x_15759) ;  /* 0x0000000000047947 */ /* 0x000fec0003800000 */
.L_x_15758:
[----:B------:R-:W-:-:S11]  /*76690*/  DADD R40, -R26, R32 ;  /* 0x000000001a287229 */ /* 0x000fd60000000120 */
.L_x_15759:
[----:B------:R-:W-:Y:S05]  /*766a0*/  BSYNC B3 ;  /* 0x0000000000037941 */ /* 0x000fea0003800000 */
.L_x_15757:
        /* <DEDUP_REMOVED lines=24> */
.L_x_15766:
[----:B------:R-:W-:Y:S05]  /*76830*/  BSYNC B4 ;  /* 0x0000000000047941 */ /* 0x000fea0003800000 */
.L_x_15765:
[----:B------:R-:W-:Y:S02]  /*76840*/  IMAD.MOV.U32 R4, RZ, RZ, R22 ;  /* 0x000000ffff047224 */ /* 0x000fe400078e0016 */
[----:B------:R-:W-:Y:S01]  /*76850*/  IMAD.MOV.U32 R5, RZ, RZ, R23 ;  /* 0x000000ffff057224 */ /* 0x000fe200078e0017 */
[----:B------:R-:W-:Y:S06]  /*76860*/  BRA `(.L_x_15764) ;  /* 0x0000000000047947 */ /* 0x000fec0003800000 */
.L_x_15763:
[----:B------:R-:W-:-:S11]  /*76870*/  DADD R4, -R30, R34 ;  /* 0x000000001e047229 */ /* 0x000fd60000000122 */
.L_x_15764:
[----:B------:R-:W-:Y:S05]  /*76880*/  BSYNC B3 ;  /* 0x0000000000037941 */ /* 0x000fea0003800000 */
.L_x_15762:
        /* <DEDUP_REMOVED lines=26> */
.L_x_15768:
[----:B------:R-:W-:Y:S05]  /*76a30*/  BSYNC B3 ;  /* 0x0000000000037941 */ /* 0x000fea0003800000 */
.L_x_15767:
[----:B------:R-:W-:Y:S01]  /*76a40*/  PLOP3.LUT P0, PT, PT, PT, PT, 0x80, 0x0 ;  /* 0x000000000000781c */ /* 0x000fe20003f0f070 */
[----:B------:R-:W-:Y:S02]  /*76a50*/  IMAD.MOV.U32 R18, RZ, RZ, R6 ;  /* 0x000000ffff127224 */ /* 0x000fe400078e0006 */
[----:B------:R-:W-:Y:S01]  /*76a60*/  IMAD.MOV.U32 R19, RZ, RZ, R7 ;  /* 0x000000ffff137224 */ /* 0x000fe200078e0007 */
[----:B------:R-:W-:Y:S09]  /*76a70*/  BRA `(.L_x_15754) ;  /* 0x0000000800407947 */ /* 0x000ff20003800000 */
.L_x_15756:
        /* <DEDUP_REMOVED lines=26> */
.L_x_15771:
[----:B------:R-:W-:Y:S05]  /*76c20*/  BSYNC B3 ;  /* 0x0000000000037941 */ /* 0x000fea0003800000 */
.L_x_15770:
[----:B------:R-:W-:Y:S01]  /*76c30*/  PLOP3.LUT P0, PT, PT, PT, PT, 0x80, 0x0 ;  /* 0x000000000000781c */ /* 0x000fe20003f0f070 */
[----:B------:R-:W-:Y:S02]  /*76c40*/  IMAD.MOV.U32 R18, RZ, RZ, R6 ;  /* 0x000000ffff127224 */ /* 0x000fe400078e0006 */
[----:B------:R-:W-:Y:S01]  /*76c50*/  IMAD.MOV.U32 R19, RZ, RZ, R7 ;  /* 0x000000ffff137224 */ /* 0x000fe200078e0007 */
[----:B------:R-:W-:Y:S09]  /*76c60*/  BRA `(.L_x_15754) ;  /* 0x0000000400c47947 */ /* 0x000ff20003800000 */
.L_x_15769:
        /* <DEDUP_REMOVED lines=27> */
.L_x_15773:
[----:B------:R-:W-:Y:S05]  /*76e20*/  BSYNC B3 ;  /* 0x0000000000037941 */ /* 0x000fea0003800000 */
.L_x_15772:
        /* <DEDUP_REMOVED lines=21> */
.L_x_15775:
[----:B------:R-:W-:Y:S05]  /*76f80*/  BSYNC B3 ;  /* 0x0000000000037941 */ /* 0x000fea0003800000 */
.L_x_15774:
[----:B------:R-:W-:Y:S01]  /*76f90*/  DMUL R2, R2, 8.11296384146066816958e+31 ;  /* 0x4690000002027828 */ /* 0x000fe20000000000 */
[----:B------:R-:W-:Y:S01]  /*76fa0*/  PLOP3.LUT P0, PT, PT, PT, PT, 0x80, 0x0 ;  /* 0x000000000000781c */ /* 0x000fe20003f0f070 */
[----:B------:R-:W-:Y:S02]  /*76fb0*/  IMAD.MOV.U32 R18, RZ, RZ, R22 ;  /* 0x000000ffff127224 */ /* 0x000fe400078e0016 */
[----:B------:R-:W-:Y:S01]  /*76fc0*/  IMAD.MOV.U32 R19, RZ, RZ, R23 ;  /* 0x000000ffff137224 */ /* 0x000fe200078e0017 */
[----:B------:R-:W-:Y:S09]  /*76fd0*/  BRA `(.L_x_15754) ;  /* 0x0000000000e87947 */ /* 0x000ff20003800000 */
.L_x_15755:
        /* <DEDUP_REMOVED lines=24> */
.L_x_15777:
[----:B------:R-:W-:Y:S05]  /*77160*/  BSYNC B3 ;  /* 0x0000000000037941 */ /* 0x000fea0003800000 */
.L_x_15776:
        /* <DEDUP_REMOVED lines=26> */
.L_x_15779:
[----:B------:R-:W-:Y:S05]  /*77310*/  BSYNC B3 ;  /* 0x0000000000037941 */ /* 0x000fea0003800000 */
.L_x_15778:
[----:B------:R-:W-:Y:S01]  /*77320*/  DMUL R18, R6, R20 ;  /* 0x0000001406127228 */ /* 0x000fe20000000000 */
[----:B------:R-:W-:Y:S01]  /*77330*/  PLOP3.LUT P0, PT, PT, PT, PT, 0x80, 0x0 ;  /* 0x000000000000781c */ /* 0x000fe20003f0f070 */
[----:B------:R-:W-:-:S12]  /*77340*/  BRA `(.L_x_15754) ;  /* 0x00000000000c7947 */ /* 0x000fd80003800000 */
.L_x_15751:
[----:B------:R-:W-:Y:S01]  /*77350*/  DMUL R18, R18, 9.00719925474099200000e+15 ;  /* 0x4340000012127828 */ /* 0x000fe20000000000 */
[----:B------:R-:W-:Y:S01]  /*77360*/  PLOP3.LUT P0, PT, PT, PT, PT, 0x80, 0x0 ;  /* 0x000000000000781c */ /* 0x000fe20003f0f070 */
[----:B------:R-:W-:-:S12]  /*77370*/  DMUL R2, R2, 9.00719925474099200000e+15 ;  /* 0x4340000002027828 */ /* 0x000fd80000000000 */
.L_x_15754:
[----:B------:R-:W-:Y:S05]  /*77380*/  BSYNC B2 ;  /* 0x0000000000027941 */ /* 0x000fea0003800000 */
.L_x_15750:
        /* <DEDUP_REMOVED lines=67> */
.L_x_15785:
[----:B------:R-:W-:-:S11]  /*777c0*/  DMUL R32, RZ, |R16| ;  /* 0x40000010ff207228 */ /* 0x000fd60000000000 */
.L_x_15786:
[----:B------:R-:W-:Y:S05]  /*777d0*/  BSYNC B0 ;  /* 0x0000000000007941 */ /* 0x000fea0003800000 */
.L_x_15784:
        /* <DEDUP_REMOVED lines=11> */
.L_x_15783:
        /* <DEDUP_REMOVED lines=53> */
.L_x_15782:
        /* <DEDUP_REMOVED lines=62> */
.L_x_15790:
[----:B------:R-:W-:-:S11]  /*77fc0*/  DMUL R32, RZ, |R16| ;  /* 0x40000010ff207228 */ /* 0x000fd60000000000 */
.L_x_15791:
[----:B------:R-:W-:Y:S05]  /*77fd0*/  BSYNC B0 ;  /* 0x0000000000007941 */ /* 0x000fea0003800000 */
.L_x_15789:
        /* <DEDUP_REMOVED lines=11> */
.L_x_15788:
        /* <DEDUP_REMOVED lines=53> */
.L_x_15781:
        /* <DEDUP_REMOVED lines=30> */
.L_x_15794:
[----:B------:R-:W-:Y:S05]  /*785c0*/  BSYNC B3 ;  /* 0x0000000000037941 */ /* 0x000fea0003800000 */
.L_x_15793:
        /* <DEDUP_REMOVED lines=82> */
.L_x_15796:
[----:B------:R-:W-:Y:S02]  /*78af0*/  FSEL R4, RZ, 3.37028055040000000000e+12, P1 ;  /* 0x54442d18ff047808 */ /* 0x000fe40000800000 */
[----:B------:R-:W-:-:S07]  /*78b00*/  FSEL R5, RZ, 2.1426990032196044922, P1 ;  /* 0x400921fbff057808 */ /* 0x000fce0000800000 */
.L_x_15797:
[----:B------:R-:W-:Y:S05]  /*78b10*/  BSYNC B0 ;  /* 0x0000000000007941 */ /* 0x000fea0003800000 */
.L_x_15795:
[----:B------:R-:W-:Y:S01]  /*78b20*/  DADD R2, |R18|, |R2| ;  /* 0x0000000012027229 */ /* 0x000fe20000000602 */
[----:B------:R-:W-:-:S07]  /*78b30*/  LOP3.LUT R19, R5, 0x80000000, R19, 0xb8, !PT ;  /* 0x8000000005137812 */ /* 0x000fce00078eb813 */
[----:B------:R-:W-:-:S06]  /*78b40*/  DSETP.GTU.AND P0, PT, |R2|, +INF , PT ;  /* 0x7ff000000200742a */ /* 0x000fcc0003f0c200 */
[----:B------:R-:W-:Y:S02]  /*78b50*/  FSEL R32, R2, R4, P0 ;  /* 0x0000000402207208 */ /* 0x000fe40000000000 */
[----:B------:R-:W-:Y:S01]  /*78b60*/  FSEL R33, R3, R19, P0 ;  /* 0x0000001303217208 */ /* 0x000fe20000000000 */
[----:B------:R-:W-:Y:S06]  /*78b70*/  BRA `(.L_x_15787) ;  /* 0x0000000400d47947 */ /* 0x000fec0003800000 */
.L_x_15792:
        /* <DEDUP_REMOVED lines=26> */
.L_x_15799:
[----:B------:R-:W-:Y:S05]  /*78d20*/  BSYNC B3 ;  /* 0x0000000000037941 */ /* 0x000fea0003800000 */
.L_x_15798:
        /* <DEDUP_REMOVED lines=82> */
.L_x_15801:
[----:B------:R-:W-:Y:S02]  /*79250*/  FSEL R4, RZ, 3.37028055040000000000e+12, P1 ;  /* 0x54442d18ff047808 */ /* 0x000fe40000800000 */
[----:B------:R-:W-:-:S07]  /*79260*/  FSEL R5, RZ, 2.1426990032196044922, P1 ;  /* 0x400921fbff057808 */ /* 0x000fce0000800000 */
.L_x_15802:
[----:B------:R-:W-:Y:S05]  /*79270*/  BSYNC B0 ;  /* 0x0000000000007941 */ /* 0x000fea0003800000 */
.L_x_15800:
[----:B------:R-:W-:Y:S01]  /*79280*/  DADD R2, |R18|, |R2| ;  /* 0x0000000012027229 */ /* 0x000fe20000000602 */
[----:B------:R-:W-:-:S07]  /*79290*/  LOP3.LUT R19, R5, 0x80000000, R19, 0xb8, !PT ;  /* 0x8000000005137812 */ /* 0x000fce00078eb813 */
[----:B------:R-:W-:-:S06]  /*792a0*/  DSETP.GTU.AND P0, PT, |R2|, +INF , PT ;  /* 0x7ff000000200742a */ /* 0x000fcc0003f0c200 */
[----:B------:R-:W-:Y:S02]  /*792b0*/  FSEL R32, R2, R4, P0 ;  /* 0x0000000402207208 */ /* 0x000fe40000000000 */
[----:B------:R-:W-:-:S07]  /*792c0*/  FSEL R33, R3, R19, P0 ;  /* 0x0000001303217208 */ /* 0x000fce0000000000 */
.L_x_15787:
[----:B------:R-:W-:Y:S05]  /*792d0*/  BSYNC B2 ;  /* 0x0000000000027941 */ /* 0x000fea0003800000 */
.L_x_15780:
[----:B------:R-:W-:Y:S01]  /*792e0*/  DADD R2, -RZ, -R24 ;  /* 0x00000000ff027229 */ /* 0x000fe20000000918 */
[----:B------:R-:W-:-:S09]  /*792f0*/  ISETP.NE.AND P0, PT, R42, RZ, PT ;  /* 0x000000ff2a00720c */ /* 0x000fd20003f05270 */
[----:B------:R-:W-:Y:S02]  /*79300*/  FSEL R34, R2, R24, !P0 ;  /* 0x0000001802227208 */ /* 0x000fe40004000000 */
[----:B------:R-:W-:Y:S01]  /*79310*/  FSEL R35, R3, R25, !P0 ;  /* 0x0000001903237208 */ /* 0x000fe20004000000 */
[----:B------:R-:W-:Y:S06]  /*79320*/  BRA `(.L_x_15710) ;  /* 0x0000003000287947 */ /* 0x000fec0003800000 */
.L_x_15714:
[----:B------:R-:W2:Y:S01]  /*79330*/  LDL.64 R32, [R1+0x8] ;  /* 0x0000080001207983 */ /* 0x000ea20000100a00 */
[----:B------:R-:W-:Y:S01]  /*79340*/  UMOV UR4, 0x54442d18 ;  /* 0x54442d1800047882 */ /* 0x000fe20000000000 */
[----:B------:R-:W-:Y:S01]  /*79350*/  UMOV UR5, 0x3ff921fb ;  /* 0x3ff921fb00057882 */ /* 0x000fe20000000000 */
[----:B------:R-:W-:Y:S02]  /*79360*/  DADD R34, -RZ, -R50 ;  /* 0x00000000ff227229 */ /* 0x000fe40000000932 */
[----:B--2---:R-:W-:-:S08]  /*79370*/  DADD R32, R32, -R48 ;  /* 0x0000000020207229 */ /* 0x004fd00000000830 */
[----:B------:R-:W-:Y:S01]  /*79380*/  DADD R32, R32, UR4 ;  /* 0x0000000420207e29 */ /* 0x000fe20008000000 */
[----:B------:R-:W-:Y:S10]  /*79390*/  BRA `(.L_x_15710) ;  /* 0x00000030000c7947 */ /* 0x000ff40003800000 */
.L_x_15713:
[----:B------:R-:W-:Y:S01]  /*793a0*/  DADD R34, -RZ, -R50 ;  /* 0x00000000ff227229 */ /* 0x000fe20000000932 */
[----:B------:R-:W-:Y:S01]  /*793b0*/  CS2R R32, SRZ ;  /* 0x0000000000207805 */ /* 0x000fe2000001ff00 */
[----:B------:R-:W-:Y:S09]  /*793c0*/  BRA `(.L_x_15710) ;  /* 0x0000003000007947 */ /* 0x000ff20003800000 */
.L_x_15712:
        /* <DEDUP_REMOVED lines=108> */
.L_x_15807:
[----:B------:R-:W-:Y:S05]  /*79a90*/  BSYNC B0 ;  /* 0x0000000000007941 */ /* 0x000fea0003800000 */
.L_x_15806:
        /* <DEDUP_REMOVED lines=8> */
.L_x_15809:
[----:B------:R-:W-:Y:S05]  /*79b20*/  BSYNC B3 ;  /* 0x0000000000037941 */ /* 0x000fea0003800000 */
.L_x_15808:
        /* <DEDUP_REMOVED lines=82> */
.L_x_15811:
[----:B------:R-:W-:-:S04]  /*7a050*/  ISETP.GE.AND P0, PT, R49, RZ, PT ;  /* 0x000000ff3100720c */ /* 0x000fc80003f06270 */
[----:B------:R-:W-:Y:S02]  /*7a060*/  FSEL R6, RZ, 3.37028055040000000000e+12, P0 ;  /* 0x54442d18ff067808 */ /* 0x000fe40000000000 */
[----:B------:R-:W-:-:S07]  /*7a070*/  FSEL R7, RZ, 2.1426990032196044922, P0 ;  /* 0x400921fbff077808 */ /* 0x000fce0000000000 */
.L_x_15812:
[----:B------:R-:W-:Y:S05]  /*7a080*/  BSYNC B0 ;  /* 0x0000000000007941 */ /* 0x000fea0003800000 */
.L_x_15810:
[----:B------:R-:W-:Y:S01]  /*7a090*/  DADD R2, R2, R4 ;  /* 0x0000000002027229 */ /* 0x000fe20000000004 */
[----:B------:R-:W-:Y:S01]  /*7a0a0*/  LOP3.LUT R51, R7, 0x80000000, R51, 0xb8, !PT ;  /* 0x8000000007337812 */ /* 0x000fe200078eb833 */
[----:B------:R-:W-:-:S06]  /*7a0b0*/  DMUL R24, R24, 0.5 ;  /* 0x3fe0000018187828 */ /* 0x000fcc0000000000 */
[----:B------:R-:W-:-:S06]  /*7a0c0*/  DSETP.GTU.AND P0, PT, |R2|, +INF , PT ;  /* 0x7ff000000200742a */ /* 0x000fcc0003f0c200 */
[----:B------:R-:W-:Y:S02]  /*7a0d0*/  FSEL R6, R2, R6, P0 ;  /* 0x0000000602067208 */ /* 0x000fe40000000000 */
[----:B------:R-:W-:Y:S01]  /*7a0e0*/  FSEL R7, R3, R51, P0 ;  /* 0x0000003303077208 */ /* 0x000fe20000000000 */
[----:B------:R-:W-:Y:S06]  /*7a0f0*/  BRA `(.L_x_15813) ;  /* 0x0000002000387947 */ /* 0x000fec0003800000 */
.L_x_15805:
        /* <DEDUP_REMOVED lines=135> */
.L_x_15815:
[----:B------:R-:W-:Y:S05]  /*7a970*/  BSYNC B0 ;  /* 0x0000000000007941 */ /* 0x000fea0003800000 */
.L_x_15814:
        /* <DEDUP_REMOVED lines=8> */
.L_x_15817:
[----:B------:R-:W-:Y:S05]  /*7aa00*/  BSYNC B3 ;  /* 0x0000000000037941 */ /* 0x000fea0003800000 */
.L_x_15816:
        /* <DEDUP_REMOVED lines=82> */
.L_x_15819:
[----:B------:R-:W-:-:S04]  /*7af30*/  ISETP.GE.AND P0, PT, R49, RZ, PT ;  /* 0x000000ff3100720c */ /* 0x000fc80003f06270 */
[----:B------:R-:W-:Y:S02]  /*7af40*/  FSEL R6, RZ, 3.37028055040000000000e+12, P0 ;  /* 0x54442d18ff067808 */ /* 0x000fe40000000000 */
[----:B------:R-:W-:-:S07]  /*7af50*/  FSEL R7, RZ, 2.1426990032196044922, P0 ;  /* 0x400921fbff077808 */ /* 0x000fce0000000000 */
.L_x_15820:
[----:B------:R-:W-:Y:S05]  /*7af60*/  BSYNC B0 ;  /* 0x0000000000007941 */ /* 0x000fea0003800000 */
.L_x_15818:
[----:B------:R-:W-:Y:S01]  /*7af70*/  DADD R2, R2, R4 ;  /* 0x0000000002027229 */ /* 0x000fe20000000004 */
[----:B------:R-:W-:-:S07]  /*7af80*/  LOP3.LUT R51, R7, 0x80000000, R51, 0xb8, !PT ;  /* 0x8000000007337812 */ /* 0x000fce00078eb833 */
[----:B------:R-:W-:-:S06]  /*7af90*/  DSETP.GTU.AND P0, PT, |R2|, +INF , PT ;  /* 0x7ff000000200742a */ /* 0x000fcc0003f0c200 */
[----:B------:R-:W-:Y:S02]  /*7afa0*/  FSEL R6, R2, R6, P0 ;  /* 0x0000000602067208 */ /* 0x000fe40000000000 */
[----:B------:R-:W-:Y:S01]  /*7afb0*/  FSEL R7, R3, R51, P0 ;  /* 0x0000003303077208 */ /* 0x000fe20000000000 */
[----:B------:R-:W-:Y:S06]  /*7afc0*/  BRA `(.L_x_15813) ;  /* 0x0000001000847947 */ /* 0x000fec0003800000 */
.L_x_15804:
        /* <DEDUP_REMOVED lines=23> */
.L_x_15822:
[----:B------:R-:W-:Y:S05]  /*7b140*/  BSYNC B3 ;  /* 0x0000000000037941 */ /* 0x000fea0003800000 */
.L_x_15821:
        /* <DEDUP_REMOVED lines=26> */
.L_x_15824:
[----:B------:R-:W-:Y:S05]  /*7b2f0*/  BSYNC B3 ;  /* 0x0000000000037941 */ /* 0x000fea0003800000 */
.L_x_15823:
        /* <DEDUP_REMOVED lines=21> */
[----:B------:R-:W-:Y:S02]  /*7b450*/  MOV R24, 0x1 ;  /* 0x0000000100187802 */ /* 0x000fe40000000f00 */
        /* <DEDUP_REMOVED lines=114> */
.L_x_15826:
[----:B------:R-:W-:Y:S05]  /*7bb80*/  BSYNC B0 ;  /* 0x0000000000007941 */ /* 0x000fea0003800000 */
.L_x_15825:
        /* <DEDUP_REMOVED lines=8> */
.L_x_15828:
[----:B------:R-:W-:Y:S05]  /*7bc10*/  BSYNC B3 ;  /* 0x0000000000037941 */ /* 0x000fea0003800000 */
.L_x_15827:
        /* <DEDUP_REMOVED lines=82> */
.L_x_15830:
[----:B------:R-:W-:-:S04]  /*7c140*/  ISETP.GE.AND P0, PT, R49, RZ, PT ;  /* 0x000000ff3100720c */ /* 0x000fc80003f06270 */
[----:B------:R-:W-:Y:S02]  /*7c150*/  FSEL R6, RZ, 3.37028055040000000000e+12, P0 ;  /* 0x54442d18ff067808 */ /* 0x000fe40000000000 */
[----:B------:R-:W-:-:S07]  /*7c160*/  FSEL R7, RZ, 2.1426990032196044922, P0 ;  /* 0x400921fbff077808 */ /* 0x000fce0000000000 */
.L_x_15831:
[----:B------:R-:W-:Y:S05]  /*7c170*/  BSYNC B0 ;  /* 0x0000000000007941 */ /* 0x000fea0003800000 */
.L_x_15829:
[----:B------:R-:W-:Y:S01]  /*7c180*/  DADD R2, R2, R4 ;  /* 0x0000000002027229 */ /* 0x000fe20000000004 */
[----:B------:R-:W-:Y:S01]  /*7c190*/  LOP3.LUT R51, R7, 0x80000000, R51, 0xb8, !PT ;  /* 0x8000000007337812 */ /* 0x000fe200078eb833 */
[----:B------:R-:W-:-:S06]  /*7c1a0*/  DADD R24, R24, 1 ;  /* 0x3ff0000018187429 */ /* 0x000fcc0000000000 */
[----:B------:R-:W-:-:S06]  /*7c1b0*/  DSETP.GTU.AND P0, PT, |R2|, +INF , PT ;  /* 0x7ff000000200742a */ /* 0x000fcc0003f0c200 */
[----:B------:R-:W-:Y:S02]  /*7c1c0*/  FSEL R6, R2, R6, P0 ;  /* 0x0000000602067208 */ /* 0x000fe40000000000 */
[----:B------:R-:W-:-:S07]  /*7c1d0*/  FSEL R7, R3, R51, P0 ;  /* 0x0000003303077208 */ /* 0x000fce0000000000 */
.L_x_15813:
[----:B------:R-:W-:Y:S05]  /*7c1e0*/  BSYNC B2 ;  /* 0x0000000000027941 */ /* 0x000fea0003800000 */
.L_x_15803:
        /* <DEDUP_REMOVED lines=9> */
.L_x_15711:
        /* <DEDUP_REMOVED lines=21> */
.L_x_15710:
[----:B------:R-:W-:Y:S05]  /*7c3d0*/  BSYNC B1 ;  /* 0x0000000000017941 */ /* 0x000fea0003800000 */
.L_x_15709:
        /* <DEDUP_REMOVED lines=150> */
.L_x_15841:
[----:B------:R-:W-:Y:S05]  /*7cd40*/  BSYNC B3 ;  /* 0x0000000000037941 */ /* 0x000fea0003800000 */
.L_x_15840:
        /* <DEDUP_REMOVED lines=81> */
.L_x_15839:
        /* <DEDUP_REMOVED lines=32> */
.L_x_15849:
[----:B------:R-:W-:Y:S05]  /*7d460*/  BSYNC B4 ;  /* 0x0000000000047941 */ /* 0x000fea0003800000 */
.L_x_15848:
[----:B------:R-:W-:Y:S01]  /*7d470*/  MOV R16, R22 ;  /* 0x0000001600107202 */ /* 0x000fe20000000f00 */
[----:B------:R-:W-:Y:S01]  /*7d480*/  IMAD.MOV.U32 R17, RZ, RZ, R23 ;  /* 0x000000ffff117224 */ /* 0x000fe200078e0017 */
[----:B------:R-:W-:Y:S06]  /*7d490*/  BRA `(.L_x_15847) ;  /* 0x0000000000047947 */ /* 0x000fec0003800000 */
.L_x_15846:
[----:B------:R-:W-:-:S11]  /*7d4a0*/  DADD R16, -R30, R42 ;  /* 0x000000001e107229 */ /* 0x000fd6000000012a */
.L_x_15847:
[----:B------:R-:W-:Y:S05]  /*7d4b0*/  BSYNC B3 ;  /* 0x0000000000037941 */ /* 0x000fea0003800000 */
.L_x_15845:
        /* <DEDUP_REMOVED lines=27> */
.L_x_15854:
[----:B------:R-:W-:Y:S05]  /*7d670*/  BSYNC B4 ;  /* 0x0000000000047941 */ /* 0x000fea0003800000 */
.L_x_15853:
[----:B------:R-:W-:Y:S05]  /*7d680*/  BRA `(.L_x_15852) ;  /* 0x0000000000047947 */ /* 0x000fea0003800000 */
.L_x_15851:
[----:B------:R-:W-:-:S11]  /*7d690*/  DADD R22, R44, -R6 ;  /* 0x000000002c167229 */ /* 0x000fd60000000806 */
.L_x_15852:
[----:B------:R-:W-:Y:S05]  /*7d6a0*/  BSYNC B3 ;  /* 0x0000000000037941 */ /* 0x000fea0003800000 */
.L_x_15850:
        /* <DEDUP_REMOVED lines=30> */
.L_x_15856:
[----:B------:R-:W-:Y:S05]  /*7d890*/  BSYNC B3 ;  /* 0x0000000000037941 */ /* 0x000fea0003800000 */
.L_x_15855:
        /* <DEDUP_REMOVED lines=85> */
.L_x_15857:
        /* <DEDUP_REMOVED lines=20> */
.L_x_15859:
[----:B------:R-:W-:Y:S05]  /*7df30*/  BSYNC B3 ;  /* 0x0000000000037941 */ /* 0x000fea0003800000 */
.L_x_15858:
        /* <DEDUP_REMOVED lines=30> */
.L_x_15844:
        /* <DEDUP_REMOVED lines=24> */
.L_x_15862:
[----:B------:R-:W-:Y:S05]  /*7e2a0*/  BSYNC B3 ;  /* 0x0000000000037941 */ /* 0x000fea0003800000 */
.L_x_15861:
        /* <DEDUP_REMOVED lines=25> */
.L_x_15865:
[----:B------:R-:W-:Y:S05]  /*7e440*/  BSYNC B3 ;  /* 0x0000000000037941 */ /* 0x000fea0003800000 */
.L_x_15864:
        /* <DEDUP_REMOVED lines=30> */
.L_x_15863:
        /* <DEDUP_REMOVED lines=76> */
.L_x_15866:
[----:B------:R-:W-:Y:S01]  /*7eaf0*/  IMAD.MOV.U32 R8, RZ, RZ, 0x0 ;  /* 0x00000000ff087424 */ /* 0x000fe200078e00ff */
[----:B------:R-:W-:Y:S01]  /*7eb00*/  FSETP.NEU.FTZ.AND P0, PT, R7, RZ, PT ;  /* 0x000000ff0700720b */ /* 0x000fe20003f1d000 */
[----:B------:R-:W-:-:S06]  /*7eb10*/  IMAD.MOV.U32 R9, RZ, RZ, 0x7ff00000 ;  /* 0x7ff00000ff097424 */ /* 0x000fcc00078e00ff */
[----:B------:R-:W-:-:S10]  /*7eb20*/  DFMA R8, R6, R8, +INF ;  /* 0x7ff000000608742b */ /* 0x000fd40000000008 */
[----:B------:R-:W-:Y:S02]  /*7eb30*/  FSEL R26, R8, RZ, P0 ;  /* 0x000000ff081a7208 */ /* 0x000fe40000000000 */
[----:B------:R-:W-:Y:S01]  /*7eb40*/  FSEL R27, R9, -QNAN , P0 ;  /* 0xfff00000091b7808 */ /* 0x000fe20000000000 */
[----:B------:R-:W-:Y:S06]  /*7eb50*/  BRA `(.L_x_15842) ;  /* 0x00000004002c7947 */ /* 0x000fec0003800000 */
.L_x_15860:
        /* <DEDUP_REMOVED lines=23> */
.L_x_15868:
[----:B------:R-:W-:Y:S05]  /*7ecd0*/  BSYNC B3 ;  /* 0x0000000000037941 */ /* 0x000fea0003800000 */
.L_x_15867:
        /* <DEDUP_REMOVED lines=21> */
.L_x_15870:
[----:B------:R-:W-:Y:S05]  /*7ee30*/  BSYNC B3 ;  /* 0x0000000000037941 */ /* 0x000fea0003800000 */
.L_x_15869:
[----:B------:R-:W-:Y:S02]  /*7ee40*/  IMAD.MOV.U32 R26, RZ, RZ, R22 ;  /* 0x000000ffff1a7224 */ /* 0x000fe400078e0016 */
[----:B------:R-:W-:Y:S01]  /*7ee50*/  IMAD.MOV.U32 R27, RZ, RZ, R23 ;  /* 0x000000ffff1b7224 */ /* 0x000fe200078e0017 */
[----:B------:R-:W-:Y:S06]  /*7ee60*/  BRA `(.L_x_15842) ;  /* 0x0000000000687947 */ /* 0x000fec0003800000 */
.L_x_15843:
        /* <DEDUP_REMOVED lines=23> */
.L_x_15872:
[----:B------:R-:W-:Y:S05]  /*7efe0*/  BSYNC B3 ;  /* 0x0000000000037941 */ /* 0x000fea0003800000 */
.L_x_15871:
[----:B------:R-:W-:Y:S02]  /*7eff0*/  IMAD.MOV.U32 R26, RZ, RZ, R6 ;  /* 0x000000ffff1a7224 */ /* 0x000fe400078e0006 */
[----:B------:R-:W-:-:S07]  /*7f000*/  IMAD.MOV.U32 R27, RZ, RZ, R7 ;  /* 0x000000ffff1b7224 */ /* 0x000fce00078e0007 */
.L_x_15842:
[----:B------:R-:W-:Y:S05]  /*7f010*/  BSYNC B2 ;  /* 0x0000000000027941 */ /* 0x000fea0003800000 */
.L_x_15838:
        /* <DEDUP_REMOVED lines=26> */
.L_x_15876:
[----:B------:R-:W-:Y:S05]  /*7f1c0*/  BSYNC B3 ;  /* 0x0000000000037941 */ /* 0x000fea0003800000 */
.L_x_15875:
        /* <DEDUP_REMOVED lines=37> */
.L_x_15884:
[----:B------:R-:W-:Y:S05]  /*7f420*/  BSYNC B4 ;  /* 0x0000000000047941 */ /* 0x000fea0003800000 */
.L_x_15883:
[----:B------:R-:W-:Y:S02]  /*7f430*/  IMAD.MOV.U32 R46, RZ, RZ, R22 ;  /* 0x000000ffff2e7224 */ /* 0x000fe400078e0016 */
[----:B------:R-:W-:Y:S01]  /*7f440*/  IMAD.MOV.U32 R47, RZ, RZ, R23 ;  /* 0x000000ffff2f7224 */ /* 0x000fe200078e0017 */
[----:B------:R-:W-:Y:S06]  /*7f450*/  BRA `(.L_x_15882) ;  /* 0x0000000000047947 */ /* 0x000fec0003800000 */
.L_x_15881:
[----:B------:R-:W-:-:S11]  /*7f460*/  DADD R46, -R30, R42 ;  /* 0x000000001e2e7229 */ /* 0x000fd6000000012a */
.L_x_15882:
[----:B------:R-:W-:Y:S05]  /*7f470*/  BSYNC B3 ;  /* 0x0000000000037941 */ /* 0x000fea0003800000 */
.L_x_15880:
        /* <DEDUP_REMOVED lines=24> */
.L_x_15889:
[----:B------:R-:W-:Y:S05]  /*7f600*/  BSYNC B4 ;  /* 0x0000000000047941 */ /* 0x000fea0003800000 */
.L_x_15888:
[----:B------:R-:W-:Y:S02]  /*7f610*/  IMAD.MOV.U32 R4, RZ, RZ, R22 ;  /* 0x000000ffff047224 */ /* 0x000fe400078e0016 */
[----:B------:R-:W-:Y:S01]  /*7f620*/  IMAD.MOV.U32 R5, RZ, RZ, R23 ;  /* 0x000000ffff057224 */ /* 0x000fe200078e0017 */
[----:B------:R-:W-:Y:S06]  /*7f630*/  BRA `(.L_x_15887) ;  /* 0x0000000000047947 */ /* 0x000fec0003800000 */
.L_x_15886:
[----:B------:R-:W-:-:S11]  /*7f640*/  DADD R4, -R40, R44 ;  /* 0x0000000028047229 */ /* 0x000fd6000000012c */
.L_x_15887:
[----:B------:R-:W-:Y:S05]  /*7f650*/  BSYNC B3 ;  /* 0x0000000000037941 */ /* 0x000fea0003800000 */
.L_x_15885:
        /* <DEDUP_REMOVED lines=26> */
.L_x_15891:
[----:B------:R-:W-:Y:S05]  /*7f800*/  BSYNC B3 ;  /* 0x0000000000037941 */ /* 0x000fea0003800000 */
.L_x_15890:
[----:B------:R-:W-:Y:S01]  /*7f810*/  PLOP3.LUT P0, PT, PT, PT, PT, 0x80, 0x0 ;  /* 0x000000000000781c */ /* 0x000fe20003f0f070 */
[----:B------:R-:W-:Y:S02]  /*7f820*/  IMAD.MOV.U32 R24, RZ, RZ, R6 ;  /* 0x000000ffff187224 */ /* 0x000fe400078e0006 */
[----:B------:R-:W-:Y:S01]  /*7f830*/  IMAD.MOV.U32 R25, RZ, RZ, R7 ;  /* 0x000000ffff197224 */ /* 0x000fe200078e0007 */
[----:B------:R-:W-:Y:S09]  /*7f840*/  BRA `(.L_x_15877) ;  /* 0x0000000800407947 */ /* 0x000ff20003800000 */
.L_x_15879:
        /* <DEDUP_REMOVED lines=26> */
.L_x_15894:
[----:B------:R-:W-:Y:S05]  /*7f9f0*/  BSYNC B3 ;  /* 0x0000000000037941 */ /* 0x000fea0003800000 */
.L_x_15893:
[----:B------:R-:W-:Y:S01]  /*7fa00*/  PLOP3.LUT P0, PT, PT, PT, PT, 0x80, 0x0 ;  /* 0x000000000000781c */ /* 0x000fe20003f0f070 */
[----:B------:R-:W-:Y:S02]  /*7fa10*/  IMAD.MOV.U32 R24, RZ, RZ, R6 ;  /* 0x000000ffff187224 */ /* 0x000fe400078e0006 */
[----:B------:R-:W-:Y:S01]  /*7fa20*/  IMAD.MOV.U32 R25, RZ, RZ, R7 ;  /* 0x000000ffff197224 */ /* 0x000fe200078e0007 */
[----:B------:R-:W-:Y:S09]  /*7fa30*/  BRA `(.L_x_15877) ;  /* 0x0000000400c47947 */ /* 0x000ff20003800000 */
.L_x_15892:
        /* <DEDUP_REMOVED lines=27> */
.L_x_15896:
[----:B------:R-:W-:Y:S05]  /*7fbf0*/  BSYNC B3 ;  /* 0x0000000000037941 */ /* 0x000fea0003800000 */
.L_x_15895:
        /* <DEDUP_REMOVED lines=21> */
.L_x_15898:
[----:B------:R-:W-:Y:S05]  /*7fd50*/  BSYNC B3 ;  /* 0x0000000000037941 */ /* 0x000fea0003800000 */
.L_x_15897:
[----:B------:R-:W-:Y:S01]  /*7fd60*/  DMUL R2, R2, 8.11296384146066816958e+31 ;  /* 0x4690000002027828 */ /* 0x000fe20000000000 */
[----:B------:R-:W-:Y:S01]  /*7fd70*/  PLOP3.LUT P0, PT, PT, PT, PT, 0x80, 0x0 ;  /* 0x000000000000781c */ /* 0x000fe20003f0f070 */
[----:B------:R-:W-:Y:S02]  /*7fd80*/  IMAD.MOV.U32 R24, RZ, RZ, R22 ;  /* 0x000000ffff187224 */ /* 0x000fe400078e0016 */
[----:B------:R-:W-:Y:S01]  /*7fd90*/  IMAD.MOV.U32 R25, RZ, RZ, R23 ;  /* 0x000000ffff197224 */ /* 0x000fe200078e0017 */
[----:B------:R-:W-:Y:S09]  /*7fda0*/  BRA `(.L_x_15877) ;  /* 0x0000000000e87947 */ /* 0x000ff20003800000 */
.L_x_15878:
        /* <DEDUP_REMOVED lines=24> */
.L_x_15900:
[----:B------:R-:W-:Y:S05]  /*7ff30*/  BSYNC B3 ;  /* 0x0000000000037941 */ /* 0x000fea0003800000 */
.L_x_15899:
        /* <DEDUP_REMOVED lines=26> */
.L_x_15902:
[----:B------:R-:W-:Y:S05]  /*800e0*/  BSYNC B3 ;  /* 0x0000000000037941 */ /* 0x000fea0003800000 */
.L_x_15901:
[----:B------:R-:W-:Y:S01]  /*800f0*/  DMUL R24, R6, R20 ;  /* 0x0000001406187228 */ /* 0x000fe20000000000 */
[----:B------:R-:W-:Y:S01]  /*80100*/  PLOP3.LUT P0, PT, PT, PT, PT, 0x80, 0x0 ;  /* 0x000000000000781c */ /* 0x000fe20003f0f070 */
[----:B------:R-:W-:-:S12]  /*80110*/  BRA `(.L_x_15877) ;  /* 0x00000000000c7947 */ /* 0x000fd80003800000 */
.L_x_15874:
[----:B------:R-:W-:Y:S01]  /*80120*/  DMUL R24, R24, 9.00719925474099200000e+15 ;  /* 0x4340000018187828 */ /* 0x000fe20000000000 */
[----:B------:R-:W-:Y:S01]  /*80130*/  PLOP3.LUT P0, PT, PT, PT, PT, 0x80, 0x0 ;  /* 0x000000000000781c */ /* 0x000fe20003f0f070 */
[----:B------:R-:W-:-:S12]  /*80140*/  DMUL R2, R2, 9.00719925474099200000e+15 ;  /* 0x4340000002027828 */ /* 0x000fd80000000000 */
.L_x_15877:
[----:B------:R-:W-:Y:S05]  /*80150*/  BSYNC B2 ;  /* 0x0000000000027941 */ /* 0x000fea0003800000 */
.L_x_15873:
        /* <DEDUP_REMOVED lines=67> */
.L_x_15908:
[----:B------:R-:W-:-:S11]  /*80590*/  DMUL R24, RZ, |R16| ;  /* 0x40000010ff187228 */ /* 0x000fd60000000000 */
.L_x_15909:
[----:B------:R-:W-:Y:S05]  /*805a0*/  BSYNC B0 ;  /* 0x0000000000007941 */ /* 0x000fea0003800000 */
.L_x_15907:
        /* <DEDUP_REMOVED lines=11> */
.L_x_15906:
        /* <DEDUP_REMOVED lines=53> */
.L_x_15905:
        /* <DEDUP_REMOVED lines=62> */
.L_x_15913:
[----:B------:R-:W-:-:S11]  /*80d90*/  DMUL R24, RZ, |R16| ;  /* 0x40000010ff187228 */ /* 0x000fd60000000000 */
.L_x_15914:
[----:B------:R-:W-:Y:S05]  /*80da0*/  BSYNC B0 ;  /* 0x0000000000007941 */ /* 0x000fea0003800000 */
.L_x_15912:
        /* <DEDUP_REMOVED lines=11> */
.L_x_15911:
        /* <DEDUP_REMOVED lines=53> */
.L_x_15904:
        /* <DEDUP_REMOVED lines=30> */
.L_x_15917:
[----:B------:R-:W-:Y:S05]  /*81390*/  BSYNC B3 ;  /* 0x0000000000037941 */ /* 0x000fea0003800000 */
.L_x_15916:
        /* <DEDUP_REMOVED lines=82> */
.L_x_15919:
[----:B------:R-:W-:Y:S02]  /*818c0*/  FSEL R4, RZ, 3.37028055040000000000e+12, P1 ;  /* 0x54442d18ff047808 */ /* 0x000fe40000800000 */
[----:B------:R-:W-:-:S07]  /*818d0*/  FSEL R5, RZ, 2.1426990032196044922, P1 ;  /* 0x400921fbff057808 */ /* 0x000fce0000800000 */
.L_x_15920:
[----:B------:R-:W-:Y:S05]  /*818e0*/  BSYNC B0 ;  /* 0x0000000000007941 */ /* 0x000fea0003800000 */
.L_x_15918:
[----:B------:R-:W-:Y:S01]  /*818f0*/  DADD R2, |R24|, |R2| ;  /* 0x0000000018027229 */ /* 0x000fe20000000602 */
[----:B------:R-:W-:-:S07]  /*81900*/  LOP3.LUT R25, R5, 0x80000000, R25, 0xb8, !PT ;  /* 0x8000000005197812 */ /* 0x000fce00078eb819 */
[----:B------:R-:W-:-:S06]  /*81910*/  DSETP.GTU.AND P0, PT, |R2|, +INF , PT ;  /* 0x7ff000000200742a */ /* 0x000fcc0003f0c200 */
[----:B------:R-:W-:Y:S02]  /*81920*/  FSEL R24, R2, R4, P0 ;  /* 0x0000000402187208 */ /* 0x000fe40000000000 */
[----:B------:R-:W-:Y:S01]  /*81930*/  FSEL R25, R3, R25, P0 ;  /* 0x0000001903197208 */ /* 0x000fe20000000000 */
[----:B------:R-:W-:Y:S06]  /*81940*/  BRA `(.L_x_15910) ;  /* 0x0000000400d47947 */ /* 0x000fec0003800000 */
.L_x_15915:
        /* <DEDUP_REMOVED lines=26> */
.L_x_15922:
[----:B------:R-:W-:Y:S05]  /*81af0*/  BSYNC B3 ;  /* 0x0000000000037941 */ /* 0x000fea0003800000 */
.L_x_15921:
        /* <DEDUP_REMOVED lines=82> */
.L_x_15924:
[----:B------:R-:W-:Y:S02]  /*82020*/  FSEL R4, RZ, 3.37028055040000000000e+12, P1 ;  /* 0x54442d18ff047808 */ /* 0x000fe40000800000 */
[----:B------:R-:W-:-:S07]  /*82030*/  FSEL R5, RZ, 2.1426990032196044922, P1 ;  /* 0x400921fbff057808 */ /* 0x000fce0000800000 */
.L_x_15925:
[----:B------:R-:W-:Y:S05]  /*82040*/  BSYNC B0 ;  /* 0x0000000000007941 */ /* 0x000fea0003800000 */
.L_x_15923:
[----:B------:R-:W-:Y:S01]  /*82050*/  DADD R2, |R24|, |R2| ;  /* 0x0000000018027229 */ /* 0x000fe20000000602 */
[----:B------:R-:W-:-:S07]  /*82060*/  LOP3.LUT R25, R5, 0x80000000, R25, 0xb8, !PT ;  /* 0x8000000005197812 */ /* 0x000fce00078eb819 */
[----:B------:R-:W-:-:S06]  /*82070*/  DSETP.GTU.AND P0, PT, |R2|, +INF , PT ;  /* 0x7ff000000200742a */ /* 0x000fcc0003f0c200 */
[----:B------:R-:W-:Y:S02]  /*82080*/  FSEL R24, R2, R4, P0 ;  /* 0x0000000402187208 */ /* 0x000fe40000000000 */
[----:B------:R-:W-:-:S07]  /*82090*/  FSEL R25, R3, R25, P0 ;  /* 0x0000001903197208 */ /* 0x000fce0000000000 */
.L_x_15910:
[----:B------:R-:W-:Y:S05]  /*820a0*/  BSYNC B2 ;  /* 0x0000000000027941 */ /* 0x000fea0003800000 */
.L_x_15903:
[----:B------:R-:W-:Y:S01]  /*820b0*/  DADD R2, -RZ, -R26 ;  /* 0x00000000ff027229 */ /* 0x000fe2000000091a */
[----:B------:R-:W-:-:S09]  /*820c0*/  ISETP.NE.AND P0, PT, R48, RZ, PT ;  /* 0x000000ff3000720c */ /* 0x000fd20003f05270 */
[----:B------:R-:W-:Y:S02]  /*820d0*/  FSEL R26, R2, R26, !P0 ;  /* 0x0000001a021a7208 */ /* 0x000fe40004000000 */
[----:B------:R-:W-:Y:S01]  /*820e0*/  FSEL R27, R3, R27, !P0 ;  /* 0x0000001b031b7208 */ /* 0x000fe20004000000 */
[----:B------:R-:W-:Y:S06]  /*820f0*/  BRA `(.L_x_15833) ;  /* 0x0000003000287947 */ /* 0x000fec0003800000 */
.L_x_15837:
[----:B------:R-:W2:Y:S01]  /*82100*/  LDL.64 R24, [R1+0x8] ;  /* 0x0000080001187983 */ /* 0x000ea20000100a00 */
[----:B------:R-:W-:Y:S01]  /*82110*/  UMOV UR4, 0x54442d18 ;  /* 0x54442d1800047882 */ /* 0x000fe20000000000 */
[----:B------:R-:W-:Y:S01]  /*82120*/  UMOV UR5, 0x3ff921fb ;  /* 0x3ff921fb00057882 */ /* 0x000fe20000000000 */
[----:B------:R-:W-:Y:S02]  /*82130*/  DADD R26, -RZ, -R54 ;  /* 0x00000000ff1a7229 */ /* 0x000fe40000000936 */
[----:B--2---:R-:W-:-:S08]  /*82140*/  DADD R24, R24, -R52 ;  /* 0x0000000018187229 */ /* 0x004fd00000000834 */
[----:B------:R-:W-:Y:S01]  /*82150*/  DADD R24, R24, UR4 ;  /* 0x0000000418187e29 */ /* 0x000fe20008000000 */
[----:B------:R-:W-:Y:S10]  /*82160*/  BRA `(.L_x_15833) ;  /* 0x00000030000c7947 */ /* 0x000ff40003800000 */
.L_x_15836:
[----:B------:R-:W-:Y:S01]  /*82170*/  DADD R26, -RZ, -R54 ;  /* 0x00000000ff1a7229 */ /* 0x000fe20000000936 */
[----:B------:R-:W-:Y:S01]  /*82180*/  CS2R R24, SRZ ;  /* 0x0000000000187805 */ /* 0x000fe2000001ff00 */
[----:B------:R-:W-:Y:S09]  /*82190*/  BRA `(.L_x_15833) ;  /* 0x0000003000007947 */ /* 0x000ff20003800000 */
.L_x_15835:
        /* <DEDUP_REMOVED lines=108> */
.L_x_15930:
[----:B------:R-:W-:Y:S05]  /*82860*/  BSYNC B0 ;  /* 0x0000000000007941 */ /* 0x000fea0003800000 */
.L_x_15929:
        /* <DEDUP_REMOVED lines=8> */
.L_x_15932:
[----:B------:R-:W-:Y:S05]  /*828f0*/  BSYNC B3 ;  /* 0x0000000000037941 */ /* 0x000fea0003800000 */
.L_x_15931:
        /* <DEDUP_REMOVED lines=82> */
.L_x_15934:
[----:B------:R-:W-:-:S04]  /*82e20*/  ISETP.GE.AND P0, PT, R53, RZ, PT ;  /* 0x000000ff3500720c */ /* 0x000fc80003f06270 */
[----:B------:R-:W-:Y:S02]  /*82e30*/  FSEL R6, RZ, 3.37028055040000000000e+12, P0 ;  /* 0x54442d18ff067808 */ /* 0x000fe40000000000 */
[----:B------:R-:W-:-:S07]  /*82e40*/  FSEL R7, RZ, 2.1426990032196044922, P0 ;  /* 0x400921fbff077808 */ /* 0x000fce0000000000 */
.L_x_15935:
[----:B------:R-:W-:Y:S05]  /*82e50*/  BSYNC B0 ;  /* 0x0000000000007941 */ /* 0x000fea0003800000 */
.L_x_15933:
[----:B------:R-:W-:Y:S01]  /*82e60*/  DADD R2, R2, R4 ;  /* 0x0000000002027229 */ /* 0x000fe20000000004 */
[----:B------:R-:W-:Y:S01]  /*82e70*/  LOP3.LUT R55, R7, 0x80000000, R55, 0xb8, !PT ;  /* 0x8000000007377812 */ /* 0x000fe200078eb837 */
[----:B------:R-:W-:-:S06]  /*82e80*/  DMUL R26, R26, 0.5 ;  /* 0x3fe000001a1a7828 */ /* 0x000fcc0000000000 */
[----:B------:R-:W-:-:S06]  /*82e90*/  DSETP.GTU.AND P0, PT, |R2|, +INF , PT ;  /* 0x7ff000000200742a */ /* 0x000fcc0003f0c200 */
[----:B------:R-:W-:Y:S02]  /*82ea0*/  FSEL R6, R2, R6, P0 ;  /* 0x0000000602067208 */ /* 0x000fe40000000000 */
[----:B------:R-:W-:Y:S01]  /*82eb0*/  FSEL R7, R3, R55, P0 ;  /* 0x0000003703077208 */ /* 0x000fe20000000000 */
[----:B------:R-:W-:Y:S06]  /*82ec0*/  BRA `(.L_x_15936) ;  /* 0x0000002000387947 */ /* 0x000fec0003800000 */
.L_x_15928:
        /* <DEDUP_REMOVED lines=135> */
.L_x_15938:
[----:B------:R-:W-:Y:S05]  /*83740*/  BSYNC B0 ;  /* 0x0000000000007941 */ /* 0x000fea0003800000 */
.L_x_15937:
        /* <DEDUP_REMOVED lines=8> */
.L_x_15940:
[----:B------:R-:W-:Y:S05]  /*837d0*/  BSYNC B3 ;  /* 0x0000000000037941 */ /* 0x000fea0003800000 */
.L_x_15939:
        /* <DEDUP_REMOVED lines=82> */
.L_x_15942:
[----:B------:R-:W-:-:S04]  /*83d00*/  ISETP.GE.AND P0, PT, R53, RZ, PT ;  /* 0x000000ff3500720c */ /* 0x000fc80003f06270 */
[----:B------:R-:W-:Y:S02]  /*83d10*/  FSEL R6, RZ, 3.37028055040000000000e+12, P0 ;  /* 0x54442d18ff067808 */ /* 0x000fe40000000000 */
[----:B------:R-:W-:-:S07]  /*83d20*/  FSEL R7, RZ, 2.1426990032196044922, P0 ;  /* 0x400921fbff077808 */ /* 0x000fce0000000000 */
.L_x_15943:
[----:B------:R-:W-:Y:S05]  /*83d30*/  BSYNC B0 ;  /* 0x0000000000007941 */ /* 0x000fea0003800000 */
.L_x_15941:
[----:B------:R-:W-:Y:S01]  /*83d40*/  DADD R2, R2, R4 ;  /* 0x0000000002027229 */ /* 0x000fe20000000004 */
[----:B------:R-:W-:-:S07]  /*83d50*/  LOP3.LUT R55, R7, 0x80000000, R55, 0xb8, !PT ;  /* 0x8000000007377812 */ /* 0x000fce00078eb837 */
[----:B------:R-:W-:-:S06]  /*83d60*/  DSETP.GTU.AND P0, PT, |R2|, +INF , PT ;  /* 0x7ff000000200742a */ /* 0x000fcc0003f0c200 */
[----:B------:R-:W-:Y:S02]  /*83d70*/  FSEL R6, R2, R6, P0 ;  /* 0x0000000602067208 */ /* 0x000fe40000000000 */
[----:B------:R-:W-:Y:S01]  /*83d80*/  FSEL R7, R3, R55, P0 ;  /* 0x0000003703077208 */ /* 0x000fe20000000000 */
[----:B------:R-:W-:Y:S06]  /*83d90*/  BRA `(.L_x_15936) ;  /* 0x0000001000847947 */ /* 0x000fec0003800000 */
.L_x_15927:
        /* <DEDUP_REMOVED lines=23> */
.L_x_15945:
[----:B------:R-:W-:Y:S05]  /*83f10*/  BSYNC B3 ;  /* 0x0000000000037941 */ /* 0x000fea0003800000 */
.L_x_15944:
        /* <DEDUP_REMOVED lines=26> */
.L_x_15947:
[----:B------:R-:W-:Y:S05]  /*840c0*/  BSYNC B3 ;  /* 0x0000000000037941 */ /* 0x000fea0003800000 */
.L_x_15946:
        /* <DEDUP_REMOVED lines=136> */
.L_x_15949:
[----:B------:R-:W-:Y:S05]  /*84950*/  BSYNC B0 ;  /* 0x0000000000007941 */ /* 0x000fea0003800000 */
.L_x_15948:
        /* <DEDUP_REMOVED lines=8> */
.L_x_15951:
[----:B------:R-:W-:Y:S05]  /*849e0*/  BSYNC B3 ;  /* 0x0000000000037941 */ /* 0x000fea0003800000 */
.L_x_15950:
        /* <DEDUP_REMOVED lines=82> */
.L_x_15953:
[----:B------:R-:W-:-:S04]  /*84f10*/  ISETP.GE.AND P0, PT, R53, RZ, PT ;  /* 0x000000ff3500720c */ /* 0x000fc80003f06270 */
[----:B------:R-:W-:Y:S02]  /*84f20*/  FSEL R6, RZ, 3.37028055040000000000e+12, P0 ;  /* 0x54442d18ff067808 */ /* 0x000fe40000000000 */
[----:B------:R-:W-:-:S07]  /*84f30*/  FSEL R7, RZ, 2.1426990032196044922, P0 ;  /* 0x400921fbff077808 */ /* 0x000fce0000000000 */
.L_x_15954:
[----:B------:R-:W-:Y:S05]  /*84f40*/  BSYNC B0 ;  /* 0x0000000000007941 */ /* 0x000fea0003800000 */
.L_x_15952:
[----:B------:R-:W-:Y:S01]  /*84f50*/  DADD R2, R2, R4 ;  /* 0x0000000002027229 */ /* 0x000fe20000000004 */
[----:B------:R-:W-:Y:S01]  /*84f60*/  LOP3.LUT R55, R7, 0x80000000, R55, 0xb8, !PT ;  /* 0x8000000007377812 */ /* 0x000fe200078eb837 */
[----:B------:R-:W-:-:S06]  /*84f70*/  DADD R26, R26, 1 ;  /* 0x3ff000001a1a7429 */ /* 0x000fcc0000000000 */
[----:B------:R-:W-:-:S06]  /*84f80*/  DSETP.GTU.AND P0, PT, |R2|, +INF , PT ;  /* 0x7ff000000200742a */ /* 0x000fcc0003f0c200 */
[----:B------:R-:W-:Y:S02]  /*84f90*/  FSEL R6, R2, R6, P0 ;  /* 0x0000000602067208 */ /* 0x000fe40000000000 */
[----:B------:R-:W-:-:S07]  /*84fa0*/  FSEL R7, R3, R55, P0 ;  /* 0x0000003703077208 */ /* 0x000fce0000000000 */
.L_x_15936:
[----:B------:R-:W-:Y:S05]  /*84fb0*/  BSYNC B2 ;  /* 0x0000000000027941 */ /* 0x000fea0003800000 */
.L_x_15926:
        /* <DEDUP_REMOVED lines=9> */
.L_x_15834:
        /* <DEDUP_REMOVED lines=21> */
.L_x_15833:
[----:B------:R-:W-:Y:S05]  /*851a0*/  BSYNC B1 ;  /* 0x0000000000017941 */ /* 0x000fea0003800000 */
.L_x_15832:
[----:B------:R-:W0:Y:S01]  /*851b0*/  S2R R0, SR_TID.X ;  /* 0x0000000000007919 */ /* 0x000e220000002100 */
[----:B------:R-:W-:Y:S01]  /*851c0*/  BSSY B1, `(.L_x_15955) ;  /* 0x00008da000017945 */ /* 0x000fe20003800000 */
        /* <DEDUP_REMOVED lines=146> */
.L_x_15964:
[----:B------:R-:W-:Y:S05]  /*85af0*/  BSYNC B3 ;  /* 0x0000000000037941 */ /* 0x000fea0003800000 */
.L_x_15963:
        /* <DEDUP_REMOVED lines=81> */
.L_x_15962:
        /* <DEDUP_REMOVED lines=32> */
.L_x_15972:
[----:B------:R-:W-:Y:S05]  /*86210*/  BSYNC B4 ;  /* 0x0000000000047941 */ /* 0x000fea0003800000 */
.L_x_15971:
[----:B------:R-:W-:Y:S02]  /*86220*/  IMAD.MOV.U32 R16, RZ, RZ, R22 ;  /* 0x000000ffff107224 */ /* 0x000fe400078e0016 */
[----:B------:R-:W-:Y:S01]  /*86230*/  IMAD.MOV.U32 R17, RZ, RZ, R23 ;  /* 0x000000ffff117224 */ /* 0x000fe200078e0017 */
[----:B------:R-:W-:Y:S06]  /*86240*/  BRA `(.L_x_15970) ;  /* 0x0000000000047947 */ /* 0x000fec0003800000 */
.L_x_15969:
[----:B------:R-:W-:-:S11]  /*86250*/  DADD R16, -R42, R46 ;  /* 0x000000002a107229 */ /* 0x000fd6000000012e */
.L_x_15970:
[----:B------:R-:W-:Y:S05]  /*86260*/  BSYNC B3 ;  /* 0x0000000000037941 */ /* 0x000fea0003800000 */
.L_x_15968:
        /* <DEDUP_REMOVED lines=27> */
.L_x_15977:
[----:B------:R-:W-:Y:S05]  /*86420*/  BSYNC B4 ;  /* 0x0000000000047941 */ /* 0x000fea0003800000 */
.L_x_15976:
[----:B------:R-:W-:Y:S05]  /*86430*/  BRA `(.L_x_15975) ;  /* 0x0000000000047947 */ /* 0x000fea0003800000 */
.L_x_15974:
[----:B------:R-:W-:-:S11]  /*86440*/  DADD R22, R48, -R6 ;  /* 0x0000000030167229 */ /* 0x000fd60000000806 */
.L_x_15975:
[----:B------:R-:W-:Y:S05]  /*86450*/  BSYNC B3 ;  /* 0x0000000000037941 */ /* 0x000fea0003800000 */
.L_x_15973:
        /* <DEDUP_REMOVED lines=30> */
.L_x_15979:
[----:B------:R-:W-:Y:S05]  /*86640*/  BSYNC B3 ;  /* 0x0000000000037941 */ /* 0x000fea0003800000 */
.L_x_15978:
        /* <DEDUP_REMOVED lines=86> */
.L_x_15980:
        /* <DEDUP_REMOVED lines=20> */
.L_x_15982:
[----:B------:R-:W-:Y:S05]  /*86cf0*/  BSYNC B3 ;  /* 0x0000000000037941 */ /* 0x000fea0003800000 */
.L_x_15981:
        /* <DEDUP_REMOVED lines=30> */
.L_x_15967:
        /* <DEDUP_REMOVED lines=24> */
.L_x_15985:
[----:B------:R-:W-:Y:S05]  /*87060*/  BSYNC B3 ;  /* 0x0000000000037941 */ /* 0x000fea0003800000 */
.L_x_15984:
        /* <DEDUP_REMOVED lines=25> */
.L_x_15988:
[----:B------:R-:W-:Y:S05]  /*87200*/  BSYNC B3 ;  /* 0x0000000000037941 */ /* 0x000fea0003800000 */
.L_x_15987:
        /* <DEDUP_REMOVED lines=30> */
.L_x_15986:
        /* <DEDUP_REMOVED lines=76> */
.L_x_15989:
[----:B------:R-:W-:Y:S01]  /*878b0*/  MOV R8, 0x0 ;  /* 0x0000000000087802 */ /* 0x000fe20000000f00 */
[----:B------:R-:W-:Y:S01]  /*878c0*/  IMAD.MOV.U32 R9, RZ, RZ, 0x7ff00000 ;  /* 0x7ff00000ff097424 */ /* 0x000fe200078e00ff */
[----:B------:R-:W-:-:S05]  /*878d0*/  FSETP.NEU.FTZ.AND P0, PT, R7, RZ, PT ;  /* 0x000000ff0700720b */ /* 0x000fca0003f1d000 */
[----:B------:R-:W-:-:S10]  /*878e0*/  DFMA R8, R6, R8, +INF ;  /* 0x7ff000000608742b */ /* 0x000fd40000000008 */
[----:B------:R-:W-:Y:S02]  /*878f0*/  FSEL R40, R8, RZ, P0 ;  /* 0x000000ff08287208 */ /* 0x000fe40000000000 */
[----:B------:R-:W-:Y:S01]  /*87900*/  FSEL R41, R9, -QNAN , P0 ;  /* 0xfff0000009297808 */ /* 0x000fe20000000000 */
[----:B------:R-:W-:Y:S06]  /*87910*/  BRA `(.L_x_15965) ;  /* 0x00000004002c7947 */ /* 0x000fec0003800000 */
.L_x_15983:
        /* <DEDUP_REMOVED lines=23> */
.L_x_15991:
[----:B------:R-:W-:Y:S05]  /*87a90*/  BSYNC B3 ;  /* 0x0000000000037941 */ /* 0x000fea0003800000 */
.L_x_15990:
        /* <DEDUP_REMOVED lines=21> */
.L_x_15993:
[----:B------:R-:W-:Y:S05]  /*87bf0*/  BSYNC B3 ;  /* 0x0000000000037941 */ /* 0x000fea0003800000 */
.L_x_15992:
[----:B------:R-:W-:Y:S02]  /*87c00*/  IMAD.MOV.U32 R40, RZ, RZ, R22 ;  /* 0x000000ffff287224 */ /* 0x000fe400078e0016 */
[----:B------:R-:W-:Y:S01]  /*87c10*/  IMAD.MOV.U32 R41, RZ, RZ, R23 ;  /* 0x000000ffff297224 */ /* 0x000fe200078e0017 */
[----:B------:R-:W-:Y:S06]  /*87c20*/  BRA `(.L_x_15965) ;  /* 0x0000000000687947 */ /* 0x000fec0003800000 */
.L_x_15966:
        /* <DEDUP_REMOVED lines=23> */
.L_x_15995:
[----:B------:R-:W-:Y:S05]  /*87da0*/  BSYNC B3 ;  /* 0x0000000000037941 */ /* 0x000fea0003800000 */
.L_x_15994:
[----:B------:R-:W-:Y:S02]  /*87db0*/  IMAD.MOV.U32 R40, RZ, RZ, R6 ;  /* 0x000000ffff287224 */ /* 0x000fe400078e0006 */
[----:B------:R-:W-:-:S07]  /*87dc0*/  IMAD.MOV.U32 R41, RZ, RZ, R7 ;  /* 0x000000ffff297224 */ /* 0x000fce00078e0007 */
.L_x_15965:
[----:B------:R-:W-:Y:S05]  /*87dd0*/  BSYNC B2 ;  /* 0x0000000000027941 */ /* 0x000fea0003800000 */
.L_x_15961:
        /* <DEDUP_REMOVED lines=26> */
.L_x_15999:
[----:B------:R-:W-:Y:S05]  /*87f80*/  BSYNC B3 ;  /* 0x0000000000037941 */ /* 0x000fea0003800000 */
.L_x_15998:
        /* <DEDUP_REMOVED lines=37> */
.L_x_16007:
[----:B------:R-:W-:Y:S05]  /*881e0*/  BSYNC B4 ;  /* 0x0000000000047941 */ /* 0x000fea0003800000 */
.L_x_16006:
[----:B------:R-:W-:Y:S02]  /*881f0*/  IMAD.MOV.U32 R16, RZ, RZ, R22 ;  /* 0x000000ffff107224 */ /* 0x000fe400078e0016 */
[----:B------:R-:W-:Y:S01]  /*88200*/  IMAD.MOV.U32 R17, RZ, RZ, R23 ;  /* 0x000000ffff117224 */ /* 0x000fe200078e0017 */
[----:B------:R-:W-:Y:S06]  /*88210*/  BRA `(.L_x_16005) ;  /* 0x0000000000047947 */ /* 0x000fec0003800000 */
.L_x_16004:
[----:B------:R-:W-:-:S11]  /*88220*/  DADD R16, -R42, R46 ;  /* 0x000000002a107229 */ /* 0x000fd6000000012e */
.L_x_16005:
[----:B------:R-:W-:Y:S05]  /*88230*/  BSYNC B3 ;  /* 0x0000000000037941 */ /* 0x000fea0003800000 */
.L_x_16003:
        /* <DEDUP_REMOVED lines=24> */
.L_x_16012:
[----:B------:R-:W-:Y:S05]  /*883c0*/  BSYNC B4 ;  /* 0x0000000000047941 */ /* 0x000fea0003800000 */
.L_x_16011:
[----:B------:R-:W-:Y:S01]  /*883d0*/  MOV R4, R22 ;  /* 0x0000001600047202 */ /* 0x000fe20000000f00 */
[----:B------:R-:W-:Y:S01]  /*883e0*/  IMAD.MOV.U32 R5, RZ, RZ, R23 ;  /* 0x000000ffff057224 */ /* 0x000fe200078e0017 */
[----:B------:R-:W-:Y:S06]  /*883f0*/  BRA `(.L_x_16010) ;  /* 0x0000000000047947 */ /* 0x000fec0003800000 */
.L_x_16009:
[----:B------:R-:W-:-:S11]  /*88400*/  DADD R4, -R44, R48 ;  /* 0x000000002c047229 */ /* 0x000fd60000000130 */
.L_x_16010:
[----:B------:R-:W-:Y:S05]  /*88410*/  BSYNC B3 ;  /* 0x0000000000037941 */ /* 0x000fea0003800000 */
.L_x_16008:
        /* <DEDUP_REMOVED lines=26> */
.L_x_16014:
[----:B------:R-:W-:Y:S05]  /*885c0*/  BSYNC B3 ;  /* 0x0000000000037941 */ /* 0x000fea0003800000 */
.L_x_16013:
[----:B------:R-:W-:Y:S01]  /*885d0*/  PLOP3.LUT P0, PT, PT, PT, PT, 0x80, 0x0 ;  /* 0x000000000000781c */ /* 0x000fe20003f0f070 */
[----:B------:R-:W-:Y:S01]  /*885e0*/  IMAD.MOV.U32 R5, RZ, RZ, R7 ;  /* 0x000000ffff057224 */ /* 0x000fe200078e0007 */
[----:B------:R-:W-:Y:S01]  /*885f0*/  MOV R4, R6 ;  /* 0x0000000600047202 */ /* 0x000fe20000000f00 */
[----:B------:R-:W-:Y:S10]  /*88600*/  BRA `(.L_x_16000) ;  /* 0x0000000800407947 */ /* 0x000ff40003800000 */
.L_x_16002:
        /* <DEDUP_REMOVED lines=26> */
.L_x_16017:
[----:B------:R-:W-:Y:S05]  /*887b0*/  BSYNC B3 ;  /* 0x0000000000037941 */ /* 0x000fea0003800000 */
.L_x_16016:
[----:B------:R-:W-:Y:S01]  /*887c0*/  PLOP3.LUT P0, PT, PT, PT, PT, 0x80, 0x0 ;  /* 0x000000000000781c */ /* 0x000fe20003f0f070 */
[----:B------:R-:W-:Y:S01]  /*887d0*/  IMAD.MOV.U32 R5, RZ, RZ, R7 ;  /* 0x000000ffff057224 */ /* 0x000fe200078e0007 */
[----:B------:R-:W-:Y:S01]  /*887e0*/  MOV R4, R6 ;  /* 0x0000000600047202 */ /* 0x000fe20000000f00 */
[----:B------:R-:W-:Y:S10]  /*887f0*/  BRA `(.L_x_16000) ;  /* 0x0000000400c47947 */ /* 0x000ff40003800000 */
.L_x_16015:
        /* <DEDUP_REMOVED lines=27> */
.L_x_16019:
[----:B------:R-:W-:Y:S05]  /*889b0*/  BSYNC B3 ;  /* 0x0000000000037941 */ /* 0x000fea0003800000 */
.L_x_16018:
        /* <DEDUP_REMOVED lines=21> */
.L_x_16021:
[----:B------:R-:W-:Y:S05]  /*88b10*/  BSYNC B3 ;  /* 0x0000000000037941 */ /* 0x000fea0003800000 */
.L_x_16020:
[----:B------:R-:W-:Y:S01]  /*88b20*/  DMUL R2, R2, 8.11296384146066816958e+31 ;  /* 0x4690000002027828 */ /* 0x000fe20000000000 */
[----:B------:R-:W-:Y:S01]  /*88b30*/  PLOP3.LUT P0, PT, PT, PT, PT, 0x80, 0x0 ;  /* 0x000000000000781c */ /* 0x000fe20003f0f070 */
[----:B------:R-:W-:Y:S02]  /*88b40*/  IMAD.MOV.U32 R4, RZ, RZ, R22 ;  /* 0x000000ffff047224 */ /* 0x000fe400078e0016 */
[----:B------:R-:W-:Y:S01]  /*88b50*/  IMAD.MOV.U32 R5, RZ, RZ, R23 ;  /* 0x000000ffff057224 */ /* 0x000fe200078e0017 */
[----:B------:R-:W-:Y:S09]  /*88b60*/  BRA `(.L_x_16000) ;  /* 0x0000000000e87947 */ /* 0x000ff20003800000 */
.L_x_16001:
        /* <DEDUP_REMOVED lines=24> */
.L_x_16023:
[----:B------:R-:W-:Y:S05]  /*88cf0*/  BSYNC B3 ;  /* 0x0000000000037941 */ /* 0x000fea0003800000 */
.L_x_16022:
        /* <DEDUP_REMOVED lines=26> */
.L_x_16025:
[----:B------:R-:W-:Y:S05]  /*88ea0*/  BSYNC B3 ;  /* 0x0000000000037941 */ /* 0x000fea0003800000 */
.L_x_16024:
[----:B------:R-:W-:Y:S01]  /*88eb0*/  DMUL R4, R6, R16 ;  /* 0x0000001006047228 */ /* 0x000fe20000000000 */
[----:B------:R-:W-:Y:S01]  /*88ec0*/  PLOP3.LUT P0, PT, PT, PT, PT, 0x80, 0x0 ;  /* 0x000000000000781c */ /* 0x000fe20003f0f070 */
[----:B------:R-:W-:-:S12]  /*88ed0*/  BRA `(.L_x_16000) ;  /* 0x00000000000c7947 */ /* 0x000fd80003800000 */
.L_x_15997:
[----:B------:R-:W-:Y:S01]  /*88ee0*/  DMUL R4, R30, 9.00719925474099200000e+15 ;  /* 0x434000001e047828 */ /* 0x000fe20000000000 */
[----:B------:R-:W-:Y:S01]  /*88ef0*/  PLOP3.LUT P0, PT, PT, PT, PT, 0x80, 0x0 ;  /* 0x000000000000781c */ /* 0x000fe20003f0f070 */
[----:B------:R-:W-:-:S12]  /*88f00*/  DMUL R2, R2, 9.00719925474099200000e+15 ;  /* 0x4340000002027828 */ /* 0x000fd80000000000 */
.L_x_16000:
[----:B------:R-:W-:Y:S05]  /*88f10*/  BSYNC B2 ;  /* 0x0000000000027941 */ /* 0x000fea0003800000 */
.L_x_15996:
        /* <DEDUP_REMOVED lines=67> */
.L_x_16031:
[----:B------:R-:W-:-:S11]  /*89350*/  DMUL R16, RZ, |R18| ;  /* 0x40000012ff107228 */ /* 0x000fd60000000000 */
.L_x_16032:
[----:B------:R-:W-:Y:S05]  /*89360*/  BSYNC B0 ;  /* 0x0000000000007941 */ /* 0x000fea0003800000 */
.L_x_16030:
        /* <DEDUP_REMOVED lines=11> */
.L_x_16029:
        /* <DEDUP_REMOVED lines=53> */
.L_x_16028:
        /* <DEDUP_REMOVED lines=62> */
.L_x_16036:
[----:B------:R-:W-:-:S11]  /*89b50*/  DMUL R16, RZ, |R18| ;  /* 0x40000012ff107228 */ /* 0x000fd60000000000 */
.L_x_16037:
[----:B------:R-:W-:Y:S05]  /*89b60*/  BSYNC B0 ;  /* 0x0000000000007941 */ /* 0x000fea0003800000 */
.L_x_16035:
        /* <DEDUP_REMOVED lines=11> */
.L_x_16034:
        /* <DEDUP_REMOVED lines=53> */
.L_x_16027:
        /* <DEDUP_REMOVED lines=30> */
.L_x_16040:
[----:B------:R-:W-:Y:S05]  /*8a150*/  BSYNC B3 ;  /* 0x0000000000037941 */ /* 0x000fea0003800000 */
.L_x_16039:
        /* <DEDUP_REMOVED lines=82> */
.L_x_16042:
[----:B------:R-:W-:Y:S02]  /*8a680*/  FSEL R6, RZ, 3.37028055040000000000e+12, P1 ;  /* 0x54442d18ff067808 */ /* 0x000fe40000800000 */
[----:B------:R-:W-:-:S07]  /*8a690*/  FSEL R7, RZ, 2.1426990032196044922, P1 ;  /* 0x400921fbff077808 */ /* 0x000fce0000800000 */
.L_x_16043:
[----:B------:R-:W-:Y:S05]  /*8a6a0*/  BSYNC B0 ;  /* 0x0000000000007941 */ /* 0x000fea0003800000 */
.L_x_16041:
[----:B------:R-:W-:Y:S01]  /*8a6b0*/  DADD R2, |R4|, |R2| ;  /* 0x0000000004027229 */ /* 0x000fe20000000602 */
[----:B------:R-:W-:-:S07]  /*8a6c0*/  LOP3.LUT R5, R7, 0x80000000, R5, 0xb8, !PT ;  /* 0x8000000007057812 */ /* 0x000fce00078eb805 */
[----:B------:R-:W-:-:S06]  /*8a6d0*/  DSETP.GTU.AND P0, PT, |R2|, +INF , PT ;  /* 0x7ff000000200742a */ /* 0x000fcc0003f0c200 */
[----:B------:R-:W-:Y:S02]  /*8a6e0*/  FSEL R16, R2, R6, P0 ;  /* 0x0000000602107208 */ /* 0x000fe40000000000 */
[----:B------:R-:W-:Y:S01]  /*8a6f0*/  FSEL R17, R3, R5, P0 ;  /* 0x0000000503117208 */ /* 0x000fe20000000000 */
[----:B------:R-:W-:Y:S06]  /*8a700*/  BRA `(.L_x_16033) ;  /* 0x0000000400d47947 */ /* 0x000fec0003800000 */
.L_x_16038:
        /* <DEDUP_REMOVED lines=26> */
.L_x_16045:
[----:B------:R-:W-:Y:S05]  /*8a8b0*/  BSYNC B3 ;  /* 0x0000000000037941 */ /* 0x000fea0003800000 */
.L_x_16044:
        /* <DEDUP_REMOVED lines=82> */
.L_x_16047:
[----:B------:R-:W-:Y:S02]  /*8ade0*/  FSEL R6, RZ, 3.37028055040000000000e+12, P1 ;  /* 0x54442d18ff067808 */ /* 0x000fe40000800000 */
[----:B------:R-:W-:-:S07]  /*8adf0*/  FSEL R7, RZ, 2.1426990032196044922, P1 ;  /* 0x400921fbff077808 */ /* 0x000fce0000800000 */
.L_x_16048:
[----:B------:R-:W-:Y:S05]  /*8ae00*/  BSYNC B0 ;  /* 0x0000000000007941 */ /* 0x000fea0003800000 */
.L_x_16046:
[----:B------:R-:W-:Y:S01]  /*8ae10*/  DADD R2, |R4|, |R2| ;  /* 0x0000000004027229 */ /* 0x000fe20000000602 */
[----:B------:R-:W-:-:S07]  /*8ae20*/  LOP3.LUT R5, R7, 0x80000000, R5, 0xb8, !PT ;  /* 0x8000000007057812 */ /* 0x000fce00078eb805 */
[----:B------:R-:W-:-:S06]  /*8ae30*/  DSETP.GTU.AND P0, PT, |R2|, +INF , PT ;  /* 0x7ff000000200742a */ /* 0x000fcc0003f0c200 */
[----:B------:R-:W-:Y:S02]  /*8ae40*/  FSEL R16, R2, R6, P0 ;  /* 0x0000000602107208 */ /* 0x000fe40000000000 */
[----:B------:R-:W-:-:S07]  /*8ae50*/  FSEL R17, R3, R5, P0 ;  /* 0x0000000503117208 */ /* 0x000fce0000000000 */
.L_x_16033:
[----:B------:R-:W-:Y:S05]  /*8ae60*/  BSYNC B2 ;  /* 0x0000000000027941 */ /* 0x000fea0003800000 */
.L_x_16026:
[----:B------:R-:W-:Y:S01]  /*8ae70*/  DADD R2, -RZ, -R40 ;  /* 0x00000000ff027229 */ /* 0x000fe20000000928 */
[----:B------:R-:W-:-:S09]  /*8ae80*/  ISETP.NE.AND P0, PT, R50, RZ, PT ;  /* 0x000000ff3200720c */ /* 0x000fd20003f05270 */
[----:B------:R-:W-:Y:S02]  /*8ae90*/  FSEL R18, R2, R40, !P0 ;  /* 0x0000002802127208 */ /* 0x000fe40004000000 */
[----:B------:R-:W-:Y:S01]  /*8aea0*/  FSEL R19, R3, R41, !P0 ;  /* 0x0000002903137208 */ /* 0x000fe20004000000 */
[----:B------:R-:W-:Y:S06]  /*8aeb0*/  BRA `(.L_x_15956) ;  /* 0x0000003000287947 */ /* 0x000fec0003800000 */
.L_x_15960:
[----:B------:R-:W2:Y:S01]  /*8aec0*/  LDL.64 R16, [R1+0x8] ;  /* 0x0000080001107983 */ /* 0x000ea20000100a00 */
[----:B------:R-:W-:Y:S01]  /*8aed0*/  UMOV UR4, 0x54442d18 ;  /* 0x54442d1800047882 */ /* 0x000fe20000000000 */
[----:B------:R-:W-:Y:S01]  /*8aee0*/  UMOV UR5, 0x3ff921fb ;  /* 0x3ff921fb00057882 */ /* 0x000fe20000000000 */
[----:B------:R-:W-:Y:S02]  /*8aef0*/  DADD R18, -RZ, -R66 ;  /* 0x00000000ff127229 */ /* 0x000fe40000000942 */
[----:B--2---:R-:W-:-:S08]  /*8af00*/  DADD R16, R16, -R64 ;  /* 0x0000000010107229 */ /* 0x004fd00000000840 */
[----:B------:R-:W-:Y:S01]  /*8af10*/  DADD R16, R16, UR4 ;  /* 0x0000000410107e29 */ /* 0x000fe20008000000 */
[----:B------:R-:W-:Y:S10]  /*8af20*/  BRA `(.L_x_15956) ;  /* 0x00000030000c7947 */ /* 0x000ff40003800000 */
.L_x_15959:
[----:B------:R-:W-:Y:S01]  /*8af30*/  DADD R18, -RZ, -R66 ;  /* 0x00000000ff127229 */ /* 0x000fe20000000942 */
[----:B------:R-:W-:Y:S01]  /*8af40*/  CS2R R16, SRZ ;  /* 0x0000000000107805 */ /* 0x000fe2000001ff00 */
[----:B------:R-:W-:Y:S09]  /*8af50*/  BRA `(.L_x_15956) ;  /* 0x0000003000007947 */ /* 0x000ff20003800000 */
.L_x_15958:
        /* <DEDUP_REMOVED lines=108> */
.L_x_16053:
[----:B------:R-:W-:Y:S05]  /*8b620*/  BSYNC B0 ;  /* 0x0000000000007941 */ /* 0x000fea0003800000 */
.L_x_16052:
        /* <DEDUP_REMOVED lines=8> */
.L_x_16055:
[----:B------:R-:W-:Y:S05]  /*8b6b0*/  BSYNC B3 ;  /* 0x0000000000037941 */ /* 0x000fea0003800000 */
.L_x_16054:
        /* <DEDUP_REMOVED lines=82> */
.L_x_16057:
[----:B------:R-:W-:-:S04]  /*8bbe0*/  ISETP.GE.AND P0, PT, R65, RZ, PT ;  /* 0x000000ff4100720c */ /* 0x000fc80003f06270 */
[----:B------:R-:W-:Y:S02]  /*8bbf0*/  FSEL R6, RZ, 3.37028055040000000000e+12, P0 ;  /* 0x54442d18ff067808 */ /* 0x000fe40000000000 */
[----:B------:R-:W-:-:S07]  /*8bc00*/  FSEL R7, RZ, 2.1426990032196044922, P0 ;  /* 0x400921fbff077808 */ /* 0x000fce0000000000 */
.L_x_16058:
[----:B------:R-:W-:Y:S05]  /*8bc10*/  BSYNC B0 ;  /* 0x0000000000007941 */ /* 0x000fea0003800000 */
.L_x_16056:
[----:B------:R-:W-:Y:S01]  /*8bc20*/  DADD R2, R2, R4 ;  /* 0x0000000002027229 */ /* 0x000fe20000000004 */
[----:B------:R-:W-:Y:S01]  /*8bc30*/  LOP3.LUT R67, R7, 0x80000000, R67, 0xb8, !PT ;  /* 0x8000000007437812 */ /* 0x000fe200078eb843 */
[----:B------:R-:W-:-:S06]  /*8bc40*/  DMUL R30, R30, 0.5 ;  /* 0x3fe000001e1e7828 */ /* 0x000fcc0000000000 */
[----:B------:R-:W-:-:S06]  /*8bc50*/  DSETP.GTU.AND P0, PT, |R2|, +INF , PT ;  /* 0x7ff000000200742a */ /* 0x000fcc0003f0c200 */
[----:B------:R-:W-:Y:S02]  /*8bc60*/  FSEL R6, R2, R6, P0 ;  /* 0x0000000602067208 */ /* 0x000fe40000000000 */
[----:B------:R-:W-:Y:S01]  /*8bc70*/  FSEL R7, R3, R67, P0 ;  /* 0x0000004303077208 */ /* 0x000fe20000000000 */
[----:B------:R-:W-:Y:S06]  /*8bc80*/  BRA `(.L_x_16059) ;  /* 0x0000002000387947 */ /* 0x000fec0003800000 */
.L_x_16051:
        /* <DEDUP_REMOVED lines=135> */
.L_x_16061:
[----:B------:R-:W-:Y:S05]  /*8c500*/  BSYNC B0 ;  /* 0x0000000000007941 */ /* 0x000fea0003800000 */
.L_x_16060:
        /* <DEDUP_REMOVED lines=8> */
.L_x_16063:
[----:B------:R-:W-:Y:S05]  /*8c590*/  BSYNC B3 ;  /* 0x0000000000037941 */ /* 0x000fea0003800000 */
.L_x_16062:
        /* <DEDUP_REMOVED lines=82> */
.L_x_16065:
[----:B------:R-:W-:-:S04]  /*8cac0*/  ISETP.GE.AND P0, PT, R65, RZ, PT ;  /* 0x000000ff4100720c */ /* 0x000fc80003f06270 */
[----:B------:R-:W-:Y:S02]  /*8cad0*/  FSEL R6, RZ, 3.37028055040000000000e+12, P0 ;  /* 0x54442d18ff067808 */ /* 0x000fe40000000000 */
[----:B------:R-:W-:-:S07]  /*8cae0*/  FSEL R7, RZ, 2.1426990032196044922, P0 ;  /* 0x400921fbff077808 */ /* 0x000fce0000000000 */
.L_x_16066:
[----:B------:R-:W-:Y:S05]  /*8caf0*/  BSYNC B0 ;  /* 0x0000000000007941 */ /* 0x000fea0003800000 */
.L_x_16064:
[----:B------:R-:W-:Y:S01]  /*8cb00*/  DADD R2, R2, R4 ;  /* 0x0000000002027229 */ /* 0x000fe20000000004 */
[----:B------:R-:W-:-:S07]  /*8cb10*/  LOP3.LUT R67, R7, 0x80000000, R67, 0xb8, !PT ;  /* 0x8000000007437812 */ /* 0x000fce00078eb843 */
[----:B------:R-:W-:-:S06]  /*8cb20*/  DSETP.GTU.AND P0, PT, |R2|, +INF , PT ;  /* 0x7ff000000200742a */ /* 0x000fcc0003f0c200 */
[----:B------:R-:W-:Y:S02]  /*8cb30*/  FSEL R6, R2, R6, P0 ;  /* 0x0000000602067208 */ /* 0x000fe40000000000 */
[----:B------:R-:W-:Y:S01]  /*8cb40*/  FSEL R7, R3, R67, P0 ;  /* 0x0000004303077208 */ /* 0x000fe20000000000 */
[----:B------:R-:W-:Y:S06]  /*8cb50*/  BRA `(.L_x_16059) ;  /* 0x0000001000847947 */ /* 0x000fec0003800000 */
.L_x_16050:
        /* <DEDUP_REMOVED lines=23> */
.L_x_16068:
[----:B------:R-:W-:Y:S05]  /*8ccd0*/  BSYNC B3 ;  /* 0x0000000000037941 */ /* 0x000fea0003800000 */
.L_x_16067:
        /* <DEDUP_REMOVED lines=26> */
.L_x_16070:
[----:B------:R-:W-:Y:S05]  /*8ce80*/  BSYNC B3 ;  /* 0x0000000000037941 */ /* 0x000fea0003800000 */
.L_x_16069:
        /* <DEDUP_REMOVED lines=136> */
.L_x_16072:
[----:B------:R-:W-:Y:S05]  /*8d710*/  BSYNC B0 ;  /* 0x0000000000007941 */ /* 0x000fea0003800000 */
.L_x_16071:
        /* <DEDUP_REMOVED lines=8> */
.L_x_16074:
[----:B------:R-:W-:Y:S05]  /*8d7a0*/  BSYNC B3 ;  /* 0x0000000000037941 */ /* 0x000fea0003800000 */
.L_x_16073:
        /* <DEDUP_REMOVED lines=82> */
.L_x_16076:
[----:B------:R-:W-:-:S04]  /*8dcd0*/  ISETP.GE.AND P0, PT, R65, RZ, PT ;  /* 0x000000ff4100720c */ /* 0x000fc80003f06270 */
[----:B------:R-:W-:Y:S02]  /*8dce0*/  FSEL R6, RZ, 3.37028055040000000000e+12, P0 ;  /* 0x54442d18ff067808 */ /* 0x000fe40000000000 */
[----:B------:R-:W-:-:S07]  /*8dcf0*/  FSEL R7, RZ, 2.1426990032196044922, P0 ;  /* 0x400921fbff077808 */ /* 0x000fce0000000000 */
.L_x_16077:
[----:B------:R-:W-:Y:S05]  /*8dd00*/  BSYNC B0 ;  /* 0x0000000000007941 */ /* 0x000fea0003800000 */
.L_x_16075:
[----:B------:R-:W-:Y:S01]  /*8dd10*/  DADD R2, R2, R4 ;  /* 0x0000000002027229 */ /* 0x000fe20000000004 */
[----:B------:R-:W-:Y:S01]  /*8dd20*/  LOP3.LUT R67, R7, 0x80000000, R67, 0xb8, !PT ;  /* 0x8000000007437812 */ /* 0x000fe200078eb843 */
[----:B------:R-:W-:-:S06]  /*8dd30*/  DADD R30, R30, 1 ;  /* 0x3ff000001e1e7429 */ /* 0x000fcc0000000000 */
[----:B------:R-:W-:-:S06]  /*8dd40*/  DSETP.GTU.AND P0, PT, |R2|, +INF , PT ;  /* 0x7ff000000200742a */ /* 0x000fcc0003f0c200 */
[----:B------:R-:W-:Y:S02]  /*8dd50*/  FSEL R6, R2, R6, P0 ;  /* 0x0000000602067208 */ /* 0x000fe40000000000 */
[----:B------:R-:W-:-:S07]  /*8dd60*/  FSEL R7, R3, R67, P0 ;  /* 0x0000004303077208 */ /* 0x000fce0000000000 */
.L_x_16059:
[----:B------:R-:W-:Y:S05]  /*8dd70*/  BSYNC B2 ;  /* 0x0000000000027941 */ /* 0x000fea0003800000 */
.L_x_16049:
        /* <DEDUP_REMOVED lines=9> */
.L_x_15957:
        /* <DEDUP_REMOVED lines=21> */
.L_x_15956:
[----:B------:R-:W-:Y:S05]  /*8df60*/  BSYNC B1 ;  /* 0x0000000000017941 */ /* 0x000fea0003800000 */
.L_x_15955:
[----:B------:R-:W0:Y:S01]  /*8df70*/  S2R R0, SR_TID.X ;  /* 0x0000000000007919 */ /* 0x000e220000002100 */
[----:B------:R-:W-:Y:S04]  /*8df80*/  BSSY B0, `(.L_x_16078) ;  /* 0x0000033000007945 */ /* 0x000fe80003800000 */
[----:B------:R-:W-:Y:S01]  /*8df90*/  BSSY B1, `(.L_x_16079) ;  /* 0x000002b000017945 */ /* 0x000fe20003800000 */
[----:B0-----:R-:W-:-:S13]  /*8dfa0*/  ISETP.GE.AND P0, PT, R0, R79, PT ;  /* 0x0000004f0000720c */ /* 0x001fda0003f06270 */
[----:B-1----:R-:W0:Y:S01]  /*8dfb0*/  @!P0 LDC.64 R2, c[0x0][0x218] ;  /* 0x00008600ff028b82 */ /* 0x002e220000000a00 */
[----:B------:R-:W-:Y:S02]  /*8dfc0*/  @!P0 IMAD.IADD R5, R80, 0x1, R0 ;  /* 0x0000000150058824 */ /* 0x000fe400078e0200 */
[----:B------:R-:W-:Y:S02]  /*8dfd0*/  @!P0 VIADD R0, R0, 0x80 ;  /* 0x0000008000008836 */ /* 0x000fe40000000000 */
[----:B0-----:R-:W-:-:S05]  /*8dfe0*/  @!P0 IMAD.WIDE.U32 R2, R5, 0x10, R2 ;  /* 0x0000001005028825 */ /* 0x001fca00078e0002 */
[----:B------:R0:W-:Y:S01]  /*8dff0*/  @!P0 STG.E.128 desc[UR6][R2.64], R72 ;  /* 0x0000004802008986 */ /* 0x0001e2000c101d06 */
[----:B------:R-:W-:-:S13]  /*8e000*/  ISETP.GE.AND P0, PT, R0, R79, PT ;  /* 0x0000004f0000720c */ /* 0x000fda0003f06270 */
[----:B------:R-:W-:Y:S05]  /*8e010*/  @P0 BRA `(.L_x_16080) ;  /* 0x0000000000300947 */ /* 0x000fea0003800000 */
[----:B0-----:R-:W0:Y:S01]  /*8e020*/  LDC.64 R2, c[0x0][0x218] ;  /* 0x00008600ff027b82 */ /* 0x001e220000000a00 */
[----:B------:R-:W-:Y:S02]  /*8e030*/  IMAD.IADD R5, R80, 0x1, R0 ;  /* 0x0000000150057824 */ /* 0x000fe400078e0200 */
[----:B------:R-:W-:-:S05]  /*8e040*/  VIADD R0, R0, 0x80 ;  /* 0x0000008000007836 */ /* 0x000fca0000000000 */
[----:B------:R-:W-:Y:S01]  /*8e050*/  ISETP.GE.AND P0, PT, R0, R79, PT ;  /* 0x0000004f0000720c */ /* 0x000fe20003f06270 */
[----:B0-----:R-:W-:-:S05]  /*8e060*/  IMAD.WIDE.U32 R2, R5, 0x10, R2 ;  /* 0x0000001005027825 */ /* 0x001fca00078e0002 */
[----:B------:R0:W-:Y:S07]  /*8e070*/  STG.E.128 desc[UR6][R2.64], R68 ;  /* 0x0000004402007986 */ /* 0x0001ee000c101d06 */
[----:B------:R-:W-:Y:S05]  /*8e080*/  @P0 BRA `(.L_x_16081) ;  /* 0x0000000000300947 */ /* 0x000fea0003800000 */
[----:B0-----:R-:W0:Y:S01]  /*8e090*/  LDC.64 R2, c[0x0][0x218] ;  /* 0x00008600ff027b82 */ /* 0x001e220000000a00 */
[----:B------:R-:W-:Y:S01]  /*8e0a0*/  IADD3 R5, R80, R0, RZ ;  /* 0x0000000050057210 */ /* 0x000fe20007ffe0ff */
[----:B------:R-:W-:-:S04]  /*8e0b0*/  VIADD R0, R0, 0x80 ;  /* 0x0000008000007836 */ /* 0x000fc80000000000 */
[----:B0-----:R-:W-:-:S05]  /*8e0c0*/  IMAD.WIDE.U32 R2, R5, 0x10, R2 ;  /* 0x0000001005027825 */ /* 0x001fca00078e0002 */
[----:B------:R1:W-:Y:S02]  /*8e0d0*/  STG.E.128 desc[UR6][R2.64], R60 ;  /* 0x0000003c02007986 */ /* 0x0003e4000c101d06 */
.L_x_16080:
[----:B------:R-:W-:-:S13]  /*8e0e0*/  ISETP.GE.AND P0, PT, R0, R79, PT ;  /* 0x0000004f0000720c */ /* 0x000fda0003f06270 */
[----:B------:R-:W-:Y:S05]  /*8e0f0*/  @P0 BRA `(.L_x_16082) ;  /* 0x0000000000300947 */ /* 0x000fea0003800000 */
[----:B01----:R-:W0:Y:S01]  /*8e100*/  LDC.64 R2, c[0x0][0x218] ;  /* 0x00008600ff027b82 */ /* 0x003e220000000a00 */
[----:B------:R-:W-:Y:S02]  /*8e110*/  IMAD.IADD R5, R80, 0x1, R0 ;  /* 0x0000000150057824 */ /* 0x000fe400078e0200 */
[----:B------:R-:W-:Y:S02]  /*8e120*/  VIADD R0, R0, 0x80 ;  /* 0x0000008000007836 */ /* 0x000fe40000000000 */
[----:B0-----:R-:W-:-:S05]  /*8e130*/  IMAD.WIDE.U32 R2, R5, 0x10, R2 ;  /* 0x0000001005027825 */ /* 0x001fca00078e0002 */
[----:B------:R1:W-:Y:S02]  /*8e140*/  STG.E.128 desc[UR6][R2.64], R56 ;  /* 0x0000003802007986 */ /* 0x0003e4000c101d06 */
.L_x_16081:
[----:B------:R-:W-:-:S13]  /*8e150*/  ISETP.GE.AND P0, PT, R0, R79, PT ;  /* 0x0000004f0000720c */ /* 0x000fda0003f06270 */
[----:B------:R-:W-:Y:S05]  /*8e160*/  @P0 BRA `(.L_x_16083) ;  /* 0x0000000000340947 */ /* 0x000fea0003800000 */
[----:B01----:R-:W0:Y:S01]  /*8e170*/  LDC.64 R2, c[0x0][0x218] ;  /* 0x00008600ff027b82 */ /* 0x003e220000000a00 */
[----:B------:R-:W-:Y:S02]  /*8e180*/  IMAD.IADD R5, R80, 0x1, R0 ;  /* 0x0000000150057824 */ /* 0x000fe400078e0200 */
[----:B------:R-:W-:Y:S02]  /*8e190*/  VIADD R0, R0, 0x80 ;  /* 0x0000008000007836 */ /* 0x000fe40000000000 */
[----:B0-----:R-:W-:-:S05]  /*8e1a0*/  IMAD.WIDE.U32 R2, R5, 0x10, R2 ;  /* 0x0000001005027825 */ /* 0x001fca00078e0002 */
[----:B------:R2:W-:Y:S02]  /*8e1b0*/  STG.E.128 desc[UR6][R2.64], R36 ;  /* 0x0000002402007986 */ /* 0x0005e4000c101d06 */
.L_x_16082:
[----:B------:R-:W-:-:S13]  /*8e1c0*/  ISETP.GE.AND P0, PT, R0, R79, PT ;  /* 0x0000004f0000720c */ /* 0x000fda0003f06270 */
[----:B------:R-:W-:Y:S05]  /*8e1d0*/  @P0 BREAK B1 ;  /* 0x0000000000010942 */ /* 0x000fea0003800000 */
[----:B------:R-:W-:Y:S05]  /*8e1e0*/  @P0 BRA `(.L_x_16084) ;  /* 0x0000000000300947 */ /* 0x000fea0003800000 */
[----:B012---:R-:W0:Y:S01]  /*8e1f0*/  LDC.64 R2, c[0x0][0x218] ;  /* 0x00008600ff027b82 */ /* 0x007e220000000a00 */
[----:B------:R-:W-:Y:S02]  /*8e200*/  IMAD.IADD R5, R80, 0x1, R0 ;  /* 0x0000000150057824 */ /* 0x000fe400078e0200 */
[----:B------:R-:W-:Y:S02]  /*8e210*/  VIADD R0, R0, 0x80 ;  /* 0x0000008000007836 */ /* 0x000fe40000000000 */
[----:B0-----:R-:W-:-:S05]  /*8e220*/  IMAD.WIDE.U32 R2, R5, 0x10, R2 ;  /* 0x0000001005027825 */ /* 0x001fca00078e0002 */
[----:B------:R2:W-:Y:S02]  /*8e230*/  STG.E.128 desc[UR6][R2.64], R32 ;  /* 0x0000002002007986 */ /* 0x0005e4000c101d06 */
.L_x_16083:
[----:B------:R-:W-:Y:S05]  /*8e240*/  BSYNC B1 ;  /* 0x0000000000017941 */ /* 0x000fea0003800000 */
.L_x_16079:
[----:B------:R-:W-:-:S13]  /*8e250*/  ISETP.GE.AND P0, PT, R0, R79, PT ;  /* 0x0000004f0000720c */ /* 0x000fda0003f06270 */
[----:B012---:R-:W0:Y:S01]  /*8e260*/  @!P0 LDC.64 R2, c[0x0][0x218] ;  /* 0x00008600ff028b82 */ /* 0x007e220000000a00 */
[----:B------:R-:W-:Y:S02]  /*8e270*/  @!P0 IMAD.IADD R5, R80, 0x1, R0 ;  /* 0x0000000150058824 */ /* 0x000fe400078e0200 */
[----:B------:R-:W-:Y:S02]  /*8e280*/  @!P0 VIADD R0, R0, 0x80 ;  /* 0x0000008000008836 */ /* 0x000fe40000000000 */
[----:B0-----:R-:W-:-:S05]  /*8e290*/  @!P0 IMAD.WIDE.U32 R2, R5, 0x10, R2 ;  /* 0x0000001005028825 */ /* 0x001fca00078e0002 */
[----:B------:R3:W-:Y:S02]  /*8e2a0*/  @!P0 STG.E.128 desc[UR6][R2.64], R24 ;  /* 0x0000001802008986 */ /* 0x0007e4000c101d06 */
.L_x_16084:
[----:B------:R-:W-:Y:S05]  /*8e2b0*/  BSYNC B0 ;  /* 0x0000000000007941 */ /* 0x000fea0003800000 */
.L_x_16078:
[----:B------:R-:W-:Y:S05]  /*8e2c0*/  WARPSYNC.ALL ;  /* 0x0000000000007948 */ /* 0x000fea0003800000 */
[----:B------:R-:W-:-:S13]  /*8e2d0*/  ISETP.GE.AND P0, PT, R0, R79, PT ;  /* 0x0000004f0000720c */ /* 0x000fda0003f06270 */
[----:B------:R-:W-:Y:S05]  /*8e2e0*/  @P0 EXIT ;  /* 0x000000000000094d */ /* 0x000fea0003800000 */
[----:B0123--:R-:W0:Y:S01]  /*8e2f0*/  LDC.64 R2, c[0x0][0x218] ;  /* 0x00008600ff027b82 */ /* 0x00fe220000000a00 */
[----:B------:R-:W-:-:S05]  /*8e300*/  IADD3 R5, R80, R0, RZ ;  /* 0x0000000050057210 */ /* 0x000fca0007ffe0ff */
[----:B0-----:R-:W-:-:S05]  /*8e310*/  IMAD.WIDE.U32 R2, R5, 0x10, R2 ;  /* 0x0000001005027825 */ /* 0x001fca00078e0002 */
[----:B------:R-:W-:Y:S01]  /*8e320*/  STG.E.128 desc[UR6][R2.64], R16 ;  /* 0x0000001002007986 */ /* 0x000fe2000c101d06 */
[----:B------:R-:W-:Y:S05]  /*8e330*/  EXIT ;  /* 0x000000000000794d */ /* 0x000fea0003800000 */
        .weak           $__internal_22_$__cuda_sm20_div_rn_f64_full
        .type           $__internal_22_$__cuda_sm20_div_rn_f64_full,@function
        .size           $__internal_22_$__cuda_sm20_div_rn_f64_full,($__internal_23_$__cuda_sm20_dsqrt_rn_f64_mediumpath_v1 - $__internal_22_$__cuda_sm20_div_rn_f64_full)
$__internal_22_$__cuda_sm20_div_rn_f64_full:
[C---:B------:R-:W-:Y:S01]  /*8e340*/  FSETP.GEU.AND P0, PT, |R11|.reuse, 1.469367938527859385e-39, PT ;  /* 0x001000000b00780b */ /* 0x040fe20003f0e200 */
[----:B------:R-:W-:Y:S01]  /*8e350*/  IMAD.MOV.U32 R6, RZ, RZ, 0x1 ;  /* 0x00000001ff067424 */ /* 0x000fe200078e00ff */
[----:B------:R-:W-:Y:S01]  /*8e360*/  LOP3.LUT R8, R11, 0x800fffff, RZ, 0xc0, !PT ;  /* 0x800fffff0b087812 */ /* 0x000fe200078ec0ff */
[----:B------:R-:W-:Y:S01]  /*8e370*/  IMAD.MOV.U32 R81, RZ, RZ, 0x1ca00000 ;  /* 0x1ca00000ff517424 */ /* 0x000fe200078e00ff */
[C---:B------:R-:W-:Y:S01]  /*8e380*/  FSETP.GEU.AND P1, PT, |R13|.reuse, 1.469367938527859385e-39, PT ;  /* 0x001000000d00780b */ /* 0x040fe20003f2e200 */
[----:B------:R-:W-:Y:S01]  /*8e390*/  BSSY B0, `(.L_x_16085) ;  /* 0x0000057000007945 */ /* 0x000fe20003800000 */
[----:B------:R-:W-:Y:S01]  /*8e3a0*/  LOP3.LUT R9, R8, 0x3ff00000, RZ, 0xfc, !PT ;  /* 0x3ff0000008097812 */ /* 0x000fe200078efcff */
[----:B------:R-:W-:Y:S01]  /*8e3b0*/  IMAD.MOV.U32 R8, RZ, RZ, R10 ;  /* 0x000000ffff087224 */ /* 0x000fe200078e000a */
[----:B------:R-:W-:-:S05]  /*8e3c0*/  LOP3.LUT R76, R13, 0x7ff00000, RZ, 0xc0, !PT ;  /* 0x7ff000000d4c7812 */ /* 0x000fca00078ec0ff */
[----:B------:R-:W-:-:S04]  /*8e3d0*/  @!P0 DMUL R8, R10, 8.98846567431157953865e+307 ;  /* 0x7fe000000a088828 */ /* 0x000fc80000000000 */
[----:B------:R-:W-:Y:S01]  /*8e3e0*/  @!P1 LOP3.LUT R22, R11, 0x7ff00000, RZ, 0xc0, !PT ;  /* 0x7ff000000b169812 */ /* 0x000fe200078ec0ff */
[----:B------:R-:W-:Y:S01]  /*8e3f0*/  @!P1 IMAD.MOV.U32 R28, RZ, RZ, RZ ;  /* 0x000000ffff1c9224 */ /* 0x000fe200078e00ff */
[----:B------:R-:W0:Y:S02]  /*8e400*/  MUFU.RCP64H R7, R9 ;  /* 0x0000000900077308 */ /* 0x000e240000001800 */
[----:B------:R-:W-:Y:S01]  /*8e410*/  @!P1 ISETP.GE.U32.AND P2, PT, R76, R22, PT ;  /* 0x000000164c00920c */ /* 0x000fe20003f46070 */
[----:B0-----:R-:W-:-:S08]  /*8e420*/  DFMA R14, R6, -R8, 1 ;  /* 0x3ff00000060e742b */ /* 0x001fd00000000808 */
[----:B------:R-:W-:Y:S01]  /*8e430*/  DFMA R20, R14, R14, R14 ;  /* 0x0000000e0e14722b */ /* 0x000fe2000000000e */
[----:B------:R-:W-:Y:S01]  /*8e440*/  LOP3.LUT R15, R11, 0x7ff00000, RZ, 0xc0, !PT ;  /* 0x7ff000000b0f7812 */ /* 0x000fe200078ec0ff */
[----:B------:R-:W-:-:S03]  /*8e450*/  IMAD.MOV.U32 R14, RZ, RZ, R76 ;  /* 0x000000ffff0e7224 */ /* 0x000fc600078e004c */
[----:B------:R-:W-:-:S03]  /*8e460*/  ISETP.GE.U32.AND P3, PT, R76, R15, PT ;  /* 0x0000000f4c00720c */ /* 0x000fc60003f66070 */
[----:B------:R-:W-:Y:S01]  /*8e470*/  DFMA R20, R6, R20, R6 ;  /* 0x000000140614722b */ /* 0x000fe20000000006 */
[----:B------:R-:W-:Y:S02]  /*8e480*/  @!P0 LOP3.LUT R15, R9, 0x7ff00000, RZ, 0xc0, !PT ;  /* 0x7ff00000090f8812 */ /* 0x000fe400078ec0ff */
[C---:B------:R-:W-:Y:S02]  /*8e490*/  @!P1 SEL R6, R81.reuse, 0x63400000, !P2 ;  /* 0x6340000051069807 */ /* 0x040fe40005000000 */
[----:B------:R-:W-:Y:S01]  /*8e4a0*/  SEL R7, R81, 0x63400000, !P3 ;  /* 0x6340000051077807 */ /* 0x000fe20005800000 */
[----:B------:R-:W-:Y:S01]  /*8e4b0*/  VIADD R77, R15, 0xffffffff ;  /* 0xffffffff0f4d7836 */ /* 0x000fe20000000000 */
[--C-:B------:R-:W-:Y:S01]  /*8e4c0*/  @!P1 LOP3.LUT R6, R6, 0x80000000, R13.reuse, 0xf8, !PT ;  /* 0x8000000006069812 */ /* 0x100fe200078ef80d */
[----:B------:R-:W-:Y:S01]  /*8e4d0*/  DFMA R22, R20, -R8, 1 ;  /* 0x3ff000001416742b */ /* 0x000fe20000000808 */
[----:B------:R-:W-:Y:S02]  /*8e4e0*/  LOP3.LUT R7, R7, 0x800fffff, R13, 0xf8, !PT ;  /* 0x800fffff07077812 */ /* 0x000fe400078ef80d */
[----:B------:R-:W-:Y:S01]  /*8e4f0*/  @!P1 LOP3.LUT R29, R6, 0x100000, RZ, 0xfc, !PT ;  /* 0x00100000061d9812 */ /* 0x000fe200078efcff */
[----:B------:R-:W-:-:S04]  /*8e500*/  IMAD.MOV.U32 R6, RZ, RZ, R12 ;  /* 0x000000ffff067224 */ /* 0x000fc800078e000c */
[----:B------:R-:W-:Y:S02]  /*8e510*/  DFMA R20, R20, R22, R20 ;  /* 0x000000161414722b */ /* 0x000fe40000000014 */
[----:B------:R-:W-:-:S08]  /*8e520*/  @!P1 DFMA R6, R6, 2, -R28 ;  /* 0x400000000606982b */ /* 0x000fd0000000081c */
[----:B------:R-:W-:Y:S02]  /*8e530*/  DMUL R22, R20, R6 ;  /* 0x0000000614167228 */ /* 0x000fe40000000000 */
[----:B------:R-:W-:-:S05]  /*8e540*/  @!P1 LOP3.LUT R14, R7, 0x7ff00000, RZ, 0xc0, !PT ;  /* 0x7ff00000070e9812 */ /* 0x000fca00078ec0ff */
[----:B------:R-:W-:Y:S01]  /*8e550*/  VIADD R78, R14, 0xffffffff ;  /* 0xffffffff0e4e7836 */ /* 0x000fe20000000000 */
[----:B------:R-:W-:-:S04]  /*8e560*/  DFMA R28, R22, -R8, R6 ;  /* 0x80000008161c722b */ /* 0x000fc80000000006 */
[----:B------:R-:W-:-:S04]  /*8e570*/  ISETP.GT.U32.AND P0, PT, R78, 0x7feffffe, PT ;  /* 0x7feffffe4e00780c */ /* 0x000fc80003f04070 */
[----:B------:R-:W-:Y:S01]  /*8e580*/  ISETP.GT.U32.OR P0, PT, R77, 0x7feffffe, P0 ;  /* 0x7feffffe4d00780c */ /* 0x000fe20000704470 */
[----:B------:R-:W-:-:S12]  /*8e590*/  DFMA R20, R20, R28, R22 ;  /* 0x0000001c1414722b */ /* 0x000fd80000000016 */
[----:B------:R-:W-:Y:S05]  /*8e5a0*/  @P0 BRA `(.L_x_16086) ;  /* 0x0000000000740947 */ /* 0x000fea0003800000 */
[----:B------:R-:W-:-:S04]  /*8e5b0*/  LOP3.LUT R12, R11, 0x7ff00000, RZ, 0xc0, !PT ;  /* 0x7ff000000b0c7812 */ /* 0x000fc800078ec0ff */
[CC--:B------:R-:W-:Y:S02]  /*8e5c0*/  VIADDMNMX R13, R76.reuse, -R12.reuse, 0xb9600000, !PT ;  /* 0xb96000004c0d7446 */ /* 0x0c0fe4000780090c */
[----:B------:R-:W-:Y:S02]  /*8e5d0*/  ISETP.GE.U32.AND P0, PT, R76, R12, PT ;  /* 0x0000000c4c00720c */ /* 0x000fe40003f06070 */
[----:B------:R-:W-:Y:S02]  /*8e5e0*/  VIMNMX R12, R13, 0x46a00000, PT ;  /* 0x46a000000d0c7848 */ /* 0x000fe40003fe0100 */
[----:B------:R-:W-:-:S05]  /*8e5f0*/  SEL R14, R81, 0x63400000, !P0 ;  /* 0x63400000510e7807 */ /* 0x000fca0004000000 */
[----:B------:R-:W-:Y:S02]  /*8e600*/  IMAD.IADD R14, R12, 0x1, -R14 ;  /* 0x000000010c0e7824 */ /* 0x000fe400078e0a0e */
[----:B------:R-:W-:-:S03]  /*8e610*/  IMAD.MOV.U32 R12, RZ, RZ, RZ ;  /* 0x000000ffff0c7224 */ /* 0x000fc600078e00ff */
[----:B------:R-:W-:-:S06]  /*8e620*/  IADD3 R13, R14, 0x7fe00000, RZ ;  /* 0x7fe000000e0d7810 */ /* 0x000fcc0007ffe0ff */
        /* <DEDUP_REMOVED lines=10> */
[----:B------:R-:W-:Y:S01]  /*8e6d0*/  DMUL.RP R8, R20, R8 ;  /* 0x0000000814087228 */ /* 0x000fe20000008000 */
[----:B------:R-:W-:Y:S01]  /*8e6e0*/  IMAD.MOV.U32 R10, RZ, RZ, RZ ;  /* 0x000000ffff0a7224 */ /* 0x000fe200078e00ff */
[----:B------:R-:W-:-:S05]  /*8e6f0*/  IADD3 R14, -R14, -0x43300000, RZ ;  /* 0xbcd000000e0e7810 */ /* 0x000fca0007ffe1ff */
[----:B------:R-:W-:-:S03]  /*8e700*/  DFMA R10, R22, -R10, R20 ;  /* 0x8000000a160a722b */ /* 0x000fc60000000014 */
[----:B------:R-:W-:-:S07]  /*8e710*/  LOP3.LUT R6, R9, R6, RZ, 0x3c, !PT ;  /* 0x0000000609067212 */ /* 0x000fce00078e3cff */
[----:B------:R-:W-:-:S04]  /*8e720*/  FSETP.NEU.AND P0, PT, |R11|, R14, PT ;  /* 0x0000000e0b00720b */ /* 0x000fc80003f0d200 */
[----:B------:R-:W-:Y:S02]  /*8e730*/  FSEL R8, R8, R22, !P0 ;  /* 0x0000001608087208 */ /* 0x000fe40004000000 */
[----:B------:R-:W-:-:S05]  /*8e740*/  FSEL R22, R6, R23, !P0 ;  /* 0x0000001706167208 */ /* 0x000fca0004000000 */
[----:B------:R-:W-:Y:S02]  /*8e750*/  IMAD.MOV.U32 R23, RZ, RZ, R22 ;  /* 0x000000ffff177224 */ /* 0x000fe400078e0016 */
[----:B------:R-:W-:Y:S01]  /*8e760*/  IMAD.MOV.U32 R22, RZ, RZ, R8 ;  /* 0x000000ffff167224 */ /* 0x000fe200078e0008 */
[----:B------:R-:W-:Y:S06]  /*8e770*/  BRA `(.L_x_16087) ;  /* 0x0000000000607947 */ /* 0x000fec0003800000 */
.L_x_16086:
        /* <DEDUP_REMOVED lines=17> */
.L_x_16089:
[----:B------:R-:W-:-:S05]  /*8e890*/  LOP3.LUT R22, R11, 0x80000, RZ, 0xfc, !PT ;  /* 0x000800000b167812 */ /* 0x000fca00078efcff */
[----:B------:R-:W-:Y:S02]  /*8e8a0*/  IMAD.MOV.U32 R23, RZ, RZ, R22 ;  /* 0x000000ffff177224 */ /* 0x000fe400078e0016 */
[----:B------:R-:W-:Y:S01]  /*8e8b0*/  IMAD.MOV.U32 R22, RZ, RZ, R10 ;  /* 0x000000ffff167224 */ /* 0x000fe200078e000a */
[----:B------:R-:W-:Y:S06]  /*8e8c0*/  BRA `(.L_x_16087) ;  /* 0x00000000000c7947 */ /* 0x000fec0003800000 */
.L_x_16088:
[----:B------:R-:W-:-:S05]  /*8e8d0*/  LOP3.LUT R22, R13, 0x80000, RZ, 0xfc, !PT ;  /* 0x000800000d167812 */ /* 0x000fca00078efcff */
[----:B------:R-:W-:Y:S02]  /*8e8e0*/  IMAD.MOV.U32 R23, RZ, RZ, R22 ;  /* 0x000000ffff177224 */ /* 0x000fe400078e0016 */
[----:B------:R-:W-:-:S07]  /*8e8f0*/  IMAD.MOV.U32 R22, RZ, RZ, R12 ;  /* 0x000000ffff167224 */ /* 0x000fce00078e000c */
.L_x_16087:
[----:B------:R-:W-:Y:S05]  /*8e900*/  BSYNC B0 ;  /* 0x0000000000007941 */ /* 0x000fea0003800000 */
.L_x_16085:
[----:B------:R-:W-:Y:S02]  /*8e910*/  IMAD.MOV.U32 R6, RZ, RZ, R0 ;  /* 0x000000ffff067224 */ /* 0x000fe400078e0000 */
[----:B------:R-:W-:-:S04]  /*8e920*/  IMAD.MOV.U32 R7, RZ, RZ, 0x0 ;  /* 0x00000000ff077424 */ /* 0x000fc800078e00ff */
[----:B------:R-:W-:Y:S05]  /*8e930*/  RET.REL.NODEC R6 `(_ZN2at6native29vectorized_elementwise_kernelILi2EZZZNS0_16acos_kernel_cudaERNS_18TensorIteratorBaseEENKUlvE_clEvENKUlvE_clEvEUlN3c107complexIdEEE_St5arrayIPcLm2EEEEviT0_T1_) ;  /* 0xfffff71406b07950 */ /* 0x000fea0003c3ffff */
        .weak           $__internal_23_$__cuda_sm20_dsqrt_rn_f64_mediumpath_v1
        .type           $__internal_23_$__cuda_sm20_dsqrt_rn_f64_mediumpath_v1,@function
        .size           $__internal_23_$__cuda_sm20_dsqrt_rn_f64_mediumpath_v1,(.L_x_20090 - $__internal_23_$__cuda_sm20_dsqrt_rn_f64_mediumpath_v1)
$__internal_23_$__cuda_sm20_dsqrt_rn_f64_mediumpath_v1:
[----:B------:R-:W-:Y:S01]  /*8e940*/  ISETP.GE.U32.AND P0, PT, R14, -0x3400000, PT ;  /* 0xfcc000000e00780c */ /* 0x000fe20003f06070 */
[----:B------:R-:W-:-:S12]  /*8e950*/  BSSY B0, `(.L_x_16090) ;  /* 0x0000023000007945 */ /* 0x000fd80003800000 */
        /* <DEDUP_REMOVED lines=9> */
.L_x_16091:
        /* <DEDUP_REMOVED lines=9> */
[----:B------:R-:W-:-:S05]  /*8ea80*/  IMAD.MOV.U32 R10, RZ, RZ, RZ ;  /* 0x000000ffff0a7224 */ /* 0x000fca00078e00ff */
[----:B------:R-:W0:Y:S02]  /*8ea90*/  MUFU.RSQ64H R11, R7 ;  /* 0x00000007000b7308 */ /* 0x000e240000001c00 */
[----:B0-----:R-:W-:-:S08]  /*8eaa0*/  DMUL R8, R10, R10 ;  /* 0x0000000a0a087228 */ /* 0x001fd00000000000 */
[----:B------:R-:W-:Y:S01]  /*8eab0*/  DFMA R12, R6, -R8, 1 ;  /* 0x3ff00000060c742b */ /* 0x000fe20000000808 */
[----:B------:R-:W-:Y:S02]  /*8eac0*/  IMAD.MOV.U32 R8, RZ, RZ, 0x0 ;  /* 0x00000000ff087424 */ /* 0x000fe400078e00ff */
[----:B------:R-:W-:-:S06]  /*8ead0*/  IMAD.MOV.U32 R9, RZ, RZ, 0x3fd80000 ;  /* 0x3fd80000ff097424 */ /* 0x000fcc00078e00ff */
        /* <DEDUP_REMOVED lines=9> */
.L_x_16093:
[----:B------:R-:W-:-:S11]  /*8eb70*/  DADD R6, R8, R8 ;  /* 0x0000000008067229 */ /* 0x000fd60000000008 */
.L_x_16092:
[----:B------:R-:W-:Y:S05]  /*8eb80*/  BSYNC B0 ;  /* 0x0000000000007941 */ /* 0x000fea0003800000 */
.L_x_16090:
[----:B------:R-:W-:Y:S02]  /*8eb90*/  IMAD.MOV.U32 R8, RZ, RZ, R0 ;  /* 0x000000ffff087224 */ /* 0x000fe400078e0000 */
[----:B------:R-:W-:-:S04]  /*8eba0*/  IMAD.MOV.U32 R9, RZ, RZ, 0x0 ;  /* 0x00000000ff097424 */ /* 0x000fc800078e00ff */
[----:B------:R-:W-:Y:S05]  /*8ebb0*/  RET.REL.NODEC R8 `(_ZN2at6native29vectorized_elementwise_kernelILi2EZZZNS0_16acos_kernel_cudaERNS_18TensorIteratorBaseEENKUlvE_clEvENKUlvE_clEvEUlN3c107complexIdEEE_St5arrayIPcLm2EEEEviT0_T1_) ;  /* 0xfffff71408107950 */ /* 0x000fea0003c3ffff */
.L_x_16094:
        /* <DEDUP_REMOVED lines=12> */
.L_x_20090:


//--------------------- .text._ZN2at6native29vectorized_elementwise_kernelILi4EZZZNS0_16acos_kernel_cudaERNS_18TensorIteratorBaseEENKUlvE_clEvENKUlvE_clEvEUlN3c107complexIdEEE_St5arrayIPcLm2EEEEviT0_T1_ --------------------------
	.section	.text._ZN2at6native29vectorized_elementwise_kernelILi4EZZZNS0_16acos_kernel_cudaERNS_18TensorIteratorBaseEENKUlvE_clEvENKUlvE_clEvEUlN3c107complexIdEEE_St5arrayIPcLm2EEEEviT0_T1_,"ax",@progbits
	.align	128
        .global         _ZN2at6native29vectorized_elementwise_kernelILi4EZZZNS0_16acos_kernel_cudaERNS_18TensorIteratorBaseEENKUlvE_clEvENKUlvE_clEvEUlN3c107complexIdEEE_St5arrayIPcLm2EEEEviT0_T1_
        .type           _ZN2at6native29vectorized_elementwise_kernelILi4EZZZNS0_16acos_kernel_cudaERNS_18TensorIteratorBaseEENKUlvE_clEvENKUlvE_clEvEUlN3c107complexIdEEE_St5arrayIPcLm2EEEEviT0_T1_,@function
        .size           _ZN2at6native29vectorized_elementwise_kernelILi4EZZZNS0_16acos_kernel_cudaERNS_18TensorIteratorBaseEENKUlvE_clEvENKUlvE_clEvEUlN3c107complexIdEEE_St5arrayIPcLm2EEEEviT0_T1_,(.L_x_20092 - _ZN2at6native29vectorized_elementwise_kernelILi4EZZZNS0_16acos_kernel_cudaERNS_18TensorIteratorBaseEENKUlvE_clEvENKUlvE_clEvEUlN3c107complexIdEEE_St5arrayIPcLm2EEEEviT0_T1_)
        .other          _ZN2at6native29vectorized_elementwise_kernelILi4EZZZNS0_16acos_kernel_cudaERNS_18TensorIteratorBaseEENKUlvE_clEvENKUlvE_clEvEUlN3c107complexIdEEE_St5arrayIPcLm2EEEEviT0_T1_,@"STO_CUDA_ENTRY STV_DEFAULT"
_ZN2at6native29vectorized_elementwise_kernelILi4EZZZNS0_16acos_kernel_cudaERNS_18TensorIteratorBaseEENKUlvE_clEvENKUlvE_clEvEUlN3c107complexIdEEE_St5arrayIPcLm2EEEEviT0_T1_:
.text._ZN2at6native29vectorized_elementwise_kernelILi4EZZZNS0_16acos_kernel_cudaERNS_18TensorIteratorBaseEENKUlvE_clEvENKUlvE_clEvEUlN3c107complexIdEEE_St5arrayIPcLm2EEEEviT0_T1_:
        /* <DEDUP_REMOVED lines=163> */
[----:B-----5:R-:W-:Y:S05]  /*0a30*/  CALL.REL.NOINC `($__internal_25_$__cuda_sm20_dsqrt_rn_f64_mediumpath_v1) ;  /* 0x000008dc00c07944 */ /* 0x020fea0003c00000 */
.L_x_16104:
[----:B------:R-:W-:Y:S05]  /*0a40*/  BSYNC B3 ;  /* 0x0000000000037941 */ /* 0x000fea0003800000 */
.L_x_16103:
        /* <DEDUP_REMOVED lines=81> */
.L_x_16102:
        /* <DEDUP_REMOVED lines=31> */
[----:B-----5:R-:W-:Y:S05]  /*1150*/  CALL.REL.NOINC `($__internal_24_$__cuda_sm20_div_rn_f64_full) ;  /* 0x000008d000787944 */ /* 0x020fea0003c00000 */
.L_x_16112:
[----:B------:R-:W-:Y:S05]  /*1160*/  BSYNC B4 ;  /* 0x0000000000047941 */ /* 0x000fea0003800000 */
.L_x_16111:
[----:B------:R-:W-:Y:S02]  /*1170*/  IMAD.MOV.U32 R26, RZ, RZ, R22 ;  /* 0x000000ffff1a7224 */ /* 0x000fe400078e0016 */
[----:B------:R-:W-:Y:S01]  /*1180*/  IMAD.MOV.U32 R27, RZ, RZ, R23 ;  /* 0x000000ffff1b7224 */ /* 0x000fe200078e0017 */
[----:B------:R-:W-:Y:S06]  /*1190*/  BRA `(.L_x_16110) ;  /* 0x0000000000047947 */ /* 0x000fec0003800000 */
.L_x_16109:
[----:B------:R-:W-:-:S11]  /*11a0*/  DADD R26, -R38, R54 ;  /* 0x00000000261a7229 */ /* 0x000fd60000000136 */
.L_x_16110:
[----:B------:R-:W-:Y:S05]  /*11b0*/  BSYNC B3 ;  /* 0x0000000000037941 */ /* 0x000fea0003800000 */
.L_x_16108:
        /* <DEDUP_REMOVED lines=27> */
.L_x_16117:
[----:B------:R-:W-:Y:S05]  /*1370*/  BSYNC B4 ;  /* 0x0000000000047941 */ /* 0x000fea0003800000 */
.L_x_16116:
[----:B------:R-:W-:Y:S05]  /*1380*/  BRA `(.L_x_16115) ;  /* 0x0000000000047947 */ /* 0x000fea0003800000 */
.L_x_16114:
[----:B------:R-:W-:-:S11]  /*1390*/  DADD R22, R60, -R6 ;  /* 0x000000003c167229 */ /* 0x000fd60000000806 */
.L_x_16115:
[----:B------:R-:W-:Y:S05]  /*13a0*/  BSYNC B3 ;  /* 0x0000000000037941 */ /* 0x000fea0003800000 */
.L_x_16113:
        /* <DEDUP_REMOVED lines=29> */
[----:B-----5:R-:W-:Y:S05]  /*1580*/  CALL.REL.NOINC `($__internal_25_$__cuda_sm20_dsqrt_rn_f64_mediumpath_v1) ;  /* 0x000008d000ec7944 */ /* 0x020fea0003c00000 */
.L_x_16119:
[----:B------:R-:W-:Y:S05]  /*1590*/  BSYNC B3 ;  /* 0x0000000000037941 */ /* 0x000fea0003800000 */
.L_x_16118:
        /* <DEDUP_REMOVED lines=85> */
.L_x_16120:
        /* <DEDUP_REMOVED lines=19> */
[----:B-----5:R-:W-:Y:S05]  /*1c20*/  CALL.REL.NOINC `($__internal_24_$__cuda_sm20_div_rn_f64_full) ;  /* 0x000008c400c47944 */ /* 0x020fea0003c00000 */
.L_x_16122:
[----:B------:R-:W-:Y:S05]  /*1c30*/  BSYNC B3 ;  /* 0x0000000000037941 */ /* 0x000fea0003800000 */
.L_x_16121:
        /* <DEDUP_REMOVED lines=30> */
.L_x_16107:
        /* <DEDUP_REMOVED lines=24> */
.L_x_16125:
[----:B------:R-:W-:Y:S05]  /*1fa0*/  BSYNC B3 ;  /* 0x0000000000037941 */ /* 0x000fea0003800000 */
.L_x_16124:
        /* <DEDUP_REMOVED lines=24> */
[----:B-----5:R-:W-:Y:S05]  /*2130*/  CALL.REL.NOINC `($__internal_24_$__cuda_sm20_div_rn_f64_full) ;  /* 0x000008c000807944 */ /* 0x020fea0003c00000 */
.L_x_16128:
[----:B------:R-:W-:Y:S05]  /*2140*/  BSYNC B3 ;  /* 0x0000000000037941 */ /* 0x000fea0003800000 */
.L_x_16127:
        /* <DEDUP_REMOVED lines=30> */
.L_x_16126:
        /* <DEDUP_REMOVED lines=75> */
.L_x_16129:
[----:B------:R-:W-:Y:S01]  /*27e0*/  IMAD.MOV.U32 R8, RZ, RZ, 0x0 ;  /* 0x00000000ff087424 */ /* 0x000fe200078e00ff */
[----:B------:R-:W-:Y:S01]  /*27f0*/  FSETP.NEU.FTZ.AND P0, PT, R7, RZ, PT ;  /* 0x000000ff0700720b */ /* 0x000fe20003f1d000 */
[----:B------:R-:W-:-:S06]  /*2800*/  IMAD.MOV.U32 R9, RZ, RZ, 0x7ff00000 ;  /* 0x7ff00000ff097424 */ /* 0x000fcc00078e00ff */
[----:B------:R-:W-:-:S10]  /*2810*/  DFMA R8, R6, R8, +INF ;  /* 0x7ff000000608742b */ /* 0x000fd40000000008 */
[----:B------:R-:W-:Y:S02]  /*2820*/  FSEL R36, R8, RZ, P0 ;  /* 0x000000ff08247208 */ /* 0x000fe40000000000 */
[----:B------:R-:W-:Y:S01]  /*2830*/  FSEL R37, R9, -QNAN , P0 ;  /* 0xfff0000009257808 */ /* 0x000fe20000000000 */
[----:B------:R-:W-:Y:S06]  /*2840*/  BRA `(.L_x_16105) ;  /* 0x00000004002c7947 */ /* 0x000fec0003800000 */
.L_x_16123:
        /* <DEDUP_REMOVED lines=23> */
.L_x_16131:
[----:B------:R-:W-:Y:S05]  /*29c0*/  BSYNC B3 ;  /* 0x0000000000037941 */ /* 0x000fea0003800000 */
.L_x_16130:
        /* <DEDUP_REMOVED lines=20> */
[----:B-----5:R-:W-:Y:S05]  /*2b10*/  CALL.REL.NOINC `($__internal_24_$__cuda_sm20_div_rn_f64_full) ;  /* 0x000008b800087944 */ /* 0x020fea0003c00000 */
.L_x_16133:
[----:B------:R-:W-:Y:S05]  /*2b20*/  BSYNC B3 ;  /* 0x0000000000037941 */ /* 0x000fea0003800000 */
.L_x_16132:
[----:B------:R-:W-:Y:S01]  /*2b30*/  IMAD.MOV.U32 R36, RZ, RZ, R22 ;  /* 0x000000ffff247224 */ /* 0x000fe200078e0016 */
[----:B------:R-:W-:Y:S01]  /*2b40*/  MOV R37, R23 ;  /* 0x0000001700257202 */ /* 0x000fe20000000f00 */
[----:B------:R-:W-:Y:S06]  /*2b50*/  BRA `(.L_x_16105) ;  /* 0x0000000000687947 */ /* 0x000fec0003800000 */
.L_x_16106:
        /* <DEDUP_REMOVED lines=22> */
[----:B-----5:R-:W-:Y:S05]  /*2cc0*/  CALL.REL.NOINC `($__internal_25_$__cuda_sm20_dsqrt_rn_f64_mediumpath_v1) ;  /* 0x000008bc001c7944 */ /* 0x020fea0003c00000 */
.L_x_16135:
[----:B------:R-:W-:Y:S05]  /*2cd0*/  BSYNC B3 ;  /* 0x0000000000037941 */ /* 0x000fea0003800000 */
.L_x_16134:
[----:B------:R-:W-:Y:S01]  /*2ce0*/  IMAD.MOV.U32 R36, RZ, RZ, R6 ;  /* 0x000000ffff247224 */ /* 0x000fe200078e0006 */
[----:B------:R-:W-:-:S07]  /*2cf0*/  MOV R37, R7 ;  /* 0x0000000700257202 */ /* 0x000fce0000000f00 */
.L_x_16105:
[----:B------:R-:W-:Y:S05]  /*2d00*/  BSYNC B2 ;  /* 0x0000000000027941 */ /* 0x000fea0003800000 */
.L_x_16101:
        /* <DEDUP_REMOVED lines=24> */
[----:B------:R-:W-:Y:S02]  /*2e90*/  IMAD.MOV.U32 R26, RZ, RZ, R22 ;  /* 0x000000ffff1a7224 */ /* 0x000fe400078e0016 */
[----:B------:R-:W-:-:S07]  /*2ea0*/  IMAD.MOV.U32 R27, RZ, RZ, R23 ;  /* 0x000000ffff1b7224 */ /* 0x000fce00078e0017 */
.L_x_16139:
[----:B------:R-:W-:Y:S05]  /*2eb0*/  BSYNC B3 ;  /* 0x0000000000037941 */ /* 0x000fea0003800000 */
.L_x_16138:
        /* <DEDUP_REMOVED lines=37> */
.L_x_16147:
[----:B------:R-:W-:Y:S05]  /*3110*/  BSYNC B4 ;  /* 0x0000000000047941 */ /* 0x000fea0003800000 */
.L_x_16146:
[----:B------:R-:W-:Y:S01]  /*3120*/  MOV R62, R22 ;  /* 0x00000016003e7202 */ /* 0x000fe20000000f00 */
[----:B------:R-:W-:Y:S01]  /*3130*/  IMAD.MOV.U32 R63, RZ, RZ, R23 ;  /* 0x000000ffff3f7224 */ /* 0x000fe200078e0017 */
[----:B------:R-:W-:Y:S06]  /*3140*/  BRA `(.L_x_16145) ;  /* 0x0000000000047947 */ /* 0x000fec0003800000 */
.L_x_16144:
[----:B------:R-:W-:-:S11]  /*3150*/  DADD R62, -R38, R54 ;  /* 0x00000000263e7229 */ /* 0x000fd60000000136 */
.L_x_16145:
[----:B------:R-:W-:Y:S05]  /*3160*/  BSYNC B3 ;  /* 0x0000000000037941 */ /* 0x000fea0003800000 */
.L_x_16143:
        /* <DEDUP_REMOVED lines=24> */
.L_x_16152:
[----:B------:R-:W-:Y:S05]  /*32f0*/  BSYNC B4 ;  /* 0x0000000000047941 */ /* 0x000fea0003800000 */
.L_x_16151:
[----:B------:R-:W-:Y:S02]  /*3300*/  IMAD.MOV.U32 R2, RZ, RZ, R22 ;  /* 0x000000ffff027224 */ /* 0x000fe400078e0016 */
[----:B------:R-:W-:Y:S01]  /*3310*/  IMAD.MOV.U32 R3, RZ, RZ, R23 ;  /* 0x000000ffff037224 */ /* 0x000fe200078e0017 */
[----:B------:R-:W-:Y:S06]  /*3320*/  BRA `(.L_x_16150) ;  /* 0x0000000000047947 */ /* 0x000fec0003800000 */
.L_x_16149:
[----:B------:R-:W-:-:S11]  /*3330*/  DADD R2, -R52, R60 ;  /* 0x0000000034027229 */ /* 0x000fd6000000013c */
.L_x_16150:
[----:B------:R-:W-:Y:S05]  /*3340*/  BSYNC B3 ;  /* 0x0000000000037941 */ /* 0x000fea0003800000 */
.L_x_16148:
        /* <DEDUP_REMOVED lines=25> */
[----:B-----5:R-:W-:Y:S05]  /*34e0*/  CALL.REL.NOINC `($__internal_25_$__cuda_sm20_dsqrt_rn_f64_mediumpath_v1) ;  /* 0x000008b400147944 */ /* 0x020fea0003c00000 */
.L_x_16154:
[----:B------:R-:W-:Y:S05]  /*34f0*/  BSYNC B3 ;  /* 0x0000000000037941 */ /* 0x000fea0003800000 */
.L_x_16153:
[----:B------:R-:W-:Y:S01]  /*3500*/  PLOP3.LUT P0, PT, PT, PT, PT, 0x80, 0x0 ;  /* 0x000000000000781c */ /* 0x000fe20003f0f070 */
[----:B------:R-:W-:Y:S02]  /*3510*/  IMAD.MOV.U32 R30, RZ, RZ, R6 ;  /* 0x000000ffff1e7224 */ /* 0x000fe400078e0006 */
[----:B------:R-:W-:Y:S01]  /*3520*/  IMAD.MOV.U32 R31, RZ, RZ, R7 ;  /* 0x000000ffff1f7224 */ /* 0x000fe200078e0007 */
[----:B------:R-:W-:Y:S09]  /*3530*/  BRA `(.L_x_16140) ;  /* 0x0000000800407947 */ /* 0x000ff20003800000 */
.L_x_16142:
        /* <DEDUP_REMOVED lines=26> */
.L_x_16157:
[----:B------:R-:W-:Y:S05]  /*36e0*/  BSYNC B3 ;  /* 0x0000000000037941 */ /* 0x000fea0003800000 */
.L_x_16156:
[----:B------:R-:W-:Y:S01]  /*36f0*/  PLOP3.LUT P0, PT, PT, PT, PT, 0x80, 0x0 ;  /* 0x000000000000781c */ /* 0x000fe20003f0f070 */
[----:B------:R-:W-:Y:S02]  /*3700*/  IMAD.MOV.U32 R30, RZ, RZ, R6 ;  /* 0x000000ffff1e7224 */ /* 0x000fe400078e0006 */
[----:B------:R-:W-:Y:S01]  /*3710*/  IMAD.MOV.U32 R31, RZ, RZ, R7 ;  /* 0x000000ffff1f7224 */ /* 0x000fe200078e0007 */
[----:B------:R-:W-:Y:S09]  /*3720*/  BRA `(.L_x_16140) ;  /* 0x0000000400c47947 */ /* 0x000ff20003800000 */
.L_x_16155:
        /* <DEDUP_REMOVED lines=26> */
[----:B-----5:R-:W-:Y:S05]  /*38d0*/  CALL.REL.NOINC `($__internal_25_$__cuda_sm20_dsqrt_rn_f64_mediumpath_v1) ;  /* 0x000008b000187944 */ /* 0x020fea0003c00000 */
.L_x_16159:
[----:B------:R-:W-:Y:S05]  /*38e0*/  BSYNC B3 ;  /* 0x0000000000037941 */ /* 0x000fea0003800000 */
.L_x_16158:
        /* <DEDUP_REMOVED lines=21> */
.L_x_16161:
[----:B------:R-:W-:Y:S05]  /*3a40*/  BSYNC B3 ;  /* 0x0000000000037941 */ /* 0x000fea0003800000 */
.L_x_16160:
[----:B------:R-:W-:Y:S01]  /*3a50*/  DMUL R4, R4, 8.11296384146066816958e+31 ;  /* 0x4690000004047828 */ /* 0x000fe20000000000 */
[----:B------:R-:W-:Y:S01]  /*3a60*/  PLOP3.LUT P0, PT, PT, PT, PT, 0x80, 0x0 ;  /* 0x000000000000781c */ /* 0x000fe20003f0f070 */
[----:B------:R-:W-:Y:S02]  /*3a70*/  IMAD.MOV.U32 R30, RZ, RZ, R22 ;  /* 0x000000ffff1e7224 */ /* 0x000fe400078e0016 */
[----:B------:R-:W-:Y:S01]  /*3a80*/  IMAD.MOV.U32 R31, RZ, RZ, R23 ;  /* 0x000000ffff1f7224 */ /* 0x000fe200078e0017 */
[----:B------:R-:W-:Y:S09]  /*3a90*/  BRA `(.L_x_16140) ;  /* 0x0000000000e87947 */ /* 0x000ff20003800000 */
.L_x_16141:
        /* <DEDUP_REMOVED lines=21> */
[----:B-----5:R-:W-:Y:S05]  /*3bf0*/  CALL.REL.NOINC `($__internal_25_$__cuda_sm20_dsqrt_rn_f64_mediumpath_v1) ;  /* 0x000008ac00507944 */ /* 0x020fea0003c00000 */
[----:B------:R-:W-:Y:S02]  /*3c00*/  IMAD.MOV.U32 R20, RZ, RZ, R6 ;  /* 0x000000ffff147224 */ /* 0x000fe400078e0006 */
[----:B------:R-:W-:-:S07]  /*3c10*/  IMAD.MOV.U32 R21, RZ, RZ, R7 ;  /* 0x000000ffff157224 */ /* 0x000fce00078e0007 */
.L_x_16163:
[----:B------:R-:W-:Y:S05]  /*3c20*/  BSYNC B3 ;  /* 0x0000000000037941 */ /* 0x000fea0003800000 */
.L_x_16162:
        /* <DEDUP_REMOVED lines=26> */
.L_x_16165:
[----:B------:R-:W-:Y:S05]  /*3dd0*/  BSYNC B3 ;  /* 0x0000000000037941 */ /* 0x000fea0003800000 */
.L_x_16164:
[----:B------:R-:W-:Y:S01]  /*3de0*/  DMUL R30, R6, R20 ;  /* 0x00000014061e7228 */ /* 0x000fe20000000000 */
[----:B------:R-:W-:Y:S01]  /*3df0*/  PLOP3.LUT P0, PT, PT, PT, PT, 0x80, 0x0 ;  /* 0x000000000000781c */ /* 0x000fe20003f0f070 */
[----:B------:R-:W-:-:S12]  /*3e00*/  BRA `(.L_x_16140) ;  /* 0x00000000000c7947 */ /* 0x000fd80003800000 */
.L_x_16137:
[----:B------:R-:W-:Y:S01]  /*3e10*/  DMUL R30, R30, 9.00719925474099200000e+15 ;  /* 0x434000001e1e7828 */ /* 0x000fe20000000000 */
[----:B------:R-:W-:Y:S01]  /*3e20*/  PLOP3.LUT P0, PT, PT, PT, PT, 0x80, 0x0 ;  /* 0x000000000000781c */ /* 0x000fe20003f0f070 */
[----:B------:R-:W-:-:S12]  /*3e30*/  DMUL R4, R4, 9.00719925474099200000e+15 ;  /* 0x4340000004047828 */ /* 0x000fd80000000000 */
.L_x_16140:
[----:B------:R-:W-:Y:S05]  /*3e40*/  BSYNC B2 ;  /* 0x0000000000027941 */ /* 0x000fea0003800000 */
.L_x_16136:
        /* <DEDUP_REMOVED lines=67> */
.L_x_16171:
[----:B------:R-:W-:-:S11]  /*4280*/  DMUL R72, RZ, |R26| ;  /* 0x4000001aff487228 */ /* 0x000fd60000000000 */
.L_x_16172:
[----:B------:R-:W-:Y:S05]  /*4290*/  BSYNC B0 ;  /* 0x0000000000007941 */ /* 0x000fea0003800000 */
.L_x_16170:
        /* <DEDUP_REMOVED lines=11> */
.L_x_16169:
        /* <DEDUP_REMOVED lines=53> */
.L_x_16168:
        /* <DEDUP_REMOVED lines=62> */
.L_x_16176:
[----:B------:R-:W-:-:S11]  /*4a80*/  DMUL R72, RZ, |R26| ;  /* 0x4000001aff487228 */ /* 0x000fd60000000000 */
.L_x_16177:
[----:B------:R-:W-:Y:S05]  /*4a90*/  BSYNC B0 ;  /* 0x0000000000007941 */ /* 0x000fea0003800000 */
.L_x_16175:
        /* <DEDUP_REMOVED lines=11> */
.L_x_16174:
        /* <DEDUP_REMOVED lines=53> */
.L_x_16167:
        /* <DEDUP_REMOVED lines=30> */
.L_x_16180:
[----:B------:R-:W-:Y:S05]  /*5080*/  BSYNC B3 ;  /* 0x0000000000037941 */ /* 0x000fea0003800000 */
.L_x_16179:
        /* <DEDUP_REMOVED lines=82> */
.L_x_16182:
[----:B------:R-:W-:Y:S02]  /*55b0*/  FSEL R2, RZ, 3.37028055040000000000e+12, P1 ;  /* 0x54442d18ff027808 */ /* 0x000fe40000800000 */
[----:B------:R-:W-:-:S07]  /*55c0*/  FSEL R3, RZ, 2.1426990032196044922, P1 ;  /* 0x400921fbff037808 */ /* 0x000fce0000800000 */
.L_x_16183:
[----:B------:R-:W-:Y:S05]  /*55d0*/  BSYNC B0 ;  /* 0x0000000000007941 */ /* 0x000fea0003800000 */
.L_x_16181:
[----:B------:R-:W-:Y:S01]  /*55e0*/  DADD R4, |R30|, |R4| ;  /* 0x000000001e047229 */ /* 0x000fe20000000604 */
[----:B------:R-:W-:-:S07]  /*55f0*/  LOP3.LUT R31, R3, 0x80000000, R31, 0xb8, !PT ;  /* 0x80000000031f7812 */ /* 0x000fce00078eb81f */
[----:B------:R-:W-:-:S06]  /*5600*/  DSETP.GTU.AND P0, PT, |R4|, +INF , PT ;  /* 0x7ff000000400742a */ /* 0x000fcc0003f0c200 */
[----:B------:R-:W-:Y:S02]  /*5610*/  FSEL R72, R4, R2, P0 ;  /* 0x0000000204487208 */ /* 0x000fe40000000000 */
[----:B------:R-:W-:Y:S01]  /*5620*/  FSEL R73, R5, R31, P0 ;  /* 0x0000001f05497208 */ /* 0x000fe20000000000 */
[----:B------:R-:W-:Y:S06]  /*5630*/  BRA `(.L_x_16173) ;  /* 0x0000000400d47947 */ /* 0x000fec0003800000 */
.L_x_16178:
        /* <DEDUP_REMOVED lines=25> */
[----:B-----5:R-:W-:Y:S05]  /*57d0*/  CALL.REL.NOINC `($__internal_24_$__cuda_sm20_div_rn_f64_full) ;  /* 0x0000088800d87944 */ /* 0x020fea0003c00000 */
.L_x_16185:
[----:B------:R-:W-:Y:S05]  /*57e0*/  BSYNC B3 ;  /* 0x0000000000037941 */ /* 0x000fea0003800000 */
.L_x_16184:
        /* <DEDUP_REMOVED lines=82> */
.L_x_16187:
[----:B------:R-:W-:Y:S02]  /*5d10*/  FSEL R2, RZ, 3.37028055040000000000e+12, P1 ;  /* 0x54442d18ff027808 */ /* 0x000fe40000800000 */
[----:B------:R-:W-:-:S07]  /*5d20*/  FSEL R3, RZ, 2.1426990032196044922, P1 ;  /* 0x400921fbff037808 */ /* 0x000fce0000800000 */
.L_x_16188:
[----:B------:R-:W-:Y:S05]  /*5d30*/  BSYNC B0 ;  /* 0x0000000000007941 */ /* 0x000fea0003800000 */
.L_x_16186:
[----:B------:R-:W-:Y:S01]  /*5d40*/  DADD R4, |R30|, |R4| ;  /* 0x000000001e047229 */ /* 0x000fe20000000604 */
[----:B------:R-:W-:-:S07]  /*5d50*/  LOP3.LUT R31, R3, 0x80000000, R31, 0xb8, !PT ;  /* 0x80000000031f7812 */ /* 0x000fce00078eb81f */
[----:B------:R-:W-:-:S06]  /*5d60*/  DSETP.GTU.AND P0, PT, |R4|, +INF , PT ;  /* 0x7ff000000400742a */ /* 0x000fcc0003f0c200 */
[----:B------:R-:W-:Y:S02]  /*5d70*/  FSEL R72, R4, R2, P0 ;  /* 0x0000000204487208 */ /* 0x000fe40000000000 */
[----:B------:R-:W-:-:S07]  /*5d80*/  FSEL R73, R5, R31, P0 ;  /* 0x0000001f05497208 */ /* 0x000fce0000000000 */
.L_x_16173:
[----:B------:R-:W-:Y:S05]  /*5d90*/  BSYNC B2 ;  /* 0x0000000000027941 */ /* 0x000fea0003800000 */
.L_x_16166:
[----:B------:R-:W-:Y:S01]  /*5da0*/  DADD R2, -RZ, -R36 ;  /* 0x00000000ff027229 */ /* 0x000fe20000000924 */
[----:B------:R-:W-:-:S09]  /*5db0*/  ISETP.NE.AND P0, PT, R68, RZ, PT ;  /* 0x000000ff4400720c */ /* 0x000fd20003f05270 */
[----:B------:R-:W-:Y:S02]  /*5dc0*/  FSEL R74, R2, R36, !P0 ;  /* 0x00000024024a7208 */ /* 0x000fe40004000000 */
[----:B------:R-:W-:Y:S01]  /*5dd0*/  FSEL R75, R3, R37, !P0 ;  /* 0x00000025034b7208 */ /* 0x000fe20004000000 */
[----:B------:R-:W-:Y:S06]  /*5de0*/  BRA `(.L_x_16189) ;  /* 0x0000003000287947 */ /* 0x000fec0003800000 */
.L_x_16100:
[----:B------:R-:W2:Y:S01]  /*5df0*/  LDL.64 R2, [R1+0x8] ;  /* 0x0000080001027983 */ /* 0x000ea20000100a00 */
[----:B------:R-:W-:Y:S01]  /*5e00*/  UMOV UR4, 0x54442d18 ;  /* 0x54442d1800047882 */ /* 0x000fe20000000000 */
[----:B------:R-:W-:Y:S01]  /*5e10*/  UMOV UR5, 0x3ff921fb ;  /* 0x3ff921fb00057882 */ /* 0x000fe20000000000 */
[----:B------:R-:W-:Y:S02]  /*5e20*/  DADD R74, -RZ, -R26 ;  /* 0x00000000ff4a7229 */ /* 0x000fe4000000091a */
[----:B--2---:R-:W-:-:S08]  /*5e30*/  DADD R24, -R24, R2 ;  /* 0x0000000018187229 */ /* 0x004fd00000000102 */
[----:B------:R-:W-:Y:S01]  /*5e40*/  DADD R72, R24, UR4 ;  /* 0x0000000418487e29 */ /* 0x000fe20008000000 */
[----:B------:R-:W-:Y:S10]  /*5e50*/  BRA `(.L_x_16189) ;  /* 0x00000030000c7947 */ /* 0x000ff40003800000 */
.L_x_16099:
[----:B------:R-:W-:Y:S01]  /*5e60*/  DADD R74, -RZ, -R26 ;  /* 0x00000000ff4a7229 */ /* 0x000fe2000000091a */
[----:B------:R-:W-:Y:S01]  /*5e70*/  CS2R R72, SRZ ;  /* 0x0000000000487805 */ /* 0x000fe2000001ff00 */
[----:B------:R-:W-:Y:S09]  /*5e80*/  BRA `(.L_x_16189) ;  /* 0x0000003000007947 */ /* 0x000ff20003800000 */
.L_x_16098:
        /* <DEDUP_REMOVED lines=108> */
.L_x_16194:
[----:B------:R-:W-:Y:S05]  /*6550*/  BSYNC B0 ;  /* 0x0000000000007941 */ /* 0x000fea0003800000 */
.L_x_16193:
[----:B------:R-:W-:Y:S04]  /*6560*/  BSSY B3, `(.L_x_16195) ;  /* 0x0000008000037945 */ /* 0x000fe80003800000 */
[----:B------:R-:W-:Y:S05]  /*6570*/  @P3 BRA P5, `(.L_x_16196) ;  /* 0x0000000000183947 */ /* 0x000fea0002800000 */
[----:B------:R-:W-:Y:S01]  /*6580*/  IMAD.MOV.U32 R12, RZ, RZ, R36 ;  /* 0x000000ffff0c7224 */ /* 0x000fe200078e0024 */
[----:B------:R-:W-:Y:S01]  /*6590*/  MOV R0, 0x65e0 ;  /* 0x000065e000007802 */ /* 0x000fe20000000f00 */
[----:B------:R-:W-:Y:S02]  /*65a0*/  IMAD.MOV.U32 R13, RZ, RZ, R37 ;  /* 0x000000ffff0d7224 */ /* 0x000fe400078e0025 */
[----:B------:R-:W-:Y:S02]  /*65b0*/  IMAD.MOV.U32 R10, RZ, RZ, R30 ;  /* 0x000000ffff0a7224 */ /* 0x000fe400078e001e */
[----:B------:R-:W-:-:S07]  /*65c0*/  IMAD.MOV.U32 R11, RZ, RZ, R31 ;  /* 0x000000ffff0b7224 */ /* 0x000fce00078e001f */
[----:B-----5:R-:W-:Y:S05]  /*65d0*/  CALL.REL.NOINC `($__internal_24_$__cuda_sm20_div_rn_f64_full) ;  /* 0x0000087c00587944 */ /* 0x020fea0003c00000 */
.L_x_16196:
[----:B------:R-:W-:Y:S05]  /*65e0*/  BSYNC B3 ;  /* 0x0000000000037941 */ /* 0x000fea0003800000 */
.L_x_16195:
        /* <DEDUP_REMOVED lines=82> */
.L_x_16198:
[----:B------:R-:W-:-:S04]  /*6b10*/  ISETP.GE.AND P0, PT, R25, RZ, PT ;  /* 0x000000ff1900720c */ /* 0x000fc80003f06270 */
[----:B------:R-:W-:Y:S02]  /*6b20*/  FSEL R6, RZ, 3.37028055040000000000e+12, P0 ;  /* 0x54442d18ff067808 */ /* 0x000fe40000000000 */
[----:B------:R-:W-:-:S07]  /*6b30*/  FSEL R7, RZ, 2.1426990032196044922, P0 ;  /* 0x400921fbff077808 */ /* 0x000fce0000000000 */
.L_x_16199:
[----:B------:R-:W-:Y:S05]  /*6b40*/  BSYNC B0 ;  /* 0x0000000000007941 */ /* 0x000fea0003800000 */
.L_x_16197:
[----:B------:R-:W-:Y:S01]  /*6b50*/  DADD R2, R4, R2 ;  /* 0x0000000004027229 */ /* 0x000fe20000000002 */
[----:B------:R-:W-:Y:S01]  /*6b60*/  LOP3.LUT R27, R7, 0x80000000, R27, 0xb8, !PT ;  /* 0x80000000071b7812 */ /* 0x000fe200078eb81b */
[----:B------:R-:W-:-:S06]  /*6b70*/  DMUL R38, R38, 0.5 ;  /* 0x3fe0000026267828 */ /* 0x000fcc0000000000 */
[----:B------:R-:W-:-:S06]  /*6b80*/  DSETP.GTU.AND P0, PT, |R2|, +INF , PT ;  /* 0x7ff000000200742a */ /* 0x000fcc0003f0c200 */
[----:B------:R-:W-:Y:S02]  /*6b90*/  FSEL R6, R2, R6, P0 ;  /* 0x0000000602067208 */ /* 0x000fe40000000000 */
[----:B------:R-:W-:Y:S01]  /*6ba0*/  FSEL R7, R3, R27, P0 ;  /* 0x0000001b03077208 */ /* 0x000fe20000000000 */
[----:B------:R-:W-:Y:S06]  /*6bb0*/  BRA `(.L_x_16200) ;  /* 0x0000002000387947 */ /* 0x000fec0003800000 */
.L_x_16192:
        /* <DEDUP_REMOVED lines=135> */
.L_x_16202:
[----:B------:R-:W-:Y:S05]  /*7430*/  BSYNC B0 ;  /* 0x0000000000007941 */ /* 0x000fea0003800000 */
.L_x_16201:
        /* <DEDUP_REMOVED lines=8> */
.L_x_16204:
[----:B------:R-:W-:Y:S05]  /*74c0*/  BSYNC B3 ;  /* 0x0000000000037941 */ /* 0x000fea0003800000 */
.L_x_16203:
        /* <DEDUP_REMOVED lines=82> */
.L_x_16206:
[----:B------:R-:W-:-:S04]  /*79f0*/  ISETP.GE.AND P0, PT, R25, RZ, PT ;  /* 0x000000ff1900720c */ /* 0x000fc80003f06270 */
[----:B------:R-:W-:Y:S02]  /*7a00*/  FSEL R6, RZ, 3.37028055040000000000e+12, P0 ;  /* 0x54442d18ff067808 */ /* 0x000fe40000000000 */
[----:B------:R-:W-:-:S07]  /*7a10*/  FSEL R7, RZ, 2.1426990032196044922, P0 ;  /* 0x400921fbff077808 */ /* 0x000fce0000000000 */
.L_x_16207:
[----:B------:R-:W-:Y:S05]  /*7a20*/  BSYNC B0 ;  /* 0x0000000000007941 */ /* 0x000fea0003800000 */
.L_x_16205:
[----:B------:R-:W-:Y:S01]  /*7a30*/  DADD R2, R4, R2 ;  /* 0x0000000004027229 */ /* 0x000fe20000000002 */
[----:B------:R-:W-:-:S07]  /*7a40*/  LOP3.LUT R27, R7, 0x80000000, R27, 0xb8, !PT ;  /* 0x80000000071b7812 */ /* 0x000fce00078eb81b */
[----:B------:R-:W-:-:S06]  /*7a50*/  DSETP.GTU.AND P0, PT, |R2|, +INF , PT ;  /* 0x7ff000000200742a */ /* 0x000fcc0003f0c200 */
[----:B------:R-:W-:Y:S02]  /*7a60*/  FSEL R6, R2, R6, P0 ;  /* 0x0000000602067208 */ /* 0x000fe40000000000 */
[----:B------:R-:W-:Y:S01]  /*7a70*/  FSEL R7, R3, R27, P0 ;  /* 0x0000001b03077208 */ /* 0x000fe20000000000 */
[----:B------:R-:W-:Y:S06]  /*7a80*/  BRA `(.L_x_16200) ;  /* 0x0000001000847947 */ /* 0x000fec0003800000 */
.L_x_16191:
        /* <DEDUP_REMOVED lines=22> */
[----:B-----5:R-:W-:Y:S05]  /*7bf0*/  CALL.REL.NOINC `($__internal_24_$__cuda_sm20_div_rn_f64_full) ;  /* 0x0000086400d07944 */ /* 0x020fea0003c00000 */
.L_x_16209:
[----:B------:R-:W-:Y:S05]  /*7c00*/  BSYNC B3 ;  /* 0x0000000000037941 */ /* 0x000fea0003800000 */
.L_x_16208:
        /* <DEDUP_REMOVED lines=23> */
[----:B-----5:R-:W-:Y:S05]  /*7d80*/  CALL.REL.NOINC `($__internal_24_$__cuda_sm20_div_rn_f64_full) ;  /* 0x00000864006c7944 */ /* 0x020fea0003c00000 */
[----:B------:R-:W-:Y:S02]  /*7d90*/  IMAD.MOV.U32 R6, RZ, RZ, R22 ;  /* 0x000000ffff067224 */ /* 0x000fe400078e0016 */
[----:B------:R-:W-:-:S07]  /*7da0*/  IMAD.MOV.U32 R7, RZ, RZ, R23 ;  /* 0x000000ffff077224 */ /* 0x000fce00078e0017 */
.L_x_16211:
[----:B------:R-:W-:Y:S05]  /*7db0*/  BSYNC B3 ;  /* 0x0000000000037941 */ /* 0x000fea0003800000 */
.L_x_16210:
        /* <DEDUP_REMOVED lines=136> */
.L_x_16213:
[----:B------:R-:W-:Y:S05]  /*8640*/  BSYNC B0 ;  /* 0x0000000000007941 */ /* 0x000fea0003800000 */
.L_x_16212:
[----:B------:R-:W-:Y:S04]  /*8650*/  BSSY B3, `(.L_x_16214) ;  /* 0x0000008000037945 */ /* 0x000fe80003800000 */
[----:B------:R-:W-:Y:S05]  /*8660*/  @P3 BRA P5, `(.L_x_16215) ;  /* 0x0000000000183947 */ /* 0x000fea0002800000 */
[----:B------:R-:W-:Y:S01]  /*8670*/  IMAD.MOV.U32 R12, RZ, RZ, R36 ;  /* 0x000000ffff0c7224 */ /* 0x000fe200078e0024 */
[----:B------:R-:W-:Y:S01]  /*8680*/  MOV R10, R30 ;  /* 0x0000001e000a7202 */ /* 0x000fe20000000f00 */
[----:B------:R-:W-:Y:S01]  /*8690*/  IMAD.MOV.U32 R13, RZ, RZ, R37 ;  /* 0x000000ffff0d7224 */ /* 0x000fe200078e0025 */
[----:B------:R-:W-:Y:S01]  /*86a0*/  MOV R0, 0x86d0 ;  /* 0x000086d000007802 */ /* 0x000fe20000000f00 */
[----:B------:R-:W-:-:S07]  /*86b0*/  IMAD.MOV.U32 R11, RZ, RZ, R31 ;  /* 0x000000ffff0b7224 */ /* 0x000fce00078e001f */
[----:B-----5:R-:W-:Y:S05]  /*86c0*/  CALL.REL.NOINC `($__internal_24_$__cuda_sm20_div_rn_f64_full) ;  /* 0x0000085c001c7944 */ /* 0x020fea0003c00000 */
.L_x_16215:
[----:B------:R-:W-:Y:S05]  /*86d0*/  BSYNC B3 ;  /* 0x0000000000037941 */ /* 0x000fea0003800000 */
.L_x_16214:
        /* <DEDUP_REMOVED lines=82> */
.L_x_16217:
[----:B------:R-:W-:-:S04]  /*8c00*/  ISETP.GE.AND P0, PT, R25, RZ, PT ;  /* 0x000000ff1900720c */ /* 0x000fc80003f06270 */
[----:B------:R-:W-:Y:S02]  /*8c10*/  FSEL R6, RZ, 3.37028055040000000000e+12, P0 ;  /* 0x54442d18ff067808 */ /* 0x000fe40000000000 */
[----:B------:R-:W-:-:S07]  /*8c20*/  FSEL R7, RZ, 2.1426990032196044922, P0 ;  /* 0x400921fbff077808 */ /* 0x000fce0000000000 */
.L_x_16218:
[----:B------:R-:W-:Y:S05]  /*8c30*/  BSYNC B0 ;  /* 0x0000000000007941 */ /* 0x000fea0003800000 */
.L_x_16216:
[----:B------:R-:W-:Y:S01]  /*8c40*/  DADD R2, R4, R2 ;  /* 0x0000000004027229 */ /* 0x000fe20000000002 */
[----:B------:R-:W-:Y:S01]  /*8c50*/  LOP3.LUT R27, R7, 0x80000000, R27, 0xb8, !PT ;  /* 0x80000000071b7812 */ /* 0x000fe200078eb81b */
[----:B------:R-:W-:-:S06]  /*8c60*/  DADD R38, R38, 1 ;  /* 0x3ff0000026267429 */ /* 0x000fcc0000000000 */
[----:B------:R-:W-:-:S06]  /*8c70*/  DSETP.GTU.AND P0, PT, |R2|, +INF , PT ;  /* 0x7ff000000200742a */ /* 0x000fcc0003f0c200 */
[----:B------:R-:W-:Y:S02]  /*8c80*/  FSEL R6, R2, R6, P0 ;  /* 0x0000000602067208 */ /* 0x000fe40000000000 */
[----:B------:R-:W-:-:S07]  /*8c90*/  FSEL R7, R3, R27, P0 ;  /* 0x0000001b03077208 */ /* 0x000fce0000000000 */
.L_x_16200:
[----:B------:R-:W-:Y:S05]  /*8ca0*/  BSYNC B2 ;  /* 0x0000000000027941 */ /* 0x000fea0003800000 */
.L_x_16190:
        /* <DEDUP_REMOVED lines=9> */
.L_x_16097:
        /* <DEDUP_REMOVED lines=21> */
.L_x_16189:
[----:B------:R-:W-:Y:S05]  /*8e90*/  BSYNC B1 ;  /* 0x0000000000017941 */ /* 0x000fea0003800000 */
.L_x_16096:
        /* <DEDUP_REMOVED lines=142> */
[----:B------:R-:W-:Y:S05]  /*9780*/  CALL.REL.NOINC `($__internal_25_$__cuda_sm20_dsqrt_rn_f64_mediumpath_v1) ;  /* 0x00000850006c7944 */ /* 0x000fea0003c00000 */
.L_x_16227:
[----:B------:R-:W-:Y:S05]  /*9790*/  BSYNC B3 ;  /* 0x0000000000037941 */ /* 0x000fea0003800000 */
.L_x_16226:
        /* <DEDUP_REMOVED lines=81> */
.L_x_16225:
        /* <DEDUP_REMOVED lines=31> */
[----:B------:R-:W-:Y:S05]  /*9ea0*/  CALL.REL.NOINC `($__internal_24_$__cuda_sm20_div_rn_f64_full) ;  /* 0x0000084400247944 */ /* 0x000fea0003c00000 */
.L_x_16235:
[----:B------:R-:W-:Y:S05]  /*9eb0*/  BSYNC B4 ;  /* 0x0000000000047941 */ /* 0x000fea0003800000 */
.L_x_16234:
[----:B------:R-:W-:Y:S02]  /*9ec0*/  IMAD.MOV.U32 R18, RZ, RZ, R22 ;  /* 0x000000ffff127224 */ /* 0x000fe400078e0016 */
[----:B------:R-:W-:Y:S01]  /*9ed0*/  IMAD.MOV.U32 R19, RZ, RZ, R23 ;  /* 0x000000ffff137224 */ /* 0x000fe200078e0017 */
[----:B------:R-:W-:Y:S06]  /*9ee0*/  BRA `(.L_x_16233) ;  /* 0x0000000000047947 */ /* 0x000fec0003800000 */
.L_x_16232:
[----:B------:R-:W-:-:S11]  /*9ef0*/  DADD R18, -R30, R38 ;  /* 0x000000001e127229 */ /* 0x000fd60000000126 */
.L_x_16233:
[----:B------:R-:W-:Y:S05]  /*9f00*/  BSYNC B3 ;  /* 0x0000000000037941 */ /* 0x000fea0003800000 */
.L_x_16231:
        /* <DEDUP_REMOVED lines=27> */
.L_x_16240:
[----:B------:R-:W-:Y:S05]  /*a0c0*/  BSYNC B4 ;  /* 0x0000000000047941 */ /* 0x000fea0003800000 */
.L_x_16239:
[----:B------:R-:W-:Y:S05]  /*a0d0*/  BRA `(.L_x_16238) ;  /* 0x0000000000047947 */ /* 0x000fea0003800000 */
.L_x_16237:
[----:B------:R-:W-:-:S11]  /*a0e0*/  DADD R22, R52, -R6 ;  /* 0x0000000034167229 */ /* 0x000fd60000000806 */
.L_x_16238:
[----:B------:R-:W-:Y:S05]  /*a0f0*/  BSYNC B3 ;  /* 0x0000000000037941 */ /* 0x000fea0003800000 */
.L_x_16236:
        /* <DEDUP_REMOVED lines=29> */
[----:B------:R-:W-:Y:S05]  /*a2d0*/  CALL.REL.NOINC `($__internal_25_$__cuda_sm20_dsqrt_rn_f64_mediumpath_v1) ;  /* 0x0000084400987944 */ /* 0x000fea0003c00000 */
.L_x_16242:
[----:B------:R-:W-:Y:S05]  /*a2e0*/  BSYNC B3 ;  /* 0x0000000000037941 */ /* 0x000fea0003800000 */
.L_x_16241:
        /* <DEDUP_REMOVED lines=86> */
.L_x_16243:
        /* <DEDUP_REMOVED lines=19> */
[----:B------:R-:W-:Y:S05]  /*a980*/  CALL.REL.NOINC `($__internal_24_$__cuda_sm20_div_rn_f64_full) ;  /* 0x00000838006c7944 */ /* 0x000fea0003c00000 */
.L_x_16245:
[----:B------:R-:W-:Y:S05]  /*a990*/  BSYNC B3 ;  /* 0x0000000000037941 */ /* 0x000fea0003800000 */
.L_x_16244:
        /* <DEDUP_REMOVED lines=30> */
.L_x_16230:
        /* <DEDUP_REMOVED lines=24> */
.L_x_16248:
[----:B------:R-:W-:Y:S05]  /*ad00*/  BSYNC B3 ;  /* 0x0000000000037941 */ /* 0x000fea0003800000 */
.L_x_16247:
        /* <DEDUP_REMOVED lines=25> */
.L_x_16251:
[----:B------:R-:W-:Y:S05]  /*aea0*/  BSYNC B3 ;  /* 0x0000000000037941 */ /* 0x000fea0003800000 */
.L_x_16250:
        /* <DEDUP_REMOVED lines=30> */
.L_x_16249:
        /* <DEDUP_REMOVED lines=76> */
.L_x_16252:
[----:B------:R-:W-:Y:S01]  /*b550*/  IMAD.MOV.U32 R8, RZ, RZ, 0x0 ;  /* 0x00000000ff087424 */ /* 0x000fe200078e00ff */
[----:B------:R-:W-:Y:S01]  /*b560*/  FSETP.NEU.FTZ.AND P0, PT, R7, RZ, PT ;  /* 0x000000ff0700720b */ /* 0x000fe20003f1d000 */
[----:B------:R-:W-:-:S06]  /*b570*/  IMAD.MOV.U32 R9, RZ, RZ, 0x7ff00000 ;  /* 0x7ff00000ff097424 */ /* 0x000fcc00078e00ff */
[----:B------:R-:W-:-:S10]  /*b580*/  DFMA R8, R6, R8, +INF ;  /* 0x7ff000000608742b */ /* 0x000fd40000000008 */
[----:B------:R-:W-:Y:S02]  /*b590*/  FSEL R26, R8, RZ, P0 ;  /* 0x000000ff081a7208 */ /* 0x000fe40000000000 */
[----:B------:R-:W-:Y:S01]  /*b5a0*/  FSEL R27, R9, -QNAN , P0 ;  /* 0xfff00000091b7808 */ /* 0x000fe20000000000 */
[----:B------:R-:W-:Y:S06]  /*b5b0*/  BRA `(.L_x_16228) ;  /* 0x00000004002c7947 */ /* 0x000fec0003800000 */
.L_x_16246:
        /* <DEDUP_REMOVED lines=22> */
[----:B------:R-:W-:Y:S05]  /*b720*/  CALL.REL.NOINC `($__internal_25_$__cuda_sm20_dsqrt_rn_f64_mediumpath_v1) ;  /* 0x0000083000847944 */ /* 0x000fea0003c00000 */
.L_x_16254:
[----:B------:R-:W-:Y:S05]  /*b730*/  BSYNC B3 ;  /* 0x0000000000037941 */ /* 0x000fea0003800000 */
.L_x_16253:
        /* <DEDUP_REMOVED lines=20> */
[----:B------:R-:W-:Y:S05]  /*b880*/  CALL.REL.NOINC `($__internal_24_$__cuda_sm20_div_rn_f64_full) ;  /* 0x0000082800ac7944 */ /* 0x000fea0003c00000 */
.L_x_16256:
[----:B------:R-:W-:Y:S05]  /*b890*/  BSYNC B3 ;  /* 0x0000000000037941 */ /* 0x000fea0003800000 */
.L_x_16255:
[----:B------:R-:W-:Y:S02]  /*b8a0*/  IMAD.MOV.U32 R26, RZ, RZ, R22 ;  /* 0x000000ffff1a7224 */ /* 0x000fe400078e0016 */
[----:B------:R-:W-:Y:S01]  /*b8b0*/  IMAD.MOV.U32 R27, RZ, RZ, R23 ;  /* 0x000000ffff1b7224 */ /* 0x000fe200078e0017 */
[----:B------:R-:W-:Y:S06]  /*b8c0*/  BRA `(.L_x_16228) ;  /* 0x0000000000687947 */ /* 0x000fec0003800000 */
.L_x_16229:
        /* <DEDUP_REMOVED lines=22> */
[----:B------:R-:W-:Y:S05]  /*ba30*/  CALL.REL.NOINC `($__internal_25_$__cuda_sm20_dsqrt_rn_f64_mediumpath_v1) ;  /* 0x0000082c00c07944 */ /* 0x000fea0003c00000 */
.L_x_16258:
[----:B------:R-:W-:Y:S05]  /*ba40*/  BSYNC B3 ;  /* 0x0000000000037941 */ /* 0x000fea0003800000 */
.L_x_16257:
[----:B------:R-:W-:Y:S02]  /*ba50*/  IMAD.MOV.U32 R26, RZ, RZ, R6 ;  /* 0x000000ffff1a7224 */ /* 0x000fe400078e0006 */
[----:B------:R-:W-:-:S07]  /*ba60*/  IMAD.MOV.U32 R27, RZ, RZ, R7 ;  /* 0x000000ffff1b7224 */ /* 0x000fce00078e0007 */
.L_x_16228:
[----:B------:R-:W-:Y:S05]  /*ba70*/  BSYNC B2 ;  /* 0x0000000000027941 */ /* 0x000fea0003800000 */
.L_x_16224:
        /* <DEDUP_REMOVED lines=23> */
[----:B------:R-:W-:Y:S05]  /*bbf0*/  CALL.REL.NOINC `($__internal_24_$__cuda_sm20_div_rn_f64_full) ;  /* 0x0000082400d07944 */ /* 0x000fea0003c00000 */
[----:B------:R-:W-:Y:S02]  /*bc00*/  IMAD.MOV.U32 R18, RZ, RZ, R22 ;  /* 0x000000ffff127224 */ /* 0x000fe400078e0016 */
[----:B------:R-:W-:-:S07]  /*bc10*/  IMAD.MOV.U32 R19, RZ, RZ, R23 ;  /* 0x000000ffff137224 */ /* 0x000fce00078e0017 */
.L_x_16262:
[----:B------:R-:W-:Y:S05]  /*bc20*/  BSYNC B3 ;  /* 0x0000000000037941 */ /* 0x000fea0003800000 */
.L_x_16261:
        /* <DEDUP_REMOVED lines=37> */
.L_x_16270:
[----:B------:R-:W-:Y:S05]  /*be80*/  BSYNC B4 ;  /* 0x0000000000047941 */ /* 0x000fea0003800000 */
.L_x_16269:
[----:B------:R-:W-:Y:S02]  /*be90*/  IMAD.MOV.U32 R54, RZ, RZ, R22 ;  /* 0x000000ffff367224 */ /* 0x000fe400078e0016 */
[----:B------:R-:W-:Y:S01]  /*bea0*/  IMAD.MOV.U32 R55, RZ, RZ, R23 ;  /* 0x000000ffff377224 */ /* 0x000fe200078e0017 */
[----:B------:R-:W-:Y:S06]  /*beb0*/  BRA `(.L_x_16268) ;  /* 0x0000000000047947 */ /* 0x000fec0003800000 */
.L_x_16267:
[----:B------:R-:W-:-:S11]  /*bec0*/  DADD R54, -R30, R38 ;  /* 0x000000001e367229 */ /* 0x000fd60000000126 */
.L_x_16268:
[----:B------:R-:W-:Y:S05]  /*bed0*/  BSYNC B3 ;  /* 0x0000000000037941 */ /* 0x000fea0003800000 */
.L_x_16266:
        /* <DEDUP_REMOVED lines=24> */
.L_x_16275:
[----:B------:R-:W-:Y:S05]  /*c060*/  BSYNC B4 ;  /* 0x0000000000047941 */ /* 0x000fea0003800000 */
.L_x_16274:
[----:B------:R-:W-:Y:S02]  /*c070*/  IMAD.MOV.U32 R4, RZ, RZ, R22 ;  /* 0x000000ffff047224 */ /* 0x000fe400078e0016 */
[----:B------:R-:W-:Y:S01]  /*c080*/  IMAD.MOV.U32 R5, RZ, RZ, R23 ;  /* 0x000000ffff057224 */ /* 0x000fe200078e0017 */
[----:B------:R-:W-:Y:S06]  /*c090*/  BRA `(.L_x_16273) ;  /* 0x0000000000047947 */ /* 0x000fec0003800000 */
.L_x_16272:
[----:B------:R-:W-:-:S11]  /*c0a0*/  DADD R4, -R36, R52 ;  /* 0x0000000024047229 */ /* 0x000fd60000000134 */
.L_x_16273:
[----:B------:R-:W-:Y:S05]  /*c0b0*/  BSYNC B3 ;  /* 0x0000000000037941 */ /* 0x000fea0003800000 */
.L_x_16271:
        /* <DEDUP_REMOVED lines=25> */
[----:B------:R-:W-:Y:S05]  /*c250*/  CALL.REL.NOINC `($__internal_25_$__cuda_sm20_dsqrt_rn_f64_mediumpath_v1) ;  /* 0x0000082400b87944 */ /* 0x000fea0003c00000 */
.L_x_16277:
[----:B------:R-:W-:Y:S05]  /*c260*/  BSYNC B3 ;  /* 0x0000000000037941 */ /* 0x000fea0003800000 */
.L_x_16276:
[----:B------:R-:W-:Y:S01]  /*c270*/  PLOP3.LUT P0, PT, PT, PT, PT, 0x80, 0x0 ;  /* 0x000000000000781c */ /* 0x000fe20003f0f070 */
[----:B------:R-:W-:Y:S01]  /*c280*/  IMAD.MOV.U32 R25, RZ, RZ, R7 ;  /* 0x000000ffff197224 */ /* 0x000fe200078e0007 */
[----:B------:R-:W-:Y:S01]  /*c290*/  MOV R24, R6 ;  /* 0x0000000600187202 */ /* 0x000fe20000000f00 */
[----:B------:R-:W-:Y:S10]  /*c2a0*/  BRA `(.L_x_16263) ;  /* 0x0000000800407947 */ /* 0x000ff40003800000 */
.L_x_16265:
        /* <DEDUP_REMOVED lines=26> */
.L_x_16280:
[----:B------:R-:W-:Y:S05]  /*c450*/  BSYNC B3 ;  /* 0x0000000000037941 */ /* 0x000fea0003800000 */
.L_x_16279:
[----:B------:R-:W-:Y:S01]  /*c460*/  PLOP3.LUT P0, PT, PT, PT, PT, 0x80, 0x0 ;  /* 0x000000000000781c */ /* 0x000fe20003f0f070 */
[----:B------:R-:W-:Y:S01]  /*c470*/  IMAD.MOV.U32 R24, RZ, RZ, R6 ;  /* 0x000000ffff187224 */ /* 0x000fe200078e0006 */
[----:B------:R-:W-:Y:S01]  /*c480*/  MOV R25, R7 ;  /* 0x0000000700197202 */ /* 0x000fe20000000f00 */
[----:B------:R-:W-:Y:S10]  /*c490*/  BRA `(.L_x_16263) ;  /* 0x0000000400c47947 */ /* 0x000ff40003800000 */
.L_x_16278:
        /* <DEDUP_REMOVED lines=26> */
[----:B------:R-:W-:Y:S05]  /*c640*/  CALL.REL.NOINC `($__internal_25_$__cuda_sm20_dsqrt_rn_f64_mediumpath_v1) ;  /* 0x0000082000bc7944 */ /* 0x000fea0003c00000 */
.L_x_16282:
[----:B------:R-:W-:Y:S05]  /*c650*/  BSYNC B3 ;  /* 0x0000000000037941 */ /* 0x000fea0003800000 */
.L_x_16281:
        /* <DEDUP_REMOVED lines=21> */
.L_x_16284:
[----:B------:R-:W-:Y:S05]  /*c7b0*/  BSYNC B3 ;  /* 0x0000000000037941 */ /* 0x000fea0003800000 */
.L_x_16283:
[----:B------:R-:W-:Y:S01]  /*c7c0*/  DMUL R2, R2, 8.11296384146066816958e+31 ;  /* 0x4690000002027828 */ /* 0x000fe20000000000 */
[----:B------:R-:W-:Y:S01]  /*c7d0*/  PLOP3.LUT P0, PT, PT, PT, PT, 0x80, 0x0 ;  /* 0x000000000000781c */ /* 0x000fe20003f0f070 */
[----:B------:R-:W-:Y:S02]  /*c7e0*/  IMAD.MOV.U32 R24, RZ, RZ, R22 ;  /* 0x000000ffff187224 */ /* 0x000fe400078e0016 */
[----:B------:R-:W-:Y:S01]  /*c7f0*/  IMAD.MOV.U32 R25, RZ, RZ, R23 ;  /* 0x000000ffff197224 */ /* 0x000fe200078e0017 */
[----:B------:R-:W-:Y:S09]  /*c800*/  BRA `(.L_x_16263) ;  /* 0x0000000000e87947 */ /* 0x000ff20003800000 */
.L_x_16264:
        /* <DEDUP_REMOVED lines=22> */
[----:B------:R-:W-:Y:S02]  /*c970*/  IMAD.MOV.U32 R20, RZ, RZ, R6 ;  /* 0x000000ffff147224 */ /* 0x000fe400078e0006 */
[----:B------:R-:W-:-:S07]  /*c980*/  IMAD.MOV.U32 R21, RZ, RZ, R7 ;  /* 0x000000ffff157224 */ /* 0x000fce00078e0007 */
.L_x_16286:
[----:B------:R-:W-:Y:S05]  /*c990*/  BSYNC B3 ;  /* 0x0000000000037941 */ /* 0x000fea0003800000 */
.L_x_16285:
        /* <DEDUP_REMOVED lines=26> */
.L_x_16288:
[----:B------:R-:W-:Y:S05]  /*cb40*/  BSYNC B3 ;  /* 0x0000000000037941 */ /* 0x000fea0003800000 */
.L_x_16287:
[----:B------:R-:W-:Y:S01]  /*cb50*/  DMUL R24, R6, R20 ;  /* 0x0000001406187228 */ /* 0x000fe20000000000 */
[----:B------:R-:W-:Y:S01]  /*cb60*/  PLOP3.LUT P0, PT, PT, PT, PT, 0x80, 0x0 ;  /* 0x000000000000781c */ /* 0x000fe20003f0f070 */
[----:B------:R-:W-:-:S12]  /*cb70*/  BRA `(.L_x_16263) ;  /* 0x00000000000c7947 */ /* 0x000fd80003800000 */
.L_x_16260:
[----:B------:R-:W-:Y:S01]  /*cb80*/  DMUL R24, R24, 9.00719925474099200000e+15 ;  /* 0x4340000018187828 */ /* 0x000fe20000000000 */
[----:B------:R-:W-:Y:S01]  /*cb90*/  PLOP3.LUT P0, PT, PT, PT, PT, 0x80, 0x0 ;  /* 0x000000000000781c */ /* 0x000fe20003f0f070 */
[----:B------:R-:W-:-:S12]  /*cba0*/  DMUL R2, R2, 9.00719925474099200000e+15 ;  /* 0x4340000002027828 */ /* 0x000fd80000000000 */
.L_x_16263:
[----:B------:R-:W-:Y:S05]  /*cbb0*/  BSYNC B2 ;  /* 0x0000000000027941 */ /* 0x000fea0003800000 */
.L_x_16259:
        /* <DEDUP_REMOVED lines=67> */
.L_x_16294:
[----:B------:R-:W-:-:S11]  /*cff0*/  DMUL R68, RZ, |R18| ;  /* 0x40000012ff447228 */ /* 0x000fd60000000000 */
.L_x_16295:
[----:B------:R-:W-:Y:S05]  /*d000*/  BSYNC B0 ;  /* 0x0000000000007941 */ /* 0x000fea0003800000 */
.L_x_16293:
        /* <DEDUP_REMOVED lines=11> */
.L_x_16292:
        /* <DEDUP_REMOVED lines=53> */
.L_x_16291:
        /* <DEDUP_REMOVED lines=62> */
.L_x_16299:
[----:B------:R-:W-:-:S11]  /*d7f0*/  DMUL R68, RZ, |R18| ;  /* 0x40000012ff447228 */ /* 0x000fd60000000000 */
.L_x_16300:
[----:B------:R-:W-:Y:S05]  /*d800*/  BSYNC B0 ;  /* 0x0000000000007941 */ /* 0x000fea0003800000 */
.L_x_16298:
        /* <DEDUP_REMOVED lines=11> */
.L_x_16297:
        /* <DEDUP_REMOVED lines=53> */
.L_x_16290:
        /* <DEDUP_REMOVED lines=30> */
.L_x_16303:
[----:B------:R-:W-:Y:S05]  /*ddf0*/  BSYNC B3 ;  /* 0x0000000000037941 */ /* 0x000fea0003800000 */
.L_x_16302:
        /* <DEDUP_REMOVED lines=82> */
.L_x_16305:
[----:B------:R-:W-:Y:S02]  /*e320*/  FSEL R4, RZ, 3.37028055040000000000e+12, P1 ;  /* 0x54442d18ff047808 */ /* 0x000fe40000800000 */
[----:B------:R-:W-:-:S07]  /*e330*/  FSEL R5, RZ, 2.1426990032196044922, P1 ;  /* 0x400921fbff057808 */ /* 0x000fce0000800000 */
.L_x_16306:
[----:B------:R-:W-:Y:S05]  /*e340*/  BSYNC B0 ;  /* 0x0000000000007941 */ /* 0x000fea0003800000 */
.L_x_16304:
[----:B------:R-:W-:Y:S01]  /*e350*/  DADD R2, |R24|, |R2| ;  /* 0x0000000018027229 */ /* 0x000fe20000000602 */
[----:B------:R-:W-:-:S07]  /*e360*/  LOP3.LUT R25, R5, 0x80000000, R25, 0xb8, !PT ;  /* 0x8000000005197812 */ /* 0x000fce00078eb819 */
[----:B------:R-:W-:-:S06]  /*e370*/  DSETP.GTU.AND P0, PT, |R2|, +INF , PT ;  /* 0x7ff000000200742a */ /* 0x000fcc0003f0c200 */
[----:B------:R-:W-:Y:S02]  /*e380*/  FSEL R68, R2, R4, P0 ;  /* 0x0000000402447208 */ /* 0x000fe40000000000 */
[----:B------:R-:W-:Y:S01]  /*e390*/  FSEL R69, R3, R25, P0 ;  /* 0x0000001903457208 */ /* 0x000fe20000000000 */
[----:B------:R-:W-:Y:S06]  /*e3a0*/  BRA `(.L_x_16296) ;  /* 0x0000000400d47947 */ /* 0x000fec0003800000 */
.L_x_16301:
        /* <DEDUP_REMOVED lines=26> */
.L_x_16308:
[----:B------:R-:W-:Y:S05]  /*e550*/  BSYNC B3 ;  /* 0x0000000000037941 */ /* 0x000fea0003800000 */
.L_x_16307:
        /* <DEDUP_REMOVED lines=82> */
.L_x_16310:
[----:B------:R-:W-:Y:S02]  /*ea80*/  FSEL R4, RZ, 3.37028055040000000000e+12, P1 ;  /* 0x54442d18ff047808 */ /* 0x000fe40000800000 */
[----:B------:R-:W-:-:S07]  /*ea90*/  FSEL R5, RZ, 2.1426990032196044922, P1 ;  /* 0x400921fbff057808 */ /* 0x000fce0000800000 */
.L_x_16311:
[----:B------:R-:W-:Y:S05]  /*eaa0*/  BSYNC B0 ;  /* 0x0000000000007941 */ /* 0x000fea0003800000 */
.L_x_16309:
[----:B------:R-:W-:Y:S01]  /*eab0*/  DADD R2, |R24|, |R2| ;  /* 0x0000000018027229 */ /* 0x000fe20000000602 */
[----:B------:R-:W-:-:S07]  /*eac0*/  LOP3.LUT R25, R5, 0x80000000, R25, 0xb8, !PT ;  /* 0x8000000005197812 */ /* 0x000fce00078eb819 */
[----:B------:R-:W-:-:S06]  /*ead0*/  DSETP.GTU.AND P0, PT, |R2|, +INF , PT ;  /* 0x7ff000000200742a */ /* 0x000fcc0003f0c200 */
[----:B------:R-:W-:Y:S02]  /*eae0*/  FSEL R68, R2, R4, P0 ;  /* 0x0000000402447208 */ /* 0x000fe40000000000 */
[----:B------:R-:W-:-:S07]  /*eaf0*/  FSEL R69, R3, R25, P0 ;  /* 0x0000001903457208 */ /* 0x000fce0000000000 */
.L_x_16296:
[----:B------:R-:W-:Y:S05]  /*eb00*/  BSYNC B2 ;  /* 0x0000000000027941 */ /* 0x000fea0003800000 */
.L_x_16289:
[----:B------:R-:W-:Y:S01]  /*eb10*/  DADD R2, -RZ, -R26 ;  /* 0x00000000ff027229 */ /* 0x000fe2000000091a */
[----:B------:R-:W-:-:S09]  /*eb20*/  ISETP.NE.AND P0, PT, R60, RZ, PT ;  /* 0x000000ff3c00720c */ /* 0x000fd20003f05270 */
[----:B------:R-:W-:Y:S02]  /*eb30*/  FSEL R70, R2, R26, !P0 ;  /* 0x0000001a02467208 */ /* 0x000fe40004000000 */
[----:B------:R-:W-:Y:S01]  /*eb40*/  FSEL R71, R3, R27, !P0 ;  /* 0x0000001b03477208 */ /* 0x000fe20004000000 */
[----:B------:R-:W-:Y:S06]  /*eb50*/  BRA `(.L_x_16312) ;  /* 0x0000003000287947 */ /* 0x000fec0003800000 */
.L_x_16223:
[----:B------:R-:W2:Y:S01]  /*eb60*/  LDL.64 R2, [R1+0x8] ;  /* 0x0000080001027983 */ /* 0x000ea20000100a00 */
[----:B------:R-:W-:Y:S01]  /*eb70*/  UMOV UR4, 0x54442d18 ;  /* 0x54442d1800047882 */ /* 0x000fe20000000000 */
[----:B------:R-:W-:Y:S01]  /*eb80*/  UMOV UR5, 0x3ff921fb ;  /* 0x3ff921fb00057882 */ /* 0x000fe20000000000 */
[----:B------:R-:W-:Y:S02]  /*eb90*/  DADD R70, -RZ, -R18 ;  /* 0x00000000ff467229 */ /* 0x000fe40000000912 */
[----:B--2---:R-:W-:-:S08]  /*eba0*/  DADD R16, -R16, R2 ;  /* 0x0000000010107229 */ /* 0x004fd00000000102 */
[----:B------:R-:W-:Y:S01]  /*ebb0*/  DADD R68, R16, UR4 ;  /* 0x0000000410447e29 */ /* 0x000fe20008000000 */
[----:B------:R-:W-:Y:S10]  /*ebc0*/  BRA `(.L_x_16312) ;  /* 0x00000030000c7947 */ /* 0x000ff40003800000 */
.L_x_16222:
[----:B------:R-:W-:Y:S01]  /*ebd0*/  DADD R70, -RZ, -R18 ;  /* 0x00000000ff467229 */ /* 0x000fe20000000912 */
[----:B------:R-:W-:Y:S01]  /*ebe0*/  CS2R R68, SRZ ;  /* 0x0000000000447805 */ /* 0x000fe2000001ff00 */
[----:B------:R-:W-:Y:S09]  /*ebf0*/  BRA `(.L_x_16312) ;  /* 0x0000003000007947 */ /* 0x000ff20003800000 */
.L_x_16221:
        /* <DEDUP_REMOVED lines=108> */
.L_x_16317:
[----:B------:R-:W-:Y:S05]  /*f2c0*/  BSYNC B0 ;  /* 0x0000000000007941 */ /* 0x000fea0003800000 */
.L_x_16316:
[----:B------:R-:W-:Y:S04]  /*f2d0*/  BSSY B3, `(.L_x_16318) ;  /* 0x0000008000037945 */ /* 0x000fe80003800000 */
[----:B------:R-:W-:Y:S05]  /*f2e0*/  @P3 BRA P5, `(.L_x_16319) ;  /* 0x0000000000183947 */ /* 0x000fea0002800000 */
[----:B------:R-:W-:Y:S01]  /*f2f0*/  MOV R12, R26 ;  /* 0x0000001a000c7202 */ /* 0x000fe20000000f00 */
[----:B------:R-:W-:Y:S01]  /*f300*/  IMAD.MOV.U32 R13, RZ, RZ, R27 ;  /* 0x000000ffff0d7224 */ /* 0x000fe200078e001b */
[----:B------:R-:W-:Y:S01]  /*f310*/  MOV R0, 0xf350 ;  /* 0x0000f35000007802 */ /* 0x000fe20000000f00 */
[----:B------:R-:W-:Y:S02]  /*f320*/  IMAD.MOV.U32 R10, RZ, RZ, R24 ;  /* 0x000000ffff0a7224 */ /* 0x000fe400078e0018 */
[----:B------:R-:W-:-:S07]  /*f330*/  IMAD.MOV.U32 R11, RZ, RZ, R25 ;  /* 0x000000ffff0b7224 */ /* 0x000fce00078e0019 */
[----:B------:R-:W-:Y:S05]  /*f340*/  CALL.REL.NOINC `($__internal_24_$__cuda_sm20_div_rn_f64_full) ;  /* 0x000007ec00fc7944 */ /* 0x000fea0003c00000 */
.L_x_16319:
[----:B------:R-:W-:Y:S05]  /*f350*/  BSYNC B3 ;  /* 0x0000000000037941 */ /* 0x000fea0003800000 */
.L_x_16318:
        /* <DEDUP_REMOVED lines=82> */
.L_x_16321:
[----:B------:R-:W-:-:S04]  /*f880*/  ISETP.GE.AND P0, PT, R17, RZ, PT ;  /* 0x000000ff1100720c */ /* 0x000fc80003f06270 */
[----:B------:R-:W-:Y:S02]  /*f890*/  FSEL R6, RZ, 3.37028055040000000000e+12, P0 ;  /* 0x54442d18ff067808 */ /* 0x000fe40000000000 */
[----:B------:R-:W-:-:S07]  /*f8a0*/  FSEL R7, RZ, 2.1426990032196044922, P0 ;  /* 0x400921fbff077808 */ /* 0x000fce0000000000 */
.L_x_16322:
[----:B------:R-:W-:Y:S05]  /*f8b0*/  BSYNC B0 ;  /* 0x0000000000007941 */ /* 0x000fea0003800000 */
.L_x_16320:
[----:B------:R-:W-:Y:S01]  /*f8c0*/  DADD R2, R2, R4 ;  /* 0x0000000002027229 */ /* 0x000fe20000000004 */
[----:B------:R-:W-:Y:S01]  /*f8d0*/  LOP3.LUT R19, R7, 0x80000000, R19, 0xb8, !PT ;  /* 0x8000000007137812 */ /* 0x000fe200078eb813 */
[----:B------:R-:W-:-:S06]  /*f8e0*/  DMUL R30, R30, 0.5 ;  /* 0x3fe000001e1e7828 */ /* 0x000fcc0000000000 */
[----:B------:R-:W-:-:S06]  /*f8f0*/  DSETP.GTU.AND P0, PT, |R2|, +INF , PT ;  /* 0x7ff000000200742a */ /* 0x000fcc0003f0c200 */
[----:B------:R-:W-:Y:S02]  /*f900*/  FSEL R6, R2, R6, P0 ;  /* 0x0000000602067208 */ /* 0x000fe40000000000 */
[----:B------:R-:W-:Y:S01]  /*f910*/  FSEL R7, R3, R19, P0 ;  /* 0x0000001303077208 */ /* 0x000fe20000000000 */
[----:B------:R-:W-:Y:S06]  /*f920*/  BRA `(.L_x_16323) ;  /* 0x0000002000387947 */ /* 0x000fec0003800000 */
.L_x_16315:
        /* <DEDUP_REMOVED lines=135> */
.L_x_16325:
[----:B------:R-:W-:Y:S05]  /*101a0*/  BSYNC B0 ;  /* 0x0000000000007941 */ /* 0x000fea0003800000 */
.L_x_16324:
[----:B------:R-:W-:Y:S04]  /*101b0*/  BSSY B3, `(.L_x_16326) ;  /* 0x0000008000037945 */ /* 0x000fe80003800000 */
[----:B------:R-:W-:Y:S05]  /*101c0*/  @P3 BRA P5, `(.L_x_16327) ;  /* 0x0000000000183947 */ /* 0x000fea0002800000 */
[----:B------:R-:W-:Y:S01]  /*101d0*/  IMAD.MOV.U32 R12, RZ, RZ, R26 ;  /* 0x000000ffff0c7224 */ /* 0x000fe200078e001a */
[----:B------:R-:W-:Y:S01]  /*101e0*/  MOV R0, 0x10230 ;  /* 0x0001023000007802 */ /* 0x000fe20000000f00 */
[----:B------:R-:W-:Y:S02]  /*101f0*/  IMAD.MOV.U32 R13, RZ, RZ, R27 ;  /* 0x000000ffff0d7224 */ /* 0x000fe400078e001b */
[----:B------:R-:W-:Y:S02]  /*10200*/  IMAD.MOV.U32 R10, RZ, RZ, R24 ;  /* 0x000000ffff0a7224 */ /* 0x000fe400078e0018 */
[----:B------:R-:W-:-:S07]  /*10210*/  IMAD.MOV.U32 R11, RZ, RZ, R25 ;  /* 0x000000ffff0b7224 */ /* 0x000fce00078e0019 */
[----:B------:R-:W-:Y:S05]  /*10220*/  CALL.REL.NOINC `($__internal_24_$__cuda_sm20_div_rn_f64_full) ;  /* 0x000007e000447944 */ /* 0x000fea0003c00000 */
.L_x_16327:
[----:B------:R-:W-:Y:S05]  /*10230*/  BSYNC B3 ;  /* 0x0000000000037941 */ /* 0x000fea0003800000 */
.L_x_16326:
        /* <DEDUP_REMOVED lines=82> */
.L_x_16329:
[----:B------:R-:W-:-:S04]  /*10760*/  ISETP.GE.AND P0, PT, R17, RZ, PT ;  /* 0x000000ff1100720c */ /* 0x000fc80003f06270 */
[----:B------:R-:W-:Y:S02]  /*10770*/  FSEL R6, RZ, 3.37028055040000000000e+12, P0 ;  /* 0x54442d18ff067808 */ /* 0x000fe40000000000 */
[----:B------:R-:W-:-:S07]  /*10780*/  FSEL R7, RZ, 2.1426990032196044922, P0 ;  /* 0x400921fbff077808 */ /* 0x000fce0000000000 */
.L_x_16330:
[----:B------:R-:W-:Y:S05]  /*10790*/  BSYNC B0 ;  /* 0x0000000000007941 */ /* 0x000fea0003800000 */
.L_x_16328:
[----:B------:R-:W-:Y:S01]  /*107a0*/  DADD R2, R2, R4 ;  /* 0x0000000002027229 */ /* 0x000fe20000000004 */
[----:B------:R-:W-:-:S07]  /*107b0*/  LOP3.LUT R19, R7, 0x80000000, R19, 0xb8, !PT ;  /* 0x8000000007137812 */ /* 0x000fce00078eb813 */
[----:B------:R-:W-:-:S06]  /*107c0*/  DSETP.GTU.AND P0, PT, |R2|, +INF , PT ;  /* 0x7ff000000200742a */ /* 0x000fcc0003f0c200 */
[----:B------:R-:W-:Y:S02]  /*107d0*/  FSEL R6, R2, R6, P0 ;  /* 0x0000000602067208 */ /* 0x000fe40000000000 */
[----:B------:R-:W-:Y:S01]  /*107e0*/  FSEL R7, R3, R19, P0 ;  /* 0x0000001303077208 */ /* 0x000fe20000000000 */
[----:B------:R-:W-:Y:S06]  /*107f0*/  BRA `(.L_x_16323) ;  /* 0x0000001000847947 */ /* 0x000fec0003800000 */
.L_x_16314:
        /* <DEDUP_REMOVED lines=22> */
[----:B------:R-:W-:Y:S05]  /*10960*/  CALL.REL.NOINC `($__internal_24_$__cuda_sm20_div_rn_f64_full) ;  /* 0x000007d800747944 */ /* 0x000fea0003c00000 */
.L_x_16332:
[----:B------:R-:W-:Y:S05]  /*10970*/  BSYNC B3 ;  /* 0x0000000000037941 */ /* 0x000fea0003800000 */
.L_x_16331:
        /* <DEDUP_REMOVED lines=23> */
[----:B------:R-:W-:Y:S05]  /*10af0*/  CALL.REL.NOINC `($__internal_24_$__cuda_sm20_div_rn_f64_full) ;  /* 0x000007d800107944 */ /* 0x000fea0003c00000 */
[----:B------:R-:W-:Y:S02]  /*10b00*/  IMAD.MOV.U32 R6, RZ, RZ, R22 ;  /* 0x000000ffff067224 */ /* 0x000fe400078e0016 */
[----:B------:R-:W-:-:S07]  /*10b10*/  IMAD.MOV.U32 R7, RZ, RZ, R23 ;  /* 0x000000ffff077224 */ /* 0x000fce00078e0017 */
.L_x_16334:
[----:B------:R-:W-:Y:S05]  /*10b20*/  BSYNC B3 ;  /* 0x0000000000037941 */ /* 0x000fea0003800000 */
.L_x_16333:
        /* <DEDUP_REMOVED lines=136> */
.L_x_16336:
[----:B------:R-:W-:Y:S05]  /*113b0*/  BSYNC B0 ;  /* 0x0000000000007941 */ /* 0x000fea0003800000 */
.L_x_16335:
        /* <DEDUP_REMOVED lines=8> */
.L_x_16338:
[----:B------:R-:W-:Y:S05]  /*11440*/  BSYNC B3 ;  /* 0x0000000000037941 */ /* 0x000fea0003800000 */
.L_x_16337:
        /* <DEDUP_REMOVED lines=82> */
.L_x_16340:
[----:B------:R-:W-:-:S04]  /*11970*/  ISETP.GE.AND P0, PT, R17, RZ, PT ;  /* 0x000000ff1100720c */ /* 0x000fc80003f06270 */
[----:B------:R-:W-:Y:S02]  /*11980*/  FSEL R6, RZ, 3.37028055040000000000e+12, P0 ;  /* 0x54442d18ff067808 */ /* 0x000fe40000000000 */
[----:B------:R-:W-:-:S07]  /*11990*/  FSEL R7, RZ, 2.1426990032196044922, P0 ;  /* 0x400921fbff077808 */ /* 0x000fce0000000000 */
.L_x_16341:
[----:B------:R-:W-:Y:S05]  /*119a0*/  BSYNC B0 ;  /* 0x0000000000007941 */ /* 0x000fea0003800000 */
.L_x_16339:
[----:B------:R-:W-:Y:S01]  /*119b0*/  DADD R2, R2, R4 ;  /* 0x0000000002027229 */ /* 0x000fe20000000004 */
[----:B------:R-:W-:Y:S01]  /*119c0*/  LOP3.LUT R19, R7, 0x80000000, R19, 0xb8, !PT ;  /* 0x8000000007137812 */ /* 0x000fe200078eb813 */
[----:B------:R-:W-:-:S06]  /*119d0*/  DADD R30, R30, 1 ;  /* 0x3ff000001e1e7429 */ /* 0x000fcc0000000000 */
[----:B------:R-:W-:-:S06]  /*119e0*/  DSETP.GTU.AND P0, PT, |R2|, +INF , PT ;  /* 0x7ff000000200742a */ /* 0x000fcc0003f0c200 */
[----:B------:R-:W-:Y:S02]  /*119f0*/  FSEL R6, R2, R6, P0 ;  /* 0x0000000602067208 */ /* 0x000fe40000000000 */
[----:B------:R-:W-:-:S07]  /*11a00*/  FSEL R7, R3, R19, P0 ;  /* 0x0000001303077208 */ /* 0x000fce0000000000 */
.L_x_16323:
[----:B------:R-:W-:Y:S05]  /*11a10*/  BSYNC B2 ;  /* 0x0000000000027941 */ /* 0x000fea0003800000 */
.L_x_16313:
        /* <DEDUP_REMOVED lines=9> */
.L_x_16220:
        /* <DEDUP_REMOVED lines=21> */
.L_x_16312:
[----:B------:R-:W-:Y:S05]  /*11c00*/  BSYNC B1 ;  /* 0x0000000000017941 */ /* 0x000fea0003800000 */
.L_x_16219:
        /* <DEDUP_REMOVED lines=143> */
.L_x_16350:
[----:B------:R-:W-:Y:S05]  /*12500*/  BSYNC B3 ;  /* 0x0000000000037941 */ /* 0x000fea0003800000 */
.L_x_16349:
        /* <DEDUP_REMOVED lines=81> */
.L_x_16348:
        /* <DEDUP_REMOVED lines=32> */
.L_x_16358:
[----:B------:R-:W-:Y:S05]  /*12c20*/  BSYNC B4 ;  /* 0x0000000000047941 */ /* 0x000fea0003800000 */
.L_x_16357:
[----:B------:R-:W-:Y:S02]  /*12c30*/  IMAD.MOV.U32 R16, RZ, RZ, R22 ;  /* 0x000000ffff107224 */ /* 0x000fe400078e0016 */
[----:B------:R-:W-:Y:S01]  /*12c40*/  IMAD.MOV.U32 R17, RZ, RZ, R23 ;  /* 0x000000ffff117224 */ /* 0x000fe200078e0017 */
[----:B------:R-:W-:Y:S06]  /*12c50*/  BRA `(.L_x_16356) ;  /* 0x0000000000047947 */ /* 0x000fec0003800000 */
.L_x_16355:
[----:B------:R-:W-:-:S11]  /*12c60*/  DADD R16, -R26, R34 ;  /* 0x000000001a107229 */ /* 0x000fd60000000122 */
.L_x_16356:
[----:B------:R-:W-:Y:S05]  /*12c70*/  BSYNC B3 ;  /* 0x0000000000037941 */ /* 0x000fea0003800000 */
.L_x_16354:
        /* <DEDUP_REMOVED lines=27> */
.L_x_16363:
[----:B------:R-:W-:Y:S05]  /*12e30*/  BSYNC B4 ;  /* 0x0000000000047941 */ /* 0x000fea0003800000 */
.L_x_16362:
[----:B------:R-:W-:Y:S05]  /*12e40*/  BRA `(.L_x_16361) ;  /* 0x0000000000047947 */ /* 0x000fea0003800000 */
.L_x_16360:
[----:B------:R-:W-:-:S11]  /*12e50*/  DADD R22, R36, -R6 ;  /* 0x0000000024167229 */ /* 0x000fd60000000806 */
.L_x_16361:
[----:B------:R-:W-:Y:S05]  /*12e60*/  BSYNC B3 ;  /* 0x0000000000037941 */ /* 0x000fea0003800000 */
.L_x_16359:
        /* <DEDUP_REMOVED lines=30> */
.L_x_16365:
[----:B------:R-:W-:Y:S05]  /*13050*/  BSYNC B3 ;  /* 0x0000000000037941 */ /* 0x000fea0003800000 */
.L_x_16364:
        /* <DEDUP_REMOVED lines=86> */
.L_x_16366:
        /* <DEDUP_REMOVED lines=20> */
.L_x_16368:
[----:B------:R-:W-:Y:S05]  /*13700*/  BSYNC B3 ;  /* 0x0000000000037941 */ /* 0x000fea0003800000 */
.L_x_16367:
        /* <DEDUP_REMOVED lines=30> */
.L_x_16353:
        /* <DEDUP_REMOVED lines=23> */
[----:B------:R-:W-:Y:S05]  /*13a60*/  CALL.REL.NOINC `($__internal_25_$__cuda_sm20_dsqrt_rn_f64_mediumpath_v1) ;  /* 0x000007ac00b47944 */ /* 0x000fea0003c00000 */
.L_x_16371:
[----:B------:R-:W-:Y:S05]  /*13a70*/  BSYNC B3 ;  /* 0x0000000000037941 */ /* 0x000fea0003800000 */
.L_x_16370:
        /* <DEDUP_REMOVED lines=25> */
.L_x_16374:
[----:B------:R-:W-:Y:S05]  /*13c10*/  BSYNC B3 ;  /* 0x0000000000037941 */ /* 0x000fea0003800000 */
.L_x_16373:
        /* <DEDUP_REMOVED lines=30> */
.L_x_16372:
        /* <DEDUP_REMOVED lines=76> */
.L_x_16375:
[----:B------:R-:W-:Y:S01]  /*142c0*/  IMAD.MOV.U32 R8, RZ, RZ, 0x0 ;  /* 0x00000000ff087424 */ /* 0x000fe200078e00ff */
[----:B------:R-:W-:Y:S01]  /*142d0*/  FSETP.NEU.FTZ.AND P0, PT, R7, RZ, PT ;  /* 0x000000ff0700720b */ /* 0x000fe20003f1d000 */
[----:B------:R-:W-:-:S06]  /*142e0*/  IMAD.MOV.U32 R9, RZ, RZ, 0x7ff00000 ;  /* 0x7ff00000ff097424 */ /* 0x000fcc00078e00ff */
[----:B------:R-:W-:-:S10]  /*142f0*/  DFMA R8, R6, R8, +INF ;  /* 0x7ff000000608742b */ /* 0x000fd40000000008 */
[----:B------:R-:W-:Y:S02]  /*14300*/  FSEL R24, R8, RZ, P0 ;  /* 0x000000ff08187208 */ /* 0x000fe40000000000 */
[----:B------:R-:W-:Y:S01]  /*14310*/  FSEL R25, R9, -QNAN , P0 ;  /* 0xfff0000009197808 */ /* 0x000fe20000000000 */
[----:B------:R-:W-:Y:S06]  /*14320*/  BRA `(.L_x_16351) ;  /* 0x00000004002c7947 */ /* 0x000fec0003800000 */
.L_x_16369:
        /* <DEDUP_REMOVED lines=23> */
.L_x_16377:
[----:B------:R-:W-:Y:S05]  /*144a0*/  BSYNC B3 ;  /* 0x0000000000037941 */ /* 0x000fea0003800000 */
.L_x_16376:
        /* <DEDUP_REMOVED lines=21> */
.L_x_16379:
[----:B------:R-:W-:Y:S05]  /*14600*/  BSYNC B3 ;  /* 0x0000000000037941 */ /* 0x000fea0003800000 */
.L_x_16378:
[----:B------:R-:W-:Y:S02]  /*14610*/  IMAD.MOV.U32 R24, RZ, RZ, R22 ;  /* 0x000000ffff187224 */ /* 0x000fe400078e0016 */
[----:B------:R-:W-:Y:S01]  /*14620*/  IMAD.MOV.U32 R25, RZ, RZ, R23 ;  /* 0x000000ffff197224 */ /* 0x000fe200078e0017 */
[----:B------:R-:W-:Y:S06]  /*14630*/  BRA `(.L_x_16351) ;  /* 0x0000000000687947 */ /* 0x000fec0003800000 */
.L_x_16352:
        /* <DEDUP_REMOVED lines=22> */
[----:B------:R-:W-:Y:S05]  /*147a0*/  CALL.REL.NOINC `($__internal_25_$__cuda_sm20_dsqrt_rn_f64_mediumpath_v1) ;  /* 0x000007a000647944 */ /* 0x000fea0003c00000 */
.L_x_16381:
[----:B------:R-:W-:Y:S05]  /*147b0*/  BSYNC B3 ;  /* 0x0000000000037941 */ /* 0x000fea0003800000 */
.L_x_16380:
[----:B------:R-:W-:Y:S02]  /*147c0*/  IMAD.MOV.U32 R24, RZ, RZ, R6 ;  /* 0x000000ffff187224 */ /* 0x000fe400078e0006 */
[----:B------:R-:W-:-:S07]  /*147d0*/  IMAD.MOV.U32 R25, RZ, RZ, R7 ;  /* 0x000000ffff197224 */ /* 0x000fce00078e0007 */
.L_x_16351:
[----:B------:R-:W-:Y:S05]  /*147e0*/  BSYNC B2 ;  /* 0x0000000000027941 */ /* 0x000fea0003800000 */
.L_x_16347:
        /* <DEDUP_REMOVED lines=23> */
[----:B------:R-:W-:Y:S05]  /*14960*/  CALL.REL.NOINC `($__internal_24_$__cuda_sm20_div_rn_f64_full) ;  /* 0x0000079800747944 */ /* 0x000fea0003c00000 */
[----:B------:R-:W-:Y:S02]  /*14970*/  IMAD.MOV.U32 R16, RZ, RZ, R22 ;  /* 0x000000ffff107224 */ /* 0x000fe400078e0016 */
[----:B------:R-:W-:-:S07]  /*14980*/  IMAD.MOV.U32 R17, RZ, RZ, R23 ;  /* 0x000000ffff117224 */ /* 0x000fce00078e0017 */
.L_x_16385:
[----:B------:R-:W-:Y:S05]  /*14990*/  BSYNC B3 ;  /* 0x0000000000037941 */ /* 0x000fea0003800000 */
.L_x_16384:
        /* <DEDUP_REMOVED lines=37> */
.L_x_16393:
[----:B------:R-:W-:Y:S05]  /*14bf0*/  BSYNC B4 ;  /* 0x0000000000047941 */ /* 0x000fea0003800000 */
.L_x_16392:
[----:B------:R-:W-:Y:S02]  /*14c00*/  IMAD.MOV.U32 R38, RZ, RZ, R22 ;  /* 0x000000ffff267224 */ /* 0x000fe400078e0016 */
[----:B------:R-:W-:Y:S01]  /*14c10*/  IMAD.MOV.U32 R39, RZ, RZ, R23 ;  /* 0x000000ffff277224 */ /* 0x000fe200078e0017 */
[----:B------:R-:W-:Y:S06]  /*14c20*/  BRA `(.L_x_16391) ;  /* 0x0000000000047947 */ /* 0x000fec0003800000 */
.L_x_16390:
[----:B------:R-:W-:-:S11]  /*14c30*/  DADD R38, -R26, R34 ;  /* 0x000000001a267229 */ /* 0x000fd60000000122 */
.L_x_16391:
[----:B------:R-:W-:Y:S05]  /*14c40*/  BSYNC B3 ;  /* 0x0000000000037941 */ /* 0x000fea0003800000 */
.L_x_16389:
        /* <DEDUP_REMOVED lines=24> */
.L_x_16398:
[----:B------:R-:W-:Y:S05]  /*14dd0*/  BSYNC B4 ;  /* 0x0000000000047941 */ /* 0x000fea0003800000 */
.L_x_16397:
[----:B------:R-:W-:Y:S01]  /*14de0*/  IMAD.MOV.U32 R4, RZ, RZ, R22 ;  /* 0x000000ffff047224 */ /* 0x000fe200078e0016 */
[----:B------:R-:W-:Y:S01]  /*14df0*/  MOV R5, R23 ;  /* 0x0000001700057202 */ /* 0x000fe20000000f00 */
[----:B------:R-:W-:Y:S06]  /*14e00*/  BRA `(.L_x_16396) ;  /* 0x0000000000047947 */ /* 0x000fec0003800000 */
.L_x_16395:
[----:B------:R-:W-:-:S11]  /*14e10*/  DADD R4, -R30, R36 ;  /* 0x000000001e047229 */ /* 0x000fd60000000124 */
.L_x_16396:
[----:B------:R-:W-:Y:S05]  /*14e20*/  BSYNC B3 ;  /* 0x0000000000037941 */ /* 0x000fea0003800000 */
.L_x_16394:
        /* <DEDUP_REMOVED lines=26> */
.L_x_16400:
[----:B------:R-:W-:Y:S05]  /*14fd0*/  BSYNC B3 ;  /* 0x0000000000037941 */ /* 0x000fea0003800000 */
.L_x_16399:
[----:B------:R-:W-:Y:S01]  /*14fe0*/  PLOP3.LUT P0, PT, PT, PT, PT, 0x80, 0x0 ;  /* 0x000000000000781c */ /* 0x000fe20003f0f070 */
[----:B------:R-:W-:Y:S02]  /*14ff0*/  IMAD.MOV.U32 R18, RZ, RZ, R6 ;  /* 0x000000ffff127224 */ /* 0x000fe400078e0006 */
[----:B------:R-:W-:Y:S01]  /*15000*/  IMAD.MOV.U32 R19, RZ, RZ, R7 ;  /* 0x000000ffff137224 */ /* 0x000fe200078e0007 */
[----:B------:R-:W-:Y:S09]  /*15010*/  BRA `(.L_x_16386) ;  /* 0x0000000800407947 */ /* 0x000ff20003800000 */
.L_x_16388:
        /* <DEDUP_REMOVED lines=26> */
.L_x_16403:
[----:B------:R-:W-:Y:S05]  /*151c0*/  BSYNC B3 ;  /* 0x0000000000037941 */ /* 0x000fea0003800000 */
.L_x_16402:
[----:B------:R-:W-:Y:S01]  /*151d0*/  PLOP3.LUT P0, PT, PT, PT, PT, 0x80, 0x0 ;  /* 0x000000000000781c */ /* 0x000fe20003f0f070 */
[----:B------:R-:W-:Y:S02]  /*151e0*/  IMAD.MOV.U32 R18, RZ, RZ, R6 ;  /* 0x000000ffff127224 */ /* 0x000fe400078e0006 */
[----:B------:R-:W-:Y:S01]  /*151f0*/  IMAD.MOV.U32 R19, RZ, RZ, R7 ;  /* 0x000000ffff137224 */ /* 0x000fe200078e0007 */
[----:B------:R-:W-:Y:S09]  /*15200*/  BRA `(.L_x_16386) ;  /* 0x0000000400c47947 */ /* 0x000ff20003800000 */
.L_x_16401:
        /* <DEDUP_REMOVED lines=27> */
.L_x_16405:
[----:B------:R-:W-:Y:S05]  /*153c0*/  BSYNC B3 ;  /* 0x0000000000037941 */ /* 0x000fea0003800000 */
.L_x_16404:
        /* <DEDUP_REMOVED lines=21> */
.L_x_16407:
[----:B------:R-:W-:Y:S05]  /*15520*/  BSYNC B3 ;  /* 0x0000000000037941 */ /* 0x000fea0003800000 */
.L_x_16406:
[----:B------:R-:W-:Y:S01]  /*15530*/  DMUL R2, R2, 8.11296384146066816958e+31 ;  /* 0x4690000002027828 */ /* 0x000fe20000000000 */
[----:B------:R-:W-:Y:S01]  /*15540*/  PLOP3.LUT P0, PT, PT, PT, PT, 0x80, 0x0 ;  /* 0x000000000000781c */ /* 0x000fe20003f0f070 */
[----:B------:R-:W-:Y:S02]  /*15550*/  IMAD.MOV.U32 R18, RZ, RZ, R22 ;  /* 0x000000ffff127224 */ /* 0x000fe400078e0016 */
[----:B------:R-:W-:Y:S01]  /*15560*/  IMAD.MOV.U32 R19, RZ, RZ, R23 ;  /* 0x000000ffff137224 */ /* 0x000fe200078e0017 */
[----:B------:R-:W-:Y:S09]  /*15570*/  BRA `(.L_x_16386) ;  /* 0x0000000000e87947 */ /* 0x000ff20003800000 */
.L_x_16387:
        /* <DEDUP_REMOVED lines=21> */
[----:B------:R-:W-:Y:S05]  /*156d0*/  CALL.REL.NOINC `($__internal_25_$__cuda_sm20_dsqrt_rn_f64_mediumpath_v1) ;  /* 0x0000079000987944 */ /* 0x000fea0003c00000 */
[----:B------:R-:W-:Y:S02]  /*156e0*/  IMAD.MOV.U32 R20, RZ, RZ, R6 ;  /* 0x000000ffff147224 */ /* 0x000fe400078e0006 */
[----:B------:R-:W-:-:S07]  /*156f0*/  IMAD.MOV.U32 R21, RZ, RZ, R7 ;  /* 0x000000ffff157224 */ /* 0x000fce00078e0007 */
.L_x_16409:
[----:B------:R-:W-:Y:S05]  /*15700*/  BSYNC B3 ;  /* 0x0000000000037941 */ /* 0x000fea0003800000 */
.L_x_16408:
        /* <DEDUP_REMOVED lines=25> */
[----:B------:R-:W-:Y:S05]  /*158a0*/  CALL.REL.NOINC `($__internal_25_$__cuda_sm20_dsqrt_rn_f64_mediumpath_v1) ;  /* 0x0000079000247944 */ /* 0x000fea0003c00000 */
.L_x_16411:
[----:B------:R-:W-:Y:S05]  /*158b0*/  BSYNC B3 ;  /* 0x0000000000037941 */ /* 0x000fea0003800000 */
.L_x_16410:
[----:B------:R-:W-:Y:S01]  /*158c0*/  DMUL R18, R6, R20 ;  /* 0x0000001406127228 */ /* 0x000fe20000000000 */
[----:B------:R-:W-:Y:S01]  /*158d0*/  PLOP3.LUT P0, PT, PT, PT, PT, 0x80, 0x0 ;  /* 0x000000000000781c */ /* 0x000fe20003f0f070 */
[----:B------:R-:W-:-:S12]  /*158e0*/  BRA `(.L_x_16386) ;  /* 0x00000000000c7947 */ /* 0x000fd80003800000 */
.L_x_16383:
[----:B------:R-:W-:Y:S01]  /*158f0*/  DMUL R18, R18, 9.00719925474099200000e+15 ;  /* 0x4340000012127828 */ /* 0x000fe20000000000 */
[----:B------:R-:W-:Y:S01]  /*15900*/  PLOP3.LUT P0, PT, PT, PT, PT, 0x80, 0x0 ;  /* 0x000000000000781c */ /* 0x000fe20003f0f070 */
[----:B------:R-:W-:-:S12]  /*15910*/  DMUL R2, R2, 9.00719925474099200000e+15 ;  /* 0x4340000002027828 */ /* 0x000fd80000000000 */
.L_x_16386:
[----:B------:R-:W-:Y:S05]  /*15920*/  BSYNC B2 ;  /* 0x0000000000027941 */ /* 0x000fea0003800000 */
.L_x_16382:
        /* <DEDUP_REMOVED lines=67> */
.L_x_16417:
[----:B------:R-:W-:-:S11]  /*15d60*/  DMUL R60, RZ, |R16| ;  /* 0x40000010ff3c7228 */ /* 0x000fd60000000000 */
.L_x_16418:
[----:B------:R-:W-:Y:S05]  /*15d70*/  BSYNC B0 ;  /* 0x0000000000007941 */ /* 0x000fea0003800000 */
.L_x_16416:
        /* <DEDUP_REMOVED lines=11> */
.L_x_16415:
        /* <DEDUP_REMOVED lines=53> */
.L_x_16414:
        /* <DEDUP_REMOVED lines=62> */
.L_x_16422:
[----:B------:R-:W-:-:S11]  /*16560*/  DMUL R60, RZ, |R16| ;  /* 0x40000010ff3c7228 */ /* 0x000fd60000000000 */
.L_x_16423:
[----:B------:R-:W-:Y:S05]  /*16570*/  BSYNC B0 ;  /* 0x0000000000007941 */ /* 0x000fea0003800000 */
.L_x_16421:
        /* <DEDUP_REMOVED lines=11> */
.L_x_16420:
        /* <DEDUP_REMOVED lines=53> */
.L_x_16413:
        /* <DEDUP_REMOVED lines=29> */
[----:B------:R-:W-:Y:S05]  /*16b50*/  CALL.REL.NOINC `($__internal_24_$__cuda_sm20_div_rn_f64_full) ;  /* 0x0000077400f87944 */ /* 0x000fea0003c00000 */
.L_x_16426:
[----:B------:R-:W-:Y:S05]  /*16b60*/  BSYNC B3 ;  /* 0x0000000000037941 */ /* 0x000fea0003800000 */
.L_x_16425:
        /* <DEDUP_REMOVED lines=82> */
.L_x_16428:
[----:B------:R-:W-:Y:S02]  /*17090*/  FSEL R4, RZ, 3.37028055040000000000e+12, P1 ;  /* 0x54442d18ff047808 */ /* 0x000fe40000800000 */
[----:B------:R-:W-:-:S07]  /*170a0*/  FSEL R5, RZ, 2.1426990032196044922, P1 ;  /* 0x400921fbff057808 */ /* 0x000fce0000800000 */
.L_x_16429:
[----:B------:R-:W-:Y:S05]  /*170b0*/  BSYNC B0 ;  /* 0x0000000000007941 */ /* 0x000fea0003800000 */
.L_x_16427:
[----:B------:R-:W-:Y:S01]  /*170c0*/  DADD R2, |R18|, |R2| ;  /* 0x0000000012027229 */ /* 0x000fe20000000602 */
[----:B------:R-:W-:-:S07]  /*170d0*/  LOP3.LUT R19, R5, 0x80000000, R19, 0xb8, !PT ;  /* 0x8000000005137812 */ /* 0x000fce00078eb813 */
[----:B------:R-:W-:-:S06]  /*170e0*/  DSETP.GTU.AND P0, PT, |R2|, +INF , PT ;  /* 0x7ff000000200742a */ /* 0x000fcc0003f0c200 */
[----:B------:R-:W-:Y:S02]  /*170f0*/  FSEL R60, R2, R4, P0 ;  /* 0x00000004023c7208 */ /* 0x000fe40000000000 */
[----:B------:R-:W-:Y:S01]  /*17100*/  FSEL R61, R3, R19, P0 ;  /* 0x00000013033d7208 */ /* 0x000fe20000000000 */
[----:B------:R-:W-:Y:S06]  /*17110*/  BRA `(.L_x_16419) ;  /* 0x0000000400d47947 */ /* 0x000fec0003800000 */
.L_x_16424:
        /* <DEDUP_REMOVED lines=26> */
.L_x_16431:
[----:B------:R-:W-:Y:S05]  /*172c0*/  BSYNC B3 ;  /* 0x0000000000037941 */ /* 0x000fea0003800000 */
.L_x_16430:
        /* <DEDUP_REMOVED lines=82> */
.L_x_16433:
[----:B------:R-:W-:Y:S02]  /*177f0*/  FSEL R4, RZ, 3.37028055040000000000e+12, P1 ;  /* 0x54442d18ff047808 */ /* 0x000fe40000800000 */
[----:B------:R-:W-:-:S07]  /*17800*/  FSEL R5, RZ, 2.1426990032196044922, P1 ;  /* 0x400921fbff057808 */ /* 0x000fce0000800000 */
.L_x_16434:
[----:B------:R-:W-:Y:S05]  /*17810*/  BSYNC B0 ;  /* 0x0000000000007941 */ /* 0x000fea0003800000 */
.L_x_16432:
[----:B------:R-:W-:Y:S01]  /*17820*/  DADD R2, |R18|, |R2| ;  /* 0x0000000012027229 */ /* 0x000fe20000000602 */
[----:B------:R-:W-:-:S07]  /*17830*/  LOP3.LUT R19, R5, 0x80000000, R19, 0xb8, !PT ;  /* 0x8000000005137812 */ /* 0x000fce00078eb813 */
[----:B------:R-:W-:-:S06]  /*17840*/  DSETP.GTU.AND P0, PT, |R2|, +INF , PT ;  /* 0x7ff000000200742a */ /* 0x000fcc0003f0c200 */
[----:B------:R-:W-:Y:S02]  /*17850*/  FSEL R60, R2, R4, P0 ;  /* 0x00000004023c7208 */ /* 0x000fe40000000000 */
[----:B------:R-:W-:-:S07]  /*17860*/  FSEL R61, R3, R19, P0 ;  /* 0x00000013033d7208 */ /* 0x000fce0000000000 */
.L_x_16419:
[----:B------:R-:W-:Y:S05]  /*17870*/  BSYNC B2 ;  /* 0x0000000000027941 */ /* 0x000fea0003800000 */
.L_x_16412:
[----:B------:R-:W-:Y:S01]  /*17880*/  DADD R2, -RZ, -R24 ;  /* 0x00000000ff027229 */ /* 0x000fe20000000918 */
[----:B------:R-:W-:-:S09]  /*17890*/  ISETP.NE.AND P0, PT, R52, RZ, PT ;  /* 0x000000ff3400720c */ /* 0x000fd20003f05270 */
[----:B------:R-:W-:Y:S02]  /*178a0*/  FSEL R62, R2, R24, !P0 ;  /* 0x00000018023e7208 */ /* 0x000fe40004000000 */
[----:B------:R-:W-:Y:S01]  /*178b0*/  FSEL R63, R3, R25, !P0 ;  /* 0x00000019033f7208 */ /* 0x000fe20004000000 */
[----:B------:R-:W-:Y:S06]  /*178c0*/  BRA `(.L_x_16435) ;  /* 0x0000003000287947 */ /* 0x000fec0003800000 */
.L_x_16346:
[----:B------:R-:W2:Y:S01]  /*178d0*/  LDL.64 R2, [R1+0x8] ;  /* 0x0000080001027983 */ /* 0x000ea20000100a00 */
[----:B------:R-:W-:Y:S01]  /*178e0*/  UMOV UR4, 0x54442d18 ;  /* 0x54442d1800047882 */ /* 0x000fe20000000000 */
[----:B------:R-:W-:Y:S01]  /*178f0*/  UMOV UR5, 0x3ff921fb ;  /* 0x3ff921fb00057882 */ /* 0x000fe20000000000 */
[----:B------:R-:W-:Y:S02]  /*17900*/  DADD R62, -RZ, -R34 ;  /* 0x00000000ff3e7229 */ /* 0x000fe40000000922 */
[----:B--2---:R-:W-:-:S08]  /*17910*/  DADD R32, -R32, R2 ;  /* 0x0000000020207229 */ /* 0x004fd00000000102 */
[----:B------:R-:W-:Y:S01]  /*17920*/  DADD R60, R32, UR4 ;  /* 0x00000004203c7e29 */ /* 0x000fe20008000000 */
[----:B------:R-:W-:Y:S10]  /*17930*/  BRA `(.L_x_16435) ;  /* 0x00000030000c7947 */ /* 0x000ff40003800000 */
.L_x_16345:
[----:B------:R-:W-:Y:S01]  /*17940*/  DADD R62, -RZ, -R34 ;  /* 0x00000000ff3e7229 */ /* 0x000fe20000000922 */
[----:B------:R-:W-:Y:S01]  /*17950*/  CS2R R60, SRZ ;  /* 0x00000000003c7805 */ /* 0x000fe2000001ff00 */
[----:B------:R-:W-:Y:S09]  /*17960*/  BRA `(.L_x_16435) ;  /* 0x0000003000007947 */ /* 0x000ff20003800000 */
.L_x_16344:
        /* <DEDUP_REMOVED lines=108> */
.L_x_16440:
[----:B------:R-:W-:Y:S05]  /*18030*/  BSYNC B0 ;  /* 0x0000000000007941 */ /* 0x000fea0003800000 */
.L_x_16439:
[----:B------:R-:W-:Y:S04]  /*18040*/  BSSY B3, `(.L_x_16441) ;  /* 0x0000008000037945 */ /* 0x000fe80003800000 */
[----:B------:R-:W-:Y:S05]  /*18050*/  @P3 BRA P5, `(.L_x_16442) ;  /* 0x0000000000183947 */ /* 0x000fea0002800000 */
[----:B------:R-:W-:Y:S01]  /*18060*/  IMAD.MOV.U32 R12, RZ, RZ, R18 ;  /* 0x000000ffff0c7224 */ /* 0x000fe200078e0012 */
[----:B------:R-:W-:Y:S01]  /*18070*/  MOV R10, R16 ;  /* 0x00000010000a7202 */ /* 0x000fe20000000f00 */
[----:B------:R-:W-:Y:S01]  /*18080*/  IMAD.MOV.U32 R13, RZ, RZ, R19 ;  /* 0x000000ffff0d7224 */ /* 0x000fe200078e0013 */
[----:B------:R-:W-:Y:S01]  /*18090*/  MOV R0, 0x180c0 ;  /* 0x000180c000007802 */ /* 0x000fe20000000f00 */
[----:B------:R-:W-:-:S07]  /*180a0*/  IMAD.MOV.U32 R11, RZ, RZ, R17 ;  /* 0x000000ffff0b7224 */ /* 0x000fce00078e0011 */
[----:B------:R-:W-:Y:S05]  /*180b0*/  CALL.REL.NOINC `($__internal_24_$__cuda_sm20_div_rn_f64_full) ;  /* 0x0000076000a07944 */ /* 0x000fea0003c00000 */
.L_x_16442:
[----:B------:R-:W-:Y:S05]  /*180c0*/  BSYNC B3 ;  /* 0x0000000000037941 */ /* 0x000fea0003800000 */
.L_x_16441:
        /* <DEDUP_REMOVED lines=82> */
.L_x_16444:
[----:B------:R-:W-:-:S04]  /*185f0*/  ISETP.GE.AND P0, PT, R33, RZ, PT ;  /* 0x000000ff2100720c */ /* 0x000fc80003f06270 */
[----:B------:R-:W-:Y:S02]  /*18600*/  FSEL R6, RZ, 3.37028055040000000000e+12, P0 ;  /* 0x54442d18ff067808 */ /* 0x000fe40000000000 */
[----:B------:R-:W-:-:S07]  /*18610*/  FSEL R7, RZ, 2.1426990032196044922, P0 ;  /* 0x400921fbff077808 */ /* 0x000fce0000000000 */
.L_x_16445:
[----:B------:R-:W-:Y:S05]  /*18620*/  BSYNC B0 ;  /* 0x0000000000007941 */ /* 0x000fea0003800000 */
.L_x_16443:
[----:B------:R-:W-:Y:S01]  /*18630*/  DADD R2, R2, R4 ;  /* 0x0000000002027229 */ /* 0x000fe20000000004 */
[----:B------:R-:W-:Y:S01]  /*18640*/  LOP3.LUT R35, R7, 0x80000000, R35, 0xb8, !PT ;  /* 0x8000000007237812 */ /* 0x000fe200078eb823 */
[----:B------:R-:W-:-:S06]  /*18650*/  DMUL R24, R24, 0.5 ;  /* 0x3fe0000018187828 */ /* 0x000fcc0000000000 */
[----:B------:R-:W-:-:S06]  /*18660*/  DSETP.GTU.AND P0, PT, |R2|, +INF , PT ;  /* 0x7ff000000200742a */ /* 0x000fcc0003f0c200 */
[----:B------:R-:W-:Y:S02]  /*18670*/  FSEL R6, R2, R6, P0 ;  /* 0x0000000602067208 */ /* 0x000fe40000000000 */
[----:B------:R-:W-:Y:S01]  /*18680*/  FSEL R7, R3, R35, P0 ;  /* 0x0000002303077208 */ /* 0x000fe20000000000 */
[----:B------:R-:W-:Y:S06]  /*18690*/  BRA `(.L_x_16446) ;  /* 0x0000002000387947 */ /* 0x000fec0003800000 */
.L_x_16438:
        /* <DEDUP_REMOVED lines=135> */
.L_x_16448:
[----:B------:R-:W-:Y:S05]  /*18f10*/  BSYNC B0 ;  /* 0x0000000000007941 */ /* 0x000fea0003800000 */
.L_x_16447:
        /* <DEDUP_REMOVED lines=8> */
.L_x_16450:
[----:B------:R-:W-:Y:S05]  /*18fa0*/  BSYNC B3 ;  /* 0x0000000000037941 */ /* 0x000fea0003800000 */
.L_x_16449:
        /* <DEDUP_REMOVED lines=82> */
.L_x_16452:
[----:B------:R-:W-:-:S04]  /*194d0*/  ISETP.GE.AND P0, PT, R33, RZ, PT ;  /* 0x000000ff2100720c */ /* 0x000fc80003f06270 */
[----:B------:R-:W-:Y:S02]  /*194e0*/  FSEL R6, RZ, 3.37028055040000000000e+12, P0 ;  /* 0x54442d18ff067808 */ /* 0x000fe40000000000 */
[----:B------:R-:W-:-:S07]  /*194f0*/  FSEL R7, RZ, 2.1426990032196044922, P0 ;  /* 0x400921fbff077808 */ /* 0x000fce0000000000 */
.L_x_16453:
[----:B------:R-:W-:Y:S05]  /*19500*/  BSYNC B0 ;  /* 0x0000000000007941 */ /* 0x000fea0003800000 */
.L_x_16451:
[----:B------:R-:W-:Y:S01]  /*19510*/  DADD R2, R2, R4 ;  /* 0x0000000002027229 */ /* 0x000fe20000000004 */
[----:B------:R-:W-:-:S07]  /*19520*/  LOP3.LUT R35, R7, 0x80000000, R35, 0xb8, !PT ;  /* 0x8000000007237812 */ /* 0x000fce00078eb823 */
[----:B------:R-:W-:-:S06]  /*19530*/  DSETP.GTU.AND P0, PT, |R2|, +INF , PT ;  /* 0x7ff000000200742a */ /* 0x000fcc0003f0c200 */
[----:B------:R-:W-:Y:S02]  /*19540*/  FSEL R6, R2, R6, P0 ;  /* 0x0000000602067208 */ /* 0x000fe40000000000 */
[----:B------:R-:W-:Y:S01]  /*19550*/  FSEL R7, R3, R35, P0 ;  /* 0x0000002303077208 */ /* 0x000fe20000000000 */
[----:B------:R-:W-:Y:S06]  /*19560*/  BRA `(.L_x_16446) ;  /* 0x0000001000847947 */ /* 0x000fec0003800000 */
.L_x_16437:
        /* <DEDUP_REMOVED lines=22> */
[----:B------:R-:W-:Y:S05]  /*196d0*/  CALL.REL.NOINC `($__internal_24_$__cuda_sm20_div_rn_f64_full) ;  /* 0x0000074c00187944 */ /* 0x000fea0003c00000 */
.L_x_16455:
[----:B------:R-:W-:Y:S05]  /*196e0*/  BSYNC B3 ;  /* 0x0000000000037941 */ /* 0x000fea0003800000 */
.L_x_16454:
        /* <DEDUP_REMOVED lines=24> */
[----:B------:R-:W-:Y:S01]  /*19870*/  IMAD.MOV.U32 R6, RZ, RZ, R22 ;  /* 0x000000ffff067224 */ /* 0x000fe200078e0016 */
[----:B------:R-:W-:-:S07]  /*19880*/  MOV R7, R23 ;  /* 0x0000001700077202 */ /* 0x000fce0000000f00 */
.L_x_16457:
[----:B------:R-:W-:Y:S05]  /*19890*/  BSYNC B3 ;  /* 0x0000000000037941 */ /* 0x000fea0003800000 */
.L_x_16456:
        /* <DEDUP_REMOVED lines=136> */
.L_x_16459:
[----:B------:R-:W-:Y:S05]  /*1a120*/  BSYNC B0 ;  /* 0x0000000000007941 */ /* 0x000fea0003800000 */
.L_x_16458:
        /* <DEDUP_REMOVED lines=8> */
.L_x_16461:
[----:B------:R-:W-:Y:S05]  /*1a1b0*/  BSYNC B3 ;  /* 0x0000000000037941 */ /* 0x000fea0003800000 */
.L_x_16460:
        /* <DEDUP_REMOVED lines=82> */
.L_x_16463:
[----:B------:R-:W-:-:S04]  /*1a6e0*/  ISETP.GE.AND P0, PT, R33, RZ, PT ;  /* 0x000000ff2100720c */ /* 0x000fc80003f06270 */
[----:B------:R-:W-:Y:S02]  /*1a6f0*/  FSEL R6, RZ, 3.37028055040000000000e+12, P0 ;  /* 0x54442d18ff067808 */ /* 0x000fe40000000000 */
[----:B------:R-:W-:-:S07]  /*1a700*/  FSEL R7, RZ, 2.1426990032196044922, P0 ;  /* 0x400921fbff077808 */ /* 0x000fce0000000000 */
.L_x_16464:
[----:B------:R-:W-:Y:S05]  /*1a710*/  BSYNC B0 ;  /* 0x0000000000007941 */ /* 0x000fea0003800000 */
.L_x_16462:
[----:B------:R-:W-:Y:S01]  /*1a720*/  DADD R2, R2, R4 ;  /* 0x0000000002027229 */ /* 0x000fe20000000004 */
[----:B------:R-:W-:Y:S01]  /*1a730*/  LOP3.LUT R35, R7, 0x80000000, R35, 0xb8, !PT ;  /* 0x8000000007237812 */ /* 0x000fe200078eb823 */
[----:B------:R-:W-:-:S06]  /*1a740*/  DADD R24, R24, 1 ;  /* 0x3ff0000018187429 */ /* 0x000fcc0000000000 */
[----:B------:R-:W-:-:S06]  /*1a750*/  DSETP.GTU.AND P0, PT, |R2|, +INF , PT ;  /* 0x7ff000000200742a */ /* 0x000fcc0003f0c200 */
[----:B------:R-:W-:Y:S02]  /*1a760*/  FSEL R6, R2, R6, P0 ;  /* 0x0000000602067208 */ /* 0x000fe40000000000 */
[----:B------:R-:W-:-:S07]  /*1a770*/  FSEL R7, R3, R35, P0 ;  /* 0x0000002303077208 */ /* 0x000fce0000000000 */
.L_x_16446:
[----:B------:R-:W-:Y:S05]  /*1a780*/  BSYNC B2 ;  /* 0x0000000000027941 */ /* 0x000fea0003800000 */
.L_x_16436:
        /* <DEDUP_REMOVED lines=9> */
.L_x_16343:
        /* <DEDUP_REMOVED lines=21> */
.L_x_16435:
[----:B------:R-:W-:Y:S05]  /*1a970*/  BSYNC B1 ;  /* 0x0000000000017941 */ /* 0x000fea0003800000 */
.L_x_16342:
        /* <DEDUP_REMOVED lines=143> */
.L_x_16473:
[----:B------:R-:W-:Y:S05]  /*1b270*/  BSYNC B3 ;  /* 0x0000000000037941 */ /* 0x000fea0003800000 */
.L_x_16472:
        /* <DEDUP_REMOVED lines=81> */
.L_x_16471:
        /* <DEDUP_REMOVED lines=32> */
.L_x_16481:
[----:B------:R-:W-:Y:S05]  /*1b990*/  BSYNC B4 ;  /* 0x0000000000047941 */ /* 0x000fea0003800000 */
.L_x_16480:
[----:B------:R-:W-:Y:S01]  /*1b9a0*/  IMAD.MOV.U32 R16, RZ, RZ, R22 ;  /* 0x000000ffff107224 */ /* 0x000fe200078e0016 */
[----:B------:R-:W-:Y:S01]  /*1b9b0*/  MOV R17, R23 ;  /* 0x0000001700117202 */ /* 0x000fe20000000f00 */
[----:B------:R-:W-:Y:S06]  /*1b9c0*/  BRA `(.L_x_16479) ;  /* 0x0000000000047947 */ /* 0x000fec0003800000 */
.L_x_16478:
[----:B------:R-:W-:-:S11]  /*1b9d0*/  DADD R16, -R26, R32 ;  /* 0x000000001a107229 */ /* 0x000fd60000000120 */
.L_x_16479:
[----:B------:R-:W-:Y:S05]  /*1b9e0*/  BSYNC B3 ;  /* 0x0000000000037941 */ /* 0x000fea0003800000 */
.L_x_16477:
        /* <DEDUP_REMOVED lines=27> */
.L_x_16486:
[----:B------:R-:W-:Y:S05]  /*1bba0*/  BSYNC B4 ;  /* 0x0000000000047941 */ /* 0x000fea0003800000 */
.L_x_16485:
[----:B------:R-:W-:Y:S05]  /*1bbb0*/  BRA `(.L_x_16484) ;  /* 0x0000000000047947 */ /* 0x000fea0003800000 */
.L_x_16483:
[----:B------:R-:W-:-:S11]  /*1bbc0*/  DADD R22, R34, -R6 ;  /* 0x0000000022167229 */ /* 0x000fd60000000806 */
.L_x_16484:
[----:B------:R-:W-:Y:S05]  /*1bbd0*/  BSYNC B3 ;  /* 0x0000000000037941 */ /* 0x000fea0003800000 */
.L_x_16482:
        /* <DEDUP_REMOVED lines=30> */
.L_x_16488:
[----:B------:R-:W-:Y:S05]  /*1bdc0*/  BSYNC B3 ;  /* 0x0000000000037941 */ /* 0x000fea0003800000 */
.L_x_16487:
        /* <DEDUP_REMOVED lines=86> */
.L_x_16489:
        /* <DEDUP_REMOVED lines=20> */
.L_x_16491:
[----:B------:R-:W-:Y:S05]  /*1c470*/  BSYNC B3 ;  /* 0x0000000000037941 */ /* 0x000fea0003800000 */
.L_x_16490:
        /* <DEDUP_REMOVED lines=30> */
.L_x_16476:
        /* <DEDUP_REMOVED lines=24> */
.L_x_16494:
[----:B------:R-:W-:Y:S05]  /*1c7e0*/  BSYNC B3 ;  /* 0x0000000000037941 */ /* 0x000fea0003800000 */
.L_x_16493:
        /* <DEDUP_REMOVED lines=25> */
.L_x_16497:
[----:B------:R-:W-:Y:S05]  /*1c980*/  BSYNC B3 ;  /* 0x0000000000037941 */ /* 0x000fea0003800000 */
.L_x_16496:
        /* <DEDUP_REMOVED lines=30> */
.L_x_16495:
        /* <DEDUP_REMOVED lines=76> */
.L_x_16498:
[----:B------:R-:W-:Y:S01]  /*1d030*/  IMAD.MOV.U32 R8, RZ, RZ, 0x0 ;  /* 0x00000000ff087424 */ /* 0x000fe200078e00ff */
[----:B------:R-:W-:Y:S01]  /*1d040*/  FSETP.NEU.FTZ.AND P0, PT, R7, RZ, PT ;  /* 0x000000ff0700720b */ /* 0x000fe20003f1d000 */
[----:B------:R-:W-:-:S06]  /*1d050*/  IMAD.MOV.U32 R9, RZ, RZ, 0x7ff00000 ;  /* 0x7ff00000ff097424 */ /* 0x000fcc00078e00ff */
[----:B------:R-:W-:-:S10]  /*1d060*/  DFMA R8, R6, R8, +INF ;  /* 0x7ff000000608742b */ /* 0x000fd40000000008 */
[----:B------:R-:W-:Y:S02]  /*1d070*/  FSEL R24, R8, RZ, P0 ;  /* 0x000000ff08187208 */ /* 0x000fe40000000000 */
[----:B------:R-:W-:Y:S01]  /*1d080*/  FSEL R25, R9, -QNAN , P0 ;  /* 0xfff0000009197808 */ /* 0x000fe20000000000 */
[----:B------:R-:W-:Y:S06]  /*1d090*/  BRA `(.L_x_16474) ;  /* 0x00000004002c7947 */ /* 0x000fec0003800000 */
.L_x_16492:
        /* <DEDUP_REMOVED lines=23> */
.L_x_16500:
[----:B------:R-:W-:Y:S05]  /*1d210*/  BSYNC B3 ;  /* 0x0000000000037941 */ /* 0x000fea0003800000 */
.L_x_16499:
        /* <DEDUP_REMOVED lines=21> */
.L_x_16502:
[----:B------:R-:W-:Y:S05]  /*1d370*/  BSYNC B3 ;  /* 0x0000000000037941 */ /* 0x000fea0003800000 */
.L_x_16501:
[----:B------:R-:W-:Y:S02]  /*1d380*/  IMAD.MOV.U32 R24, RZ, RZ, R22 ;  /* 0x000000ffff187224 */ /* 0x000fe400078e0016 */
[----:B------:R-:W-:Y:S01]  /*1d390*/  IMAD.MOV.U32 R25, RZ, RZ, R23 ;  /* 0x000000ffff197224 */ /* 0x000fe200078e0017 */
[----:B------:R-:W-:Y:S06]  /*1d3a0*/  BRA `(.L_x_16474) ;  /* 0x0000000000687947 */ /* 0x000fec0003800000 */
.L_x_16475:
        /* <DEDUP_REMOVED lines=22> */
[----:B------:R-:W-:Y:S05]  /*1d510*/  CALL.REL.NOINC `($__internal_25_$__cuda_sm20_dsqrt_rn_f64_mediumpath_v1) ;  /* 0x0000071400087944 */ /* 0x000fea0003c00000 */
.L_x_16504:
[----:B------:R-:W-:Y:S05]  /*1d520*/  BSYNC B3 ;  /* 0x0000000000037941 */ /* 0x000fea0003800000 */
.L_x_16503:
[----:B------:R-:W-:Y:S02]  /*1d530*/  IMAD.MOV.U32 R24, RZ, RZ, R6 ;  /* 0x000000ffff187224 */ /* 0x000fe400078e0006 */
[----:B------:R-:W-:-:S07]  /*1d540*/  IMAD.MOV.U32 R25, RZ, RZ, R7 ;  /* 0x000000ffff197224 */ /* 0x000fce00078e0007 */
.L_x_16474:
[----:B------:R-:W-:Y:S05]  /*1d550*/  BSYNC B2 ;  /* 0x0000000000027941 */ /* 0x000fea0003800000 */
.L_x_16470:
        /* <DEDUP_REMOVED lines=24> */
[----:B------:R-:W-:Y:S01]  /*1d6e0*/  MOV R16, R22 ;  /* 0x0000001600107202 */ /* 0x000fe20000000f00 */
[----:B------:R-:W-:-:S07]  /*1d6f0*/  IMAD.MOV.U32 R17, RZ, RZ, R23 ;  /* 0x000000ffff117224 */ /* 0x000fce00078e0017 */
.L_x_16508:
[----:B------:R-:W-:Y:S05]  /*1d700*/  BSYNC B3 ;  /* 0x0000000000037941 */ /* 0x000fea0003800000 */
.L_x_16507:
        /* <DEDUP_REMOVED lines=37> */
.L_x_16516:
[----:B------:R-:W-:Y:S05]  /*1d960*/  BSYNC B4 ;  /* 0x0000000000047941 */ /* 0x000fea0003800000 */
.L_x_16515:
[----:B------:R-:W-:Y:S02]  /*1d970*/  IMAD.MOV.U32 R36, RZ, RZ, R22 ;  /* 0x000000ffff247224 */ /* 0x000fe400078e0016 */
[----:B------:R-:W-:Y:S01]  /*1d980*/  IMAD.MOV.U32 R37, RZ, RZ, R23 ;  /* 0x000000ffff257224 */ /* 0x000fe200078e0017 */
[----:B------:R-:W-:Y:S06]  /*1d990*/  BRA `(.L_x_16514) ;  /* 0x0000000000047947 */ /* 0x000fec0003800000 */
.L_x_16513:
[----:B------:R-:W-:-:S11]  /*1d9a0*/  DADD R36, -R26, R32 ;  /* 0x000000001a247229 */ /* 0x000fd60000000120 */
.L_x_16514:
[----:B------:R-:W-:Y:S05]  /*1d9b0*/  BSYNC B3 ;  /* 0x0000000000037941 */ /* 0x000fea0003800000 */
.L_x_16512:
        /* <DEDUP_REMOVED lines=24> */
.L_x_16521:
[----:B------:R-:W-:Y:S05]  /*1db40*/  BSYNC B4 ;  /* 0x0000000000047941 */ /* 0x000fea0003800000 */
.L_x_16520:
[----:B------:R-:W-:Y:S02]  /*1db50*/  IMAD.MOV.U32 R4, RZ, RZ, R22 ;  /* 0x000000ffff047224 */ /* 0x000fe400078e0016 */
[----:B------:R-:W-:Y:S01]  /*1db60*/  IMAD.MOV.U32 R5, RZ, RZ, R23 ;  /* 0x000000ffff057224 */ /* 0x000fe200078e0017 */
[----:B------:R-:W-:Y:S06]  /*1db70*/  BRA `(.L_x_16519) ;  /* 0x0000000000047947 */ /* 0x000fec0003800000 */
.L_x_16518:
[----:B------:R-:W-:-:S11]  /*1db80*/  DADD R4, -R30, R34 ;  /* 0x000000001e047229 */ /* 0x000fd60000000122 */
.L_x_16519:
[----:B------:R-:W-:Y:S05]  /*1db90*/  BSYNC B3 ;  /* 0x0000000000037941 */ /* 0x000fea0003800000 */
.L_x_16517:
        /* <DEDUP_REMOVED lines=26> */
.L_x_16523:
[----:B------:R-:W-:Y:S05]  /*1dd40*/  BSYNC B3 ;  /* 0x0000000000037941 */ /* 0x000fea0003800000 */
.L_x_16522:
[----:B------:R-:W-:Y:S01]  /*1dd50*/  PLOP3.LUT P0, PT, PT, PT, PT, 0x80, 0x0 ;  /* 0x000000000000781c */ /* 0x000fe20003f0f070 */
[----:B------:R-:W-:Y:S02]  /*1dd60*/  IMAD.MOV.U32 R4, RZ, RZ, R6 ;  /* 0x000000ffff047224 */ /* 0x000fe400078e0006 */
[----:B------:R-:W-:Y:S01]  /*1dd70*/  IMAD.MOV.U32 R5, RZ, RZ, R7 ;  /* 0x000000ffff057224 */ /* 0x000fe200078e0007 */
[----:B------:R-:W-:Y:S09]  /*1dd80*/  BRA `(.L_x_16509) ;  /* 0x0000000800407947 */ /* 0x000ff20003800000 */
.L_x_16511:
        /* <DEDUP_REMOVED lines=26> */
.L_x_16526:
[----:B------:R-:W-:Y:S05]  /*1df30*/  BSYNC B3 ;  /* 0x0000000000037941 */ /* 0x000fea0003800000 */
.L_x_16525:
[----:B------:R-:W-:Y:S01]  /*1df40*/  PLOP3.LUT P0, PT, PT, PT, PT, 0x80, 0x0 ;  /* 0x000000000000781c */ /* 0x000fe20003f0f070 */
[----:B------:R-:W-:Y:S02]  /*1df50*/  IMAD.MOV.U32 R4, RZ, RZ, R6 ;  /* 0x000000ffff047224 */ /* 0x000fe400078e0006 */
[----:B------:R-:W-:Y:S01]  /*1df60*/  IMAD.MOV.U32 R5, RZ, RZ, R7 ;  /* 0x000000ffff057224 */ /* 0x000fe200078e0007 */
[----:B------:R-:W-:Y:S09]  /*1df70*/  BRA `(.L_x_16509) ;  /* 0x0000000400c47947 */ /* 0x000ff20003800000 */
.L_x_16524:
        /* <DEDUP_REMOVED lines=27> */
.L_x_16528:
[----:B------:R-:W-:Y:S05]  /*1e130*/  BSYNC B3 ;  /* 0x0000000000037941 */ /* 0x000fea0003800000 */
.L_x_16527:
        /* <DEDUP_REMOVED lines=21> */
.L_x_16530:
[----:B------:R-:W-:Y:S05]  /*1e290*/  BSYNC B3 ;  /* 0x0000000000037941 */ /* 0x000fea0003800000 */
.L_x_16529:
[----:B------:R-:W-:Y:S01]  /*1e2a0*/  DMUL R2, R2, 8.11296384146066816958e+31 ;  /* 0x4690000002027828 */ /* 0x000fe20000000000 */
[----:B------:R-:W-:Y:S01]  /*1e2b0*/  PLOP3.LUT P0, PT, PT, PT, PT, 0x80, 0x0 ;  /* 0x000000000000781c */ /* 0x000fe20003f0f070 */
[----:B------:R-:W-:Y:S02]  /*1e2c0*/  IMAD.MOV.U32 R4, RZ, RZ, R22 ;  /* 0x000000ffff047224 */ /* 0x000fe400078e0016 */
[----:B------:R-:W-:Y:S01]  /*1e2d0*/  IMAD.MOV.U32 R5, RZ, RZ, R23 ;  /* 0x000000ffff057224 */ /* 0x000fe200078e0017 */
[----:B------:R-:W-:Y:S09]  /*1e2e0*/  BRA `(.L_x_16509) ;  /* 0x0000000000e87947 */ /* 0x000ff20003800000 */
.L_x_16510:
        /* <DEDUP_REMOVED lines=22> */
[----:B------:R-:W-:Y:S01]  /*1e450*/  MOV R20, R6 ;  /* 0x0000000600147202 */ /* 0x000fe20000000f00 */
[----:B------:R-:W-:-:S07]  /*1e460*/  IMAD.MOV.U32 R21, RZ, RZ, R7 ;  /* 0x000000ffff157224 */ /* 0x000fce00078e0007 */
.L_x_16532:
[----:B------:R-:W-:Y:S05]  /*1e470*/  BSYNC B3 ;  /* 0x0000000000037941 */ /* 0x000fea0003800000 */
.L_x_16531:
        /* <DEDUP_REMOVED lines=26> */
.L_x_16534:
[----:B------:R-:W-:Y:S05]  /*1e620*/  BSYNC B3 ;  /* 0x0000000000037941 */ /* 0x000fea0003800000 */
.L_x_16533:
[----:B------:R-:W-:Y:S01]  /*1e630*/  DMUL R4, R6, R20 ;  /* 0x0000001406047228 */ /* 0x000fe20000000000 */
[----:B------:R-:W-:Y:S01]  /*1e640*/  PLOP3.LUT P0, PT, PT, PT, PT, 0x80, 0x0 ;  /* 0x000000000000781c */ /* 0x000fe20003f0f070 */
[----:B------:R-:W-:-:S12]  /*1e650*/  BRA `(.L_x_16509) ;  /* 0x00000000000c7947 */ /* 0x000fd80003800000 */
.L_x_16506:
[----:B------:R-:W-:Y:S01]  /*1e660*/  DMUL R4, R18, 9.00719925474099200000e+15 ;  /* 0x4340000012047828 */ /* 0x000fe20000000000 */
[----:B------:R-:W-:Y:S01]  /*1e670*/  PLOP3.LUT P0, PT, PT, PT, PT, 0x80, 0x0 ;  /* 0x000000000000781c */ /* 0x000fe20003f0f070 */
[----:B------:R-:W-:-:S12]  /*1e680*/  DMUL R2, R2, 9.00719925474099200000e+15 ;  /* 0x4340000002027828 */ /* 0x000fd80000000000 */
.L_x_16509:
[----:B------:R-:W-:Y:S05]  /*1e690*/  BSYNC B2 ;  /* 0x0000000000027941 */ /* 0x000fea0003800000 */
.L_x_16505:
        /* <DEDUP_REMOVED lines=67> */
.L_x_16540:
[----:B------:R-:W-:-:S11]  /*1ead0*/  DMUL R52, RZ, |R16| ;  /* 0x40000010ff347228 */ /* 0x000fd60000000000 */
.L_x_16541:
[----:B------:R-:W-:Y:S05]  /*1eae0*/  BSYNC B0 ;  /* 0x0000000000007941 */ /* 0x000fea0003800000 */
.L_x_16539:
        /* <DEDUP_REMOVED lines=11> */
.L_x_16538:
        /* <DEDUP_REMOVED lines=53> */
.L_x_16537:
        /* <DEDUP_REMOVED lines=62> */
.L_x_16545:
[----:B------:R-:W-:-:S11]  /*1f2d0*/  DMUL R52, RZ, |R16| ;  /* 0x40000010ff347228 */ /* 0x000fd60000000000 */
.L_x_16546:
[----:B------:R-:W-:Y:S05]  /*1f2e0*/  BSYNC B0 ;  /* 0x0000000000007941 */ /* 0x000fea0003800000 */
.L_x_16544:
        /* <DEDUP_REMOVED lines=11> */
.L_x_16543:
        /* <DEDUP_REMOVED lines=53> */
.L_x_16536:
        /* <DEDUP_REMOVED lines=30> */
.L_x_16549:
[----:B------:R-:W-:Y:S05]  /*1f8d0*/  BSYNC B3 ;  /* 0x0000000000037941 */ /* 0x000fea0003800000 */
.L_x_16548:
        /* <DEDUP_REMOVED lines=82> */
.L_x_16551:
[----:B------:R-:W-:Y:S02]  /*1fe00*/  FSEL R6, RZ, 3.37028055040000000000e+12, P1 ;  /* 0x54442d18ff067808 */ /* 0x000fe40000800000 */
[----:B------:R-:W-:-:S07]  /*1fe10*/  FSEL R7, RZ, 2.1426990032196044922, P1 ;  /* 0x400921fbff077808 */ /* 0x000fce0000800000 */
.L_x_16552:
[----:B------:R-:W-:Y:S05]  /*1fe20*/  BSYNC B0 ;  /* 0x0000000000007941 */ /* 0x000fea0003800000 */
.L_x_16550:
[----:B------:R-:W-:Y:S01]  /*1fe30*/  DADD R2, |R4|, |R2| ;  /* 0x0000000004027229 */ /* 0x000fe20000000602 */
[----:B------:R-:W-:-:S07]  /*1fe40*/  LOP3.LUT R5, R7, 0x80000000, R5, 0xb8, !PT ;  /* 0x8000000007057812 */ /* 0x000fce00078eb805 */
[----:B------:R-:W-:-:S06]  /*1fe50*/  DSETP.GTU.AND P0, PT, |R2|, +INF , PT ;  /* 0x7ff000000200742a */ /* 0x000fcc0003f0c200 */
[----:B------:R-:W-:Y:S02]  /*1fe60*/  FSEL R52, R2, R6, P0 ;  /* 0x0000000602347208 */ /* 0x000fe40000000000 */
[----:B------:R-:W-:Y:S01]  /*1fe70*/  FSEL R53, R3, R5, P0 ;  /* 0x0000000503357208 */ /* 0x000fe20000000000 */
[----:B------:R-:W-:Y:S06]  /*1fe80*/  BRA `(.L_x_16542) ;  /* 0x0000000400d47947 */ /* 0x000fec0003800000 */
.L_x_16547:
        /* <DEDUP_REMOVED lines=26> */
.L_x_16554:
[----:B------:R-:W-:Y:S05]  /*20030*/  BSYNC B3 ;  /* 0x0000000000037941 */ /* 0x000fea0003800000 */
.L_x_16553:
        /* <DEDUP_REMOVED lines=82> */
.L_x_16556:
[----:B------:R-:W-:Y:S02]  /*20560*/  FSEL R6, RZ, 3.37028055040000000000e+12, P1 ;  /* 0x54442d18ff067808 */ /* 0x000fe40000800000 */
[----:B------:R-:W-:-:S07]  /*20570*/  FSEL R7, RZ, 2.1426990032196044922, P1 ;  /* 0x400921fbff077808 */ /* 0x000fce0000800000 */
.L_x_16557:
[----:B------:R-:W-:Y:S05]  /*20580*/  BSYNC B0 ;  /* 0x0000000000007941 */ /* 0x000fea0003800000 */
.L_x_16555:
[----:B------:R-:W-:Y:S01]  /*20590*/  DADD R2, |R4|, |R2| ;  /* 0x0000000004027229 */ /* 0x000fe20000000602 */
[----:B------:R-:W-:-:S07]  /*205a0*/  LOP3.LUT R5, R7, 0x80000000, R5, 0xb8, !PT ;  /* 0x8000000007057812 */ /* 0x000fce00078eb805 */
[----:B------:R-:W-:-:S06]  /*205b0*/  DSETP.GTU.AND P0, PT, |R2|, +INF , PT ;  /* 0x7ff000000200742a */ /* 0x000fcc0003f0c200 */
[----:B------:R-:W-:Y:S02]  /*205c0*/  FSEL R52, R2, R6, P0 ;  /* 0x0000000602347208 */ /* 0x000fe40000000000 */
[----:B------:R-:W-:-:S07]  /*205d0*/  FSEL R53, R3, R5, P0 ;  /* 0x0000000503357208 */ /* 0x000fce0000000000 */
.L_x_16542:
[----:B------:R-:W-:Y:S05]  /*205e0*/  BSYNC B2 ;  /* 0x0000000000027941 */ /* 0x000fea0003800000 */
.L_x_16535:
[----:B------:R-:W-:Y:S01]  /*205f0*/  DADD R2, -RZ, -R24 ;  /* 0x00000000ff027229 */ /* 0x000fe20000000918 */
[----:B------:R-:W-:-:S09]  /*20600*/  ISETP.NE.AND P0, PT, R38, RZ, PT ;  /* 0x000000ff2600720c */ /* 0x000fd20003f05270 */
[----:B------:R-:W-:Y:S02]  /*20610*/  FSEL R54, R2, R24, !P0 ;  /* 0x0000001802367208 */ /* 0x000fe40004000000 */
[----:B------:R-:W-:Y:S01]  /*20620*/  FSEL R55, R3, R25, !P0 ;  /* 0x0000001903377208 */ /* 0x000fe20004000000 */
[----:B------:R-:W-:Y:S06]  /*20630*/  BRA `(.L_x_16558) ;  /* 0x0000003000287947 */ /* 0x000fec0003800000 */
.L_x_16469:
[----:B------:R-:W2:Y:S01]  /*20640*/  LDL.64 R2, [R1+0x8] ;  /* 0x0000080001027983 */ /* 0x000ea20000100a00 */
[----:B------:R-:W-:Y:S01]  /*20650*/  UMOV UR4, 0x54442d18 ;  /* 0x54442d1800047882 */ /* 0x000fe20000000000 */
[----:B------:R-:W-:Y:S01]  /*20660*/  UMOV UR5, 0x3ff921fb ;  /* 0x3ff921fb00057882 */ /* 0x000fe20000000000 */
[----:B------:R-:W-:Y:S02]  /*20670*/  DADD R54, -RZ, -R42 ;  /* 0x00000000ff367229 */ /* 0x000fe4000000092a */
[----:B--2---:R-:W-:-:S08]  /*20680*/  DADD R40, -R40, R2 ;  /* 0x0000000028287229 */ /* 0x004fd00000000102 */
[----:B------:R-:W-:Y:S01]  /*20690*/  DADD R52, R40, UR4 ;  /* 0x0000000428347e29 */ /* 0x000fe20008000000 */
[----:B------:R-:W-:Y:S10]  /*206a0*/  BRA `(.L_x_16558) ;  /* 0x00000030000c7947 */ /* 0x000ff40003800000 */
.L_x_16468:
[----:B------:R-:W-:Y:S01]  /*206b0*/  DADD R54, -RZ, -R42 ;  /* 0x00000000ff367229 */ /* 0x000fe2000000092a */
[----:B------:R-:W-:Y:S01]  /*206c0*/  CS2R R52, SRZ ;  /* 0x0000000000347805 */ /* 0x000fe2000001ff00 */
[----:B------:R-:W-:Y:S09]  /*206d0*/  BRA `(.L_x_16558) ;  /* 0x0000003000007947 */ /* 0x000ff20003800000 */
.L_x_16467:
        /* <DEDUP_REMOVED lines=108> */
.L_x_16563:
[----:B------:R-:W-:Y:S05]  /*20da0*/  BSYNC B0 ;  /* 0x0000000000007941 */ /* 0x000fea0003800000 */
.L_x_16562:
        /* <DEDUP_REMOVED lines=8> */
.L_x_16565:
[----:B------:R-:W-:Y:S05]  /*20e30*/  BSYNC B3 ;  /* 0x0000000000037941 */ /* 0x000fea0003800000 */
.L_x_16564:
        /* <DEDUP_REMOVED lines=82> */
.L_x_16567:
[----:B------:R-:W-:-:S04]  /*21360*/  ISETP.GE.AND P0, PT, R41, RZ, PT ;  /* 0x000000ff2900720c */ /* 0x000fc80003f06270 */
[----:B------:R-:W-:Y:S02]  /*21370*/  FSEL R6, RZ, 3.37028055040000000000e+12, P0 ;  /* 0x54442d18ff067808 */ /* 0x000fe40000000000 */
[----:B------:R-:W-:-:S07]  /*21380*/  FSEL R7, RZ, 2.1426990032196044922, P0 ;  /* 0x400921fbff077808 */ /* 0x000fce0000000000 */
.L_x_16568:
[----:B------:R-:W-:Y:S05]  /*21390*/  BSYNC B0 ;  /* 0x0000000000007941 */ /* 0x000fea0003800000 */
.L_x_16566:
[----:B------:R-:W-:Y:S01]  /*213a0*/  DADD R2, R2, R4 ;  /* 0x0000000002027229 */ /* 0x000fe20000000004 */
[----:B------:R-:W-:Y:S01]  /*213b0*/  LOP3.LUT R43, R7, 0x80000000, R43, 0xb8, !PT ;  /* 0x80000000072b7812 */ /* 0x000fe200078eb82b */
[----:B------:R-:W-:-:S06]  /*213c0*/  DMUL R24, R24, 0.5 ;  /* 0x3fe0000018187828 */ /* 0x000fcc0000000000 */
[----:B------:R-:W-:-:S06]  /*213d0*/  DSETP.GTU.AND P0, PT, |R2|, +INF , PT ;  /* 0x7ff000000200742a */ /* 0x000fcc0003f0c200 */
[----:B------:R-:W-:Y:S02]  /*213e0*/  FSEL R6, R2, R6, P0 ;  /* 0x0000000602067208 */ /* 0x000fe40000000000 */
[----:B------:R-:W-:Y:S01]  /*213f0*/  FSEL R7, R3, R43, P0 ;  /* 0x0000002b03077208 */ /* 0x000fe20000000000 */
[----:B------:R-:W-:Y:S06]  /*21400*/  BRA `(.L_x_16569) ;  /* 0x0000002000387947 */ /* 0x000fec0003800000 */
.L_x_16561:
        /* <DEDUP_REMOVED lines=135> */
.L_x_16571:
[----:B------:R-:W-:Y:S05]  /*21c80*/  BSYNC B0 ;  /* 0x0000000000007941 */ /* 0x000fea0003800000 */
.L_x_16570:
        /* <DEDUP_REMOVED lines=8> */
.L_x_16573:
[----:B------:R-:W-:Y:S05]  /*21d10*/  BSYNC B3 ;  /* 0x0000000000037941 */ /* 0x000fea0003800000 */
.L_x_16572:
        /* <DEDUP_REMOVED lines=82> */
.L_x_16575:
[----:B------:R-:W-:-:S04]  /*22240*/  ISETP.GE.AND P0, PT, R41, RZ, PT ;  /* 0x000000ff2900720c */ /* 0x000fc80003f06270 */
[----:B------:R-:W-:Y:S02]  /*22250*/  FSEL R6, RZ, 3.37028055040000000000e+12, P0 ;  /* 0x54442d18ff067808 */ /* 0x000fe40000000000 */
[----:B------:R-:W-:-:S07]  /*22260*/  FSEL R7, RZ, 2.1426990032196044922, P0 ;  /* 0x400921fbff077808 */ /* 0x000fce0000000000 */
.L_x_16576:
[----:B------:R-:W-:Y:S05]  /*22270*/  BSYNC B0 ;  /* 0x0000000000007941 */ /* 0x000fea0003800000 */
.L_x_16574:
[----:B------:R-:W-:Y:S01]  /*22280*/  DADD R2, R2, R4 ;  /* 0x0000000002027229 */ /* 0x000fe20000000004 */
[----:B------:R-:W-:-:S07]  /*22290*/  LOP3.LUT R43, R7, 0x80000000, R43, 0xb8, !PT ;  /* 0x80000000072b7812 */ /* 0x000fce00078eb82b */
[----:B------:R-:W-:-:S06]  /*222a0*/  DSETP.GTU.AND P0, PT, |R2|, +INF , PT ;  /* 0x7ff000000200742a */ /* 0x000fcc0003f0c200 */
[----:B------:R-:W-:Y:S02]  /*222b0*/  FSEL R6, R2, R6, P0 ;  /* 0x0000000602067208 */ /* 0x000fe40000000000 */
[----:B------:R-:W-:Y:S01]  /*222c0*/  FSEL R7, R3, R43, P0 ;  /* 0x0000002b03077208 */ /* 0x000fe20000000000 */
[----:B------:R-:W-:Y:S06]  /*222d0*/  BRA `(.L_x_16569) ;  /* 0x0000001000847947 */ /* 0x000fec0003800000 */
.L_x_16560:
        /* <DEDUP_REMOVED lines=23> */
.L_x_16578:
[----:B------:R-:W-:Y:S05]  /*22450*/  BSYNC B3 ;  /* 0x0000000000037941 */ /* 0x000fea0003800000 */
.L_x_16577:
        /* <DEDUP_REMOVED lines=24> */
[----:B------:R-:W-:Y:S02]  /*225e0*/  IMAD.MOV.U32 R6, RZ, RZ, R22 ;  /* 0x000000ffff067224 */ /* 0x000fe400078e0016 */
[----:B------:R-:W-:-:S07]  /*225f0*/  IMAD.MOV.U32 R7, RZ, RZ, R23 ;  /* 0x000000ffff077224 */ /* 0x000fce00078e0017 */
.L_x_16580:
[----:B------:R-:W-:Y:S05]  /*22600*/  BSYNC B3 ;  /* 0x0000000000037941 */ /* 0x000fea0003800000 */
.L_x_16579:
        /* <DEDUP_REMOVED lines=136> */
.L_x_16582:
[----:B------:R-:W-:Y:S05]  /*22e90*/  BSYNC B0 ;  /* 0x0000000000007941 */ /* 0x000fea0003800000 */
.L_x_16581:
        /* <DEDUP_REMOVED lines=8> */
.L_x_16584:
[----:B------:R-:W-:Y:S05]  /*22f20*/  BSYNC B3 ;  /* 0x0000000000037941 */ /* 0x000fea0003800000 */
.L_x_16583:
        /* <DEDUP_REMOVED lines=82> */
.L_x_16586:
[----:B------:R-:W-:-:S04]  /*23450*/  ISETP.GE.AND P0, PT, R41, RZ, PT ;  /* 0x000000ff2900720c */ /* 0x000fc80003f06270 */
[----:B------:R-:W-:Y:S02]  /*23460*/  FSEL R6, RZ, 3.37028055040000000000e+12, P0 ;  /* 0x54442d18ff067808 */ /* 0x000fe40000000000 */
[----:B------:R-:W-:-:S07]  /*23470*/  FSEL R7, RZ, 2.1426990032196044922, P0 ;  /* 0x400921fbff077808 */ /* 0x000fce0000000000 */
.L_x_16587:
[----:B------:R-:W-:Y:S05]  /*23480*/  BSYNC B0 ;  /* 0x0000000000007941 */ /* 0x000fea0003800000 */
.L_x_16585:
[----:B------:R-:W-:Y:S01]  /*23490*/  DADD R2, R2, R4 ;  /* 0x0000000002027229 */ /* 0x000fe20000000004 */
[----:B------:R-:W-:Y:S01]  /*234a0*/  LOP3.LUT R43, R7, 0x80000000, R43, 0xb8, !PT ;  /* 0x80000000072b7812 */ /* 0x000fe200078eb82b */
[----:B------:R-:W-:-:S06]  /*234b0*/  DADD R24, R24, 1 ;  /* 0x3ff0000018187429 */ /* 0x000fcc0000000000 */
[----:B------:R-:W-:-:S06]  /*234c0*/  DSETP.GTU.AND P0, PT, |R2|, +INF , PT ;  /* 0x7ff000000200742a */ /* 0x000fcc0003f0c200 */
[----:B------:R-:W-:Y:S02]  /*234d0*/  FSEL R6, R2, R6, P0 ;  /* 0x0000000602067208 */ /* 0x000fe40000000000 */
[----:B------:R-:W-:-:S07]  /*234e0*/  FSEL R7, R3, R43, P0 ;  /* 0x0000002b03077208 */ /* 0x000fce0000000000 */
.L_x_16569:
[----:B------:R-:W-:Y:S05]  /*234f0*/  BSYNC B2 ;  /* 0x0000000000027941 */ /* 0x000fea0003800000 */
.L_x_16559:
        /* <DEDUP_REMOVED lines=9> */
.L_x_16466:
        /* <DEDUP_REMOVED lines=21> */
.L_x_16558:
[----:B------:R-:W-:Y:S05]  /*236e0*/  BSYNC B1 ;  /* 0x0000000000017941 */ /* 0x000fea0003800000 */
.L_x_16465:
        /* <DEDUP_REMOVED lines=143> */
.L_x_16596:
[----:B------:R-:W-:Y:S05]  /*23fe0*/  BSYNC B3 ;  /* 0x0000000000037941 */ /* 0x000fea0003800000 */
.L_x_16595:
        /* <DEDUP_REMOVED lines=81> */
.L_x_16594:
        /* <DEDUP_REMOVED lines=32> */
.L_x_16604:
[----:B------:R-:W-:Y:S05]  /*24700*/  BSYNC B4 ;  /* 0x0000000000047941 */ /* 0x000fea0003800000 */
.L_x_16603:
[----:B------:R-:W-:Y:S02]  /*24710*/  IMAD.MOV.U32 R16, RZ, RZ, R22 ;  /* 0x000000ffff107224 */ /* 0x000fe400078e0016 */
[----:B------:R-:W-:Y:S01]  /*24720*/  IMAD.MOV.U32 R17, RZ, RZ, R23 ;  /* 0x000000ffff117224 */ /* 0x000fe200078e0017 */
[----:B------:R-:W-:Y:S06]  /*24730*/  BRA `(.L_x_16602) ;  /* 0x0000000000047947 */ /* 0x000fec0003800000 */
.L_x_16601:
[----:B------:R-:W-:-:S11]  /*24740*/  DADD R16, -R26, R32 ;  /* 0x000000001a107229 */ /* 0x000fd60000000120 */
.L_x_16602:
[----:B------:R-:W-:Y:S05]  /*24750*/  BSYNC B3 ;  /* 0x0000000000037941 */ /* 0x000fea0003800000 */
.L_x_16600:
        /* <DEDUP_REMOVED lines=27> */
.L_x_16609:
[----:B------:R-:W-:Y:S05]  /*24910*/  BSYNC B4 ;  /* 0x0000000000047941 */ /* 0x000fea0003800000 */
.L_x_16608:
[----:B------:R-:W-:Y:S05]  /*24920*/  BRA `(.L_x_16607) ;  /* 0x0000000000047947 */ /* 0x000fea0003800000 */
.L_x_16606:
[----:B------:R-:W-:-:S11]  /*24930*/  DADD R22, R34, -R6 ;  /* 0x0000000022167229 */ /* 0x000fd60000000806 */
.L_x_16607:
[----:B------:R-:W-:Y:S05]  /*24940*/  BSYNC B3 ;  /* 0x0000000000037941 */ /* 0x000fea0003800000 */
.L_x_16605:
        /* <DEDUP_REMOVED lines=29> */
[----:B------:R-:W-:Y:S05]  /*24b20*/  CALL.REL.NOINC `($__internal_25_$__cuda_sm20_dsqrt_rn_f64_mediumpath_v1) ;  /* 0x0000069c00847944 */ /* 0x000fea0003c00000 */
.L_x_16611:
[----:B------:R-:W-:Y:S05]  /*24b30*/  BSYNC B3 ;  /* 0x0000000000037941 */ /* 0x000fea0003800000 */
.L_x_16610:
        /* <DEDUP_REMOVED lines=86> */
.L_x_16612:
        /* <DEDUP_REMOVED lines=20> */
.L_x_16614:
[----:B------:R-:W-:Y:S05]  /*251e0*/  BSYNC B3 ;  /* 0x0000000000037941 */ /* 0x000fea0003800000 */
.L_x_16613:
        /* <DEDUP_REMOVED lines=30> */
.L_x_16599:
        /* <DEDUP_REMOVED lines=24> */
.L_x_16617:
[----:B------:R-:W-:Y:S05]  /*25550*/  BSYNC B3 ;  /* 0x0000000000037941 */ /* 0x000fea0003800000 */
.L_x_16616:
        /* <DEDUP_REMOVED lines=25> */
.L_x_16620:
[----:B------:R-:W-:Y:S05]  /*256f0*/  BSYNC B3 ;  /* 0x0000000000037941 */ /* 0x000fea0003800000 */
.L_x_16619:
        /* <DEDUP_REMOVED lines=30> */
.L_x_16618:
        /* <DEDUP_REMOVED lines=76> */
.L_x_16621:
[----:B------:R-:W-:Y:S01]  /*25da0*/  IMAD.MOV.U32 R8, RZ, RZ, 0x0 ;  /* 0x00000000ff087424 */ /* 0x000fe200078e00ff */
[----:B------:R-:W-:Y:S02]  /*25db0*/  MOV R9, 0x7ff00000 ;  /* 0x7ff0000000097802 */ /* 0x000fe40000000f00 */
[----:B------:R-:W-:-:S04]  /*25dc0*/  FSETP.NEU.FTZ.AND P0, PT, R7, RZ, PT ;  /* 0x000000ff0700720b */ /* 0x000fc80003f1d000 */
[----:B------:R-:W-:-:S10]  /*25dd0*/  DFMA R8, R6, R8, +INF ;  /* 0x7ff000000608742b */ /* 0x000fd40000000008 */
[----:B------:R-:W-:Y:S02]  /*25de0*/  FSEL R24, R8, RZ, P0 ;  /* 0x000000ff08187208 */ /* 0x000fe40000000000 */
[----:B------:R-:W-:Y:S01]  /*25df0*/  FSEL R25, R9, -QNAN , P0 ;  /* 0xfff0000009197808 */ /* 0x000fe20000000000 */
[----:B------:R-:W-:Y:S06]  /*25e00*/  BRA `(.L_x_16597) ;  /* 0x00000004002c7947 */ /* 0x000fec0003800000 */
.L_x_16615:
        /* <DEDUP_REMOVED lines=23> */
.L_x_16623:
[----:B------:R-:W-:Y:S05]  /*25f80*/  BSYNC B3 ;  /* 0x0000000000037941 */ /* 0x000fea0003800000 */
.L_x_16622:
        /* <DEDUP_REMOVED lines=21> */
.L_x_16625:
[----:B------:R-:W-:Y:S05]  /*260e0*/  BSYNC B3 ;  /* 0x0000000000037941 */ /* 0x000fea0003800000 */
.L_x_16624:
[----:B------:R-:W-:Y:S02]  /*260f0*/  IMAD.MOV.U32 R24, RZ, RZ, R22 ;  /* 0x000000ffff187224 */ /* 0x000fe400078e0016 */
[----:B------:R-:W-:Y:S01]  /*26100*/  IMAD.MOV.U32 R25, RZ, RZ, R23 ;  /* 0x000000ffff197224 */ /* 0x000fe200078e0017 */
[----:B------:R-:W-:Y:S06]  /*26110*/  BRA `(.L_x_16597) ;  /* 0x0000000000687947 */ /* 0x000fec0003800000 */
.L_x_16598:
        /* <DEDUP_REMOVED lines=22> */
[----:B------:R-:W-:Y:S05]  /*26280*/  CALL.REL.NOINC `($__internal_25_$__cuda_sm20_dsqrt_rn_f64_mediumpath_v1) ;  /* 0x0000068400ac7944 */ /* 0x000fea0003c00000 */
.L_x_16627:
[----:B------:R-:W-:Y:S05]  /*26290*/  BSYNC B3 ;  /* 0x0000000000037941 */ /* 0x000fea0003800000 */
.L_x_16626:
[----:B------:R-:W-:Y:S02]  /*262a0*/  IMAD.MOV.U32 R24, RZ, RZ, R6 ;  /* 0x000000ffff187224 */ /* 0x000fe400078e0006 */
[----:B------:R-:W-:-:S07]  /*262b0*/  IMAD.MOV.U32 R25, RZ, RZ, R7 ;  /* 0x000000ffff197224 */ /* 0x000fce00078e0007 */
.L_x_16597:
[----:B------:R-:W-:Y:S05]  /*262c0*/  BSYNC B2 ;  /* 0x0000000000027941 */ /* 0x000fea0003800000 */
.L_x_16593:
        /* <DEDUP_REMOVED lines=24> */
[----:B------:R-:W-:Y:S02]  /*26450*/  IMAD.MOV.U32 R16, RZ, RZ, R22 ;  /* 0x000000ffff107224 */ /* 0x000fe400078e0016 */
[----:B------:R-:W-:-:S07]  /*26460*/  IMAD.MOV.U32 R17, RZ, RZ, R23 ;  /* 0x000000ffff117224 */ /* 0x000fce00078e0017 */
.L_x_16631:
[----:B------:R-:W-:Y:S05]  /*26470*/  BSYNC B3 ;  /* 0x0000000000037941 */ /* 0x000fea0003800000 */
.L_x_16630:
        /* <DEDUP_REMOVED lines=37> */
.L_x_16639:
[----:B------:R-:W-:Y:S05]  /*266d0*/  BSYNC B4 ;  /* 0x0000000000047941 */ /* 0x000fea0003800000 */
.L_x_16638:
[----:B------:R-:W-:Y:S02]  /*266e0*/  IMAD.MOV.U32 R36, RZ, RZ, R22 ;  /* 0x000000ffff247224 */ /* 0x000fe400078e0016 */
[----:B------:R-:W-:Y:S01]  /*266f0*/  IMAD.MOV.U32 R37, RZ, RZ, R23 ;  /* 0x000000ffff257224 */ /* 0x000fe200078e0017 */
[----:B------:R-:W-:Y:S06]  /*26700*/  BRA `(.L_x_16637) ;  /* 0x0000000000047947 */ /* 0x000fec0003800000 */
.L_x_16636:
[----:B------:R-:W-:-:S11]  /*26710*/  DADD R36, -R26, R32 ;  /* 0x000000001a247229 */ /* 0x000fd60000000120 */
.L_x_16637:
[----:B------:R-:W-:Y:S05]  /*26720*/  BSYNC B3 ;  /* 0x0000000000037941 */ /* 0x000fea0003800000 */
.L_x_16635:
        /* <DEDUP_REMOVED lines=24> */
.L_x_16644:
[----:B------:R-:W-:Y:S05]  /*268b0*/  BSYNC B4 ;  /* 0x0000000000047941 */ /* 0x000fea0003800000 */
.L_x_16643:
[----:B------:R-:W-:Y:S02]  /*268c0*/  IMAD.MOV.U32 R4, RZ, RZ, R22 ;  /* 0x000000ffff047224 */ /* 0x000fe400078e0016 */
[----:B------:R-:W-:Y:S01]  /*268d0*/  IMAD.MOV.U32 R5, RZ, RZ, R23 ;  /* 0x000000ffff057224 */ /* 0x000fe200078e0017 */
[----:B------:R-:W-:Y:S06]  /*268e0*/  BRA `(.L_x_16642) ;  /* 0x0000000000047947 */ /* 0x000fec0003800000 */
.L_x_16641:
[----:B------:R-:W-:-:S11]  /*268f0*/  DADD R4, -R30, R34 ;  /* 0x000000001e047229 */ /* 0x000fd60000000122 */
.L_x_16642:
[----:B------:R-:W-:Y:S05]  /*26900*/  BSYNC B3 ;  /* 0x0000000000037941 */ /* 0x000fea0003800000 */
.L_x_16640:
        /* <DEDUP_REMOVED lines=26> */
.L_x_16646:
[----:B------:R-:W-:Y:S05]  /*26ab0*/  BSYNC B3 ;  /* 0x0000000000037941 */ /* 0x000fea0003800000 */
.L_x_16645:
[----:B------:R-:W-:Y:S01]  /*26ac0*/  PLOP3.LUT P0, PT, PT, PT, PT, 0x80, 0x0 ;  /* 0x000000000000781c */ /* 0x000fe20003f0f070 */
[----:B------:R-:W-:Y:S02]  /*26ad0*/  IMAD.MOV.U32 R4, RZ, RZ, R6 ;  /* 0x000000ffff047224 */ /* 0x000fe400078e0006 */
[----:B------:R-:W-:Y:S01]  /*26ae0*/  IMAD.MOV.U32 R5, RZ, RZ, R7 ;  /* 0x000000ffff057224 */ /* 0x000fe200078e0007 */
[----:B------:R-:W-:Y:S09]  /*26af0*/  BRA `(.L_x_16632) ;  /* 0x0000000800407947 */ /* 0x000ff20003800000 */
.L_x_16634:
        /* <DEDUP_REMOVED lines=26> */
.L_x_16649:
[----:B------:R-:W-:Y:S05]  /*26ca0*/  BSYNC B3 ;  /* 0x0000000000037941 */ /* 0x000fea0003800000 */
.L_x_16648:
[----:B------:R-:W-:Y:S01]  /*26cb0*/  PLOP3.LUT P0, PT, PT, PT, PT, 0x80, 0x0 ;  /* 0x000000000000781c */ /* 0x000fe20003f0f070 */
[----:B------:R-:W-:Y:S02]  /*26cc0*/  IMAD.MOV.U32 R4, RZ, RZ, R6 ;  /* 0x000000ffff047224 */ /* 0x000fe400078e0006 */
[----:B------:R-:W-:Y:S01]  /*26cd0*/  IMAD.MOV.U32 R5, RZ, RZ, R7 ;  /* 0x000000ffff057224 */ /* 0x000fe200078e0007 */
[----:B------:R-:W-:Y:S09]  /*26ce0*/  BRA `(.L_x_16632) ;  /* 0x0000000400c47947 */ /* 0x000ff20003800000 */
.L_x_16647:
        /* <DEDUP_REMOVED lines=26> */
[----:B------:R-:W-:Y:S05]  /*26e90*/  CALL.REL.NOINC `($__internal_25_$__cuda_sm20_dsqrt_rn_f64_mediumpath_v1) ;  /* 0x0000067800a87944 */ /* 0x000fea0003c00000 */
.L_x_16651:
[----:B------:R-:W-:Y:S05]  /*26ea0*/  BSYNC B3 ;  /* 0x0000000000037941 */ /* 0x000fea0003800000 */
.L_x_16650:
        /* <DEDUP_REMOVED lines=21> */
.L_x_16653:
[----:B------:R-:W-:Y:S05]  /*27000*/  BSYNC B3 ;  /* 0x0000000000037941 */ /* 0x000fea0003800000 */
.L_x_16652:
[----:B------:R-:W-:Y:S01]  /*27010*/  DMUL R2, R2, 8.11296384146066816958e+31 ;  /* 0x4690000002027828 */ /* 0x000fe20000000000 */
[----:B------:R-:W-:Y:S01]  /*27020*/  PLOP3.LUT P0, PT, PT, PT, PT, 0x80, 0x0 ;  /* 0x000000000000781c */ /* 0x000fe20003f0f070 */
[----:B------:R-:W-:Y:S01]  /*27030*/  IMAD.MOV.U32 R4, RZ, RZ, R22 ;  /* 0x000000ffff047224 */ /* 0x000fe200078e0016 */
[----:B------:R-:W-:Y:S01]  /*27040*/  MOV R5, R23 ;  /* 0x0000001700057202 */ /* 0x000fe20000000f00 */
[----:B------:R-:W-:Y:S10]  /*27050*/  BRA `(.L_x_16632) ;  /* 0x0000000000e87947 */ /* 0x000ff40003800000 */
.L_x_16633:
        /* <DEDUP_REMOVED lines=24> */
.L_x_16655:
[----:B------:R-:W-:Y:S05]  /*271e0*/  BSYNC B3 ;  /* 0x0000000000037941 */ /* 0x000fea0003800000 */
.L_x_16654:
        /* <DEDUP_REMOVED lines=26> */
.L_x_16657:
[----:B------:R-:W-:Y:S05]  /*27390*/  BSYNC B3 ;  /* 0x0000000000037941 */ /* 0x000fea0003800000 */
.L_x_16656:
[----:B------:R-:W-:Y:S01]  /*273a0*/  DMUL R4, R6, R20 ;  /* 0x0000001406047228 */ /* 0x000fe20000000000 */
[----:B------:R-:W-:Y:S01]  /*273b0*/  PLOP3.LUT P0, PT, PT, PT, PT, 0x80, 0x0 ;  /* 0x000000000000781c */ /* 0x000fe20003f0f070 */
[----:B------:R-:W-:-:S12]  /*273c0*/  BRA `(.L_x_16632) ;  /* 0x00000000000c7947 */ /* 0x000fd80003800000 */
.L_x_16629:
[----:B------:R-:W-:Y:S01]  /*273d0*/  DMUL R4, R18, 9.00719925474099200000e+15 ;  /* 0x4340000012047828 */ /* 0x000fe20000000000 */
[----:B------:R-:W-:Y:S01]  /*273e0*/  PLOP3.LUT P0, PT, PT, PT, PT, 0x80, 0x0 ;  /* 0x000000000000781c */ /* 0x000fe20003f0f070 */
[----:B------:R-:W-:-:S12]  /*273f0*/  DMUL R2, R2, 9.00719925474099200000e+15 ;  /* 0x4340000002027828 */ /* 0x000fd80000000000 */
.L_x_16632:
[----:B------:R-:W-:Y:S05]  /*27400*/  BSYNC B2 ;  /* 0x0000000000027941 */ /* 0x000fea0003800000 */
.L_x_16628:
        /* <DEDUP_REMOVED lines=67> */
.L_x_16663:
[----:B------:R-:W-:-:S11]  /*27840*/  DMUL R36, RZ, |R16| ;  /* 0x40000010ff247228 */ /* 0x000fd60000000000 */
.L_x_16664:
[----:B------:R-:W-:Y:S05]  /*27850*/  BSYNC B0 ;  /* 0x0000000000007941 */ /* 0x000fea0003800000 */
.L_x_16662:
        /* <DEDUP_REMOVED lines=11> */
.L_x_16661:
        /* <DEDUP_REMOVED lines=53> */
.L_x_16660:
        /* <DEDUP_REMOVED lines=62> */
.L_x_16668:
[----:B------:R-:W-:-:S11]  /*28040*/  DMUL R36, RZ, |R16| ;  /* 0x40000010ff247228 */ /* 0x000fd60000000000 */
.L_x_16669:
[----:B------:R-:W-:Y:S05]  /*28050*/  BSYNC B0 ;  /* 0x0000000000007941 */ /* 0x000fea0003800000 */
.L_x_16667:
        /* <DEDUP_REMOVED lines=11> */
.L_x_16666:
        /* <DEDUP_REMOVED lines=53> */
.L_x_16659:
        /* <DEDUP_REMOVED lines=30> */
.L_x_16672:
[----:B------:R-:W-:Y:S05]  /*28640*/  BSYNC B3 ;  /* 0x0000000000037941 */ /* 0x000fea0003800000 */
.L_x_16671:
        /* <DEDUP_REMOVED lines=82> */
.L_x_16674:
[----:B------:R-:W-:Y:S02]  /*28b70*/  FSEL R6, RZ, 3.37028055040000000000e+12, P1 ;  /* 0x54442d18ff067808 */ /* 0x000fe40000800000 */
[----:B------:R-:W-:-:S07]  /*28b80*/  FSEL R7, RZ, 2.1426990032196044922, P1 ;  /* 0x400921fbff077808 */ /* 0x000fce0000800000 */
.L_x_16675:
[----:B------:R-:W-:Y:S05]  /*28b90*/  BSYNC B0 ;  /* 0x0000000000007941 */ /* 0x000fea0003800000 */
.L_x_16673:
[----:B------:R-:W-:Y:S01]  /*28ba0*/  DADD R2, |R4|, |R2| ;  /* 0x0000000004027229 */ /* 0x000fe20000000602 */
[----:B------:R-:W-:-:S07]  /*28bb0*/  LOP3.LUT R5, R7, 0x80000000, R5, 0xb8, !PT ;  /* 0x8000000007057812 */ /* 0x000fce00078eb805 */
[----:B------:R-:W-:-:S06]  /*28bc0*/  DSETP.GTU.AND P0, PT, |R2|, +INF , PT ;  /* 0x7ff000000200742a */ /* 0x000fcc0003f0c200 */
[----:B------:R-:W-:Y:S02]  /*28bd0*/  FSEL R36, R2, R6, P0 ;  /* 0x0000000602247208 */ /* 0x000fe40000000000 */
[----:B------:R-:W-:Y:S01]  /*28be0*/  FSEL R37, R3, R5, P0 ;  /* 0x0000000503257208 */ /* 0x000fe20000000000 */
[----:B------:R-:W-:Y:S06]  /*28bf0*/  BRA `(.L_x_16665) ;  /* 0x0000000400d47947 */ /* 0x000fec0003800000 */
.L_x_16670:
        /* <DEDUP_REMOVED lines=26> */
.L_x_16677:
[----:B------:R-:W-:Y:S05]  /*28da0*/  BSYNC B3 ;  /* 0x0000000000037941 */ /* 0x000fea0003800000 */
.L_x_16676:
        /* <DEDUP_REMOVED lines=82> */
.L_x_16679:
[----:B------:R-:W-:Y:S02]  /*292d0*/  FSEL R6, RZ, 3.37028055040000000000e+12, P1 ;  /* 0x54442d18ff067808 */ /* 0x000fe40000800000 */
[----:B------:R-:W-:-:S07]  /*292e0*/  FSEL R7, RZ, 2.1426990032196044922, P1 ;  /* 0x400921fbff077808 */ /* 0x000fce0000800000 */
.L_x_16680:
[----:B------:R-:W-:Y:S05]  /*292f0*/  BSYNC B0 ;  /* 0x0000000000007941 */ /* 0x000fea0003800000 */
.L_x_16678:
[----:B------:R-:W-:Y:S01]  /*29300*/  DADD R2, |R4|, |R2| ;  /* 0x0000000004027229 */ /* 0x000fe20000000602 */
[----:B------:R-:W-:-:S07]  /*29310*/  LOP3.LUT R5, R7, 0x80000000, R5, 0xb8, !PT ;  /* 0x8000000007057812 */ /* 0x000fce00078eb805 */
[----:B------:R-:W-:-:S06]  /*29320*/  DSETP.GTU.AND P0, PT, |R2|, +INF , PT ;  /* 0x7ff000000200742a */ /* 0x000fcc0003f0c200 */
[----:B------:R-:W-:Y:S02]  /*29330*/  FSEL R36, R2, R6, P0 ;  /* 0x0000000602247208 */ /* 0x000fe40000000000 */
[----:B------:R-:W-:-:S07]  /*29340*/  FSEL R37, R3, R5, P0 ;  /* 0x0000000503257208 */ /* 0x000fce0000000000 */
.L_x_16665:
[----:B------:R-:W-:Y:S05]  /*29350*/  BSYNC B2 ;  /* 0x0000000000027941 */ /* 0x000fea0003800000 */
.L_x_16658:
[----:B------:R-:W-:Y:S01]  /*29360*/  DADD R2, -RZ, -R24 ;  /* 0x00000000ff027229 */ /* 0x000fe20000000918 */
[----:B------:R-:W-:-:S09]  /*29370*/  ISETP.NE.AND P0, PT, R38, RZ, PT ;  /* 0x000000ff2600720c */ /* 0x000fd20003f05270 */
[----:B------:R-:W-:Y:S02]  /*29380*/  FSEL R38, R2, R24, !P0 ;  /* 0x0000001802267208 */ /* 0x000fe40004000000 */
[----:B------:R-:W-:Y:S01]  /*29390*/  FSEL R39, R3, R25, !P0 ;  /* 0x0000001903277208 */ /* 0x000fe20004000000 */
[----:B------:R-:W-:Y:S06]  /*293a0*/  BRA `(.L_x_16681) ;  /* 0x0000003000287947 */ /* 0x000fec0003800000 */
.L_x_16592:
[----:B------:R-:W2:Y:S01]  /*293b0*/  LDL.64 R36, [R1+0x8] ;  /* 0x0000080001247983 */ /* 0x000ea20000100a00 */
[----:B------:R-:W-:Y:S01]  /*293c0*/  UMOV UR4, 0x54442d18 ;  /* 0x54442d1800047882 */ /* 0x000fe20000000000 */
[----:B------:R-:W-:Y:S01]  /*293d0*/  UMOV UR5, 0x3ff921fb ;  /* 0x3ff921fb00057882 */ /* 0x000fe20000000000 */
[----:B------:R-:W-:Y:S02]  /*293e0*/  DADD R38, -RZ, -R46 ;  /* 0x00000000ff267229 */ /* 0x000fe4000000092e */
[----:B--2---:R-:W-:-:S08]  /*293f0*/  DADD R36, -R44, R36 ;  /* 0x000000002c247229 */ /* 0x004fd00000000124 */
[----:B------:R-:W-:Y:S01]  /*29400*/  DADD R36, R36, UR4 ;  /* 0x0000000424247e29 */ /* 0x000fe20008000000 */
[----:B------:R-:W-:Y:S10]  /*29410*/  BRA `(.L_x_16681) ;  /* 0x00000030000c7947 */ /* 0x000ff40003800000 */
.L_x_16591:
[----:B------:R-:W-:Y:S01]  /*29420*/  DADD R38, -RZ, -R46 ;  /* 0x00000000ff267229 */ /* 0x000fe2000000092e */
[----:B------:R-:W-:Y:S01]  /*29430*/  CS2R R36, SRZ ;  /* 0x0000000000247805 */ /* 0x000fe2000001ff00 */
[----:B------:R-:W-:Y:S09]  /*29440*/  BRA `(.L_x_16681) ;  /* 0x0000003000007947 */ /* 0x000ff20003800000 */
.L_x_16590:
        /* <DEDUP_REMOVED lines=108> */
.L_x_16686:
[----:B------:R-:W-:Y:S05]  /*29b10*/  BSYNC B0 ;  /* 0x0000000000007941 */ /* 0x000fea0003800000 */
.L_x_16685:
        /* <DEDUP_REMOVED lines=8> */
.L_x_16688:
[----:B------:R-:W-:Y:S05]  /*29ba0*/  BSYNC B3 ;  /* 0x0000000000037941 */ /* 0x000fea0003800000 */
.L_x_16687:
        /* <DEDUP_REMOVED lines=82> */
.L_x_16690:
[----:B------:R-:W-:-:S04]  /*2a0d0*/  ISETP.GE.AND P0, PT, R45, RZ, PT ;  /* 0x000000ff2d00720c */ /* 0x000fc80003f06270 */
[----:B------:R-:W-:Y:S02]  /*2a0e0*/  FSEL R6, RZ, 3.37028055040000000000e+12, P0 ;  /* 0x54442d18ff067808 */ /* 0x000fe40000000000 */
[----:B------:R-:W-:-:S07]  /*2a0f0*/  FSEL R7, RZ, 2.1426990032196044922, P0 ;  /* 0x400921fbff077808 */ /* 0x000fce0000000000 */
.L_x_16691:
[----:B------:R-:W-:Y:S05]  /*2a100*/  BSYNC B0 ;  /* 0x0000000000007941 */ /* 0x000fea0003800000 */
.L_x_16689:
[----:B------:R-:W-:Y:S01]  /*2a110*/  DADD R2, R2, R4 ;  /* 0x0000000002027229 */ /* 0x000fe20000000004 */
[----:B------:R-:W-:Y:S01]  /*2a120*/  LOP3.LUT R47, R7, 0x80000000, R47, 0xb8, !PT ;  /* 0x80000000072f7812 */ /* 0x000fe200078eb82f */
[----:B------:R-:W-:-:S06]  /*2a130*/  DMUL R24, R24, 0.5 ;  /* 0x3fe0000018187828 */ /* 0x000fcc0000000000 */
[----:B------:R-:W-:-:S06]  /*2a140*/  DSETP.GTU.AND P0, PT, |R2|, +INF , PT ;  /* 0x7ff000000200742a */ /* 0x000fcc0003f0c200 */
[----:B------:R-:W-:Y:S02]  /*2a150*/  FSEL R6, R2, R6, P0 ;  /* 0x0000000602067208 */ /* 0x000fe40000000000 */
[----:B------:R-:W-:Y:S01]  /*2a160*/  FSEL R7, R3, R47, P0 ;  /* 0x0000002f03077208 */ /* 0x000fe20000000000 */
[----:B------:R-:W-:Y:S06]  /*2a170*/  BRA `(.L_x_16692) ;  /* 0x0000002000387947 */ /* 0x000fec0003800000 */
.L_x_16684:
        /* <DEDUP_REMOVED lines=135> */
.L_x_16694:
[----:B------:R-:W-:Y:S05]  /*2a9f0*/  BSYNC B0 ;  /* 0x0000000000007941 */ /* 0x000fea0003800000 */
.L_x_16693:
        /* <DEDUP_REMOVED lines=8> */
.L_x_16696:
[----:B------:R-:W-:Y:S05]  /*2aa80*/  BSYNC B3 ;  /* 0x0000000000037941 */ /* 0x000fea0003800000 */
.L_x_16695:
        /* <DEDUP_REMOVED lines=82> */
.L_x_16698:
[----:B------:R-:W-:-:S04]  /*2afb0*/  ISETP.GE.AND P0, PT, R45, RZ, PT ;  /* 0x000000ff2d00720c */ /* 0x000fc80003f06270 */
[----:B------:R-:W-:Y:S02]  /*2afc0*/  FSEL R6, RZ, 3.37028055040000000000e+12, P0 ;  /* 0x54442d18ff067808 */ /* 0x000fe40000000000 */
[----:B------:R-:W-:-:S07]  /*2afd0*/  FSEL R7, RZ, 2.1426990032196044922, P0 ;  /* 0x400921fbff077808 */ /* 0x000fce0000000000 */
.L_x_16699:
[----:B------:R-:W-:Y:S05]  /*2afe0*/  BSYNC B0 ;  /* 0x0000000000007941 */ /* 0x000fea0003800000 */
.L_x_16697:
[----:B------:R-:W-:Y:S01]  /*2aff0*/  DADD R2, R2, R4 ;  /* 0x0000000002027229 */ /* 0x000fe20000000004 */
[----:B------:R-:W-:-:S07]  /*2b000*/  LOP3.LUT R47, R7, 0x80000000, R47, 0xb8, !PT ;  /* 0x80000000072f7812 */ /* 0x000fce00078eb82f */
[----:B------:R-:W-:-:S06]  /*2b010*/  DSETP.GTU.AND P0, PT, |R2|, +INF , PT ;  /* 0x7ff000000200742a */ /* 0x000fcc0003f0c200 */
[----:B------:R-:W-:Y:S02]  /*2b020*/  FSEL R6, R2, R6, P0 ;  /* 0x0000000602067208 */ /* 0x000fe40000000000 */
[----:B------:R-:W-:Y:S01]  /*2b030*/  FSEL R7, R3, R47, P0 ;  /* 0x0000002f03077208 */ /* 0x000fe20000000000 */
[----:B------:R-:W-:Y:S06]  /*2b040*/  BRA `(.L_x_16692) ;  /* 0x0000001000847947 */ /* 0x000fec0003800000 */
.L_x_16683:
        /* <DEDUP_REMOVED lines=23> */
.L_x_16701:
[----:B------:R-:W-:Y:S05]  /*2b1c0*/  BSYNC B3 ;  /* 0x0000000000037941 */ /* 0x000fea0003800000 */
.L_x_16700:
        /* <DEDUP_REMOVED lines=26> */
.L_x_16703:
[----:B------:R-:W-:Y:S05]  /*2b370*/  BSYNC B3 ;  /* 0x0000000000037941 */ /* 0x000fea0003800000 */
.L_x_16702:
        /* <DEDUP_REMOVED lines=136> */
.L_x_16705:
[----:B------:R-:W-:Y:S05]  /*2bc00*/  BSYNC B0 ;  /* 0x0000000000007941 */ /* 0x000fea0003800000 */
.L_x_16704:
        /* <DEDUP_REMOVED lines=8> */
.L_x_16707:
[----:B------:R-:W-:Y:S05]  /*2bc90*/  BSYNC B3 ;  /* 0x0000000000037941 */ /* 0x000fea0003800000 */
.L_x_16706:
        /* <DEDUP_REMOVED lines=82> */
.L_x_16709:
[----:B------:R-:W-:-:S04]  /*2c1c0*/  ISETP.GE.AND P0, PT, R45, RZ, PT ;  /* 0x000000ff2d00720c */ /* 0x000fc80003f06270 */
[----:B------:R-:W-:Y:S02]  /*2c1d0*/  FSEL R6, RZ, 3.37028055040000000000e+12, P0 ;  /* 0x54442d18ff067808 */ /* 0x000fe40000000000 */
[----:B------:R-:W-:-:S07]  /*2c1e0*/  FSEL R7, RZ, 2.1426990032196044922, P0 ;  /* 0x400921fbff077808 */ /* 0x000fce0000000000 */
.L_x_16710:
[----:B------:R-:W-:Y:S05]  /*2c1f0*/  BSYNC B0 ;  /* 0x0000000000007941 */ /* 0x000fea0003800000 */
.L_x_16708:
[----:B------:R-:W-:Y:S01]  /*2c200*/  DADD R2, R2, R4 ;  /* 0x0000000002027229 */ /* 0x000fe20000000004 */
[----:B------:R-:W-:Y:S01]  /*2c210*/  LOP3.LUT R47, R7, 0x80000000, R47, 0xb8, !PT ;  /* 0x80000000072f7812 */ /* 0x000fe200078eb82f */
[----:B------:R-:W-:-:S06]  /*2c220*/  DADD R24, R24, 1 ;  /* 0x3ff0000018187429 */ /* 0x000fcc0000000000 */
[----:B------:R-:W-:-:S06]  /*2c230*/  DSETP.GTU.AND P0, PT, |R2|, +INF , PT ;  /* 0x7ff000000200742a */ /* 0x000fcc0003f0c200 */
[----:B------:R-:W-:Y:S02]  /*2c240*/  FSEL R6, R2, R6, P0 ;  /* 0x0000000602067208 */ /* 0x000fe40000000000 */
[----:B------:R-:W-:-:S07]  /*2c250*/  FSEL R7, R3, R47, P0 ;  /* 0x0000002f03077208 */ /* 0x000fce0000000000 */
.L_x_16692:
[----:B------:R-:W-:Y:S05]  /*2c260*/  BSYNC B2 ;  /* 0x0000000000027941 */ /* 0x000fea0003800000 */
.L_x_16682:
        /* <DEDUP_REMOVED lines=9> */
.L_x_16589:
        /* <DEDUP_REMOVED lines=21> */
.L_x_16681:
[----:B------:R-:W-:Y:S05]  /*2c450*/  BSYNC B1 ;  /* 0x0000000000017941 */ /* 0x000fea0003800000 */
.L_x_16588:
        /* <DEDUP_REMOVED lines=143> */
.L_x_16719:
[----:B------:R-:W-:Y:S05]  /*2cd50*/  BSYNC B3 ;  /* 0x0000000000037941 */ /* 0x000fea0003800000 */
.L_x_16718:
        /* <DEDUP_REMOVED lines=81> */
.L_x_16717:
        /* <DEDUP_REMOVED lines=32> */
.L_x_16727:
[----:B------:R-:W-:Y:S05]  /*2d470*/  BSYNC B4 ;  /* 0x0000000000047941 */ /* 0x000fea0003800000 */
.L_x_16726:
[----:B------:R-:W-:Y:S01]  /*2d480*/  IMAD.MOV.U32 R16, RZ, RZ, R22 ;  /* 0x000000ffff107224 */ /* 0x000fe200078e0016 */
[----:B------:R-:W-:Y:S01]  /*2d490*/  MOV R17, R23 ;  /* 0x0000001700117202 */ /* 0x000fe20000000f00 */
[----:B------:R-:W-:Y:S06]  /*2d4a0*/  BRA `(.L_x_16725) ;  /* 0x0000000000047947 */ /* 0x000fec0003800000 */
.L_x_16724:
[----:B------:R-:W-:-:S11]  /*2d4b0*/  DADD R16, -R24, R32 ;  /* 0x0000000018107229 */ /* 0x000fd60000000120 */
.L_x_16725:
[----:B------:R-:W-:Y:S05]  /*2d4c0*/  BSYNC B3 ;  /* 0x0000000000037941 */ /* 0x000fea0003800000 */
.L_x_16723:
        /* <DEDUP_REMOVED lines=27> */
.L_x_16732:
[----:B------:R-:W-:Y:S05]  /*2d680*/  BSYNC B4 ;  /* 0x0000000000047941 */ /* 0x000fea0003800000 */
.L_x_16731:
[----:B------:R-:W-:Y:S05]  /*2d690*/  BRA `(.L_x_16730) ;  /* 0x0000000000047947 */ /* 0x000fea0003800000 */
.L_x_16729:
[----:B------:R-:W-:-:S11]  /*2d6a0*/  DADD R22, R34, -R6 ;  /* 0x0000000022167229 */ /* 0x000fd60000000806 */
.L_x_16730:
[----:B------:R-:W-:Y:S05]  /*2d6b0*/  BSYNC B3 ;  /* 0x0000000000037941 */ /* 0x000fea0003800000 */
.L_x_16728:
        /* <DEDUP_REMOVED lines=30> */
.L_x_16734:
[----:B------:R-:W-:Y:S05]  /*2d8a0*/  BSYNC B3 ;  /* 0x0000000000037941 */ /* 0x000fea0003800000 */
.L_x_16733:
        /* <DEDUP_REMOVED lines=86> */
.L_x_16735:
        /* <DEDUP_REMOVED lines=20> */
.L_x_16737:
[----:B------:R-:W-:Y:S05]  /*2df50*/  BSYNC B3 ;  /* 0x0000000000037941 */ /* 0x000fea0003800000 */
.L_x_16736:
        /* <DEDUP_REMOVED lines=30> */
.L_x_16722:
        /* <DEDUP_REMOVED lines=24> */
.L_x_16740:
[----:B------:R-:W-:Y:S05]  /*2e2c0*/  BSYNC B3 ;  /* 0x0000000000037941 */ /* 0x000fea0003800000 */
.L_x_16739:
        /* <DEDUP_REMOVED lines=25> */
.L_x_16743:
[----:B------:R-:W-:Y:S05]  /*2e460*/  BSYNC B3 ;  /* 0x0000000000037941 */ /* 0x000fea0003800000 */
.L_x_16742:
        /* <DEDUP_REMOVED lines=30> */
.L_x_16741:
        /* <DEDUP_REMOVED lines=76> */
.L_x_16744:
[----:B------:R-:W-:Y:S01]  /*2eb10*/  IMAD.MOV.U32 R8, RZ, RZ, 0x0 ;  /* 0x00000000ff087424 */ /* 0x000fe200078e00ff */
[----:B------:R-:W-:Y:S01]  /*2eb20*/  FSETP.NEU.FTZ.AND P0, PT, R7, RZ, PT ;  /* 0x000000ff0700720b */ /* 0x000fe20003f1d000 */
[----:B------:R-:W-:-:S06]  /*2eb30*/  IMAD.MOV.U32 R9, RZ, RZ, 0x7ff00000 ;  /* 0x7ff00000ff097424 */ /* 0x000fcc00078e00ff */
[----:B------:R-:W-:-:S10]  /*2eb40*/  DFMA R8, R6, R8, +INF ;  /* 0x7ff000000608742b */ /* 0x000fd40000000008 */
[----:B------:R-:W-:Y:S02]  /*2eb50*/  FSEL R26, R8, RZ, P0 ;  /* 0x000000ff081a7208 */ /* 0x000fe40000000000 */
[----:B------:R-:W-:Y:S01]  /*2eb60*/  FSEL R27, R9, -QNAN , P0 ;  /* 0xfff00000091b7808 */ /* 0x000fe20000000000 */
[----:B------:R-:W-:Y:S06]  /*2eb70*/  BRA `(.L_x_16720) ;  /* 0x00000004002c7947 */ /* 0x000fec0003800000 */
.L_x_16738:
        /* <DEDUP_REMOVED lines=23> */
.L_x_16746:
[----:B------:R-:W-:Y:S05]  /*2ecf0*/  BSYNC B3 ;  /* 0x0000000000037941 */ /* 0x000fea0003800000 */
.L_x_16745:
        /* <DEDUP_REMOVED lines=21> */
.L_x_16748:
[----:B------:R-:W-:Y:S05]  /*2ee50*/  BSYNC B3 ;  /* 0x0000000000037941 */ /* 0x000fea0003800000 */
.L_x_16747:
[----:B------:R-:W-:Y:S02]  /*2ee60*/  IMAD.MOV.U32 R26, RZ, RZ, R22 ;  /* 0x000000ffff1a7224 */ /* 0x000fe400078e0016 */
[----:B------:R-:W-:Y:S01]  /*2ee70*/  IMAD.MOV.U32 R27, RZ, RZ, R23 ;  /* 0x000000ffff1b7224 */ /* 0x000fe200078e0017 */
[----:B------:R-:W-:Y:S06]  /*2ee80*/  BRA `(.L_x_16720) ;  /* 0x0000000000687947 */ /* 0x000fec0003800000 */
.L_x_16721:
        /* <DEDUP_REMOVED lines=23> */
.L_x_16750:
[----:B------:R-:W-:Y:S05]  /*2f000*/  BSYNC B3 ;  /* 0x0000000000037941 */ /* 0x000fea0003800000 */
.L_x_16749:
[----:B------:R-:W-:Y:S02]  /*2f010*/  IMAD.MOV.U32 R26, RZ, RZ, R6 ;  /* 0x000000ffff1a7224 */ /* 0x000fe400078e0006 */
[----:B------:R-:W-:-:S07]  /*2f020*/  IMAD.MOV.U32 R27, RZ, RZ, R7 ;  /* 0x000000ffff1b7224 */ /* 0x000fce00078e0007 */
.L_x_16720:
[----:B------:R-:W-:Y:S05]  /*2f030*/  BSYNC B2 ;  /* 0x0000000000027941 */ /* 0x000fea0003800000 */
.L_x_16716:
        /* <DEDUP_REMOVED lines=24> */
[----:B------:R-:W-:Y:S01]  /*2f1c0*/  IMAD.MOV.U32 R16, RZ, RZ, R22 ;  /* 0x000000ffff107224 */ /* 0x000fe200078e0016 */
[----:B------:R-:W-:-:S07]  /*2f1d0*/  MOV R17, R23 ;  /* 0x0000001700117202 */ /* 0x000fce0000000f00 */
.L_x_16754:
[----:B------:R-:W-:Y:S05]  /*2f1e0*/  BSYNC B3 ;  /* 0x0000000000037941 */ /* 0x000fea0003800000 */
.L_x_16753:
        /* <DEDUP_REMOVED lines=37> */
.L_x_16762:
[----:B------:R-:W-:Y:S05]  /*2f440*/  BSYNC B4 ;  /* 0x0000000000047941 */ /* 0x000fea0003800000 */
.L_x_16761:
[----:B------:R-:W-:Y:S02]  /*2f450*/  IMAD.MOV.U32 R40, RZ, RZ, R22 ;  /* 0x000000ffff287224 */ /* 0x000fe400078e0016 */
[----:B------:R-:W-:Y:S01]  /*2f460*/  IMAD.MOV.U32 R41, RZ, RZ, R23 ;  /* 0x000000ffff297224 */ /* 0x000fe200078e0017 */
[----:B------:R-:W-:Y:S06]  /*2f470*/  BRA `(.L_x_16760) ;  /* 0x0000000000047947 */ /* 0x000fec0003800000 */
.L_x_16759:
[----:B------:R-:W-:-:S11]  /*2f480*/  DADD R40, -R24, R32 ;  /* 0x0000000018287229 */ /* 0x000fd60000000120 */
.L_x_16760:
[----:B------:R-:W-:Y:S05]  /*2f490*/  BSYNC B3 ;  /* 0x0000000000037941 */ /* 0x000fea0003800000 */
.L_x_16758:
        /* <DEDUP_REMOVED lines=24> */
.L_x_16767:
[----:B------:R-:W-:Y:S05]  /*2f620*/  BSYNC B4 ;  /* 0x0000000000047941 */ /* 0x000fea0003800000 */
.L_x_16766:
[----:B------:R-:W-:Y:S02]  /*2f630*/  IMAD.MOV.U32 R4, RZ, RZ, R22 ;  /* 0x000000ffff047224 */ /* 0x000fe400078e0016 */
[----:B------:R-:W-:Y:S01]  /*2f640*/  IMAD.MOV.U32 R5, RZ, RZ, R23 ;  /* 0x000000ffff057224 */ /* 0x000fe200078e0017 */
[----:B------:R-:W-:Y:S06]  /*2f650*/  BRA `(.L_x_16765) ;  /* 0x0000000000047947 */ /* 0x000fec0003800000 */
.L_x_16764:
[----:B------:R-:W-:-:S11]  /*2f660*/  DADD R4, -R30, R34 ;  /* 0x000000001e047229 */ /* 0x000fd60000000122 */
.L_x_16765:
[----:B------:R-:W-:Y:S05]  /*2f670*/  BSYNC B3 ;  /* 0x0000000000037941 */ /* 0x000fea0003800000 */
.L_x_16763:
        /* <DEDUP_REMOVED lines=26> */
.L_x_16769:
[----:B------:R-:W-:Y:S05]  /*2f820*/  BSYNC B3 ;  /* 0x0000000000037941 */ /* 0x000fea0003800000 */
.L_x_16768:
[----:B------:R-:W-:Y:S01]  /*2f830*/  PLOP3.LUT P0, PT, PT, PT, PT, 0x80, 0x0 ;  /* 0x000000000000781c */ /* 0x000fe20003f0f070 */
[----:B------:R-:W-:Y:S02]  /*2f840*/  IMAD.MOV.U32 R4, RZ, RZ, R6 ;  /* 0x000000ffff047224 */ /* 0x000fe400078e0006 */
[----:B------:R-:W-:Y:S01]  /*2f850*/  IMAD.MOV.U32 R5, RZ, RZ, R7 ;  /* 0x000000ffff057224 */ /* 0x000fe200078e0007 */
[----:B------:R-:W-:Y:S09]  /*2f860*/  BRA `(.L_x_16755) ;  /* 0x0000000800407947 */ /* 0x000ff20003800000 */
.L_x_16757:
        /* <DEDUP_REMOVED lines=26> */
.L_x_16772:
[----:B------:R-:W-:Y:S05]  /*2fa10*/  BSYNC B3 ;  /* 0x0000000000037941 */ /* 0x000fea0003800000 */
.L_x_16771:
[----:B------:R-:W-:Y:S01]  /*2fa20*/  PLOP3.LUT P0, PT, PT, PT, PT, 0x80, 0x0 ;  /* 0x000000000000781c */ /* 0x000fe20003f0f070 */
[----:B------:R-:W-:Y:S02]  /*2fa30*/  IMAD.MOV.U32 R4, RZ, RZ, R6 ;  /* 0x000000ffff047224 */ /* 0x000fe400078e0006 */
[----:B------:R-:W-:Y:S01]  /*2fa40*/  IMAD.MOV.U32 R5, RZ, RZ, R7 ;  /* 0x000000ffff057224 */ /* 0x000fe200078e0007 */
[----:B------:R-:W-:Y:S09]  /*2fa50*/  BRA `(.L_x_16755) ;  /* 0x0000000400c47947 */ /* 0x000ff20003800000 */
.L_x_16770:
        /* <DEDUP_REMOVED lines=27> */
.L_x_16774:
[----:B------:R-:W-:Y:S05]  /*2fc10*/  BSYNC B3 ;  /* 0x0000000000037941 */ /* 0x000fea0003800000 */
.L_x_16773:
        /* <DEDUP_REMOVED lines=21> */
.L_x_16776:
[----:B------:R-:W-:Y:S05]  /*2fd70*/  BSYNC B3 ;  /* 0x0000000000037941 */ /* 0x000fea0003800000 */
.L_x_16775:
[----:B------:R-:W-:Y:S01]  /*2fd80*/  DMUL R2, R2, 8.11296384146066816958e+31 ;  /* 0x4690000002027828 */ /* 0x000fe20000000000 */
[----:B------:R-:W-:Y:S01]  /*2fd90*/  PLOP3.LUT P0, PT, PT, PT, PT, 0x80, 0x0 ;  /* 0x000000000000781c */ /* 0x000fe20003f0f070 */
[----:B------:R-:W-:Y:S02]  /*2fda0*/  IMAD.MOV.U32 R4, RZ, RZ, R22 ;  /* 0x000000ffff047224 */ /* 0x000fe400078e0016 */
[----:B------:R-:W-:Y:S01]  /*2fdb0*/  IMAD.MOV.U32 R5, RZ, RZ, R23 ;  /* 0x000000ffff057224 */ /* 0x000fe200078e0017 */
[----:B------:R-:W-:Y:S09]  /*2fdc0*/  BRA `(.L_x_16755) ;  /* 0x0000000000e87947 */ /* 0x000ff20003800000 */
.L_x_16756:
        /* <DEDUP_REMOVED lines=24> */
.L_x_16778:
[----:B------:R-:W-:Y:S05]  /*2ff50*/  BSYNC B3 ;  /* 0x0000000000037941 */ /* 0x000fea0003800000 */
.L_x_16777:
        /* <DEDUP_REMOVED lines=26> */
.L_x_16780:
[----:B------:R-:W-:Y:S05]  /*30100*/  BSYNC B3 ;  /* 0x0000000000037941 */ /* 0x000fea0003800000 */
.L_x_16779:
[----:B------:R-:W-:Y:S01]  /*30110*/  DMUL R4, R6, R20 ;  /* 0x0000001406047228 */ /* 0x000fe20000000000 */
[----:B------:R-:W-:Y:S01]  /*30120*/  PLOP3.LUT P0, PT, PT, PT, PT, 0x80, 0x0 ;  /* 0x000000000000781c */ /* 0x000fe20003f0f070 */
[----:B------:R-:W-:-:S12]  /*30130*/  BRA `(.L_x_16755) ;  /* 0x00000000000c7947 */ /* 0x000fd80003800000 */
.L_x_16752:
[----:B------:R-:W-:Y:S01]  /*30140*/  DMUL R4, R18, 9.00719925474099200000e+15 ;  /* 0x4340000012047828 */ /* 0x000fe20000000000 */
[----:B------:R-:W-:Y:S01]  /*30150*/  PLOP3.LUT P0, PT, PT, PT, PT, 0x80, 0x0 ;  /* 0x000000000000781c */ /* 0x000fe20003f0f070 */
[----:B------:R-:W-:-:S12]  /*30160*/  DMUL R2, R2, 9.00719925474099200000e+15 ;  /* 0x4340000002027828 */ /* 0x000fd80000000000 */
.L_x_16755:
[----:B------:R-:W-:Y:S05]  /*30170*/  BSYNC B2 ;  /* 0x0000000000027941 */ /* 0x000fea0003800000 */
.L_x_16751:
        /* <DEDUP_REMOVED lines=67> */
.L_x_16786:
[----:B------:R-:W-:-:S11]  /*305b0*/  DMUL R24, RZ, |R16| ;  /* 0x40000010ff187228 */ /* 0x000fd60000000000 */
.L_x_16787:
[----:B------:R-:W-:Y:S05]  /*305c0*/  BSYNC B0 ;  /* 0x0000000000007941 */ /* 0x000fea0003800000 */
.L_x_16785:
        /* <DEDUP_REMOVED lines=11> */
.L_x_16784:
        /* <DEDUP_REMOVED lines=53> */
.L_x_16783:
        /* <DEDUP_REMOVED lines=62> */
.L_x_16791:
[----:B------:R-:W-:-:S11]  /*30db0*/  DMUL R24, RZ, |R16| ;  /* 0x40000010ff187228 */ /* 0x000fd60000000000 */
.L_x_16792:
[----:B------:R-:W-:Y:S05]  /*30dc0*/  BSYNC B0 ;  /* 0x0000000000007941 */ /* 0x000fea0003800000 */
.L_x_16790:
        /* <DEDUP_REMOVED lines=11> */
.L_x_16789:
        /* <DEDUP_REMOVED lines=53> */
.L_x_16782:
        /* <DEDUP_REMOVED lines=30> */
.L_x_16795:
[----:B------:R-:W-:Y:S05]  /*313b0*/  BSYNC B3 ;  /* 0x0000000000037941 */ /* 0x000fea0003800000 */
.L_x_16794:
        /* <DEDUP_REMOVED lines=82> */
.L_x_16797:
[----:B------:R-:W-:Y:S02]  /*318e0*/  FSEL R6, RZ, 3.37028055040000000000e+12, P1 ;  /* 0x54442d18ff067808 */ /* 0x000fe40000800000 */
[----:B------:R-:W-:-:S07]  /*318f0*/  FSEL R7, RZ, 2.1426990032196044922, P1 ;  /* 0x400921fbff077808 */ /* 0x000fce0000800000 */
.L_x_16798:
[----:B------:R-:W-:Y:S05]  /*31900*/  BSYNC B0 ;  /* 0x0000000000007941 */ /* 0x000fea0003800000 */
.L_x_16796:
[----:B------:R-:W-:Y:S01]  /*31910*/  DADD R2, |R4|, |R2| ;  /* 0x0000000004027229 */ /* 0x000fe20000000602 */
[----:B------:R-:W-:-:S07]  /*31920*/  LOP3.LUT R5, R7, 0x80000000, R5, 0xb8, !PT ;  /* 0x8000000007057812 */ /* 0x000fce00078eb805 */
[----:B------:R-:W-:-:S06]  /*31930*/  DSETP.GTU.AND P0, PT, |R2|, +INF , PT ;  /* 0x7ff000000200742a */ /* 0x000fcc0003f0c200 */
[----:B------:R-:W-:Y:S02]  /*31940*/  FSEL R24, R2, R6, P0 ;  /* 0x0000000602187208 */ /* 0x000fe40000000000 */
[----:B------:R-:W-:Y:S01]  /*31950*/  FSEL R25, R3, R5, P0 ;  /* 0x0000000503197208 */ /* 0x000fe20000000000 */
[----:B------:R-:W-:Y:S06]  /*31960*/  BRA `(.L_x_16788) ;  /* 0x0000000400d47947 */ /* 0x000fec0003800000 */
.L_x_16793:
        /* <DEDUP_REMOVED lines=26> */
.L_x_16800:
[----:B------:R-:W-:Y:S05]  /*31b10*/  BSYNC B3 ;  /* 0x0000000000037941 */ /* 0x000fea0003800000 */
.L_x_16799:
        /* <DEDUP_REMOVED lines=82> */
.L_x_16802:
[----:B------:R-:W-:Y:S02]  /*32040*/  FSEL R6, RZ, 3.37028055040000000000e+12, P1 ;  /* 0x54442d18ff067808 */ /* 0x000fe40000800000 */
[----:B------:R-:W-:-:S07]  /*32050*/  FSEL R7, RZ, 2.1426990032196044922, P1 ;  /* 0x400921fbff077808 */ /* 0x000fce0000800000 */
.L_x_16803:
[----:B------:R-:W-:Y:S05]  /*32060*/  BSYNC B0 ;  /* 0x0000000000007941 */ /* 0x000fea0003800000 */
.L_x_16801:
[----:B------:R-:W-:Y:S01]  /*32070*/  DADD R2, |R4|, |R2| ;  /* 0x0000000004027229 */ /* 0x000fe20000000602 */
[----:B------:R-:W-:-:S07]  /*32080*/  LOP3.LUT R5, R7, 0x80000000, R5, 0xb8, !PT ;  /* 0x8000000007057812 */ /* 0x000fce00078eb805 */
[----:B------:R-:W-:-:S06]  /*32090*/  DSETP.GTU.AND P0, PT, |R2|, +INF , PT ;  /* 0x7ff000000200742a */ /* 0x000fcc0003f0c200 */
[----:B------:R-:W-:Y:S02]  /*320a0*/  FSEL R24, R2, R6, P0 ;  /* 0x0000000602187208 */ /* 0x000fe40000000000 */
[----:B------:R-:W-:-:S07]  /*320b0*/  FSEL R25, R3, R5, P0 ;  /* 0x0000000503197208 */ /* 0x000fce0000000000 */
.L_x_16788:
[----:B------:R-:W-:Y:S05]  /*320c0*/  BSYNC B2 ;  /* 0x0000000000027941 */ /* 0x000fea0003800000 */
.L_x_16781:
[----:B------:R-:W-:Y:S01]  /*320d0*/  DADD R2, -RZ, -R26 ;  /* 0x00000000ff027229 */ /* 0x000fe2000000091a */
[----:B------:R-:W-:-:S09]  /*320e0*/  ISETP.NE.AND P0, PT, R42, RZ, PT ;  /* 0x000000ff2a00720c */ /* 0x000fd20003f05270 */
[----:B------:R-:W-:Y:S02]  /*320f0*/  FSEL R26, R2, R26, !P0 ;  /* 0x0000001a021a7208 */ /* 0x000fe40004000000 */
[----:B------:R-:W-:Y:S01]  /*32100*/  FSEL R27, R3, R27, !P0 ;  /* 0x0000001b031b7208 */ /* 0x000fe20004000000 */
[----:B------:R-:W-:Y:S06]  /*32110*/  BRA `(.L_x_16804) ;  /* 0x0000003000287947 */ /* 0x000fec0003800000 */
.L_x_16715:
[----:B------:R-:W2:Y:S01]  /*32120*/  LDL.64 R24, [R1+0x8] ;  /* 0x0000080001187983 */ /* 0x000ea20000100a00 */
[----:B------:R-:W-:Y:S01]  /*32130*/  UMOV UR4, 0x54442d18 ;  /* 0x54442d1800047882 */ /* 0x000fe20000000000 */
[----:B------:R-:W-:Y:S01]  /*32140*/  UMOV UR5, 0x3ff921fb ;  /* 0x3ff921fb00057882 */ /* 0x000fe20000000000 */
[----:B------:R-:W-:Y:S02]  /*32150*/  DADD R26, -RZ, -R50 ;  /* 0x00000000ff1a7229 */ /* 0x000fe40000000932 */
[----:B--2---:R-:W-:-:S08]  /*32160*/  DADD R24, -R48, R24 ;  /* 0x0000000030187229 */ /* 0x004fd00000000118 */
[----:B------:R-:W-:Y:S01]  /*32170*/  DADD R24, R24, UR4 ;  /* 0x0000000418187e29 */ /* 0x000fe20008000000 */
[----:B------:R-:W-:Y:S10]  /*32180*/  BRA `(.L_x_16804) ;  /* 0x00000030000c7947 */ /* 0x000ff40003800000 */
.L_x_16714:
[----:B------:R-:W-:Y:S01]  /*32190*/  DADD R26, -RZ, -R50 ;  /* 0x00000000ff1a7229 */ /* 0x000fe20000000932 */
[----:B------:R-:W-:Y:S01]  /*321a0*/  CS2R R24, SRZ ;  /* 0x0000000000187805 */ /* 0x000fe2000001ff00 */
[----:B------:R-:W-:Y:S09]  /*321b0*/  BRA `(.L_x_16804) ;  /* 0x0000003000007947 */ /* 0x000ff20003800000 */
.L_x_16713:
        /* <DEDUP_REMOVED lines=108> */
.L_x_16809:
[----:B------:R-:W-:Y:S05]  /*32880*/  BSYNC B0 ;  /* 0x0000000000007941 */ /* 0x000fea0003800000 */
.L_x_16808:
        /* <DEDUP_REMOVED lines=8> */
.L_x_16811:
[----:B------:R-:W-:Y:S05]  /*32910*/  BSYNC B3 ;  /* 0x0000000000037941 */ /* 0x000fea0003800000 */
.L_x_16810:
        /* <DEDUP_REMOVED lines=82> */
.L_x_16813:
[----:B------:R-:W-:-:S04]  /*32e40*/  ISETP.GE.AND P0, PT, R49, RZ, PT ;  /* 0x000000ff3100720c */ /* 0x000fc80003f06270 */
[----:B------:R-:W-:Y:S02]  /*32e50*/  FSEL R6, RZ, 3.37028055040000000000e+12, P0 ;  /* 0x54442d18ff067808 */ /* 0x000fe40000000000 */
[----:B------:R-:W-:-:S07]  /*32e60*/  FSEL R7, RZ, 2.1426990032196044922, P0 ;  /* 0x400921fbff077808 */ /* 0x000fce0000000000 */
.L_x_16814:
[----:B------:R-:W-:Y:S05]  /*32e70*/  BSYNC B0 ;  /* 0x0000000000007941 */ /* 0x000fea0003800000 */
.L_x_16812:
[----:B------:R-:W-:Y:S01]  /*32e80*/  DADD R2, R2, R4 ;  /* 0x0000000002027229 */ /* 0x000fe20000000004 */
[----:B------:R-:W-:Y:S01]  /*32e90*/  LOP3.LUT R51, R7, 0x80000000, R51, 0xb8, !PT ;  /* 0x8000000007337812 */ /* 0x000fe200078eb833 */
[----:B------:R-:W-:-:S06]  /*32ea0*/  DMUL R24, R24, 0.5 ;  /* 0x3fe0000018187828 */ /* 0x000fcc0000000000 */
[----:B------:R-:W-:-:S06]  /*32eb0*/  DSETP.GTU.AND P0, PT, |R2|, +INF , PT ;  /* 0x7ff000000200742a */ /* 0x000fcc0003f0c200 */
[----:B------:R-:W-:Y:S02]  /*32ec0*/  FSEL R6, R2, R6, P0 ;  /* 0x0000000602067208 */ /* 0x000fe40000000000 */
[----:B------:R-:W-:Y:S01]  /*32ed0*/  FSEL R7, R3, R51, P0 ;  /* 0x0000003303077208 */ /* 0x000fe20000000000 */
[----:B------:R-:W-:Y:S06]  /*32ee0*/  BRA `(.L_x_16815) ;  /* 0x0000002000387947 */ /* 0x000fec0003800000 */
.L_x_16807:
        /* <DEDUP_REMOVED lines=135> */
.L_x_16817:
[----:B------:R-:W-:Y:S05]  /*33760*/  BSYNC B0 ;  /* 0x0000000000007941 */ /* 0x000fea0003800000 */
.L_x_16816:
        /* <DEDUP_REMOVED lines=8> */
.L_x_16819:
[----:B------:R-:W-:Y:S05]  /*337f0*/  BSYNC B3 ;  /* 0x0000000000037941 */ /* 0x000fea0003800000 */
.L_x_16818:
        /* <DEDUP_REMOVED lines=82> */
.L_x_16821:
[----:B------:R-:W-:-:S04]  /*33d20*/  ISETP.GE.AND P0, PT, R49, RZ, PT ;  /* 0x000000ff3100720c */ /* 0x000fc80003f06270 */
[----:B------:R-:W-:Y:S02]  /*33d30*/  FSEL R6, RZ, 3.37028055040000000000e+12, P0 ;  /* 0x54442d18ff067808 */ /* 0x000fe40000000000 */
[----:B------:R-:W-:-:S07]  /*33d40*/  FSEL R7, RZ, 2.1426990032196044922, P0 ;  /* 0x400921fbff077808 */ /* 0x000fce0000000000 */
.L_x_16822:
[----:B------:R-:W-:Y:S05]  /*33d50*/  BSYNC B0 ;  /* 0x0000000000007941 */ /* 0x000fea0003800000 */
.L_x_16820:
[----:B------:R-:W-:Y:S01]  /*33d60*/  DADD R2, R2, R4 ;  /* 0x0000000002027229 */ /* 0x000fe20000000004 */
[----:B------:R-:W-:-:S07]  /*33d70*/  LOP3.LUT R51, R7, 0x80000000, R51, 0xb8, !PT ;  /* 0x8000000007337812 */ /* 0x000fce00078eb833 */
[----:B------:R-:W-:-:S06]  /*33d80*/  DSETP.GTU.AND P0, PT, |R2|, +INF , PT ;  /* 0x7ff000000200742a */ /* 0x000fcc0003f0c200 */
[----:B------:R-:W-:Y:S02]  /*33d90*/  FSEL R6, R2, R6, P0 ;  /* 0x0000000602067208 */ /* 0x000fe40000000000 */
[----:B------:R-:W-:Y:S01]  /*33da0*/  FSEL R7, R3, R51, P0 ;  /* 0x0000003303077208 */ /* 0x000fe20000000000 */
[----:B------:R-:W-:Y:S06]  /*33db0*/  BRA `(.L_x_16815) ;  /* 0x0000001000847947 */ /* 0x000fec0003800000 */
.L_x_16806:
        /* <DEDUP_REMOVED lines=23> */
.L_x_16824:
[----:B------:R-:W-:Y:S05]  /*33f30*/  BSYNC B3 ;  /* 0x0000000000037941 */ /* 0x000fea0003800000 */
.L_x_16823:
        /* <DEDUP_REMOVED lines=24> */
[----:B------:R-:W-:Y:S02]  /*340c0*/  IMAD.MOV.U32 R6, RZ, RZ, R22 ;  /* 0x000000ffff067224 */ /* 0x000fe400078e0016 */
[----:B------:R-:W-:-:S07]  /*340d0*/  IMAD.MOV.U32 R7, RZ, RZ, R23 ;  /* 0x000000ffff077224 */ /* 0x000fce00078e0017 */
.L_x_16826:
[----:B------:R-:W-:Y:S05]  /*340e0*/  BSYNC B3 ;  /* 0x0000000000037941 */ /* 0x000fea0003800000 */
.L_x_16825:
        /* <DEDUP_REMOVED lines=136> */
.L_x_16828:
[----:B------:R-:W-:Y:S05]  /*34970*/  BSYNC B0 ;  /* 0x0000000000007941 */ /* 0x000fea0003800000 */
.L_x_16827:
        /* <DEDUP_REMOVED lines=8> */
.L_x_16830:
[----:B------:R-:W-:Y:S05]  /*34a00*/  BSYNC B3 ;  /* 0x0000000000037941 */ /* 0x000fea0003800000 */
.L_x_16829:
        /* <DEDUP_REMOVED lines=82> */
.L_x_16832:
[----:B------:R-:W-:-:S04]  /*34f30*/  ISETP.GE.AND P0, PT, R49, RZ, PT ;  /* 0x000000ff3100720c */ /* 0x000fc80003f06270 */
[----:B------:R-:W-:Y:S02]  /*34f40*/  FSEL R6, RZ, 3.37028055040000000000e+12, P0 ;  /* 0x54442d18ff067808 */ /* 0x000fe40000000000 */
[----:B------:R-:W-:-:S07]  /*34f50*/  FSEL R7, RZ, 2.1426990032196044922, P0 ;  /* 0x400921fbff077808 */ /* 0x000fce0000000000 */
.L_x_16833:
[----:B------:R-:W-:Y:S05]  /*34f60*/  BSYNC B0 ;  /* 0x0000000000007941 */ /* 0x000fea0003800000 */
.L_x_16831:
[----:B------:R-:W-:Y:S01]  /*34f70*/  DADD R2, R2, R4 ;  /* 0x0000000002027229 */ /* 0x000fe20000000004 */
[----:B------:R-:W-:Y:S01]  /*34f80*/  LOP3.LUT R51, R7, 0x80000000, R51, 0xb8, !PT ;  /* 0x8000000007337812 */ /* 0x000fe200078eb833 */
[----:B------:R-:W-:-:S06]  /*34f90*/  DADD R24, R24, 1 ;  /* 0x3ff0000018187429 */ /* 0x000fcc0000000000 */
[----:B------:R-:W-:-:S06]  /*34fa0*/  DSETP.GTU.AND P0, PT, |R2|, +INF , PT ;  /* 0x7ff000000200742a */ /* 0x000fcc0003f0c200 */
[----:B------:R-:W-:Y:S02]  /*34fb0*/  FSEL R6, R2, R6, P0 ;  /* 0x0000000602067208 */ /* 0x000fe40000000000 */
[----:B------:R-:W-:-:S07]  /*34fc0*/  FSEL R7, R3, R51, P0 ;  /* 0x0000003303077208 */ /* 0x000fce0000000000 */
.L_x_16815:
[----:B------:R-:W-:Y:S05]  /*34fd0*/  BSYNC B2 ;  /* 0x0000000000027941 */ /* 0x000fea0003800000 */
.L_x_16805:
        /* <DEDUP_REMOVED lines=9> */
.L_x_16712:
        /* <DEDUP_REMOVED lines=21> */
.L_x_16804:
[----:B------:R-:W-:Y:S05]  /*351c0*/  BSYNC B1 ;  /* 0x0000000000017941 */ /* 0x000fea0003800000 */
.L_x_16711:
        /* <DEDUP_REMOVED lines=143> */
.L_x_16842:
[----:B------:R-:W-:Y:S05]  /*35ac0*/  BSYNC B3 ;  /* 0x0000000000037941 */ /* 0x000fea0003800000 */
.L_x_16841:
        /* <DEDUP_REMOVED lines=81> */
.L_x_16840:
        /* <DEDUP_REMOVED lines=32> */
.L_x_16850:
[----:B------:R-:W-:Y:S05]  /*361e0*/  BSYNC B4 ;  /* 0x0000000000047941 */ /* 0x000fea0003800000 */
.L_x_16849:
[----:B------:R-:W-:Y:S02]  /*361f0*/  IMAD.MOV.U32 R16, RZ, RZ, R22 ;  /* 0x000000ffff107224 */ /* 0x000fe400078e0016 */
[----:B------:R-:W-:Y:S01]  /*36200*/  IMAD.MOV.U32 R17, RZ, RZ, R23 ;  /* 0x000000ffff117224 */ /* 0x000fe200078e0017 */
[----:B------:R-:W-:Y:S06]  /*36210*/  BRA `(.L_x_16848) ;  /* 0x0000000000047947 */ /* 0x000fec0003800000 */
.L_x_16847:
[----:B------:R-:W-:-:S11]  /*36220*/  DADD R16, -R34, R42 ;  /* 0x0000000022107229 */ /* 0x000fd6000000012a */
.L_x_16848:
[----:B------:R-:W-:Y:S05]  /*36230*/  BSYNC B3 ;  /* 0x0000000000037941 */ /* 0x000fea0003800000 */
.L_x_16846:
        /* <DEDUP_REMOVED lines=27> */
.L_x_16855:
[----:B------:R-:W-:Y:S05]  /*363f0*/  BSYNC B4 ;  /* 0x0000000000047941 */ /* 0x000fea0003800000 */
.L_x_16854:
[----:B------:R-:W-:Y:S05]  /*36400*/  BRA `(.L_x_16853) ;  /* 0x0000000000047947 */ /* 0x000fea0003800000 */
.L_x_16852:
[----:B------:R-:W-:-:S11]  /*36410*/  DADD R22, R44, -R6 ;  /* 0x000000002c167229 */ /* 0x000fd60000000806 */
.L_x_16853:
[----:B------:R-:W-:Y:S05]  /*36420*/  BSYNC B3 ;  /* 0x0000000000037941 */ /* 0x000fea0003800000 */
.L_x_16851:
        /* <DEDUP_REMOVED lines=30> */
.L_x_16857:
[----:B------:R-:W-:Y:S05]  /*36610*/  BSYNC B3 ;  /* 0x0000000000037941 */ /* 0x000fea0003800000 */
.L_x_16856:
        /* <DEDUP_REMOVED lines=86> */
.L_x_16858:
        /* <DEDUP_REMOVED lines=20> */
.L_x_16860:
[----:B------:R-:W-:Y:S05]  /*36cc0*/  BSYNC B3 ;  /* 0x0000000000037941 */ /* 0x000fea0003800000 */
.L_x_16859:
        /* <DEDUP_REMOVED lines=30> */
.L_x_16845:
        /* <DEDUP_REMOVED lines=24> */
.L_x_16863:
[----:B------:R-:W-:Y:S05]  /*37030*/  BSYNC B3 ;  /* 0x0000000000037941 */ /* 0x000fea0003800000 */
.L_x_16862:
        /* <DEDUP_REMOVED lines=24> */
[----:B------:R-:W-:Y:S05]  /*371c0*/  CALL.REL.NOINC `($__internal_24_$__cuda_sm20_div_rn_f64_full) ;  /* 0x00000570005c7944 */ /* 0x000fea0003c00000 */
.L_x_16866:
[----:B------:R-:W-:Y:S05]  /*371d0*/  BSYNC B3 ;  /* 0x0000000000037941 */ /* 0x000fea0003800000 */
.L_x_16865:
        /* <DEDUP_REMOVED lines=30> */
.L_x_16864:
        /* <DEDUP_REMOVED lines=76> */
.L_x_16867:
[----:B------:R-:W-:Y:S01]  /*37880*/  IMAD.MOV.U32 R8, RZ, RZ, 0x0 ;  /* 0x00000000ff087424 */ /* 0x000fe200078e00ff */
[----:B------:R-:W-:Y:S02]  /*37890*/  MOV R9, 0x7ff00000 ;  /* 0x7ff0000000097802 */ /* 0x000fe40000000f00 */
[----:B------:R-:W-:-:S04]  /*378a0*/  FSETP.NEU.FTZ.AND P0, PT, R7, RZ, PT ;  /* 0x000000ff0700720b */ /* 0x000fc80003f1d000 */
[----:B------:R-:W-:-:S10]  /*378b0*/  DFMA R8, R6, R8, +INF ;  /* 0x7ff000000608742b */ /* 0x000fd40000000008 */
[----:B------:R-:W-:Y:S02]  /*378c0*/  FSEL R32, R8, RZ, P0 ;  /* 0x000000ff08207208 */ /* 0x000fe40000000000 */
[----:B------:R-:W-:Y:S01]  /*378d0*/  FSEL R33, R9, -QNAN , P0 ;  /* 0xfff0000009217808 */ /* 0x000fe20000000000 */
[----:B------:R-:W-:Y:S06]  /*378e0*/  BRA `(.L_x_16843) ;  /* 0x00000004002c7947 */ /* 0x000fec0003800000 */
.L_x_16861:
        /* <DEDUP_REMOVED lines=23> */
.L_x_16869:
[----:B------:R-:W-:Y:S05]  /*37a60*/  BSYNC B3 ;  /* 0x0000000000037941 */ /* 0x000fea0003800000 */
.L_x_16868:
        /* <DEDUP_REMOVED lines=21> */
.L_x_16871:
[----:B------:R-:W-:Y:S05]  /*37bc0*/  BSYNC B3 ;  /* 0x0000000000037941 */ /* 0x000fea0003800000 */
.L_x_16870:
[----:B------:R-:W-:Y:S02]  /*37bd0*/  IMAD.MOV.U32 R32, RZ, RZ, R22 ;  /* 0x000000ffff207224 */ /* 0x000fe400078e0016 */
[----:B------:R-:W-:Y:S01]  /*37be0*/  IMAD.MOV.U32 R33, RZ, RZ, R23 ;  /* 0x000000ffff217224 */ /* 0x000fe200078e0017 */
[----:B------:R-:W-:Y:S06]  /*37bf0*/  BRA `(.L_x_16843) ;  /* 0x0000000000687947 */ /* 0x000fec0003800000 */
.L_x_16844:
        /* <DEDUP_REMOVED lines=23> */
.L_x_16873:
[----:B------:R-:W-:Y:S05]  /*37d70*/  BSYNC B3 ;  /* 0x0000000000037941 */ /* 0x000fea0003800000 */
.L_x_16872:
[----:B------:R-:W-:Y:S02]  /*37d80*/  IMAD.MOV.U32 R32, RZ, RZ, R6 ;  /* 0x000000ffff207224 */ /* 0x000fe400078e0006 */
[----:B------:R-:W-:-:S07]  /*37d90*/  IMAD.MOV.U32 R33, RZ, RZ, R7 ;  /* 0x000000ffff217224 */ /* 0x000fce00078e0007 */
.L_x_16843:
[----:B------:R-:W-:Y:S05]  /*37da0*/  BSYNC B2 ;  /* 0x0000000000027941 */ /* 0x000fea0003800000 */
.L_x_16839:
        /* <DEDUP_REMOVED lines=26> */
.L_x_16877:
[----:B------:R-:W-:Y:S05]  /*37f50*/  BSYNC B3 ;  /* 0x0000000000037941 */ /* 0x000fea0003800000 */
.L_x_16876:
        /* <DEDUP_REMOVED lines=37> */
.L_x_16885:
[----:B------:R-:W-:Y:S05]  /*381b0*/  BSYNC B4 ;  /* 0x0000000000047941 */ /* 0x000fea0003800000 */
.L_x_16884:
[----:B------:R-:W-:Y:S02]  /*381c0*/  IMAD.MOV.U32 R16, RZ, RZ, R22 ;  /* 0x000000ffff107224 */ /* 0x000fe400078e0016 */
[----:B------:R-:W-:Y:S01]  /*381d0*/  IMAD.MOV.U32 R17, RZ, RZ, R23 ;  /* 0x000000ffff117224 */ /* 0x000fe200078e0017 */
[----:B------:R-:W-:Y:S06]  /*381e0*/  BRA `(.L_x_16883) ;  /* 0x0000000000047947 */ /* 0x000fec0003800000 */
.L_x_16882:
[----:B------:R-:W-:-:S11]  /*381f0*/  DADD R16, -R34, R42 ;  /* 0x0000000022107229 */ /* 0x000fd6000000012a */
.L_x_16883:
[----:B------:R-:W-:Y:S05]  /*38200*/  BSYNC B3 ;  /* 0x0000000000037941 */ /* 0x000fea0003800000 */
.L_x_16881:
        /* <DEDUP_REMOVED lines=24> */
.L_x_16890:
[----:B------:R-:W-:Y:S05]  /*38390*/  BSYNC B4 ;  /* 0x0000000000047941 */ /* 0x000fea0003800000 */
.L_x_16889:
[----:B------:R-:W-:Y:S01]  /*383a0*/  IMAD.MOV.U32 R4, RZ, RZ, R22 ;  /* 0x000000ffff047224 */ /* 0x000fe200078e0016 */
[----:B------:R-:W-:Y:S01]  /*383b0*/  MOV R5, R23 ;  /* 0x0000001700057202 */ /* 0x000fe20000000f00 */
[----:B------:R-:W-:Y:S06]  /*383c0*/  BRA `(.L_x_16888) ;  /* 0x0000000000047947 */ /* 0x000fec0003800000 */
.L_x_16887:
[----:B------:R-:W-:-:S11]  /*383d0*/  DADD R4, -R40, R44 ;  /* 0x0000000028047229 */ /* 0x000fd6000000012c */
.L_x_16888:
[----:B------:R-:W-:Y:S05]  /*383e0*/  BSYNC B3 ;  /* 0x0000000000037941 */ /* 0x000fea0003800000 */
.L_x_16886:
        /* <DEDUP_REMOVED lines=26> */
.L_x_16892:
[----:B------:R-:W-:Y:S05]  /*38590*/  BSYNC B3 ;  /* 0x0000000000037941 */ /* 0x000fea0003800000 */
.L_x_16891:
[----:B------:R-:W-:Y:S01]  /*385a0*/  PLOP3.LUT P0, PT, PT, PT, PT, 0x80, 0x0 ;  /* 0x000000000000781c */ /* 0x000fe20003f0f070 */
[----:B------:R-:W-:Y:S01]  /*385b0*/  IMAD.MOV.U32 R4, RZ, RZ, R6 ;  /* 0x000000ffff047224 */ /* 0x000fe200078e0006 */
[----:B------:R-:W-:Y:S01]  /*385c0*/  MOV R5, R7 ;  /* 0x0000000700057202 */ /* 0x000fe20000000f00 */
[----:B------:R-:W-:Y:S10]  /*385d0*/  BRA `(.L_x_16878) ;  /* 0x0000000800407947 */ /* 0x000ff40003800000 */
.L_x_16880:
        /* <DEDUP_REMOVED lines=26> */
.L_x_16895:
[----:B------:R-:W-:Y:S05]  /*38780*/  BSYNC B3 ;  /* 0x0000000000037941 */ /* 0x000fea0003800000 */
.L_x_16894:
[----:B------:R-:W-:Y:S01]  /*38790*/  PLOP3.LUT P0, PT, PT, PT, PT, 0x80, 0x0 ;  /* 0x000000000000781c */ /* 0x000fe20003f0f070 */
[----:B------:R-:W-:Y:S01]  /*387a0*/  IMAD.MOV.U32 R4, RZ, RZ, R6 ;  /* 0x000000ffff047224 */ /* 0x000fe200078e0006 */
[----:B------:R-:W-:Y:S01]  /*387b0*/  MOV R5, R7 ;  /* 0x0000000700057202 */ /* 0x000fe20000000f00 */
[----:B------:R-:W-:Y:S10]  /*387c0*/  BRA `(.L_x_16878) ;  /* 0x0000000400c47947 */ /* 0x000ff40003800000 */
.L_x_16893:
        /* <DEDUP_REMOVED lines=26> */
[----:B------:R-:W-:Y:S05]  /*38970*/  CALL.REL.NOINC `($__internal_25_$__cuda_sm20_dsqrt_rn_f64_mediumpath_v1) ;  /* 0x0000055c00f07944 */ /* 0x000fea0003c00000 */
.L_x_16897:
[----:B------:R-:W-:Y:S05]  /*38980*/  BSYNC B3 ;  /* 0x0000000000037941 */ /* 0x000fea0003800000 */
.L_x_16896:
        /* <DEDUP_REMOVED lines=21> */
.L_x_16899:
[----:B------:R-:W-:Y:S05]  /*38ae0*/  BSYNC B3 ;  /* 0x0000000000037941 */ /* 0x000fea0003800000 */
.L_x_16898:
[----:B------:R-:W-:Y:S01]  /*38af0*/  DMUL R2, R2, 8.11296384146066816958e+31 ;  /* 0x4690000002027828 */ /* 0x000fe20000000000 */
[----:B------:R-:W-:Y:S01]  /*38b00*/  PLOP3.LUT P0, PT, PT, PT, PT, 0x80, 0x0 ;  /* 0x000000000000781c */ /* 0x000fe20003f0f070 */
[----:B------:R-:W-:Y:S02]  /*38b10*/  IMAD.MOV.U32 R4, RZ, RZ, R22 ;  /* 0x000000ffff047224 */ /* 0x000fe400078e0016 */
[----:B------:R-:W-:Y:S01]  /*38b20*/  IMAD.MOV.U32 R5, RZ, RZ, R23 ;  /* 0x000000ffff057224 */ /* 0x000fe200078e0017 */
[----:B------:R-:W-:Y:S09]  /*38b30*/  BRA `(.L_x_16878) ;  /* 0x0000000000e87947 */ /* 0x000ff20003800000 */
.L_x_16879:
        /* <DEDUP_REMOVED lines=24> */
.L_x_16901:
[----:B------:R-:W-:Y:S05]  /*38cc0*/  BSYNC B3 ;  /* 0x0000000000037941 */ /* 0x000fea0003800000 */
.L_x_16900:
        /* <DEDUP_REMOVED lines=26> */
.L_x_16903:
[----:B------:R-:W-:Y:S05]  /*38e70*/  BSYNC B3 ;  /* 0x0000000000037941 */ /* 0x000fea0003800000 */
.L_x_16902:
[----:B------:R-:W-:Y:S01]  /*38e80*/  DMUL R4, R6, R16 ;  /* 0x0000001006047228 */ /* 0x000fe20000000000 */
[----:B------:R-:W-:Y:S01]  /*38e90*/  PLOP3.LUT P0, PT, PT, PT, PT, 0x80, 0x0 ;  /* 0x000000000000781c */ /* 0x000fe20003f0f070 */
[----:B------:R-:W-:-:S12]  /*38ea0*/  BRA `(.L_x_16878) ;  /* 0x00000000000c7947 */ /* 0x000fd80003800000 */
.L_x_16875:
[----:B------:R-:W-:Y:S01]  /*38eb0*/  DMUL R4, R30, 9.00719925474099200000e+15 ;  /* 0x434000001e047828 */ /* 0x000fe20000000000 */
[----:B------:R-:W-:Y:S01]  /*38ec0*/  PLOP3.LUT P0, PT, PT, PT, PT, 0x80, 0x0 ;  /* 0x000000000000781c */ /* 0x000fe20003f0f070 */
[----:B------:R-:W-:-:S12]  /*38ed0*/  DMUL R2, R2, 9.00719925474099200000e+15 ;  /* 0x4340000002027828 */ /* 0x000fd80000000000 */
.L_x_16878:
[----:B------:R-:W-:Y:S05]  /*38ee0*/  BSYNC B2 ;  /* 0x0000000000027941 */ /* 0x000fea0003800000 */
.L_x_16874:
        /* <DEDUP_REMOVED lines=67> */
.L_x_16909:
[----:B------:R-:W-:-:S11]  /*39320*/  DMUL R16, RZ, |R18| ;  /* 0x40000012ff107228 */ /* 0x000fd60000000000 */
.L_x_16910:
[----:B------:R-:W-:Y:S05]  /*39330*/  BSYNC B0 ;  /* 0x0000000000007941 */ /* 0x000fea0003800000 */
.L_x_16908:
        /* <DEDUP_REMOVED lines=11> */
.L_x_16907:
        /* <DEDUP_REMOVED lines=53> */
.L_x_16906:
        /* <DEDUP_REMOVED lines=62> */
.L_x_16914:
[----:B------:R-:W-:-:S11]  /*39b20*/  DMUL R16, RZ, |R18| ;  /* 0x40000012ff107228 */ /* 0x000fd60000000000 */
.L_x_16915:
[----:B------:R-:W-:Y:S05]  /*39b30*/  BSYNC B0 ;  /* 0x0000000000007941 */ /* 0x000fea0003800000 */
.L_x_16913:
        /* <DEDUP_REMOVED lines=11> */
.L_x_16912:
        /* <DEDUP_REMOVED lines=53> */
.L_x_16905:
        /* <DEDUP_REMOVED lines=30> */
.L_x_16918:
[----:B------:R-:W-:Y:S05]  /*3a120*/  BSYNC B3 ;  /* 0x0000000000037941 */ /* 0x000fea0003800000 */
.L_x_16917:
        /* <DEDUP_REMOVED lines=82> */
.L_x_16920:
[----:B------:R-:W-:Y:S02]  /*3a650*/  FSEL R6, RZ, 3.37028055040000000000e+12, P1 ;  /* 0x54442d18ff067808 */ /* 0x000fe40000800000 */
[----:B------:R-:W-:-:S07]  /*3a660*/  FSEL R7, RZ, 2.1426990032196044922, P1 ;  /* 0x400921fbff077808 */ /* 0x000fce0000800000 */
.L_x_16921:
[----:B------:R-:W-:Y:S05]  /*3a670*/  BSYNC B0 ;  /* 0x0000000000007941 */ /* 0x000fea0003800000 */
.L_x_16919:
[----:B------:R-:W-:Y:S01]  /*3a680*/  DADD R2, |R4|, |R2| ;  /* 0x0000000004027229 */ /* 0x000fe20000000602 */
[----:B------:R-:W-:-:S07]  /*3a690*/  LOP3.LUT R5, R7, 0x80000000, R5, 0xb8, !PT ;  /* 0x8000000007057812 */ /* 0x000fce00078eb805 */
[----:B------:R-:W-:-:S06]  /*3a6a0*/  DSETP.GTU.AND P0, PT, |R2|, +INF , PT ;  /* 0x7ff000000200742a */ /* 0x000fcc0003f0c200 */
[----:B------:R-:W-:Y:S02]  /*3a6b0*/  FSEL R16, R2, R6, P0 ;  /* 0x0000000602107208 */ /* 0x000fe40000000000 */
[----:B------:R-:W-:Y:S01]  /*3a6c0*/  FSEL R17, R3, R5, P0 ;  /* 0x0000000503117208 */ /* 0x000fe20000000000 */
[----:B------:R-:W-:Y:S06]  /*3a6d0*/  BRA `(.L_x_16911) ;  /* 0x0000000400d47947 */ /* 0x000fec0003800000 */
.L_x_16916:
        /* <DEDUP_REMOVED lines=26> */
.L_x_16923:
[----:B------:R-:W-:Y:S05]  /*3a880*/  BSYNC B3 ;  /* 0x0000000000037941 */ /* 0x000fea0003800000 */
.L_x_16922:
        /* <DEDUP_REMOVED lines=82> */
.L_x_16925:
[----:B------:R-:W-:Y:S02]  /*3adb0*/  FSEL R6, RZ, 3.37028055040000000000e+12, P1 ;  /* 0x54442d18ff067808 */ /* 0x000fe40000800000 */
[----:B------:R-:W-:-:S07]  /*3adc0*/  FSEL R7, RZ, 2.1426990032196044922, P1 ;  /* 0x400921fbff077808 */ /* 0x000fce0000800000 */
.L_x_16926:
[----:B------:R-:W-:Y:S05]  /*3add0*/  BSYNC B0 ;  /* 0x0000000000007941 */ /* 0x000fea0003800000 */
.L_x_16924:
[----:B------:R-:W-:Y:S01]  /*3ade0*/  DADD R2, |R4|, |R2| ;  /* 0x0000000004027229 */ /* 0x000fe20000000602 */
[----:B------:R-:W-:-:S07]  /*3adf0*/  LOP3.LUT R5, R7, 0x80000000, R5, 0xb8, !PT ;  /* 0x8000000007057812 */ /* 0x000fce00078eb805 */
[----:B------:R-:W-:-:S06]  /*3ae00*/  DSETP.GTU.AND P0, PT, |R2|, +INF , PT ;  /* 0x7ff000000200742a */ /* 0x000fcc0003f0c200 */
[----:B------:R-:W-:Y:S02]  /*3ae10*/  FSEL R16, R2, R6, P0 ;  /* 0x0000000602107208 */ /* 0x000fe40000000000 */
[----:B------:R-:W-:-:S07]  /*3ae20*/  FSEL R17, R3, R5, P0 ;  /* 0x0000000503117208 */ /* 0x000fce0000000000 */
.L_x_16911:
[----:B------:R-:W-:Y:S05]  /*3ae30*/  BSYNC B2 ;  /* 0x0000000000027941 */ /* 0x000fea0003800000 */
.L_x_16904:
[----:B------:R-:W-:Y:S01]  /*3ae40*/  DADD R2, -RZ, -R32 ;  /* 0x00000000ff027229 */ /* 0x000fe20000000920 */
[----:B------:R-:W-:-:S09]  /*3ae50*/  ISETP.NE.AND P0, PT, R46, RZ, PT ;  /* 0x000000ff2e00720c */ /* 0x000fd20003f05270 */
[----:B------:R-:W-:Y:S02]  /*3ae60*/  FSEL R18, R2, R32, !P0 ;  /* 0x0000002002127208 */ /* 0x000fe40004000000 */
[----:B------:R-:W-:Y:S01]  /*3ae70*/  FSEL R19, R3, R33, !P0 ;  /* 0x0000002103137208 */ /* 0x000fe20004000000 */
[----:B------:R-:W-:Y:S06]  /*3ae80*/  BRA `(.L_x_16927) ;  /* 0x0000003000287947 */ /* 0x000fec0003800000 */
.L_x_16838:
[----:B------:R-:W2:Y:S01]  /*3ae90*/  LDL.64 R16, [R1+0x8] ;  /* 0x0000080001107983 */ /* 0x000ea20000100a00 */
[----:B------:R-:W-:Y:S01]  /*3aea0*/  UMOV UR4, 0x54442d18 ;  /* 0x54442d1800047882 */ /* 0x000fe20000000000 */
[----:B------:R-:W-:Y:S01]  /*3aeb0*/  UMOV UR5, 0x3ff921fb ;  /* 0x3ff921fb00057882 */ /* 0x000fe20000000000 */
[----:B------:R-:W-:Y:S02]  /*3aec0*/  DADD R18, -RZ, -R58 ;  /* 0x00000000ff127229 */ /* 0x000fe4000000093a */
[----:B--2---:R-:W-:-:S08]  /*3aed0*/  DADD R16, -R56, R16 ;  /* 0x0000000038107229 */ /* 0x004fd00000000110 */
[----:B------:R-:W-:Y:S01]  /*3aee0*/  DADD R16, R16, UR4 ;  /* 0x0000000410107e29 */ /* 0x000fe20008000000 */
[----:B------:R-:W-:Y:S10]  /*3aef0*/  BRA `(.L_x_16927) ;  /* 0x00000030000c7947 */ /* 0x000ff40003800000 */
.L_x_16837:
[----:B------:R-:W-:Y:S01]  /*3af00*/  DADD R18, -RZ, -R58 ;  /* 0x00000000ff127229 */ /* 0x000fe2000000093a */
[----:B------:R-:W-:Y:S01]  /*3af10*/  CS2R R16, SRZ ;  /* 0x0000000000107805 */ /* 0x000fe2000001ff00 */
[----:B------:R-:W-:Y:S09]  /*3af20*/  BRA `(.L_x_16927) ;  /* 0x0000003000007947 */ /* 0x000ff20003800000 */
.L_x_16836:
        /* <DEDUP_REMOVED lines=108> */
.L_x_16932:
[----:B------:R-:W-:Y:S05]  /*3b5f0*/  BSYNC B0 ;  /* 0x0000000000007941 */ /* 0x000fea0003800000 */
.L_x_16931:
        /* <DEDUP_REMOVED lines=8> */
.L_x_16934:
[----:B------:R-:W-:Y:S05]  /*3b680*/  BSYNC B3 ;  /* 0x0000000000037941 */ /* 0x000fea0003800000 */
.L_x_16933:
        /* <DEDUP_REMOVED lines=82> */
.L_x_16936:
[----:B------:R-:W-:-:S04]  /*3bbb0*/  ISETP.GE.AND P0, PT, R57, RZ, PT ;  /* 0x000000ff3900720c */ /* 0x000fc80003f06270 */
[----:B------:R-:W-:Y:S02]  /*3bbc0*/  FSEL R6, RZ, 3.37028055040000000000e+12, P0 ;  /* 0x54442d18ff067808 */ /* 0x000fe40000000000 */
[----:B------:R-:W-:-:S07]  /*3bbd0*/  FSEL R7, RZ, 2.1426990032196044922, P0 ;  /* 0x400921fbff077808 */ /* 0x000fce0000000000 */
.L_x_16937:
[----:B------:R-:W-:Y:S05]  /*3bbe0*/  BSYNC B0 ;  /* 0x0000000000007941 */ /* 0x000fea0003800000 */
.L_x_16935:
[----:B------:R-:W-:Y:S01]  /*3bbf0*/  DADD R2, R2, R4 ;  /* 0x0000000002027229 */ /* 0x000fe20000000004 */
[----:B------:R-:W-:Y:S01]  /*3bc00*/  LOP3.LUT R59, R7, 0x80000000, R59, 0xb8, !PT ;  /* 0x80000000073b7812 */ /* 0x000fe200078eb83b */
[----:B------:R-:W-:-:S06]  /*3bc10*/  DMUL R30, R30, 0.5 ;  /* 0x3fe000001e1e7828 */ /* 0x000fcc0000000000 */
[----:B------:R-:W-:-:S06]  /*3bc20*/  DSETP.GTU.AND P0, PT, |R2|, +INF , PT ;  /* 0x7ff000000200742a */ /* 0x000fcc0003f0c200 */
[----:B------:R-:W-:Y:S02]  /*3bc30*/  FSEL R6, R2, R6, P0 ;  /* 0x0000000602067208 */ /* 0x000fe40000000000 */
[----:B------:R-:W-:Y:S01]  /*3bc40*/  FSEL R7, R3, R59, P0 ;  /* 0x0000003b03077208 */ /* 0x000fe20000000000 */
[----:B------:R-:W-:Y:S06]  /*3bc50*/  BRA `(.L_x_16938) ;  /* 0x0000002000387947 */ /* 0x000fec0003800000 */
.L_x_16930:
        /* <DEDUP_REMOVED lines=135> */
.L_x_16940:
[----:B------:R-:W-:Y:S05]  /*3c4d0*/  BSYNC B0 ;  /* 0x0000000000007941 */ /* 0x000fea0003800000 */
.L_x_16939:
        /* <DEDUP_REMOVED lines=8> */
.L_x_16942:
[----:B------:R-:W-:Y:S05]  /*3c560*/  BSYNC B3 ;  /* 0x0000000000037941 */ /* 0x000fea0003800000 */
.L_x_16941:
        /* <DEDUP_REMOVED lines=82> */
.L_x_16944:
[----:B------:R-:W-:-:S04]  /*3ca90*/  ISETP.GE.AND P0, PT, R57, RZ, PT ;  /* 0x000000ff3900720c */ /* 0x000fc80003f06270 */
[----:B------:R-:W-:Y:S02]  /*3caa0*/  FSEL R6, RZ, 3.37028055040000000000e+12, P0 ;  /* 0x54442d18ff067808 */ /* 0x000fe40000000000 */
[----:B------:R-:W-:-:S07]  /*3cab0*/  FSEL R7, RZ, 2.1426990032196044922, P0 ;  /* 0x400921fbff077808 */ /* 0x000fce0000000000 */
.L_x_16945:
[----:B------:R-:W-:Y:S05]  /*3cac0*/  BSYNC B0 ;  /* 0x0000000000007941 */ /* 0x000fea0003800000 */
.L_x_16943:
[----:B------:R-:W-:Y:S01]  /*3cad0*/  DADD R2, R2, R4 ;  /* 0x0000000002027229 */ /* 0x000fe20000000004 */
[----:B------:R-:W-:-:S07]  /*3cae0*/  LOP3.LUT R59, R7, 0x80000000, R59, 0xb8, !PT ;  /* 0x80000000073b7812 */ /* 0x000fce00078eb83b */
[----:B------:R-:W-:-:S06]  /*3caf0*/  DSETP.GTU.AND P0, PT, |R2|, +INF , PT ;  /* 0x7ff000000200742a */ /* 0x000fcc0003f0c200 */
[----:B------:R-:W-:Y:S02]  /*3cb00*/  FSEL R6, R2, R6, P0 ;  /* 0x0000000602067208 */ /* 0x000fe40000000000 */
[----:B------:R-:W-:Y:S01]  /*3cb10*/  FSEL R7, R3, R59, P0 ;  /* 0x0000003b03077208 */ /* 0x000fe20000000000 */
[----:B------:R-:W-:Y:S06]  /*3cb20*/  BRA `(.L_x_16938) ;  /* 0x0000001000847947 */ /* 0x000fec0003800000 */
.L_x_16929:
        /* <DEDUP_REMOVED lines=23> */
.L_x_16947:
[----:B------:R-:W-:Y:S05]  /*3cca0*/  BSYNC B3 ;  /* 0x0000000000037941 */ /* 0x000fea0003800000 */
.L_x_16946:
        /* <DEDUP_REMOVED lines=26> */
.L_x_16949:
[----:B------:R-:W-:Y:S05]  /*3ce50*/  BSYNC B3 ;  /* 0x0000000000037941 */ /* 0x000fea0003800000 */
.L_x_16948:
        /* <DEDUP_REMOVED lines=136> */
.L_x_16951:
[----:B------:R-:W-:Y:S05]  /*3d6e0*/  BSYNC B0 ;  /* 0x0000000000007941 */ /* 0x000fea0003800000 */
.L_x_16950:
        /* <DEDUP_REMOVED lines=8> */
.L_x_16953:
[----:B------:R-:W-:Y:S05]  /*3d770*/  BSYNC B3 ;  /* 0x0000000000037941 */ /* 0x000fea0003800000 */
.L_x_16952:
        /* <DEDUP_REMOVED lines=82> */
.L_x_16955:
[----:B------:R-:W-:-:S04]  /*3dca0*/  ISETP.GE.AND P0, PT, R57, RZ, PT ;  /* 0x000000ff3900720c */ /* 0x000fc80003f06270 */
[----:B------:R-:W-:Y:S02]  /*3dcb0*/  FSEL R6, RZ, 3.37028055040000000000e+12, P0 ;  /* 0x54442d18ff067808 */ /* 0x000fe40000000000 */
[----:B------:R-:W-:-:S07]  /*3dcc0*/  FSEL R7, RZ, 2.1426990032196044922, P0 ;  /* 0x400921fbff077808 */ /* 0x000fce0000000000 */
.L_x_16956:
[----:B------:R-:W-:Y:S05]  /*3dcd0*/  BSYNC B0 ;  /* 0x0000000000007941 */ /* 0x000fea0003800000 */
.L_x_16954:
[----:B------:R-:W-:Y:S01]  /*3dce0*/  DADD R2, R2, R4 ;  /* 0x0000000002027229 */ /* 0x000fe20000000004 */
[----:B------:R-:W-:Y:S01]  /*3dcf0*/  LOP3.LUT R59, R7, 0x80000000, R59, 0xb8, !PT ;  /* 0x80000000073b7812 */ /* 0x000fe200078eb83b */
[----:B------:R-:W-:-:S06]  /*3dd00*/  DADD R30, R30, 1 ;  /* 0x3ff000001e1e7429 */ /* 0x000fcc0000000000 */
[----:B------:R-:W-:-:S06]  /*3dd10*/  DSETP.GTU.AND P0, PT, |R2|, +INF , PT ;  /* 0x7ff000000200742a */ /* 0x000fcc0003f0c200 */
[----:B------:R-:W-:Y:S02]  /*3dd20*/  FSEL R6, R2, R6, P0 ;  /* 0x0000000602067208 */ /* 0x000fe40000000000 */
[----:B------:R-:W-:-:S07]  /*3dd30*/  FSEL R7, R3, R59, P0 ;  /* 0x0000003b03077208 */ /* 0x000fce0000000000 */
.L_x_16938:
[----:B------:R-:W-:Y:S05]  /*3dd40*/  BSYNC B2 ;  /* 0x0000000000027941 */ /* 0x000fea0003800000 */
.L_x_16928:
        /* <DEDUP_REMOVED lines=9> */
.L_x_16835:
        /* <DEDUP_REMOVED lines=21> */
.L_x_16927:
[----:B------:R-:W-:Y:S05]  /*3df30*/  BSYNC B1 ;  /* 0x0000000000017941 */ /* 0x000fea0003800000 */
.L_x_16834:
        /* <DEDUP_REMOVED lines=143> */
.L_x_16965:
[----:B------:R-:W-:Y:S05]  /*3e830*/  BSYNC B3 ;  /* 0x0000000000037941 */ /* 0x000fea0003800000 */
.L_x_16964:
        /* <DEDUP_REMOVED lines=81> */
.L_x_16963:
        /* <DEDUP_REMOVED lines=32> */
.L_x_16973:
[----:B------:R-:W-:Y:S05]  /*3ef50*/  BSYNC B4 ;  /* 0x0000000000047941 */ /* 0x000fea0003800000 */
.L_x_16972:
[----:B------:R-:W-:Y:S02]  /*3ef60*/  IMAD.MOV.U32 R30, RZ, RZ, R22 ;  /* 0x000000ffff1e7224 */ /* 0x000fe400078e0016 */
[----:B------:R-:W-:Y:S01]  /*3ef70*/  IMAD.MOV.U32 R31, RZ, RZ, R23 ;  /* 0x000000ffff1f7224 */ /* 0x000fe200078e0017 */
[----:B------:R-:W-:Y:S06]  /*3ef80*/  BRA `(.L_x_16971) ;  /* 0x0000000000047947 */ /* 0x000fec0003800000 */
.L_x_16970:
[----:B------:R-:W-:-:S11]  /*3ef90*/  DADD R30, -R40, R44 ;  /* 0x00000000281e7229 */ /* 0x000fd6000000012c */
.L_x_16971:
[----:B------:R-:W-:Y:S05]  /*3efa0*/  BSYNC B3 ;  /* 0x0000000000037941 */ /* 0x000fea0003800000 */
.L_x_16969:
        /* <DEDUP_REMOVED lines=27> */
.L_x_16978:
[----:B------:R-:W-:Y:S05]  /*3f160*/  BSYNC B4 ;  /* 0x0000000000047941 */ /* 0x000fea0003800000 */
.L_x_16977:
[----:B------:R-:W-:Y:S05]  /*3f170*/  BRA `(.L_x_16976) ;  /* 0x0000000000047947 */ /* 0x000fea0003800000 */
.L_x_16975:
[----:B------:R-:W-:-:S11]  /*3f180*/  DADD R22, R46, -R6 ;  /* 0x000000002e167229 */ /* 0x000fd60000000806 */
.L_x_16976:
[----:B------:R-:W-:Y:S05]  /*3f190*/  BSYNC B3 ;  /* 0x0000000000037941 */ /* 0x000fea0003800000 */
.L_x_16974:
        /* <DEDUP_REMOVED lines=30> */
.L_x_16980:
[----:B------:R-:W-:Y:S05]  /*3f380*/  BSYNC B3 ;  /* 0x0000000000037941 */ /* 0x000fea0003800000 */
.L_x_16979:
        /* <DEDUP_REMOVED lines=85> */
.L_x_16981:
        /* <DEDUP_REMOVED lines=20> */
.L_x_16983:
[----:B------:R-:W-:Y:S05]  /*3fa20*/  BSYNC B3 ;  /* 0x0000000000037941 */ /* 0x000fea0003800000 */
.L_x_16982:
        /* <DEDUP_REMOVED lines=30> */
.L_x_16968:
        /* <DEDUP_REMOVED lines=24> */
.L_x_16986:
[----:B------:R-:W-:Y:S05]  /*3fd90*/  BSYNC B3 ;  /* 0x0000000000037941 */ /* 0x000fea0003800000 */
.L_x_16985:
        /* <DEDUP_REMOVED lines=25> */
.L_x_16989:
[----:B------:R-:W-:Y:S05]  /*3ff30*/  BSYNC B3 ;  /* 0x0000000000037941 */ /* 0x000fea0003800000 */
.L_x_16988:
        /* <DEDUP_REMOVED lines=30> */
.L_x_16987:
        /* <DEDUP_REMOVED lines=75> */
.L_x_16990:
[----:B------:R-:W-:Y:S01]  /*405d0*/  IMAD.MOV.U32 R8, RZ, RZ, 0x0 ;  /* 0x00000000ff087424 */ /* 0x000fe200078e00ff */
[----:B------:R-:W-:Y:S02]  /*405e0*/  MOV R9, 0x7ff00000 ;  /* 0x7ff0000000097802 */ /* 0x000fe40000000f00 */
[----:B------:R-:W-:-:S04]  /*405f0*/  FSETP.NEU.FTZ.AND P0, PT, R7, RZ, PT ;  /* 0x000000ff0700720b */ /* 0x000fc80003f1d000 */
[----:B------:R-:W-:-:S10]  /*40600*/  DFMA R8, R6, R8, +INF ;  /* 0x7ff000000608742b */ /* 0x000fd40000000008 */
[----:B------:R-:W-:Y:S02]  /*40610*/  FSEL R34, R8, RZ, P0 ;  /* 0x000000ff08227208 */ /* 0x000fe40000000000 */
[----:B------:R-:W-:Y:S01]  /*40620*/  FSEL R35, R9, -QNAN , P0 ;  /* 0xfff0000009237808 */ /* 0x000fe20000000000 */
[----:B------:R-:W-:Y:S06]  /*40630*/  BRA `(.L_x_16966) ;  /* 0x00000004002c7947 */ /* 0x000fec0003800000 */
.L_x_16984:
        /* <DEDUP_REMOVED lines=23> */
.L_x_16992:
[----:B------:R-:W-:Y:S05]  /*407b0*/  BSYNC B3 ;  /* 0x0000000000037941 */ /* 0x000fea0003800000 */
.L_x_16991:
        /* <DEDUP_REMOVED lines=21> */
.L_x_16994:
[----:B------:R-:W-:Y:S05]  /*40910*/  BSYNC B3 ;  /* 0x0000000000037941 */ /* 0x000fea0003800000 */
.L_x_16993:
[----:B------:R-:W-:Y:S02]  /*40920*/  IMAD.MOV.U32 R34, RZ, RZ, R22 ;  /* 0x000000ffff227224 */ /* 0x000fe400078e0016 */
[----:B------:R-:W-:Y:S01]  /*40930*/  IMAD.MOV.U32 R35, RZ, RZ, R23 ;  /* 0x000000ffff237224 */ /* 0x000fe200078e0017 */
[----:B------:R-:W-:Y:S06]  /*40940*/  BRA `(.L_x_16966) ;  /* 0x0000000000687947 */ /* 0x000fec0003800000 */
.L_x_16967:
        /* <DEDUP_REMOVED lines=23> */
.L_x_16996:
[----:B------:R-:W-:Y:S05]  /*40ac0*/  BSYNC B3 ;  /* 0x0000000000037941 */ /* 0x000fea0003800000 */
.L_x_16995:
[----:B------:R-:W-:Y:S02]  /*40ad0*/  IMAD.MOV.U32 R34, RZ, RZ, R6 ;  /* 0x000000ffff227224 */ /* 0x000fe400078e0006 */
[----:B------:R-:W-:-:S07]  /*40ae0*/  IMAD.MOV.U32 R35, RZ, RZ, R7 ;  /* 0x000000ffff237224 */ /* 0x000fce00078e0007 */
.L_x_16966:
[----:B------:R-:W-:Y:S05]  /*40af0*/  BSYNC B2 ;  /* 0x0000000000027941 */ /* 0x000fea0003800000 */
.L_x_16962:
        /* <DEDUP_REMOVED lines=26> */
.L_x_17000:
[----:B------:R-:W-:Y:S05]  /*40ca0*/  BSYNC B3 ;  /* 0x0000000000037941 */ /* 0x000fea0003800000 */
.L_x_16999:
        /* <DEDUP_REMOVED lines=37> */
.L_x_17008:
[----:B------:R-:W-:Y:S05]  /*40f00*/  BSYNC B4 ;  /* 0x0000000000047941 */ /* 0x000fea0003800000 */
.L_x_17007:
[----:B------:R-:W-:Y:S02]  /*40f10*/  IMAD.MOV.U32 R48, RZ, RZ, R22 ;  /* 0x000000ffff307224 */ /* 0x000fe400078e0016 */
[----:B------:R-:W-:Y:S01]  /*40f20*/  IMAD.MOV.U32 R49, RZ, RZ, R23 ;  /* 0x000000ffff317224 */ /* 0x000fe200078e0017 */
[----:B------:R-:W-:Y:S06]  /*40f30*/  BRA `(.L_x_17006) ;  /* 0x0000000000047947 */ /* 0x000fec0003800000 */
.L_x_17005:
[----:B------:R-:W-:-:S11]  /*40f40*/  DADD R48, -R40, R44 ;  /* 0x0000000028307229 */ /* 0x000fd6000000012c */
.L_x_17006:
[----:B------:R-:W-:Y:S05]  /*40f50*/  BSYNC B3 ;  /* 0x0000000000037941 */ /* 0x000fea0003800000 */
.L_x_17004:
        /* <DEDUP_REMOVED lines=24> */
.L_x_17013:
[----:B------:R-:W-:Y:S05]  /*410e0*/  BSYNC B4 ;  /* 0x0000000000047941 */ /* 0x000fea0003800000 */
.L_x_17012:
[----:B------:R-:W-:Y:S01]  /*410f0*/  IMAD.MOV.U32 R4, RZ, RZ, R22 ;  /* 0x000000ffff047224 */ /* 0x000fe200078e0016 */
[----:B------:R-:W-:Y:S01]  /*41100*/  MOV R5, R23 ;  /* 0x0000001700057202 */ /* 0x000fe20000000f00 */
[----:B------:R-:W-:Y:S06]  /*41110*/  BRA `(.L_x_17011) ;  /* 0x0000000000047947 */ /* 0x000fec0003800000 */
.L_x_17010:
[----:B------:R-:W-:-:S11]  /*41120*/  DADD R4, -R42, R46 ;  /* 0x000000002a047229 */ /* 0x000fd6000000012e */
.L_x_17011:
[----:B------:R-:W-:Y:S05]  /*41130*/  BSYNC B3 ;  /* 0x0000000000037941 */ /* 0x000fea0003800000 */
.L_x_17009:
        /* <DEDUP_REMOVED lines=26> */
.L_x_17015:
[----:B------:R-:W-:Y:S05]  /*412e0*/  BSYNC B3 ;  /* 0x0000000000037941 */ /* 0x000fea0003800000 */
.L_x_17014:
[----:B------:R-:W-:Y:S01]  /*412f0*/  PLOP3.LUT P0, PT, PT, PT, PT, 0x80, 0x0 ;  /* 0x000000000000781c */ /* 0x000fe20003f0f070 */
[----:B------:R-:W-:Y:S01]  /*41300*/  IMAD.MOV.U32 R4, RZ, RZ, R6 ;  /* 0x000000ffff047224 */ /* 0x000fe200078e0006 */
[----:B------:R-:W-:Y:S01]  /*41310*/  MOV R5, R7 ;  /* 0x0000000700057202 */ /* 0x000fe20000000f00 */
[----:B------:R-:W-:Y:S10]  /*41320*/  BRA `(.L_x_17001) ;  /* 0x0000000800407947 */ /* 0x000ff40003800000 */
.L_x_17003:
        /* <DEDUP_REMOVED lines=26> */
.L_x_17018:
[----:B------:R-:W-:Y:S05]  /*414d0*/  BSYNC B3 ;  /* 0x0000000000037941 */ /* 0x000fea0003800000 */
.L_x_17017:
[----:B------:R-:W-:Y:S01]  /*414e0*/  PLOP3.LUT P0, PT, PT, PT, PT, 0x80, 0x0 ;  /* 0x000000000000781c */ /* 0x000fe20003f0f070 */
[----:B------:R-:W-:Y:S01]  /*414f0*/  IMAD.MOV.U32 R4, RZ, RZ, R6 ;  /* 0x000000ffff047224 */ /* 0x000fe200078e0006 */
[----:B------:R-:W-:Y:S01]  /*41500*/  MOV R5, R7 ;  /* 0x0000000700057202 */ /* 0x000fe20000000f00 */
[----:B------:R-:W-:Y:S10]  /*41510*/  BRA `(.L_x_17001) ;  /* 0x0000000400c47947 */ /* 0x000ff40003800000 */
.L_x_17016:
        /* <DEDUP_REMOVED lines=27> */
.L_x_17020:
[----:B------:R-:W-:Y:S05]  /*416d0*/  BSYNC B3 ;  /* 0x0000000000037941 */ /* 0x000fea0003800000 */
.L_x_17019:
        /* <DEDUP_REMOVED lines=21> */
.L_x_17022:
[----:B------:R-:W-:Y:S05]  /*41830*/  BSYNC B3 ;  /* 0x0000000000037941 */ /* 0x000fea0003800000 */
.L_x_17021:
[----:B------:R-:W-:Y:S01]  /*41840*/  DMUL R2, R2, 8.11296384146066816958e+31 ;  /* 0x4690000002027828 */ /* 0x000fe20000000000 */
[----:B------:R-:W-:Y:S01]  /*41850*/  PLOP3.LUT P0, PT, PT, PT, PT, 0x80, 0x0 ;  /* 0x000000000000781c */ /* 0x000fe20003f0f070 */
[----:B------:R-:W-:Y:S02]  /*41860*/  IMAD.MOV.U32 R4, RZ, RZ, R22 ;  /* 0x000000ffff047224 */ /* 0x000fe400078e0016 */
[----:B------:R-:W-:Y:S01]  /*41870*/  IMAD.MOV.U32 R5, RZ, RZ, R23 ;  /* 0x000000ffff057224 */ /* 0x000fe200078e0017 */
[----:B------:R-:W-:Y:S09]  /*41880*/  BRA `(.L_x_17001) ;  /* 0x0000000000e87947 */ /* 0x000ff20003800000 */
.L_x_17002:
        /* <DEDUP_REMOVED lines=24> */
.L_x_17024:
[----:B------:R-:W-:Y:S05]  /*41a10*/  BSYNC B3 ;  /* 0x0000000000037941 */ /* 0x000fea0003800000 */
.L_x_17023:
        /* <DEDUP_REMOVED lines=26> */
.L_x_17026:
[----:B------:R-:W-:Y:S05]  /*41bc0*/  BSYNC B3 ;  /* 0x0000000000037941 */ /* 0x000fea0003800000 */
.L_x_17025:
[----:B------:R-:W-:Y:S01]  /*41bd0*/  DMUL R4, R6, R20 ;  /* 0x0000001406047228 */ /* 0x000fe20000000000 */
[----:B------:R-:W-:Y:S01]  /*41be0*/  PLOP3.LUT P0, PT, PT, PT, PT, 0x80, 0x0 ;  /* 0x000000000000781c */ /* 0x000fe20003f0f070 */
[----:B------:R-:W-:-:S12]  /*41bf0*/  BRA `(.L_x_17001) ;  /* 0x00000000000c7947 */ /* 0x000fd80003800000 */
.L_x_16998:
[----:B------:R-:W-:Y:S01]  /*41c00*/  DMUL R4, R32, 9.00719925474099200000e+15 ;  /* 0x4340000020047828 */ /* 0x000fe20000000000 */
[----:B------:R-:W-:Y:S01]  /*41c10*/  PLOP3.LUT P0, PT, PT, PT, PT, 0x80, 0x0 ;  /* 0x000000000000781c */ /* 0x000fe20003f0f070 */
[----:B------:R-:W-:-:S12]  /*41c20*/  DMUL R2, R2, 9.00719925474099200000e+15 ;  /* 0x4340000002027828 */ /* 0x000fd80000000000 */
.L_x_17001:
[----:B------:R-:W-:Y:S05]  /*41c30*/  BSYNC B2 ;  /* 0x0000000000027941 */ /* 0x000fea0003800000 */
.L_x_16997:
        /* <DEDUP_REMOVED lines=67> */
.L_x_17032:
[----:B------:R-:W-:-:S11]  /*42070*/  DMUL R8, RZ, |R30| ;  /* 0x4000001eff087228 */ /* 0x000fd60000000000 */
.L_x_17033:
[----:B------:R-:W-:Y:S05]  /*42080*/  BSYNC B0 ;  /* 0x0000000000007941 */ /* 0x000fea0003800000 */
.L_x_17031:
        /* <DEDUP_REMOVED lines=11> */
.L_x_17030:
        /* <DEDUP_REMOVED lines=53> */
.L_x_17029:
        /* <DEDUP_REMOVED lines=62> */
.L_x_17037:
[----:B------:R-:W-:-:S11]  /*42870*/  DMUL R8, RZ, |R30| ;  /* 0x4000001eff087228 */ /* 0x000fd60000000000 */
.L_x_17038:
[----:B------:R-:W-:Y:S05]  /*42880*/  BSYNC B0 ;  /* 0x0000000000007941 */ /* 0x000fea0003800000 */
.L_x_17036:
        /* <DEDUP_REMOVED lines=11> */
.L_x_17035:
        /* <DEDUP_REMOVED lines=53> */
.L_x_17028:
        /* <DEDUP_REMOVED lines=30> */
.L_x_17041:
[----:B------:R-:W-:Y:S05]  /*42e70*/  BSYNC B3 ;  /* 0x0000000000037941 */ /* 0x000fea0003800000 */
.L_x_17040:
        /* <DEDUP_REMOVED lines=82> */
.L_x_17043:
[----:B------:R-:W-:Y:S02]  /*433a0*/  FSEL R6, RZ, 3.37028055040000000000e+12, P1 ;  /* 0x54442d18ff067808 */ /* 0x000fe40000800000 */
[----:B------:R-:W-:-:S07]  /*433b0*/  FSEL R7, RZ, 2.1426990032196044922, P1 ;  /* 0x400921fbff077808 */ /* 0x000fce0000800000 */
.L_x_17044:
[----:B------:R-:W-:Y:S05]  /*433c0*/  BSYNC B0 ;  /* 0x0000000000007941 */ /* 0x000fea0003800000 */
.L_x_17042:
[----:B------:R-:W-:Y:S01]  /*433d0*/  DADD R2, |R4|, |R2| ;  /* 0x0000000004027229 */ /* 0x000fe20000000602 */
[----:B------:R-:W-:-:S07]  /*433e0*/  LOP3.LUT R5, R7, 0x80000000, R5, 0xb8, !PT ;  /* 0x8000000007057812 */ /* 0x000fce00078eb805 */
[----:B------:R-:W-:-:S06]  /*433f0*/  DSETP.GTU.AND P0, PT, |R2|, +INF , PT ;  /* 0x7ff000000200742a */ /* 0x000fcc0003f0c200 */
[----:B------:R-:W-:Y:S02]  /*43400*/  FSEL R8, R2, R6, P0 ;  /* 0x0000000602087208 */ /* 0x000fe40000000000 */
[----:B------:R-:W-:Y:S01]  /*43410*/  FSEL R9, R3, R5, P0 ;  /* 0x0000000503097208 */ /* 0x000fe20000000000 */
[----:B------:R-:W-:Y:S06]  /*43420*/  BRA `(.L_x_17034) ;  /* 0x0000000400d47947 */ /* 0x000fec0003800000 */
.L_x_17039:
        /* <DEDUP_REMOVED lines=26> */
.L_x_17046:
[----:B------:R-:W-:Y:S05]  /*435d0*/  BSYNC B3 ;  /* 0x0000000000037941 */ /* 0x000fea0003800000 */
.L_x_17045:
        /* <DEDUP_REMOVED lines=82> */
.L_x_17048:
[----:B------:R-:W-:Y:S02]  /*43b00*/  FSEL R6, RZ, 3.37028055040000000000e+12, P1 ;  /* 0x54442d18ff067808 */ /* 0x000fe40000800000 */
[----:B------:R-:W-:-:S07]  /*43b10*/  FSEL R7, RZ, 2.1426990032196044922, P1 ;  /* 0x400921fbff077808 */ /* 0x000fce0000800000 */
.L_x_17049:
[----:B------:R-:W-:Y:S05]  /*43b20*/  BSYNC B0 ;  /* 0x0000000000007941 */ /* 0x000fea0003800000 */
.L_x_17047:
[----:B------:R-:W-:Y:S01]  /*43b30*/  DADD R2, |R4|, |R2| ;  /* 0x0000000004027229 */ /* 0x000fe20000000602 */
[----:B------:R-:W-:-:S07]  /*43b40*/  LOP3.LUT R5, R7, 0x80000000, R5, 0xb8, !PT ;  /* 0x8000000007057812 */ /* 0x000fce00078eb805 */
[----:B------:R-:W-:-:S06]  /*43b50*/  DSETP.GTU.AND P0, PT, |R2|, +INF , PT ;  /* 0x7ff000000200742a */ /* 0x000fcc0003f0c200 */
[----:B------:R-:W-:Y:S02]  /*43b60*/  FSEL R8, R2, R6, P0 ;  /* 0x0000000602087208 */ /* 0x000fe40000000000 */
[----:B------:R-:W-:-:S07]  /*43b70*/  FSEL R9, R3, R5, P0 ;  /* 0x0000000503097208 */ /* 0x000fce0000000000 */
.L_x_17034:
[----:B------:R-:W-:Y:S05]  /*43b80*/  BSYNC B2 ;  /* 0x0000000000027941 */ /* 0x000fea0003800000 */
.L_x_17027:
[----:B------:R-:W-:Y:S01]  /*43b90*/  DADD R2, -RZ, -R34 ;  /* 0x00000000ff027229 */ /* 0x000fe20000000922 */
[----:B------:R-:W-:-:S09]  /*43ba0*/  ISETP.NE.AND P0, PT, R50, RZ, PT ;  /* 0x000000ff3200720c */ /* 0x000fd20003f05270 */
[----:B------:R-:W-:Y:S02]  /*43bb0*/  FSEL R10, R2, R34, !P0 ;  /* 0x00000022020a7208 */ /* 0x000fe40004000000 */
[----:B------:R-:W-:Y:S01]  /*43bc0*/  FSEL R11, R3, R35, !P0 ;  /* 0x00000023030b7208 */ /* 0x000fe20004000000 */
[----:B------:R-:W-:Y:S06]  /*43bd0*/  BRA `(.L_x_17050) ;  /* 0x0000003000287947 */ /* 0x000fec0003800000 */
.L_x_16961:
[----:B------:R-:W2:Y:S01]  /*43be0*/  LDL.64 R8, [R1+0x8] ;  /* 0x0000080001087983 */ /* 0x000ea20000100a00 */
[----:B------:R-:W-:Y:S01]  /*43bf0*/  UMOV UR4, 0x54442d18 ;  /* 0x54442d1800047882 */ /* 0x000fe20000000000 */
[----:B------:R-:W-:Y:S01]  /*43c00*/  UMOV UR5, 0x3ff921fb ;  /* 0x3ff921fb00057882 */ /* 0x000fe20000000000 */
[----:B------:R-:W-:Y:S02]  /*43c10*/  DADD R10, -RZ, -R66 ;  /* 0x00000000ff0a7229 */ /* 0x000fe40000000942 */
[----:B--2---:R-:W-:-:S08]  /*43c20*/  DADD R8, -R64, R8 ;  /* 0x0000000040087229 */ /* 0x004fd00000000108 */
[----:B------:R-:W-:Y:S01]  /*43c30*/  DADD R8, R8, UR4 ;  /* 0x0000000408087e29 */ /* 0x000fe20008000000 */
[----:B------:R-:W-:Y:S10]  /*43c40*/  BRA `(.L_x_17050) ;  /* 0x00000030000c7947 */ /* 0x000ff40003800000 */
.L_x_16960:
[----:B------:R-:W-:Y:S01]  /*43c50*/  DADD R10, -RZ, -R66 ;  /* 0x00000000ff0a7229 */ /* 0x000fe20000000942 */
[----:B------:R-:W-:Y:S01]  /*43c60*/  CS2R R8, SRZ ;  /* 0x0000000000087805 */ /* 0x000fe2000001ff00 */
[----:B------:R-:W-:Y:S09]  /*43c70*/  BRA `(.L_x_17050) ;  /* 0x0000003000007947 */ /* 0x000ff20003800000 */
.L_x_16959:
        /* <DEDUP_REMOVED lines=108> */
.L_x_17055:
[----:B------:R-:W-:Y:S05]  /*44340*/  BSYNC B0 ;  /* 0x0000000000007941 */ /* 0x000fea0003800000 */
.L_x_17054:
        /* <DEDUP_REMOVED lines=8> */
.L_x_17057:
[----:B------:R-:W-:Y:S05]  /*443d0*/  BSYNC B3 ;  /* 0x0000000000037941 */ /* 0x000fea0003800000 */
.L_x_17056:
        /* <DEDUP_REMOVED lines=82> */
.L_x_17059:
[----:B------:R-:W-:-:S04]  /*44900*/  ISETP.GE.AND P0, PT, R65, RZ, PT ;  /* 0x000000ff4100720c */ /* 0x000fc80003f06270 */
[----:B------:R-:W-:Y:S02]  /*44910*/  FSEL R6, RZ, 3.37028055040000000000e+12, P0 ;  /* 0x54442d18ff067808 */ /* 0x000fe40000000000 */
[----:B------:R-:W-:-:S07]  /*44920*/  FSEL R7, RZ, 2.1426990032196044922, P0 ;  /* 0x400921fbff077808 */ /* 0x000fce0000000000 */
.L_x_17060:
[----:B------:R-:W-:Y:S05]  /*44930*/  BSYNC B0 ;  /* 0x0000000000007941 */ /* 0x000fea0003800000 */
.L_x_17058:
[----:B------:R-:W-:Y:S01]  /*44940*/  DADD R2, R2, R4 ;  /* 0x0000000002027229 */ /* 0x000fe20000000004 */
[----:B------:R-:W-:Y:S01]  /*44950*/  LOP3.LUT R67, R7, 0x80000000, R67, 0xb8, !PT ;  /* 0x8000000007437812 */ /* 0x000fe200078eb843 */
[----:B------:R-:W-:-:S06]  /*44960*/  DMUL R34, R34, 0.5 ;  /* 0x3fe0000022227828 */ /* 0x000fcc0000000000 */
[----:B------:R-:W-:-:S06]  /*44970*/  DSETP.GTU.AND P0, PT, |R2|, +INF , PT ;  /* 0x7ff000000200742a */ /* 0x000fcc0003f0c200 */
[----:B------:R-:W-:Y:S02]  /*44980*/  FSEL R6, R2, R6, P0 ;  /* 0x0000000602067208 */ /* 0x000fe40000000000 */
[----:B------:R-:W-:Y:S01]  /*44990*/  FSEL R7, R3, R67, P0 ;  /* 0x0000004303077208 */ /* 0x000fe20000000000 */
[----:B------:R-:W-:Y:S06]  /*449a0*/  BRA `(.L_x_17061) ;  /* 0x0000002000387947 */ /* 0x000fec0003800000 */
.L_x_17053:
        /* <DEDUP_REMOVED lines=135> */
.L_x_17063:
[----:B------:R-:W-:Y:S05]  /*45220*/  BSYNC B0 ;  /* 0x0000000000007941 */ /* 0x000fea0003800000 */
.L_x_17062:
        /* <DEDUP_REMOVED lines=8> */
.L_x_17065:
[----:B------:R-:W-:Y:S05]  /*452b0*/  BSYNC B3 ;  /* 0x0000000000037941 */ /* 0x000fea0003800000 */
.L_x_17064:
        /* <DEDUP_REMOVED lines=82> */
.L_x_17067:
[----:B------:R-:W-:-:S04]  /*457e0*/  ISETP.GE.AND P0, PT, R65, RZ, PT ;  /* 0x000000ff4100720c */ /* 0x000fc80003f06270 */
[----:B------:R-:W-:Y:S02]  /*457f0*/  FSEL R6, RZ, 3.37028055040000000000e+12, P0 ;  /* 0x54442d18ff067808 */ /* 0x000fe40000000000 */
[----:B------:R-:W-:-:S07]  /*45800*/  FSEL R7, RZ, 2.1426990032196044922, P0 ;  /* 0x400921fbff077808 */ /* 0x000fce0000000000 */
.L_x_17068:
[----:B------:R-:W-:Y:S05]  /*45810*/  BSYNC B0 ;  /* 0x0000000000007941 */ /* 0x000fea0003800000 */
.L_x_17066:
[----:B------:R-:W-:Y:S01]  /*45820*/  DADD R2, R2, R4 ;  /* 0x0000000002027229 */ /* 0x000fe20000000004 */
[----:B------:R-:W-:-:S07]  /*45830*/  LOP3.LUT R67, R7, 0x80000000, R67, 0xb8, !PT ;  /* 0x8000000007437812 */ /* 0x000fce00078eb843 */
[----:B------:R-:W-:-:S06]  /*45840*/  DSETP.GTU.AND P0, PT, |R2|, +INF , PT ;  /* 0x7ff000000200742a */ /* 0x000fcc0003f0c200 */
[----:B------:R-:W-:Y:S02]  /*45850*/  FSEL R6, R2, R6, P0 ;  /* 0x0000000602067208 */ /* 0x000fe40000000000 */
[----:B------:R-:W-:Y:S01]  /*45860*/  FSEL R7, R3, R67, P0 ;  /* 0x0000004303077208 */ /* 0x000fe20000000000 */
[----:B------:R-:W-:Y:S06]  /*45870*/  BRA `(.L_x_17061) ;  /* 0x0000001000847947 */ /* 0x000fec0003800000 */
.L_x_17052:
        /* <DEDUP_REMOVED lines=23> */
.L_x_17070:
[----:B------:R-:W-:Y:S05]  /*459f0*/  BSYNC B3 ;  /* 0x0000000000037941 */ /* 0x000fea0003800000 */
.L_x_17069:
        /* <DEDUP_REMOVED lines=26> */
.L_x_17072:
[----:B------:R-:W-:Y:S05]  /*45ba0*/  BSYNC B3 ;  /* 0x0000000000037941 */ /* 0x000fea0003800000 */
.L_x_17071:
        /* <DEDUP_REMOVED lines=136> */
.L_x_17074:
[----:B------:R-:W-:Y:S05]  /*46430*/  BSYNC B0 ;  /* 0x0000000000007941 */ /* 0x000fea0003800000 */
.L_x_17073:
        /* <DEDUP_REMOVED lines=8> */
.L_x_17076:
[----:B------:R-:W-:Y:S05]  /*464c0*/  BSYNC B3 ;  /* 0x0000000000037941 */ /* 0x000fea0003800000 */
.L_x_17075:
        /* <DEDUP_REMOVED lines=82> */
.L_x_17078:
[----:B------:R-:W-:-:S04]  /*469f0*/  ISETP.GE.AND P0, PT, R65, RZ, PT ;  /* 0x000000ff4100720c */ /* 0x000fc80003f06270 */
[----:B------:R-:W-:Y:S02]  /*46a00*/  FSEL R6, RZ, 3.37028055040000000000e+12, P0 ;  /* 0x54442d18ff067808 */ /* 0x000fe40000000000 */
[----:B------:R-:W-:-:S07]  /*46a10*/  FSEL R7, RZ, 2.1426990032196044922, P0 ;  /* 0x400921fbff077808 */ /* 0x000fce0000000000 */
.L_x_17079:
[----:B------:R-:W-:Y:S05]  /*46a20*/  BSYNC B0 ;  /* 0x0000000000007941 */ /* 0x000fea0003800000 */
.L_x_17077:
[----:B------:R-:W-:Y:S01]  /*46a30*/  DADD R2, R2, R4 ;  /* 0x0000000002027229 */ /* 0x000fe20000000004 */
[----:B------:R-:W-:Y:S01]  /*46a40*/  LOP3.LUT R67, R7, 0x80000000, R67, 0xb8, !PT ;  /* 0x8000000007437812 */ /* 0x000fe200078eb843 */
[----:B------:R-:W-:-:S06]  /*46a50*/  DADD R34, R34, 1 ;  /* 0x3ff0000022227429 */ /* 0x000fcc0000000000 */
[----:B------:R-:W-:-:S06]  /*46a60*/  DSETP.GTU.AND P0, PT, |R2|, +INF , PT ;  /* 0x7ff000000200742a */ /* 0x000fcc0003f0c200 */
[----:B------:R-:W-:Y:S02]  /*46a70*/  FSEL R6, R2, R6, P0 ;  /* 0x0000000602067208 */ /* 0x000fe40000000000 */
[----:B------:R-:W-:-:S07]  /*46a80*/  FSEL R7, R3, R67, P0 ;  /* 0x0000004303077208 */ /* 0x000fce0000000000 */
.L_x_17061:
[----:B------:R-:W-:Y:S05]  /*46a90*/  BSYNC B2 ;  /* 0x0000000000027941 */ /* 0x000fea0003800000 */
.L_x_17051:
        /* <DEDUP_REMOVED lines=9> */
.L_x_16958:
        /* <DEDUP_REMOVED lines=21> */
.L_x_17050:
[----:B------:R-:W-:Y:S05]  /*46c80*/  BSYNC B1 ;  /* 0x0000000000017941 */ /* 0x000fea0003800000 */
.L_x_16957:
        /* <DEDUP_REMOVED lines=12> */
.L_x_16095:
        /* <DEDUP_REMOVED lines=210> */
.L_x_17089:
[----:B------:R-:W-:Y:S05]  /*47a70*/  BSYNC B3 ;  /* 0x0000000000037941 */ /* 0x000fea0003800000 */
.L_x_17088:
        /* <DEDUP_REMOVED lines=81> */
.L_x_17087:
        /* <DEDUP_REMOVED lines=32> */
.L_x_17097:
[----:B------:R-:W-:Y:S05]  /*48190*/  BSYNC B4 ;  /* 0x0000000000047941 */ /* 0x000fea0003800000 */
.L_x_17096:
[----:B------:R-:W-:Y:S02]  /*481a0*/  IMAD.MOV.U32 R30, RZ, RZ, R22 ;  /* 0x000000ffff1e7224 */ /* 0x000fe400078e0016 */
[----:B------:R-:W-:Y:S01]  /*481b0*/  IMAD.MOV.U32 R31, RZ, RZ, R23 ;  /* 0x000000ffff1f7224 */ /* 0x000fe200078e0017 */
[----:B------:R-:W-:Y:S06]  /*481c0*/  BRA `(.L_x_17095) ;  /* 0x0000000000047947 */ /* 0x000fec0003800000 */
.L_x_17094:
[----:B------:R-:W-:-:S11]  /*481d0*/  DADD R30, -R56, R60 ;  /* 0x00000000381e7229 */ /* 0x000fd6000000013c */
.L_x_17095:
[----:B------:R-:W-:Y:S05]  /*481e0*/  BSYNC B3 ;  /* 0x0000000000037941 */ /* 0x000fea0003800000 */
.L_x_17093:
        /* <DEDUP_REMOVED lines=27> */
.L_x_17102:
[----:B------:R-:W-:Y:S05]  /*483a0*/  BSYNC B4 ;  /* 0x0000000000047941 */ /* 0x000fea0003800000 */
.L_x_17101:
[----:B------:R-:W-:Y:S05]  /*483b0*/  BRA `(.L_x_17100) ;  /* 0x0000000000047947 */ /* 0x000fea0003800000 */
.L_x_17099:
[----:B------:R-:W-:-:S11]  /*483c0*/  DADD R22, R62, -R6 ;  /* 0x000000003e167229 */ /* 0x000fd60000000806 */
.L_x_17100:
[----:B------:R-:W-:Y:S05]  /*483d0*/  BSYNC B3 ;  /* 0x0000000000037941 */ /* 0x000fea0003800000 */
.L_x_17098:
        /* <DEDUP_REMOVED lines=30> */
.L_x_17104:
[----:B------:R-:W-:Y:S05]  /*485c0*/  BSYNC B3 ;  /* 0x0000000000037941 */ /* 0x000fea0003800000 */
.L_x_17103:
        /* <DEDUP_REMOVED lines=85> */
.L_x_17105:
        /* <DEDUP_REMOVED lines=20> */
.L_x_17107:
[----:B------:R-:W-:Y:S05]  /*48c60*/  BSYNC B3 ;  /* 0x0000000000037941 */ /* 0x000fea0003800000 */
.L_x_17106:
        /* <DEDUP_REMOVED lines=30> */
.L_x_17092:
        /* <DEDUP_REMOVED lines=24> */
.L_x_17110:
[----:B------:R-:W-:Y:S05]  /*48fd0*/  BSYNC B3 ;  /* 0x0000000000037941 */ /* 0x000fea0003800000 */
.L_x_17109:
        /* <DEDUP_REMOVED lines=25> */
.L_x_17113:
[----:B------:R-:W-:Y:S05]  /*49170*/  BSYNC B3 ;  /* 0x0000000000037941 */ /* 0x000fea0003800000 */
.L_x_17112:
        /* <DEDUP_REMOVED lines=30> */
.L_x_17111:
        /* <DEDUP_REMOVED lines=75> */
.L_x_17114:
[----:B------:R-:W-:Y:S01]  /*49810*/  IMAD.MOV.U32 R8, RZ, RZ, 0x0 ;  /* 0x00000000ff087424 */ /* 0x000fe200078e00ff */
[----:B------:R-:W-:Y:S01]  /*49820*/  FSETP.NEU.FTZ.AND P0, PT, R7, RZ, PT ;  /* 0x000000ff0700720b */ /* 0x000fe20003f1d000 */
[----:B------:R-:W-:-:S06]  /*49830*/  IMAD.MOV.U32 R9, RZ, RZ, 0x7ff00000 ;  /* 0x7ff00000ff097424 */ /* 0x000fcc00078e00ff */
[----:B------:R-:W-:-:S10]  /*49840*/  DFMA R8, R6, R8, +INF ;  /* 0x7ff000000608742b */ /* 0x000fd40000000008 */
[----:B------:R-:W-:Y:S02]  /*49850*/  FSEL R38, R8, RZ, P0 ;  /* 0x000000ff08267208 */ /* 0x000fe40000000000 */
[----:B------:R-:W-:Y:S01]  /*49860*/  FSEL R39, R9, -QNAN , P0 ;  /* 0xfff0000009277808 */ /* 0x000fe20000000000 */
[----:B------:R-:W-:Y:S06]  /*49870*/  BRA `(.L_x_17090) ;  /* 0x00000004002c7947 */ /* 0x000fec0003800000 */
.L_x_17108:
        /* <DEDUP_REMOVED lines=23> */
.L_x_17116:
[----:B------:R-:W-:Y:S05]  /*499f0*/  BSYNC B3 ;  /* 0x0000000000037941 */ /* 0x000fea0003800000 */
.L_x_17115:
        /* <DEDUP_REMOVED lines=21> */
.L_x_17118:
[----:B------:R-:W-:Y:S05]  /*49b50*/  BSYNC B3 ;  /* 0x0000000000037941 */ /* 0x000fea0003800000 */
.L_x_17117:
[----:B------:R-:W-:Y:S02]  /*49b60*/  IMAD.MOV.U32 R38, RZ, RZ, R22 ;  /* 0x000000ffff267224 */ /* 0x000fe400078e0016 */
[----:B------:R-:W-:Y:S01]  /*49b70*/  IMAD.MOV.U32 R39, RZ, RZ, R23 ;  /* 0x000000ffff277224 */ /* 0x000fe200078e0017 */
[----:B------:R-:W-:Y:S06]  /*49b80*/  BRA `(.L_x_17090) ;  /* 0x0000000000687947 */ /* 0x000fec0003800000 */
.L_x_17091:
        /* <DEDUP_REMOVED lines=23> */
.L_x_17120:
[----:B------:R-:W-:Y:S05]  /*49d00*/  BSYNC B3 ;  /* 0x0000000000037941 */ /* 0x000fea0003800000 */
.L_x_17119:
[----:B------:R-:W-:Y:S01]  /*49d10*/  IMAD.MOV.U32 R38, RZ, RZ, R6 ;  /* 0x000000ffff267224 */ /* 0x000fe200078e0006 */
[----:B------:R-:W-:-:S07]  /*49d20*/  MOV R39, R7 ;  /* 0x0000000700277202 */ /* 0x000fce0000000f00 */
.L_x_17090:
[----:B------:R-:W-:Y:S05]  /*49d30*/  BSYNC B2 ;  /* 0x0000000000027941 */ /* 0x000fea0003800000 */
.L_x_17086:
        /* <DEDUP_REMOVED lines=26> */
.L_x_17124:
[----:B------:R-:W-:Y:S05]  /*49ee0*/  BSYNC B3 ;  /* 0x0000000000037941 */ /* 0x000fea0003800000 */
.L_x_17123:
        /* <DEDUP_REMOVED lines=38> */
.L_x_17132:
[----:B------:R-:W-:Y:S05]  /*4a150*/  BSYNC B4 ;  /* 0x0000000000047941 */ /* 0x000fea0003800000 */
.L_x_17131:
[----:B------:R-:W-:Y:S02]  /*4a160*/  IMAD.MOV.U32 R68, RZ, RZ, R22 ;  /* 0x000000ffff447224 */ /* 0x000fe400078e0016 */
[----:B------:R-:W-:Y:S01]  /*4a170*/  IMAD.MOV.U32 R69, RZ, RZ, R23 ;  /* 0x000000ffff457224 */ /* 0x000fe200078e0017 */
[----:B------:R-:W-:Y:S06]  /*4a180*/  BRA `(.L_x_17130) ;  /* 0x0000000000047947 */ /* 0x000fec0003800000 */
.L_x_17129:
[----:B------:R-:W-:-:S11]  /*4a190*/  DADD R68, -R56, R60 ;  /* 0x0000000038447229 */ /* 0x000fd6000000013c */
.L_x_17130:
[----:B------:R-:W-:Y:S05]  /*4a1a0*/  BSYNC B3 ;  /* 0x0000000000037941 */ /* 0x000fea0003800000 */
.L_x_17128:
        /* <DEDUP_REMOVED lines=24> */
.L_x_17137:
[----:B------:R-:W-:Y:S05]  /*4a330*/  BSYNC B4 ;  /* 0x0000000000047941 */ /* 0x000fea0003800000 */
.L_x_17136:
[----:B------:R-:W-:Y:S02]  /*4a340*/  IMAD.MOV.U32 R4, RZ, RZ, R22 ;  /* 0x000000ffff047224 */ /* 0x000fe400078e0016 */
[----:B------:R-:W-:Y:S01]  /*4a350*/  IMAD.MOV.U32 R5, RZ, RZ, R23 ;  /* 0x000000ffff057224 */ /* 0x000fe200078e0017 */
[----:B------:R-:W-:Y:S06]  /*4a360*/  BRA `(.L_x_17135) ;  /* 0x0000000000047947 */ /* 0x000fec0003800000 */
.L_x_17134:
[----:B------:R-:W-:-:S11]  /*4a370*/  DADD R4, -R58, R62 ;  /* 0x000000003a047229 */ /* 0x000fd6000000013e */
.L_x_17135:
[----:B------:R-:W-:Y:S05]  /*4a380*/  BSYNC B3 ;  /* 0x0000000000037941 */ /* 0x000fea0003800000 */
.L_x_17133:
        /* <DEDUP_REMOVED lines=26> */
.L_x_17139:
[----:B------:R-:W-:Y:S05]  /*4a530*/  BSYNC B3 ;  /* 0x0000000000037941 */ /* 0x000fea0003800000 */
.L_x_17138:
[----:B------:R-:W-:Y:S01]  /*4a540*/  PLOP3.LUT P0, PT, PT, PT, PT, 0x80, 0x0 ;  /* 0x000000000000781c */ /* 0x000fe20003f0f070 */
[----:B------:R-:W-:Y:S02]  /*4a550*/  IMAD.MOV.U32 R4, RZ, RZ, R6 ;  /* 0x000000ffff047224 */ /* 0x000fe400078e0006 */
[----:B------:R-:W-:Y:S01]  /*4a560*/  IMAD.MOV.U32 R5, RZ, RZ, R7 ;  /* 0x000000ffff057224 */ /* 0x000fe200078e0007 */
[----:B------:R-:W-:Y:S09]  /*4a570*/  BRA `(.L_x_17125) ;  /* 0x0000000800407947 */ /* 0x000ff20003800000 */
.L_x_17127:
        /* <DEDUP_REMOVED lines=26> */
.L_x_17142:
[----:B------:R-:W-:Y:S05]  /*4a720*/  BSYNC B3 ;  /* 0x0000000000037941 */ /* 0x000fea0003800000 */
.L_x_17141:
[----:B------:R-:W-:Y:S01]  /*4a730*/  PLOP3.LUT P0, PT, PT, PT, PT, 0x80, 0x0 ;  /* 0x000000000000781c */ /* 0x000fe20003f0f070 */
[----:B------:R-:W-:Y:S02]  /*4a740*/  IMAD.MOV.U32 R4, RZ, RZ, R6 ;  /* 0x000000ffff047224 */ /* 0x000fe400078e0006 */
[----:B------:R-:W-:Y:S01]  /*4a750*/  IMAD.MOV.U32 R5, RZ, RZ, R7 ;  /* 0x000000ffff057224 */ /* 0x000fe200078e0007 */
[----:B------:R-:W-:Y:S09]  /*4a760*/  BRA `(.L_x_17125) ;  /* 0x0000000400c47947 */ /* 0x000ff20003800000 */
.L_x_17140:
        /* <DEDUP_REMOVED lines=27> */
.L_x_17144:
[----:B------:R-:W-:Y:S05]  /*4a920*/  BSYNC B3 ;  /* 0x0000000000037941 */ /* 0x000fea0003800000 */
.L_x_17143:
        /* <DEDUP_REMOVED lines=21> */
.L_x_17146:
[----:B------:R-:W-:Y:S05]  /*4aa80*/  BSYNC B3 ;  /* 0x0000000000037941 */ /* 0x000fea0003800000 */
.L_x_17145:
[----:B------:R-:W-:Y:S01]  /*4aa90*/  DMUL R2, R2, 8.11296384146066816958e+31 ;  /* 0x4690000002027828 */ /* 0x000fe20000000000 */
[----:B------:R-:W-:Y:S01]  /*4aaa0*/  PLOP3.LUT P0, PT, PT, PT, PT, 0x80, 0x0 ;  /* 0x000000000000781c */ /* 0x000fe20003f0f070 */
[----:B------:R-:W-:Y:S02]  /*4aab0*/  IMAD.MOV.U32 R4, RZ, RZ, R22 ;  /* 0x000000ffff047224 */ /* 0x000fe400078e0016 */
[----:B------:R-:W-:Y:S01]  /*4aac0*/  IMAD.MOV.U32 R5, RZ, RZ, R23 ;  /* 0x000000ffff057224 */ /* 0x000fe200078e0017 */
[----:B------:R-:W-:Y:S09]  /*4aad0*/  BRA `(.L_x_17125) ;  /* 0x0000000000e87947 */ /* 0x000ff20003800000 */
.L_x_17126:
        /* <DEDUP_REMOVED lines=24> */
.L_x_17148:
[----:B------:R-:W-:Y:S05]  /*4ac60*/  BSYNC B3 ;  /* 0x0000000000037941 */ /* 0x000fea0003800000 */
.L_x_17147:
        /* <DEDUP_REMOVED lines=26> */
.L_x_17150:
[----:B------:R-:W-:Y:S05]  /*4ae10*/  BSYNC B3 ;  /* 0x0000000000037941 */ /* 0x000fea0003800000 */
.L_x_17149:
[----:B------:R-:W-:Y:S01]  /*4ae20*/  DMUL R4, R6, R20 ;  /* 0x0000001406047228 */ /* 0x000fe20000000000 */
[----:B------:R-:W-:Y:S01]  /*4ae30*/  PLOP3.LUT P0, PT, PT, PT, PT, 0x80, 0x0 ;  /* 0x000000000000781c */ /* 0x000fe20003f0f070 */
[----:B------:R-:W-:-:S12]  /*4ae40*/  BRA `(.L_x_17125) ;  /* 0x00000000000c7947 */ /* 0x000fd80003800000 */
.L_x_17122:
[----:B------:R-:W-:Y:S01]  /*4ae50*/  DMUL R4, R36, 9.00719925474099200000e+15 ;  /* 0x4340000024047828 */ /* 0x000fe20000000000 */
[----:B------:R-:W-:Y:S01]  /*4ae60*/  PLOP3.LUT P0, PT, PT, PT, PT, 0x80, 0x0 ;  /* 0x000000000000781c */ /* 0x000fe20003f0f070 */
[----:B------:R-:W-:-:S12]  /*4ae70*/  DMUL R2, R2, 9.00719925474099200000e+15 ;  /* 0x4340000002027828 */ /* 0x000fd80000000000 */
.L_x_17125:
[----:B------:R-:W-:Y:S05]  /*4ae80*/  BSYNC B2 ;  /* 0x0000000000027941 */ /* 0x000fea0003800000 */
.L_x_17121:
        /* <DEDUP_REMOVED lines=67> */
.L_x_17156:
[----:B------:R-:W-:-:S11]  /*4b2c0*/  DMUL R72, RZ, |R30| ;  /* 0x4000001eff487228 */ /* 0x000fd60000000000 */
.L_x_17157:
[----:B------:R-:W-:Y:S05]  /*4b2d0*/  BSYNC B0 ;  /* 0x0000000000007941 */ /* 0x000fea0003800000 */
.L_x_17155:
        /* <DEDUP_REMOVED lines=11> */
.L_x_17154:
        /* <DEDUP_REMOVED lines=53> */
.L_x_17153:
        /* <DEDUP_REMOVED lines=62> */
.L_x_17161:
[----:B------:R-:W-:-:S11]  /*4bac0*/  DMUL R72, RZ, |R30| ;  /* 0x4000001eff487228 */ /* 0x000fd60000000000 */
.L_x_17162:
[----:B------:R-:W-:Y:S05]  /*4bad0*/  BSYNC B0 ;  /* 0x0000000000007941 */ /* 0x000fea0003800000 */
.L_x_17160:
        /* <DEDUP_REMOVED lines=11> */
.L_x_17159:
        /* <DEDUP_REMOVED lines=53> */
.L_x_17152:
        /* <DEDUP_REMOVED lines=30> */
.L_x_17165:
[----:B------:R-:W-:Y:S05]  /*4c0c0*/  BSYNC B3 ;  /* 0x0000000000037941 */ /* 0x000fea0003800000 */
.L_x_17164:
        /* <DEDUP_REMOVED lines=82> */
.L_x_17167:
[----:B------:R-:W-:Y:S02]  /*4c5f0*/  FSEL R6, RZ, 3.37028055040000000000e+12, P1 ;  /* 0x54442d18ff067808 */ /* 0x000fe40000800000 */
[----:B------:R-:W-:-:S07]  /*4c600*/  FSEL R7, RZ, 2.1426990032196044922, P1 ;  /* 0x400921fbff077808 */ /* 0x000fce0000800000 */
.L_x_17168:
[----:B------:R-:W-:Y:S05]  /*4c610*/  BSYNC B0 ;  /* 0x0000000000007941 */ /* 0x000fea0003800000 */
.L_x_17166:
[----:B------:R-:W-:Y:S01]  /*4c620*/  DADD R2, |R4|, |R2| ;  /* 0x0000000004027229 */ /* 0x000fe20000000602 */
[----:B------:R-:W-:-:S07]  /*4c630*/  LOP3.LUT R5, R7, 0x80000000, R5, 0xb8, !PT ;  /* 0x8000000007057812 */ /* 0x000fce00078eb805 */
[----:B------:R-:W-:-:S06]  /*4c640*/  DSETP.GTU.AND P0, PT, |R2|, +INF , PT ;  /* 0x7ff000000200742a */ /* 0x000fcc0003f0c200 */
[----:B------:R-:W-:Y:S02]  /*4c650*/  FSEL R72, R2, R6, P0 ;  /* 0x0000000602487208 */ /* 0x000fe40000000000 */
[----:B------:R-:W-:Y:S01]  /*4c660*/  FSEL R73, R3, R5, P0 ;  /* 0x0000000503497208 */ /* 0x000fe20000000000 */
[----:B------:R-:W-:Y:S06]  /*4c670*/  BRA `(.L_x_17158) ;  /* 0x0000000400d47947 */ /* 0x000fec0003800000 */
.L_x_17163:
        /* <DEDUP_REMOVED lines=26> */
.L_x_17170:
[----:B------:R-:W-:Y:S05]  /*4c820*/  BSYNC B3 ;  /* 0x0000000000037941 */ /* 0x000fea0003800000 */
.L_x_17169:
        /* <DEDUP_REMOVED lines=82> */
.L_x_17172:
[----:B------:R-:W-:Y:S02]  /*4cd50*/  FSEL R6, RZ, 3.37028055040000000000e+12, P0 ;  /* 0x54442d18ff067808 */ /* 0x000fe40000000000 */
[----:B------:R-:W-:-:S07]  /*4cd60*/  FSEL R7, RZ, 2.1426990032196044922, P0 ;  /* 0x400921fbff077808 */ /* 0x000fce0000000000 */
.L_x_17173:
[----:B------:R-:W-:Y:S05]  /*4cd70*/  BSYNC B0 ;  /* 0x0000000000007941 */ /* 0x000fea0003800000 */
.L_x_17171:
[----:B------:R-:W-:Y:S01]  /*4cd80*/  DADD R2, |R4|, |R2| ;  /* 0x0000000004027229 */ /* 0x000fe20000000602 */
[----:B------:R-:W-:-:S07]  /*4cd90*/  LOP3.LUT R5, R7, 0x80000000, R5, 0xb8, !PT ;  /* 0x8000000007057812 */ /* 0x000fce00078eb805 */
[----:B------:R-:W-:-:S06]  /*4cda0*/  DSETP.GTU.AND P0, PT, |R2|, +INF , PT ;  /* 0x7ff000000200742a */ /* 0x000fcc0003f0c200 */
[----:B------:R-:W-:Y:S02]  /*4cdb0*/  FSEL R72, R2, R6, P0 ;  /* 0x0000000602487208 */ /* 0x000fe40000000000 */
[----:B------:R-:W-:-:S07]  /*4cdc0*/  FSEL R73, R3, R5, P0 ;  /* 0x0000000503497208 */ /* 0x000fce0000000000 */
.L_x_17158:
[----:B------:R-:W-:Y:S05]  /*4cdd0*/  BSYNC B2 ;  /* 0x0000000000027941 */ /* 0x000fea0003800000 */
.L_x_17151:
[----:B------:R-:W-:Y:S01]  /*4cde0*/  DADD R2, -RZ, -R38 ;  /* 0x00000000ff027229 */ /* 0x000fe20000000926 */
[----:B------:R-:W-:-:S04]  /*4cdf0*/  SHF.R.U32.HI R34, RZ, 0x1f, R35 ;  /* 0x0000001fff227819 */ /* 0x000fc80000011623 */
[----:B------:R-:W-:-:S05]  /*4ce00*/  ISETP.NE.AND P0, PT, R34, RZ, PT ;  /* 0x000000ff2200720c */ /* 0x000fca0003f05270 */
[----:B------:R-:W-:Y:S02]  /*4ce10*/  FSEL R74, R2, R38, !P0 ;  /* 0x00000026024a7208 */ /* 0x000fe40004000000 */
[----:B------:R-:W-:Y:S01]  /*4ce20*/  FSEL R75, R3, R39, !P0 ;  /* 0x00000027034b7208 */ /* 0x000fe20004000000 */
[----:B------:R-:W-:Y:S06]  /*4ce30*/  BRA `(.L_x_17081) ;  /* 0x0000003000287947 */ /* 0x000fec0003800000 */
.L_x_17085:
[----:B------:R-:W2:Y:S01]  /*4ce40*/  LDL.64 R2, [R1+0x8] ;  /* 0x0000080001027983 */ /* 0x000ea20000100a00 */
[----:B------:R-:W-:Y:S01]  /*4ce50*/  UMOV UR4, 0x54442d18 ;  /* 0x54442d1800047882 */ /* 0x000fe20000000000 */
[----:B------:R-:W-:Y:S01]  /*4ce60*/  UMOV UR5, 0x3ff921fb ;  /* 0x3ff921fb00057882 */ /* 0x000fe20000000000 */
[----:B------:R-:W-:Y:S02]  /*4ce70*/  DADD R74, -RZ, -R34 ;  /* 0x00000000ff4a7229 */ /* 0x000fe40000000922 */
[----:B--2---:R-:W-:-:S08]  /*4ce80*/  DADD R32, R2, -R32 ;  /* 0x0000000002207229 */ /* 0x004fd00000000820 */
[----:B------:R-:W-:Y:S01]  /*4ce90*/  DADD R72, R32, UR4 ;  /* 0x0000000420487e29 */ /* 0x000fe20008000000 */
[----:B------:R-:W-:Y:S10]  /*4cea0*/  BRA `(.L_x_17081) ;  /* 0x00000030000c7947 */ /* 0x000ff40003800000 */
.L_x_17084:
[----:B------:R-:W-:Y:S01]  /*4ceb0*/  DADD R74, -RZ, -R34 ;  /* 0x00000000ff4a7229 */ /* 0x000fe20000000922 */
[----:B------:R-:W-:Y:S01]  /*4cec0*/  CS2R R72, SRZ ;  /* 0x0000000000487805 */ /* 0x000fe2000001ff00 */
[----:B------:R-:W-:Y:S09]  /*4ced0*/  BRA `(.L_x_17081) ;  /* 0x0000003000007947 */ /* 0x000ff20003800000 */
.L_x_17083:
        /* <DEDUP_REMOVED lines=108> */
.L_x_17178:
[----:B------:R-:W-:Y:S05]  /*4d5a0*/  BSYNC B0 ;  /* 0x0000000000007941 */ /* 0x000fea0003800000 */
.L_x_17177:
        /* <DEDUP_REMOVED lines=8> */
.L_x_17180:
[----:B------:R-:W-:Y:S05]  /*4d630*/  BSYNC B3 ;  /* 0x0000000000037941 */ /* 0x000fea0003800000 */
.L_x_17179:
        /* <DEDUP_REMOVED lines=82> */
.L_x_17182:
[----:B------:R-:W-:-:S04]  /*4db60*/  ISETP.GE.AND P0, PT, R33, RZ, PT ;  /* 0x000000ff2100720c */ /* 0x000fc80003f06270 */
[----:B------:R-:W-:Y:S02]  /*4db70*/  FSEL R6, RZ, 3.37028055040000000000e+12, P0 ;  /* 0x54442d18ff067808 */ /* 0x000fe40000000000 */
[----:B------:R-:W-:-:S07]  /*4db80*/  FSEL R7, RZ, 2.1426990032196044922, P0 ;  /* 0x400921fbff077808 */ /* 0x000fce0000000000 */
.L_x_17183:
[----:B------:R-:W-:Y:S05]  /*4db90*/  BSYNC B0 ;  /* 0x0000000000007941 */ /* 0x000fea0003800000 */
.L_x_17181:
[----:B------:R-:W-:Y:S01]  /*4dba0*/  DADD R2, R2, R4 ;  /* 0x0000000002027229 */ /* 0x000fe20000000004 */
[----:B------:R-:W-:Y:S01]  /*4dbb0*/  LOP3.LUT R35, R7, 0x80000000, R35, 0xb8, !PT ;  /* 0x8000000007237812 */ /* 0x000fe200078eb823 */
[----:B------:R-:W-:-:S06]  /*4dbc0*/  DMUL R38, R38, 0.5 ;  /* 0x3fe0000026267828 */ /* 0x000fcc0000000000 */
[----:B------:R-:W-:-:S06]  /*4dbd0*/  DSETP.GTU.AND P0, PT, |R2|, +INF , PT ;  /* 0x7ff000000200742a */ /* 0x000fcc0003f0c200 */
[----:B------:R-:W-:Y:S02]  /*4dbe0*/  FSEL R6, R2, R6, P0 ;  /* 0x0000000602067208 */ /* 0x000fe40000000000 */
[----:B------:R-:W-:Y:S01]  /*4dbf0*/  FSEL R7, R3, R35, P0 ;  /* 0x0000002303077208 */ /* 0x000fe20000000000 */
[----:B------:R-:W-:Y:S06]  /*4dc00*/  BRA `(.L_x_17184) ;  /* 0x0000002000387947 */ /* 0x000fec0003800000 */
.L_x_17176:
        /* <DEDUP_REMOVED lines=135> */
.L_x_17186:
[----:B------:R-:W-:Y:S05]  /*4e480*/  BSYNC B0 ;  /* 0x0000000000007941 */ /* 0x000fea0003800000 */
.L_x_17185:
        /* <DEDUP_REMOVED lines=8> */
.L_x_17188:
[----:B------:R-:W-:Y:S05]  /*4e510*/  BSYNC B3 ;  /* 0x0000000000037941 */ /* 0x000fea0003800000 */
.L_x_17187:
        /* <DEDUP_REMOVED lines=82> */
.L_x_17190:
[----:B------:R-:W-:-:S04]  /*4ea40*/  ISETP.GE.AND P0, PT, R33, RZ, PT ;  /* 0x000000ff2100720c */ /* 0x000fc80003f06270 */
[----:B------:R-:W-:Y:S02]  /*4ea50*/  FSEL R6, RZ, 3.37028055040000000000e+12, P0 ;  /* 0x54442d18ff067808 */ /* 0x000fe40000000000 */
[----:B------:R-:W-:-:S07]  /*4ea60*/  FSEL R7, RZ, 2.1426990032196044922, P0 ;  /* 0x400921fbff077808 */ /* 0x000fce0000000000 */
.L_x_17191:
[----:B------:R-:W-:Y:S05]  /*4ea70*/  BSYNC B0 ;  /* 0x0000000000007941 */ /* 0x000fea0003800000 */
.L_x_17189:
[----:B------:R-:W-:Y:S01]  /*4ea80*/  DADD R2, R2, R4 ;  /* 0x0000000002027229 */ /* 0x000fe20000000004 */
[----:B------:R-:W-:-:S07]  /*4ea90*/  LOP3.LUT R35, R7, 0x80000000, R35, 0xb8, !PT ;  /* 0x8000000007237812 */ /* 0x000fce00078eb823 */
[----:B------:R-:W-:-:S06]  /*4eaa0*/  DSETP.GTU.AND P0, PT, |R2|, +INF , PT ;  /* 0x7ff000000200742a */ /* 0x000fcc0003f0c200 */
[----:B------:R-:W-:Y:S02]  /*4eab0*/  FSEL R6, R2, R6, P0 ;  /* 0x0000000602067208 */ /* 0x000fe40000000000 */
[----:B------:R-:W-:Y:S01]  /*4eac0*/  FSEL R7, R3, R35, P0 ;  /* 0x0000002303077208 */ /* 0x000fe20000000000 */
[----:B------:R-:W-:Y:S06]  /*4ead0*/  BRA `(.L_x_17184) ;  /* 0x0000001000847947 */ /* 0x000fec0003800000 */
.L_x_17175:
        /* <DEDUP_REMOVED lines=23> */
.L_x_17193:
[----:B------:R-:W-:Y:S05]  /*4ec50*/  BSYNC B3 ;  /* 0x0000000000037941 */ /* 0x000fea0003800000 */
.L_x_17192:
        /* <DEDUP_REMOVED lines=24> */
[----:B------:R-:W-:Y:S01]  /*4ede0*/  MOV R6, R22 ;  /* 0x0000001600067202 */ /* 0x000fe20000000f00 */
[----:B------:R-:W-:-:S07]  /*4edf0*/  IMAD.MOV.U32 R7, RZ, RZ, R23 ;  /* 0x000000ffff077224 */ /* 0x000fce00078e0017 */
.L_x_17195:
[----:B------:R-:W-:Y:S05]  /*4ee00*/  BSYNC B3 ;  /* 0x0000000000037941 */ /* 0x000fea0003800000 */
.L_x_17194:
        /* <DEDUP_REMOVED lines=136> */
.L_x_17197:
[----:B------:R-:W-:Y:S05]  /*4f690*/  BSYNC B0 ;  /* 0x0000000000007941 */ /* 0x000fea0003800000 */
.L_x_17196:
        /* <DEDUP_REMOVED lines=8> */
.L_x_17199:
[----:B------:R-:W-:Y:S05]  /*4f720*/  BSYNC B3 ;  /* 0x0000000000037941 */ /* 0x000fea0003800000 */
.L_x_17198:
        /* <DEDUP_REMOVED lines=82> */
.L_x_17201:
[----:B------:R-:W-:-:S04]  /*4fc50*/  ISETP.GE.AND P0, PT, R33, RZ, PT ;  /* 0x000000ff2100720c */ /* 0x000fc80003f06270 */
[----:B------:R-:W-:Y:S02]  /*4fc60*/  FSEL R6, RZ, 3.37028055040000000000e+12, P0 ;  /* 0x54442d18ff067808 */ /* 0x000fe40000000000 */
[----:B------:R-:W-:-:S07]  /*4fc70*/  FSEL R7, RZ, 2.1426990032196044922, P0 ;  /* 0x400921fbff077808 */ /* 0x000fce0000000000 */
.L_x_17202:
[----:B------:R-:W-:Y:S05]  /*4fc80*/  BSYNC B0 ;  /* 0x0000000000007941 */ /* 0x000fea0003800000 */
.L_x_17200:
[----:B------:R-:W-:Y:S01]  /*4fc90*/  DADD R2, R2, R4 ;  /* 0x0000000002027229 */ /* 0x000fe20000000004 */
[----:B------:R-:W-:Y:S01]  /*4fca0*/  LOP3.LUT R35, R7, 0x80000000, R35, 0xb8, !PT ;  /* 0x8000000007237812 */ /* 0x000fe200078eb823 */
[----:B------:R-:W-:-:S06]  /*4fcb0*/  DADD R38, R38, 1 ;  /* 0x3ff0000026267429 */ /* 0x000fcc0000000000 */
[----:B------:R-:W-:-:S06]  /*4fcc0*/  DSETP.GTU.AND P0, PT, |R2|, +INF , PT ;  /* 0x7ff000000200742a */ /* 0x000fcc0003f0c200 */
[----:B------:R-:W-:Y:S02]  /*4fcd0*/  FSEL R6, R2, R6, P0 ;  /* 0x0000000602067208 */ /* 0x000fe40000000000 */
[----:B------:R-:W-:-:S07]  /*4fce0*/  FSEL R7, R3, R35, P0 ;  /* 0x0000002303077208 */ /* 0x000fce0000000000 */
.L_x_17184:
[----:B------:R-:W-:Y:S05]  /*4fcf0*/  BSYNC B2 ;  /* 0x0000000000027941 */ /* 0x000fea0003800000 */
.L_x_17174:
        /* <DEDUP_REMOVED lines=9> */
.L_x_17082:
        /* <DEDUP_REMOVED lines=21> */
.L_x_17081:
[----:B------:R-:W-:Y:S05]  /*4fee0*/  BSYNC B1 ;  /* 0x0000000000017941 */ /* 0x000fea0003800000 */
.L_x_17080:
        /* <DEDUP_REMOVED lines=149> */
.L_x_17212:
[----:B------:R-:W-:Y:S05]  /*50840*/  BSYNC B3 ;  /* 0x0000000000037941 */ /* 0x000fea0003800000 */
.L_x_17211:
        /* <DEDUP_REMOVED lines=81> */
.L_x_17210:
        /* <DEDUP_REMOVED lines=32> */
.L_x_17220:
[----:B------:R-:W-:Y:S05]  /*50f60*/  BSYNC B4 ;  /* 0x0000000000047941 */ /* 0x000fea0003800000 */
.L_x_17219:
[----:B------:R-:W-:Y:S01]  /*50f70*/  IMAD.MOV.U32 R30, RZ, RZ, R22 ;  /* 0x000000ffff1e7224 */ /* 0x000fe200078e0016 */
[----:B------:R-:W-:Y:S01]  /*50f80*/  MOV R31, R23 ;  /* 0x00000017001f7202 */ /* 0x000fe20000000f00 */
[----:B------:R-:W-:Y:S06]  /*50f90*/  BRA `(.L_x_17218) ;  /* 0x0000000000047947 */ /* 0x000fec0003800000 */
.L_x_17217:
[----:B------:R-:W-:-:S11]  /*50fa0*/  DADD R30, -R36, R56 ;  /* 0x00000000241e7229 */ /* 0x000fd60000000138 */
.L_x_17218:
[----:B------:R-:W-:Y:S05]  /*50fb0*/  BSYNC B3 ;  /* 0x0000000000037941 */ /* 0x000fea0003800000 */
.L_x_17216:
        /* <DEDUP_REMOVED lines=27> */
.L_x_17225:
[----:B------:R-:W-:Y:S05]  /*51170*/  BSYNC B4 ;  /* 0x0000000000047941 */ /* 0x000fea0003800000 */
.L_x_17224:
[----:B------:R-:W-:Y:S05]  /*51180*/  BRA `(.L_x_17223) ;  /* 0x0000000000047947 */ /* 0x000fea0003800000 */
.L_x_17222:
[----:B------:R-:W-:-:S11]  /*51190*/  DADD R22, R58, -R6 ;  /* 0x000000003a167229 */ /* 0x000fd60000000806 */
.L_x_17223:
[----:B------:R-:W-:Y:S05]  /*511a0*/  BSYNC B3 ;  /* 0x0000000000037941 */ /* 0x000fea0003800000 */
.L_x_17221:
        /* <DEDUP_REMOVED lines=30> */
.L_x_17227:
[----:B------:R-:W-:Y:S05]  /*51390*/  BSYNC B3 ;  /* 0x0000000000037941 */ /* 0x000fea0003800000 */
.L_x_17226:
        /* <DEDUP_REMOVED lines=85> */
.L_x_17228:
        /* <DEDUP_REMOVED lines=20> */
.L_x_17230:
[----:B------:R-:W-:Y:S05]  /*51a30*/  BSYNC B3 ;  /* 0x0000000000037941 */ /* 0x000fea0003800000 */
.L_x_17229:
        /* <DEDUP_REMOVED lines=30> */
.L_x_17215:
        /* <DEDUP_REMOVED lines=24> */
.L_x_17233:
[----:B------:R-:W-:Y:S05]  /*51da0*/  BSYNC B3 ;  /* 0x0000000000037941 */ /* 0x000fea0003800000 */
.L_x_17232:
        /* <DEDUP_REMOVED lines=25> */
.L_x_17236:
[----:B------:R-:W-:Y:S05]  /*51f40*/  BSYNC B3 ;  /* 0x0000000000037941 */ /* 0x000fea0003800000 */
.L_x_17235:
        /* <DEDUP_REMOVED lines=30> */
.L_x_17234:
        /* <DEDUP_REMOVED lines=75> */
.L_x_17237:
[----:B------:R-:W-:Y:S01]  /*525e0*/  IMAD.MOV.U32 R8, RZ, RZ, 0x0 ;  /* 0x00000000ff087424 */ /* 0x000fe200078e00ff */
[----:B------:R-:W-:Y:S01]  /*525f0*/  FSETP.NEU.FTZ.AND P0, PT, R7, RZ, PT ;  /* 0x000000ff0700720b */ /* 0x000fe20003f1d000 */
[----:B------:R-:W-:-:S06]  /*52600*/  IMAD.MOV.U32 R9, RZ, RZ, 0x7ff00000 ;  /* 0x7ff00000ff097424 */ /* 0x000fcc00078e00ff */
[----:B------:R-:W-:-:S10]  /*52610*/  DFMA R8, R6, R8, +INF ;  /* 0x7ff000000608742b */ /* 0x000fd40000000008 */
[----:B------:R-:W-:Y:S02]  /*52620*/  FSEL R34, R8, RZ, P0 ;  /* 0x000000ff08227208 */ /* 0x000fe40000000000 */
[----:B------:R-:W-:Y:S01]  /*52630*/  FSEL R35, R9, -QNAN , P0 ;  /* 0xfff0000009237808 */ /* 0x000fe20000000000 */
[----:B------:R-:W-:Y:S06]  /*52640*/  BRA `(.L_x_17213) ;  /* 0x00000004002c7947 */ /* 0x000fec0003800000 */
.L_x_17231:
        /* <DEDUP_REMOVED lines=23> */
.L_x_17239:
[----:B------:R-:W-:Y:S05]  /*527c0*/  BSYNC B3 ;  /* 0x0000000000037941 */ /* 0x000fea0003800000 */
.L_x_17238:
        /* <DEDUP_REMOVED lines=21> */
.L_x_17241:
[----:B------:R-:W-:Y:S05]  /*52920*/  BSYNC B3 ;  /* 0x0000000000037941 */ /* 0x000fea0003800000 */
.L_x_17240:
[----:B------:R-:W-:Y:S01]  /*52930*/  IMAD.MOV.U32 R34, RZ, RZ, R22 ;  /* 0x000000ffff227224 */ /* 0x000fe200078e0016 */
[----:B------:R-:W-:Y:S01]  /*52940*/  MOV R35, R23 ;  /* 0x0000001700237202 */ /* 0x000fe20000000f00 */
[----:B------:R-:W-:Y:S06]  /*52950*/  BRA `(.L_x_17213) ;  /* 0x0000000000687947 */ /* 0x000fec0003800000 */
.L_x_17214:
        /* <DEDUP_REMOVED lines=23> */
.L_x_17243:
[----:B------:R-:W-:Y:S05]  /*52ad0*/  BSYNC B3 ;  /* 0x0000000000037941 */ /* 0x000fea0003800000 */
.L_x_17242:
[----:B------:R-:W-:Y:S01]  /*52ae0*/  MOV R34, R6 ;  /* 0x0000000600227202 */ /* 0x000fe20000000f00 */
[----:B------:R-:W-:-:S07]  /*52af0*/  IMAD.MOV.U32 R35, RZ, RZ, R7 ;  /* 0x000000ffff237224 */ /* 0x000fce00078e0007 */
.L_x_17213:
[----:B------:R-:W-:Y:S05]  /*52b00*/  BSYNC B2 ;  /* 0x0000000000027941 */ /* 0x000fea0003800000 */
.L_x_17209:
        /* <DEDUP_REMOVED lines=26> */
.L_x_17247:
[----:B------:R-:W-:Y:S05]  /*52cb0*/  BSYNC B3 ;  /* 0x0000000000037941 */ /* 0x000fea0003800000 */
.L_x_17246:
        /* <DEDUP_REMOVED lines=38> */
.L_x_17255:
[----:B------:R-:W-:Y:S05]  /*52f20*/  BSYNC B4 ;  /* 0x0000000000047941 */ /* 0x000fea0003800000 */
.L_x_17254:
[----:B------:R-:W-:Y:S02]  /*52f30*/  IMAD.MOV.U32 R60, RZ, RZ, R22 ;  /* 0x000000ffff3c7224 */ /* 0x000fe400078e0016 */
[----:B------:R-:W-:Y:S01]  /*52f40*/  IMAD.MOV.U32 R61, RZ, RZ, R23 ;  /* 0x000000ffff3d7224 */ /* 0x000fe200078e0017 */
[----:B------:R-:W-:Y:S06]  /*52f50*/  BRA `(.L_x_17253) ;  /* 0x0000000000047947 */ /* 0x000fec0003800000 */
.L_x_17252:
[----:B------:R-:W-:-:S11]  /*52f60*/  DADD R60, -R36, R56 ;  /* 0x00000000243c7229 */ /* 0x000fd60000000138 */
.L_x_17253:
[----:B------:R-:W-:Y:S05]  /*52f70*/  BSYNC B3 ;  /* 0x0000000000037941 */ /* 0x000fea0003800000 */
.L_x_17251:
        /* <DEDUP_REMOVED lines=24> */
.L_x_17260:
[----:B------:R-:W-:Y:S05]  /*53100*/  BSYNC B4 ;  /* 0x0000000000047941 */ /* 0x000fea0003800000 */
.L_x_17259:
[----:B------:R-:W-:Y:S02]  /*53110*/  IMAD.MOV.U32 R4, RZ, RZ, R22 ;  /* 0x000000ffff047224 */ /* 0x000fe400078e0016 */
[----:B------:R-:W-:Y:S01]  /*53120*/  IMAD.MOV.U32 R5, RZ, RZ, R23 ;  /* 0x000000ffff057224 */ /* 0x000fe200078e0017 */
[----:B------:R-:W-:Y:S06]  /*53130*/  BRA `(.L_x_17258) ;  /* 0x0000000000047947 */ /* 0x000fec0003800000 */
.L_x_17257:
[----:B------:R-:W-:-:S11]  /*53140*/  DADD R4, -R38, R58 ;  /* 0x0000000026047229 */ /* 0x000fd6000000013a */
.L_x_17258:
[----:B------:R-:W-:Y:S05]  /*53150*/  BSYNC B3 ;  /* 0x0000000000037941 */ /* 0x000fea0003800000 */
.L_x_17256:
        /* <DEDUP_REMOVED lines=26> */
.L_x_17262:
[----:B------:R-:W-:Y:S05]  /*53300*/  BSYNC B3 ;  /* 0x0000000000037941 */ /* 0x000fea0003800000 */
.L_x_17261:
[----:B------:R-:W-:Y:S01]  /*53310*/  PLOP3.LUT P0, PT, PT, PT, PT, 0x80, 0x0 ;  /* 0x000000000000781c */ /* 0x000fe20003f0f070 */
[----:B------:R-:W-:Y:S02]  /*53320*/  IMAD.MOV.U32 R32, RZ, RZ, R6 ;  /* 0x000000ffff207224 */ /* 0x000fe400078e0006 */
[----:B------:R-:W-:Y:S01]  /*53330*/  IMAD.MOV.U32 R33, RZ, RZ, R7 ;  /* 0x000000ffff217224 */ /* 0x000fe200078e0007 */
[----:B------:R-:W-:Y:S09]  /*53340*/  BRA `(.L_x_17248) ;  /* 0x0000000800407947 */ /* 0x000ff20003800000 */
.L_x_17250:
        /* <DEDUP_REMOVED lines=26> */
.L_x_17265:
[----:B------:R-:W-:Y:S05]  /*534f0*/  BSYNC B3 ;  /* 0x0000000000037941 */ /* 0x000fea0003800000 */
.L_x_17264:
[----:B------:R-:W-:Y:S01]  /*53500*/  PLOP3.LUT P0, PT, PT, PT, PT, 0x80, 0x0 ;  /* 0x000000000000781c */ /* 0x000fe20003f0f070 */
[----:B------:R-:W-:Y:S02]  /*53510*/  IMAD.MOV.U32 R32, RZ, RZ, R6 ;  /* 0x000000ffff207224 */ /* 0x000fe400078e0006 */
[----:B------:R-:W-:Y:S01]  /*53520*/  IMAD.MOV.U32 R33, RZ, RZ, R7 ;  /* 0x000000ffff217224 */ /* 0x000fe200078e0007 */
[----:B------:R-:W-:Y:S09]  /*53530*/  BRA `(.L_x_17248) ;  /* 0x0000000400c47947 */ /* 0x000ff20003800000 */
.L_x_17263:
        /* <DEDUP_REMOVED lines=27> */
.L_x_17267:
[----:B------:R-:W-:Y:S05]  /*536f0*/  BSYNC B3 ;  /* 0x0000000000037941 */ /* 0x000fea0003800000 */
.L_x_17266:
        /* <DEDUP_REMOVED lines=21> */
.L_x_17269:
[----:B------:R-:W-:Y:S05]  /*53850*/  BSYNC B3 ;  /* 0x0000000000037941 */ /* 0x000fea0003800000 */
.L_x_17268:
[----:B------:R-:W-:Y:S01]  /*53860*/  DMUL R2, R2, 8.11296384146066816958e+31 ;  /* 0x4690000002027828 */ /* 0x000fe20000000000 */
[----:B------:R-:W-:Y:S01]  /*53870*/  PLOP3.LUT P0, PT, PT, PT, PT, 0x80, 0x0 ;  /* 0x000000000000781c */ /* 0x000fe20003f0f070 */
[----:B------:R-:W-:Y:S02]  /*53880*/  IMAD.MOV.U32 R32, RZ, RZ, R22 ;  /* 0x000000ffff207224 */ /* 0x000fe400078e0016 */
[----:B------:R-:W-:Y:S01]  /*53890*/  IMAD.MOV.U32 R33, RZ, RZ, R23 ;  /* 0x000000ffff217224 */ /* 0x000fe200078e0017 */
[----:B------:R-:W-:Y:S09]  /*538a0*/  BRA `(.L_x_17248) ;  /* 0x0000000000e87947 */ /* 0x000ff20003800000 */
.L_x_17249:
        /* <DEDUP_REMOVED lines=24> */
.L_x_17271:
[----:B------:R-:W-:Y:S05]  /*53a30*/  BSYNC B3 ;  /* 0x0000000000037941 */ /* 0x000fea0003800000 */
.L_x_17270:
        /* <DEDUP_REMOVED lines=26> */
.L_x_17273:
[----:B------:R-:W-:Y:S05]  /*53be0*/  BSYNC B3 ;  /* 0x0000000000037941 */ /* 0x000fea0003800000 */
.L_x_17272:
[----:B------:R-:W-:Y:S01]  /*53bf0*/  DMUL R32, R6, R20 ;  /* 0x0000001406207228 */ /* 0x000fe20000000000 */
[----:B------:R-:W-:Y:S01]  /*53c00*/  PLOP3.LUT P0, PT, PT, PT, PT, 0x80, 0x0 ;  /* 0x000000000000781c */ /* 0x000fe20003f0f070 */
[----:B------:R-:W-:-:S12]  /*53c10*/  BRA `(.L_x_17248) ;  /* 0x00000000000c7947 */ /* 0x000fd80003800000 */
.L_x_17245:
[----:B------:R-:W-:Y:S01]  /*53c20*/  DMUL R32, R32, 9.00719925474099200000e+15 ;  /* 0x4340000020207828 */ /* 0x000fe20000000000 */
[----:B------:R-:W-:Y:S01]  /*53c30*/  PLOP3.LUT P0, PT, PT, PT, PT, 0x80, 0x0 ;  /* 0x000000000000781c */ /* 0x000fe20003f0f070 */
[----:B------:R-:W-:-:S12]  /*53c40*/  DMUL R2, R2, 9.00719925474099200000e+15 ;  /* 0x4340000002027828 */ /* 0x000fd80000000000 */
.L_x_17248:
[----:B------:R-:W-:Y:S05]  /*53c50*/  BSYNC B2 ;  /* 0x0000000000027941 */ /* 0x000fea0003800000 */
.L_x_17244:
        /* <DEDUP_REMOVED lines=67> */
.L_x_17279:
[----:B------:R-:W-:-:S11]  /*54090*/  DMUL R68, RZ, |R30| ;  /* 0x4000001eff447228 */ /* 0x000fd60000000000 */
.L_x_17280:
[----:B------:R-:W-:Y:S05]  /*540a0*/  BSYNC B0 ;  /* 0x0000000000007941 */ /* 0x000fea0003800000 */
.L_x_17278:
        /* <DEDUP_REMOVED lines=11> */
.L_x_17277:
        /* <DEDUP_REMOVED lines=53> */
.L_x_17276:
        /* <DEDUP_REMOVED lines=62> */
.L_x_17284:
[----:B------:R-:W-:-:S11]  /*54890*/  DMUL R68, RZ, |R30| ;  /* 0x4000001eff447228 */ /* 0x000fd60000000000 */
.L_x_17285:
[----:B------:R-:W-:Y:S05]  /*548a0*/  BSYNC B0 ;  /* 0x0000000000007941 */ /* 0x000fea0003800000 */
.L_x_17283:
        /* <DEDUP_REMOVED lines=11> */
.L_x_17282:
        /* <DEDUP_REMOVED lines=53> */
.L_x_17275:
        /* <DEDUP_REMOVED lines=30> */
.L_x_17288:
[----:B------:R-:W-:Y:S05]  /*54e90*/  BSYNC B3 ;  /* 0x0000000000037941 */ /* 0x000fea0003800000 */
.L_x_17287:
        /* <DEDUP_REMOVED lines=82> */
.L_x_17290:
[----:B------:R-:W-:Y:S02]  /*553c0*/  FSEL R4, RZ, 3.37028055040000000000e+12, P1 ;  /* 0x54442d18ff047808 */ /* 0x000fe40000800000 */
[----:B------:R-:W-:-:S07]  /*553d0*/  FSEL R5, RZ, 2.1426990032196044922, P1 ;  /* 0x400921fbff057808 */ /* 0x000fce0000800000 */
.L_x_17291:
[----:B------:R-:W-:Y:S05]  /*553e0*/  BSYNC B0 ;  /* 0x0000000000007941 */ /* 0x000fea0003800000 */
.L_x_17289:
[----:B------:R-:W-:Y:S01]  /*553f0*/  DADD R2, |R32|, |R2| ;  /* 0x0000000020027229 */ /* 0x000fe20000000602 */
[----:B------:R-:W-:-:S07]  /*55400*/  LOP3.LUT R33, R5, 0x80000000, R33, 0xb8, !PT ;  /* 0x8000000005217812 */ /* 0x000fce00078eb821 */
[----:B------:R-:W-:-:S06]  /*55410*/  DSETP.GTU.AND P0, PT, |R2|, +INF , PT ;  /* 0x7ff000000200742a */ /* 0x000fcc0003f0c200 */
[----:B------:R-:W-:Y:S02]  /*55420*/  FSEL R68, R2, R4, P0 ;  /* 0x0000000402447208 */ /* 0x000fe40000000000 */
[----:B------:R-:W-:Y:S01]  /*55430*/  FSEL R69, R3, R33, P0 ;  /* 0x0000002103457208 */ /* 0x000fe20000000000 */
[----:B------:R-:W-:Y:S06]  /*55440*/  BRA `(.L_x_17281) ;  /* 0x0000000400d47947 */ /* 0x000fec0003800000 */
.L_x_17286:
        /* <DEDUP_REMOVED lines=26> */
.L_x_17293:
[----:B------:R-:W-:Y:S05]  /*555f0*/  BSYNC B3 ;  /* 0x0000000000037941 */ /* 0x000fea0003800000 */
.L_x_17292:
        /* <DEDUP_REMOVED lines=82> */
.L_x_17295:
[----:B------:R-:W-:Y:S02]  /*55b20*/  FSEL R4, RZ, 3.37028055040000000000e+12, P1 ;  /* 0x54442d18ff047808 */ /* 0x000fe40000800000 */
[----:B------:R-:W-:-:S07]  /*55b30*/  FSEL R5, RZ, 2.1426990032196044922, P1 ;  /* 0x400921fbff057808 */ /* 0x000fce0000800000 */
.L_x_17296:
[----:B------:R-:W-:Y:S05]  /*55b40*/  BSYNC B0 ;  /* 0x0000000000007941 */ /* 0x000fea0003800000 */
.L_x_17294:
[----:B------:R-:W-:Y:S01]  /*55b50*/  DADD R2, |R32|, |R2| ;  /* 0x0000000020027229 */ /* 0x000fe20000000602 */
[----:B------:R-:W-:-:S07]  /*55b60*/  LOP3.LUT R33, R5, 0x80000000, R33, 0xb8, !PT ;  /* 0x8000000005217812 */ /* 0x000fce00078eb821 */
[----:B------:R-:W-:-:S06]  /*55b70*/  DSETP.GTU.AND P0, PT, |R2|, +INF , PT ;  /* 0x7ff000000200742a */ /* 0x000fcc0003f0c200 */
[----:B------:R-:W-:Y:S02]  /*55b80*/  FSEL R68, R2, R4, P0 ;  /* 0x0000000402447208 */ /* 0x000fe40000000000 */
[----:B------:R-:W-:-:S07]  /*55b90*/  FSEL R69, R3, R33, P0 ;  /* 0x0000002103457208 */ /* 0x000fce0000000000 */
.L_x_17281:
[----:B------:R-:W-:Y:S05]  /*55ba0*/  BSYNC B2 ;  /* 0x0000000000027941 */ /* 0x000fea0003800000 */
.L_x_17274:
[----:B------:R-:W-:Y:S01]  /*55bb0*/  DADD R2, -RZ, -R34 ;  /* 0x00000000ff027229 */ /* 0x000fe20000000922 */
[----:B------:R-:W-:-:S04]  /*55bc0*/  SHF.R.U32.HI R26, RZ, 0x1f, R27 ;  /* 0x0000001fff1a7819 */ /* 0x000fc8000001161b */
[----:B------:R-:W-:-:S05]  /*55bd0*/  ISETP.NE.AND P0, PT, R26, RZ, PT ;  /* 0x000000ff1a00720c */ /* 0x000fca0003f05270 */
[----:B------:R-:W-:Y:S02]  /*55be0*/  FSEL R70, R2, R34, !P0 ;  /* 0x0000002202467208 */ /* 0x000fe40004000000 */
[----:B------:R-:W-:Y:S01]  /*55bf0*/  FSEL R71, R3, R35, !P0 ;  /* 0x0000002303477208 */ /* 0x000fe20004000000 */
[----:B------:R-:W-:Y:S06]  /*55c00*/  BRA `(.L_x_17204) ;  /* 0x0000003000287947 */ /* 0x000fec0003800000 */
.L_x_17208:
[----:B------:R-:W2:Y:S01]  /*55c10*/  LDL.64 R2, [R1+0x8] ;  /* 0x0000080001027983 */ /* 0x000ea20000100a00 */
[----:B------:R-:W-:Y:S01]  /*55c20*/  UMOV UR4, 0x54442d18 ;  /* 0x54442d1800047882 */ /* 0x000fe20000000000 */
[----:B------:R-:W-:Y:S01]  /*55c30*/  UMOV UR5, 0x3ff921fb ;  /* 0x3ff921fb00057882 */ /* 0x000fe20000000000 */
[----:B------:R-:W-:Y:S02]  /*55c40*/  DADD R70, -RZ, -R26 ;  /* 0x00000000ff467229 */ /* 0x000fe4000000091a */
[----:B--2---:R-:W-:-:S08]  /*55c50*/  DADD R24, R2, -R24 ;  /* 0x0000000002187229 */ /* 0x004fd00000000818 */
[----:B------:R-:W-:Y:S01]  /*55c60*/  DADD R68, R24, UR4 ;  /* 0x0000000418447e29 */ /* 0x000fe20008000000 */
[----:B------:R-:W-:Y:S10]  /*55c70*/  BRA `(.L_x_17204) ;  /* 0x00000030000c7947 */ /* 0x000ff40003800000 */
.L_x_17207:
[----:B------:R-:W-:Y:S01]  /*55c80*/  DADD R70, -RZ, -R26 ;  /* 0x00000000ff467229 */ /* 0x000fe2000000091a */
[----:B------:R-:W-:Y:S01]  /*55c90*/  CS2R R68, SRZ ;  /* 0x0000000000447805 */ /* 0x000fe2000001ff00 */
[----:B------:R-:W-:Y:S09]  /*55ca0*/  BRA `(.L_x_17204) ;  /* 0x0000003000007947 */ /* 0x000ff20003800000 */
.L_x_17206:
        /* <DEDUP_REMOVED lines=108> */
.L_x_17301:
[----:B------:R-:W-:Y:S05]  /*56370*/  BSYNC B0 ;  /* 0x0000000000007941 */ /* 0x000fea0003800000 */
.L_x_17300:
        /* <DEDUP_REMOVED lines=8> */
.L_x_17303:
[----:B------:R-:W-:Y:S05]  /*56400*/  BSYNC B3 ;  /* 0x0000000000037941 */ /* 0x000fea0003800000 */
.L_x_17302:
        /* <DEDUP_REMOVED lines=82> */
.L_x_17305:
[----:B------:R-:W-:-:S04]  /*56930*/  ISETP.GE.AND P0, PT, R25, RZ, PT ;  /* 0x000000ff1900720c */ /* 0x000fc80003f06270 */
[----:B------:R-:W-:Y:S02]  /*56940*/  FSEL R6, RZ, 3.37028055040000000000e+12, P0 ;  /* 0x54442d18ff067808 */ /* 0x000fe40000000000 */
[----:B------:R-:W-:-:S07]  /*56950*/  FSEL R7, RZ, 2.1426990032196044922, P0 ;  /* 0x400921fbff077808 */ /* 0x000fce0000000000 */
.L_x_17306:
[----:B------:R-:W-:Y:S05]  /*56960*/  BSYNC B0 ;  /* 0x0000000000007941 */ /* 0x000fea0003800000 */
.L_x_17304:
[----:B------:R-:W-:Y:S01]  /*56970*/  DADD R2, R2, R4 ;  /* 0x0000000002027229 */ /* 0x000fe20000000004 */
[----:B------:R-:W-:Y:S01]  /*56980*/  LOP3.LUT R27, R7, 0x80000000, R27, 0xb8, !PT ;  /* 0x80000000071b7812 */ /* 0x000fe200078eb81b */
[----:B------:R-:W-:-:S06]  /*56990*/  DMUL R34, R34, 0.5 ;  /* 0x3fe0000022227828 */ /* 0x000fcc0000000000 */
[----:B------:R-:W-:-:S06]  /*569a0*/  DSETP.GTU.AND P0, PT, |R2|, +INF , PT ;  /* 0x7ff000000200742a */ /* 0x000fcc0003f0c200 */
[----:B------:R-:W-:Y:S02]  /*569b0*/  FSEL R6, R2, R6, P0 ;  /* 0x0000000602067208 */ /* 0x000fe40000000000 */
[----:B------:R-:W-:Y:S01]  /*569c0*/  FSEL R7, R3, R27, P0 ;  /* 0x0000001b03077208 */ /* 0x000fe20000000000 */
[----:B------:R-:W-:Y:S06]  /*569d0*/  BRA `(.L_x_17307) ;  /* 0x0000002000387947 */ /* 0x000fec0003800000 */
.L_x_17299:
        /* <DEDUP_REMOVED lines=135> */
.L_x_17309:
[----:B------:R-:W-:Y:S05]  /*57250*/  BSYNC B0 ;  /* 0x0000000000007941 */ /* 0x000fea0003800000 */
.L_x_17308:
        /* <DEDUP_REMOVED lines=8> */
.L_x_17311:
[----:B------:R-:W-:Y:S05]  /*572e0*/  BSYNC B3 ;  /* 0x0000000000037941 */ /* 0x000fea0003800000 */
.L_x_17310:
        /* <DEDUP_REMOVED lines=82> */
.L_x_17313:
[----:B------:R-:W-:-:S04]  /*57810*/  ISETP.GE.AND P0, PT, R25, RZ, PT ;  /* 0x000000ff1900720c */ /* 0x000fc80003f06270 */
[----:B------:R-:W-:Y:S02]  /*57820*/  FSEL R6, RZ, 3.37028055040000000000e+12, P0 ;  /* 0x54442d18ff067808 */ /* 0x000fe40000000000 */
[----:B------:R-:W-:-:S07]  /*57830*/  FSEL R7, RZ, 2.1426990032196044922, P0 ;  /* 0x400921fbff077808 */ /* 0x000fce0000000000 */
.L_x_17314:
[----:B------:R-:W-:Y:S05]  /*57840*/  BSYNC B0 ;  /* 0x0000000000007941 */ /* 0x000fea0003800000 */
.L_x_17312:
[----:B------:R-:W-:Y:S01]  /*57850*/  DADD R2, R2, R4 ;  /* 0x0000000002027229 */ /* 0x000fe20000000004 */
[----:B------:R-:W-:-:S07]  /*57860*/  LOP3.LUT R27, R7, 0x80000000, R27, 0xb8, !PT ;  /* 0x80000000071b7812 */ /* 0x000fce00078eb81b */
[----:B------:R-:W-:-:S06]  /*57870*/  DSETP.GTU.AND P0, PT, |R2|, +INF , PT ;  /* 0x7ff000000200742a */ /* 0x000fcc0003f0c200 */
[----:B------:R-:W-:Y:S02]  /*57880*/  FSEL R6, R2, R6, P0 ;  /* 0x0000000602067208 */ /* 0x000fe40000000000 */
[----:B------:R-:W-:Y:S01]  /*57890*/  FSEL R7, R3, R27, P0 ;  /* 0x0000001b03077208 */ /* 0x000fe20000000000 */
[----:B------:R-:W-:Y:S06]  /*578a0*/  BRA `(.L_x_17307) ;  /* 0x0000001000847947 */ /* 0x000fec0003800000 */
.L_x_17298:
        /* <DEDUP_REMOVED lines=22> */
[----:B------:R-:W-:Y:S05]  /*57a10*/  CALL.REL.NOINC `($__internal_24_$__cuda_sm20_div_rn_f64_full) ;  /* 0x0000036800487944 */ /* 0x000fea0003c00000 */
.L_x_17316:
[----:B------:R-:W-:Y:S05]  /*57a20*/  BSYNC B3 ;  /* 0x0000000000037941 */ /* 0x000fea0003800000 */
.L_x_17315:
        /* <DEDUP_REMOVED lines=26> */
.L_x_17318:
[----:B------:R-:W-:Y:S05]  /*57bd0*/  BSYNC B3 ;  /* 0x0000000000037941 */ /* 0x000fea0003800000 */
.L_x_17317:
        /* <DEDUP_REMOVED lines=136> */
.L_x_17320:
[----:B------:R-:W-:Y:S05]  /*58460*/  BSYNC B0 ;  /* 0x0000000000007941 */ /* 0x000fea0003800000 */
.L_x_17319:
        /* <DEDUP_REMOVED lines=8> */
.L_x_17322:
[----:B------:R-:W-:Y:S05]  /*584f0*/  BSYNC B3 ;  /* 0x0000000000037941 */ /* 0x000fea0003800000 */
.L_x_17321:
        /* <DEDUP_REMOVED lines=82> */
.L_x_17324:
[----:B------:R-:W-:-:S04]  /*58a20*/  ISETP.GE.AND P0, PT, R25, RZ, PT ;  /* 0x000000ff1900720c */ /* 0x000fc80003f06270 */
[----:B------:R-:W-:Y:S02]  /*58a30*/  FSEL R6, RZ, 3.37028055040000000000e+12, P0 ;  /* 0x54442d18ff067808 */ /* 0x000fe40000000000 */
[----:B------:R-:W-:-:S07]  /*58a40*/  FSEL R7, RZ, 2.1426990032196044922, P0 ;  /* 0x400921fbff077808 */ /* 0x000fce0000000000 */
.L_x_17325:
[----:B------:R-:W-:Y:S05]  /*58a50*/  BSYNC B0 ;  /* 0x0000000000007941 */ /* 0x000fea0003800000 */
.L_x_17323:
[----:B------:R-:W-:Y:S01]  /*58a60*/  DADD R2, R2, R4 ;  /* 0x0000000002027229 */ /* 0x000fe20000000004 */
[----:B------:R-:W-:Y:S01]  /*58a70*/  LOP3.LUT R27, R7, 0x80000000, R27, 0xb8, !PT ;  /* 0x80000000071b7812 */ /* 0x000fe200078eb81b */
[----:B------:R-:W-:-:S06]  /*58a80*/  DADD R34, R34, 1 ;  /* 0x3ff0000022227429 */ /* 0x000fcc0000000000 */
[----:B------:R-:W-:-:S06]  /*58a90*/  DSETP.GTU.AND P0, PT, |R2|, +INF , PT ;  /* 0x7ff000000200742a */ /* 0x000fcc0003f0c200 */
[----:B------:R-:W-:Y:S02]  /*58aa0*/  FSEL R6, R2, R6, P0 ;  /* 0x0000000602067208 */ /* 0x000fe40000000000 */
[----:B------:R-:W-:-:S07]  /*58ab0*/  FSEL R7, R3, R27, P0 ;  /* 0x0000001b03077208 */ /* 0x000fce0000000000 */
.L_x_17307:
[----:B------:R-:W-:Y:S05]  /*58ac0*/  BSYNC B2 ;  /* 0x0000000000027941 */ /* 0x000fea0003800000 */
.L_x_17297:
        /* <DEDUP_REMOVED lines=9> */
.L_x_17205:
        /* <DEDUP_REMOVED lines=21> */
.L_x_17204:
[----:B------:R-:W-:Y:S05]  /*58cb0*/  BSYNC B1 ;  /* 0x0000000000017941 */ /* 0x000fea0003800000 */
.L_x_17203:
        /* <DEDUP_REMOVED lines=150> */
.L_x_17335:
[----:B------:R-:W-:Y:S05]  /*59620*/  BSYNC B3 ;  /* 0x0000000000037941 */ /* 0x000fea0003800000 */
.L_x_17334:
        /* <DEDUP_REMOVED lines=81> */
.L_x_17333:
        /* <DEDUP_REMOVED lines=32> */
.L_x_17343:
[----:B------:R-:W-:Y:S05]  /*59d40*/  BSYNC B4 ;  /* 0x0000000000047941 */ /* 0x000fea0003800000 */
.L_x_17342:
[----:B------:R-:W-:Y:S01]  /*59d50*/  MOV R18, R22 ;  /* 0x0000001600127202 */ /* 0x000fe20000000f00 */
[----:B------:R-:W-:Y:S01]  /*59d60*/  IMAD.MOV.U32 R19, RZ, RZ, R23 ;  /* 0x000000ffff137224 */ /* 0x000fe200078e0017 */
[----:B------:R-:W-:Y:S06]  /*59d70*/  BRA `(.L_x_17341) ;  /* 0x0000000000047947 */ /* 0x000fec0003800000 */
.L_x_17340:
[----:B------:R-:W-:-:S11]  /*59d80*/  DADD R18, -R30, R34 ;  /* 0x000000001e127229 */ /* 0x000fd60000000122 */
.L_x_17341:
[----:B------:R-:W-:Y:S05]  /*59d90*/  BSYNC B3 ;  /* 0x0000000000037941 */ /* 0x000fea0003800000 */
.L_x_17339:
        /* <DEDUP_REMOVED lines=27> */
.L_x_17348:
[----:B------:R-:W-:Y:S05]  /*59f50*/  BSYNC B4 ;  /* 0x0000000000047941 */ /* 0x000fea0003800000 */
.L_x_17347:
[----:B------:R-:W-:Y:S05]  /*59f60*/  BRA `(.L_x_17346) ;  /* 0x0000000000047947 */ /* 0x000fea0003800000 */
.L_x_17345:
[----:B------:R-:W-:-:S11]  /*59f70*/  DADD R22, R36, -R6 ;  /* 0x0000000024167229 */ /* 0x000fd60000000806 */
.L_x_17346:
[----:B------:R-:W-:Y:S05]  /*59f80*/  BSYNC B3 ;  /* 0x0000000000037941 */ /* 0x000fea0003800000 */
.L_x_17344:
        /* <DEDUP_REMOVED lines=30> */
.L_x_17350:
[----:B------:R-:W-:Y:S05]  /*5a170*/  BSYNC B3 ;  /* 0x0000000000037941 */ /* 0x000fea0003800000 */
.L_x_17349:
        /* <DEDUP_REMOVED lines=85> */
.L_x_17351:
        /* <DEDUP_REMOVED lines=20> */
.L_x_17353:
[----:B------:R-:W-:Y:S05]  /*5a810*/  BSYNC B3 ;  /* 0x0000000000037941 */ /* 0x000fea0003800000 */
.L_x_17352:
        /* <DEDUP_REMOVED lines=30> */
.L_x_17338:
        /* <DEDUP_REMOVED lines=24> */
.L_x_17356:
[----:B------:R-:W-:Y:S05]  /*5ab80*/  BSYNC B3 ;  /* 0x0000000000037941 */ /* 0x000fea0003800000 */
.L_x_17355:
        /* <DEDUP_REMOVED lines=25> */
.L_x_17359:
[----:B------:R-:W-:Y:S05]  /*5ad20*/  BSYNC B3 ;  /* 0x0000000000037941 */ /* 0x000fea0003800000 */
.L_x_17358:
        /* <DEDUP_REMOVED lines=30> */
.L_x_17357:
        /* <DEDUP_REMOVED lines=76> */
.L_x_17360:
[----:B------:R-:W-:Y:S01]  /*5b3d0*/  IMAD.MOV.U32 R8, RZ, RZ, 0x0 ;  /* 0x00000000ff087424 */ /* 0x000fe200078e00ff */
[----:B------:R-:W-:Y:S01]  /*5b3e0*/  FSETP.NEU.FTZ.AND P0, PT, R7, RZ, PT ;  /* 0x000000ff0700720b */ /* 0x000fe20003f1d000 */
[----:B------:R-:W-:-:S06]  /*5b3f0*/  IMAD.MOV.U32 R9, RZ, RZ, 0x7ff00000 ;  /* 0x7ff00000ff097424 */ /* 0x000fcc00078e00ff */
[----:B------:R-:W-:-:S10]  /*5b400*/  DFMA R8, R6, R8, +INF ;  /* 0x7ff000000608742b */ /* 0x000fd40000000008 */
[----:B------:R-:W-:Y:S02]  /*5b410*/  FSEL R26, R8, RZ, P0 ;  /* 0x000000ff081a7208 */ /* 0x000fe40000000000 */
[----:B------:R-:W-:Y:S01]  /*5b420*/  FSEL R27, R9, -QNAN , P0 ;  /* 0xfff00000091b7808 */ /* 0x000fe20000000000 */
[----:B------:R-:W-:Y:S06]  /*5b430*/  BRA `(.L_x_17336) ;  /* 0x00000004002c7947 */ /* 0x000fec0003800000 */
.L_x_17354:
        /* <DEDUP_REMOVED lines=23> */
.L_x_17362:
[----:B------:R-:W-:Y:S05]  /*5b5b0*/  BSYNC B3 ;  /* 0x0000000000037941 */ /* 0x000fea0003800000 */
.L_x_17361:
        /* <DEDUP_REMOVED lines=21> */
.L_x_17364:
[----:B------:R-:W-:Y:S05]  /*5b710*/  BSYNC B3 ;  /* 0x0000000000037941 */ /* 0x000fea0003800000 */
.L_x_17363:
[----:B------:R-:W-:Y:S02]  /*5b720*/  IMAD.MOV.U32 R26, RZ, RZ, R22 ;  /* 0x000000ffff1a7224 */ /* 0x000fe400078e0016 */
[----:B------:R-:W-:Y:S01]  /*5b730*/  IMAD.MOV.U32 R27, RZ, RZ, R23 ;  /* 0x000000ffff1b7224 */ /* 0x000fe200078e0017 */
[----:B------:R-:W-:Y:S06]  /*5b740*/  BRA `(.L_x_17336) ;  /* 0x0000000000687947 */ /* 0x000fec0003800000 */
.L_x_17337:
        /* <DEDUP_REMOVED lines=23> */
.L_x_17366:
[----:B------:R-:W-:Y:S05]  /*5b8c0*/  BSYNC B3 ;  /* 0x0000000000037941 */ /* 0x000fea0003800000 */
.L_x_17365:
[----:B------:R-:W-:Y:S02]  /*5b8d0*/  IMAD.MOV.U32 R26, RZ, RZ, R6 ;  /* 0x000000ffff1a7224 */ /* 0x000fe400078e0006 */
[----:B------:R-:W-:-:S07]  /*5b8e0*/  IMAD.MOV.U32 R27, RZ, RZ, R7 ;  /* 0x000000ffff1b7224 */ /* 0x000fce00078e0007 */
.L_x_17336:
[----:B------:R-:W-:Y:S05]  /*5b8f0*/  BSYNC B2 ;  /* 0x0000000000027941 */ /* 0x000fea0003800000 */
.L_x_17332:
        /* <DEDUP_REMOVED lines=26> */
.L_x_17370:
[----:B------:R-:W-:Y:S05]  /*5baa0*/  BSYNC B3 ;  /* 0x0000000000037941 */ /* 0x000fea0003800000 */
.L_x_17369:
        /* <DEDUP_REMOVED lines=37> */
.L_x_17378:
[----:B------:R-:W-:Y:S05]  /*5bd00*/  BSYNC B4 ;  /* 0x0000000000047941 */ /* 0x000fea0003800000 */
.L_x_17377:
[----:B------:R-:W-:Y:S02]  /*5bd10*/  IMAD.MOV.U32 R38, RZ, RZ, R22 ;  /* 0x000000ffff267224 */ /* 0x000fe400078e0016 */
[----:B------:R-:W-:Y:S01]  /*5bd20*/  IMAD.MOV.U32 R39, RZ, RZ, R23 ;  /* 0x000000ffff277224 */ /* 0x000fe200078e0017 */
[----:B------:R-:W-:Y:S06]  /*5bd30*/  BRA `(.L_x_17376) ;  /* 0x0000000000047947 */ /* 0x000fec0003800000 */
.L_x_17375:
[----:B------:R-:W-:-:S11]  /*5bd40*/  DADD R38, -R30, R34 ;  /* 0x000000001e267229 */ /* 0x000fd60000000122 */
.L_x_17376:
[----:B------:R-:W-:Y:S05]  /*5bd50*/  BSYNC B3 ;  /* 0x0000000000037941 */ /* 0x000fea0003800000 */
.L_x_17374:
        /* <DEDUP_REMOVED lines=24> */
.L_x_17383:
[----:B------:R-:W-:Y:S05]  /*5bee0*/  BSYNC B4 ;  /* 0x0000000000047941 */ /* 0x000fea0003800000 */
.L_x_17382:
[----:B------:R-:W-:Y:S02]  /*5bef0*/  IMAD.MOV.U32 R4, RZ, RZ, R22 ;  /* 0x000000ffff047224 */ /* 0x000fe400078e0016 */
[----:B------:R-:W-:Y:S01]  /*5bf00*/  IMAD.MOV.U32 R5, RZ, RZ, R23 ;  /* 0x000000ffff057224 */ /* 0x000fe200078e0017 */
[----:B------:R-:W-:Y:S06]  /*5bf10*/  BRA `(.L_x_17381) ;  /* 0x0000000000047947 */ /* 0x000fec0003800000 */
.L_x_17380:
[----:B------:R-:W-:-:S11]  /*5bf20*/  DADD R4, -R32, R36 ;  /* 0x0000000020047229 */ /* 0x000fd60000000124 */
.L_x_17381:
[----:B------:R-:W-:Y:S05]  /*5bf30*/  BSYNC B3 ;  /* 0x0000000000037941 */ /* 0x000fea0003800000 */
.L_x_17379:
        /* <DEDUP_REMOVED lines=26> */
.L_x_17385:
[----:B------:R-:W-:Y:S05]  /*5c0e0*/  BSYNC B3 ;  /* 0x0000000000037941 */ /* 0x000fea0003800000 */
.L_x_17384:
[----:B------:R-:W-:Y:S01]  /*5c0f0*/  PLOP3.LUT P0, PT, PT, PT, PT, 0x80, 0x0 ;  /* 0x000000000000781c */ /* 0x000fe20003f0f070 */
[----:B------:R-:W-:Y:S02]  /*5c100*/  IMAD.MOV.U32 R24, RZ, RZ, R6 ;  /* 0x000000ffff187224 */ /* 0x000fe400078e0006 */
[----:B------:R-:W-:Y:S01]  /*5c110*/  IMAD.MOV.U32 R25, RZ, RZ, R7 ;  /* 0x000000ffff197224 */ /* 0x000fe200078e0007 */
[----:B------:R-:W-:Y:S09]  /*5c120*/  BRA `(.L_x_17371) ;  /* 0x0000000800407947 */ /* 0x000ff20003800000 */
.L_x_17373:
        /* <DEDUP_REMOVED lines=26> */
.L_x_17388:
[----:B------:R-:W-:Y:S05]  /*5c2d0*/  BSYNC B3 ;  /* 0x0000000000037941 */ /* 0x000fea0003800000 */
.L_x_17387:
[----:B------:R-:W-:Y:S01]  /*5c2e0*/  PLOP3.LUT P0, PT, PT, PT, PT, 0x80, 0x0 ;  /* 0x000000000000781c */ /* 0x000fe20003f0f070 */
[----:B------:R-:W-:Y:S02]  /*5c2f0*/  IMAD.MOV.U32 R24, RZ, RZ, R6 ;  /* 0x000000ffff187224 */ /* 0x000fe400078e0006 */
[----:B------:R-:W-:Y:S01]  /*5c300*/  IMAD.MOV.U32 R25, RZ, RZ, R7 ;  /* 0x000000ffff197224 */ /* 0x000fe200078e0007 */
[----:B------:R-:W-:Y:S09]  /*5c310*/  BRA `(.L_x_17371) ;  /* 0x0000000400c47947 */ /* 0x000ff20003800000 */
.L_x_17386:
        /* <DEDUP_REMOVED lines=27> */
.L_x_17390:
[----:B------:R-:W-:Y:S05]  /*5c4d0*/  BSYNC B3 ;  /* 0x0000000000037941 */ /* 0x000fea0003800000 */
.L_x_17389:
        /* <DEDUP_REMOVED lines=21> */
.L_x_17392:
[----:B------:R-:W-:Y:S05]  /*5c630*/  BSYNC B3 ;  /* 0x0000000000037941 */ /* 0x000fea0003800000 */
.L_x_17391:
[----:B------:R-:W-:Y:S01]  /*5c640*/  DMUL R2, R2, 8.11296384146066816958e+31 ;  /* 0x4690000002027828 */ /* 0x000fe20000000000 */
[----:B------:R-:W-:Y:S01]  /*5c650*/  PLOP3.LUT P0, PT, PT, PT, PT, 0x80, 0x0 ;  /* 0x000000000000781c */ /* 0x000fe20003f0f070 */
[----:B------:R-:W-:Y:S02]  /*5c660*/  IMAD.MOV.U32 R24, RZ, RZ, R22 ;  /* 0x000000ffff187224 */ /* 0x000fe400078e0016 */
[----:B------:R-:W-:Y:S01]  /*5c670*/  IMAD.MOV.U32 R25, RZ, RZ, R23 ;  /* 0x000000ffff197224 */ /* 0x000fe200078e0017 */
[----:B------:R-:W-:Y:S09]  /*5c680*/  BRA `(.L_x_17371) ;  /* 0x0000000000e87947 */ /* 0x000ff20003800000 */
.L_x_17372:
        /* <DEDUP_REMOVED lines=24> */
.L_x_17394:
[----:B------:R-:W-:Y:S05]  /*5c810*/  BSYNC B3 ;  /* 0x0000000000037941 */ /* 0x000fea0003800000 */
.L_x_17393:
        /* <DEDUP_REMOVED lines=26> */
.L_x_17396:
[----:B------:R-:W-:Y:S05]  /*5c9c0*/  BSYNC B3 ;  /* 0x0000000000037941 */ /* 0x000fea0003800000 */
.L_x_17395:
[----:B------:R-:W-:Y:S01]  /*5c9d0*/  DMUL R24, R6, R20 ;  /* 0x0000001406187228 */ /* 0x000fe20000000000 */
[----:B------:R-:W-:Y:S01]  /*5c9e0*/  PLOP3.LUT P0, PT, PT, PT, PT, 0x80, 0x0 ;  /* 0x000000000000781c */ /* 0x000fe20003f0f070 */
[----:B------:R-:W-:-:S12]  /*5c9f0*/  BRA `(.L_x_17371) ;  /* 0x00000000000c7947 */ /* 0x000fd80003800000 */
.L_x_17368:
[----:B------:R-:W-:Y:S01]  /*5ca00*/  DMUL R24, R24, 9.00719925474099200000e+15 ;  /* 0x4340000018187828 */ /* 0x000fe20000000000 */
[----:B------:R-:W-:Y:S01]  /*5ca10*/  PLOP3.LUT P0, PT, PT, PT, PT, 0x80, 0x0 ;  /* 0x000000000000781c */ /* 0x000fe20003f0f070 */
[----:B------:R-:W-:-:S12]  /*5ca20*/  DMUL R2, R2, 9.00719925474099200000e+15 ;  /* 0x4340000002027828 */ /* 0x000fd80000000000 */
.L_x_17371:
[----:B------:R-:W-:Y:S05]  /*5ca30*/  BSYNC B2 ;  /* 0x0000000000027941 */ /* 0x000fea0003800000 */
.L_x_17367:
        /* <DEDUP_REMOVED lines=67> */
.L_x_17402:
[----:B------:R-:W-:-:S11]  /*5ce70*/  DMUL R60, RZ, |R18| ;  /* 0x40000012ff3c7228 */ /* 0x000fd60000000000 */
.L_x_17403:
[----:B------:R-:W-:Y:S05]  /*5ce80*/  BSYNC B0 ;  /* 0x0000000000007941 */ /* 0x000fea0003800000 */
.L_x_17401:
        /* <DEDUP_REMOVED lines=11> */
.L_x_17400:
        /* <DEDUP_REMOVED lines=53> */
.L_x_17399:
        /* <DEDUP_REMOVED lines=62> */
.L_x_17407:
[----:B------:R-:W-:-:S11]  /*5d670*/  DMUL R60, RZ, |R18| ;  /* 0x40000012ff3c7228 */ /* 0x000fd60000000000 */
.L_x_17408:
[----:B------:R-:W-:Y:S05]  /*5d680*/  BSYNC B0 ;  /* 0x0000000000007941 */ /* 0x000fea0003800000 */
.L_x_17406:
        /* <DEDUP_REMOVED lines=11> */
.L_x_17405:
        /* <DEDUP_REMOVED lines=53> */
.L_x_17398:
        /* <DEDUP_REMOVED lines=30> */
.L_x_17411:
[----:B------:R-:W-:Y:S05]  /*5dc70*/  BSYNC B3 ;  /* 0x0000000000037941 */ /* 0x000fea0003800000 */
.L_x_17410:
        /* <DEDUP_REMOVED lines=82> */
.L_x_17413:
[----:B------:R-:W-:Y:S02]  /*5e1a0*/  FSEL R4, RZ, 3.37028055040000000000e+12, P1 ;  /* 0x54442d18ff047808 */ /* 0x000fe40000800000 */
[----:B------:R-:W-:-:S07]  /*5e1b0*/  FSEL R5, RZ, 2.1426990032196044922, P1 ;  /* 0x400921fbff057808 */ /* 0x000fce0000800000 */
.L_x_17414:
[----:B------:R-:W-:Y:S05]  /*5e1c0*/  BSYNC B0 ;  /* 0x0000000000007941 */ /* 0x000fea0003800000 */
.L_x_17412:
[----:B------:R-:W-:Y:S01]  /*5e1d0*/  DADD R2, |R24|, |R2| ;  /* 0x0000000018027229 */ /* 0x000fe20000000602 */
[----:B------:R-:W-:-:S07]  /*5e1e0*/  LOP3.LUT R25, R5, 0x80000000, R25, 0xb8, !PT ;  /* 0x8000000005197812 */ /* 0x000fce00078eb819 */
[----:B------:R-:W-:-:S06]  /*5e1f0*/  DSETP.GTU.AND P0, PT, |R2|, +INF , PT ;  /* 0x7ff000000200742a */ /* 0x000fcc0003f0c200 */
[----:B------:R-:W-:Y:S02]  /*5e200*/  FSEL R60, R2, R4, P0 ;  /* 0x00000004023c7208 */ /* 0x000fe40000000000 */
[----:B------:R-:W-:Y:S01]  /*5e210*/  FSEL R61, R3, R25, P0 ;  /* 0x00000019033d7208 */ /* 0x000fe20000000000 */
[----:B------:R-:W-:Y:S06]  /*5e220*/  BRA `(.L_x_17404) ;  /* 0x0000000400d47947 */ /* 0x000fec0003800000 */
.L_x_17409:
        /* <DEDUP_REMOVED lines=26> */
.L_x_17416:
[----:B------:R-:W-:Y:S05]  /*5e3d0*/  BSYNC B3 ;  /* 0x0000000000037941 */ /* 0x000fea0003800000 */
.L_x_17415:
        /* <DEDUP_REMOVED lines=82> */
.L_x_17418:
[----:B------:R-:W-:Y:S02]  /*5e900*/  FSEL R4, RZ, 3.37028055040000000000e+12, P1 ;  /* 0x54442d18ff047808 */ /* 0x000fe40000800000 */
[----:B------:R-:W-:-:S07]  /*5e910*/  FSEL R5, RZ, 2.1426990032196044922, P1 ;  /* 0x400921fbff057808 */ /* 0x000fce0000800000 */
.L_x_17419:
[----:B------:R-:W-:Y:S05]  /*5e920*/  BSYNC B0 ;  /* 0x0000000000007941 */ /* 0x000fea0003800000 */
.L_x_17417:
[----:B------:R-:W-:Y:S01]  /*5e930*/  DADD R2, |R24|, |R2| ;  /* 0x0000000018027229 */ /* 0x000fe20000000602 */
[----:B------:R-:W-:-:S07]  /*5e940*/  LOP3.LUT R25, R5, 0x80000000, R25, 0xb8, !PT ;  /* 0x8000000005197812 */ /* 0x000fce00078eb819 */
[----:B------:R-:W-:-:S06]  /*5e950*/  DSETP.GTU.AND P0, PT, |R2|, +INF , PT ;  /* 0x7ff000000200742a */ /* 0x000fcc0003f0c200 */
[----:B------:R-:W-:Y:S02]  /*5e960*/  FSEL R60, R2, R4, P0 ;  /* 0x00000004023c7208 */ /* 0x000fe40000000000 */
[----:B------:R-:W-:-:S07]  /*5e970*/  FSEL R61, R3, R25, P0 ;  /* 0x00000019033d7208 */ /* 0x000fce0000000000 */
.L_x_17404:
[----:B------:R-:W-:Y:S05]  /*5e980*/  BSYNC B2 ;  /* 0x0000000000027941 */ /* 0x000fea0003800000 */
.L_x_17397:
[----:B------:R-:W-:Y:S01]  /*5e990*/  DADD R2, -RZ, -R26 ;  /* 0x00000000ff027229 */ /* 0x000fe2000000091a */
[----:B------:R-:W-:-:S09]  /*5e9a0*/  ISETP.NE.AND P0, PT, R56, RZ, PT ;  /* 0x000000ff3800720c */ /* 0x000fd20003f05270 */
[----:B------:R-:W-:Y:S02]  /*5e9b0*/  FSEL R62, R2, R26, !P0 ;  /* 0x0000001a023e7208 */ /* 0x000fe40004000000 */
[----:B------:R-:W-:Y:S01]  /*5e9c0*/  FSEL R63, R3, R27, !P0 ;  /* 0x0000001b033f7208 */ /* 0x000fe20004000000 */
[----:B------:R-:W-:Y:S06]  /*5e9d0*/  BRA `(.L_x_17327) ;  /* 0x0000003000287947 */ /* 0x000fec0003800000 */
.L_x_17331:
[----:B------:R-:W2:Y:S01]  /*5e9e0*/  LDL.64 R2, [R1+0x8] ;  /* 0x0000080001027983 */ /* 0x000ea20000100a00 */
[----:B------:R-:W-:Y:S01]  /*5e9f0*/  UMOV UR4, 0x54442d18 ;  /* 0x54442d1800047882 */ /* 0x000fe20000000000 */
[----:B------:R-:W-:Y:S01]  /*5ea00*/  UMOV UR5, 0x3ff921fb ;  /* 0x3ff921fb00057882 */ /* 0x000fe20000000000 */
[----:B------:R-:W-:Y:S02]  /*5ea10*/  DADD R62, -RZ, -R18 ;  /* 0x00000000ff3e7229 */ /* 0x000fe40000000912 */
[----:B--2---:R-:W-:-:S08]  /*5ea20*/  DADD R16, R2, -R16 ;  /* 0x0000000002107229 */ /* 0x004fd00000000810 */
[----:B------:R-:W-:Y:S01]  /*5ea30*/  DADD R60, R16, UR4 ;  /* 0x00000004103c7e29 */ /* 0x000fe20008000000 */
[----:B------:R-:W-:Y:S10]  /*5ea40*/  BRA `(.L_x_17327) ;  /* 0x00000030000c7947 */ /* 0x000ff40003800000 */
.L_x_17330:
[----:B------:R-:W-:Y:S01]  /*5ea50*/  DADD R62, -RZ, -R18 ;  /* 0x00000000ff3e7229 */ /* 0x000fe20000000912 */
[----:B------:R-:W-:Y:S01]  /*5ea60*/  CS2R R60, SRZ ;  /* 0x00000000003c7805 */ /* 0x000fe2000001ff00 */
[----:B------:R-:W-:Y:S09]  /*5ea70*/  BRA `(.L_x_17327) ;  /* 0x0000003000007947 */ /* 0x000ff20003800000 */
.L_x_17329:
        /* <DEDUP_REMOVED lines=108> */
.L_x_17424:
[----:B------:R-:W-:Y:S05]  /*5f140*/  BSYNC B0 ;  /* 0x0000000000007941 */ /* 0x000fea0003800000 */
.L_x_17423:
        /* <DEDUP_REMOVED lines=8> */
.L_x_17426:
[----:B------:R-:W-:Y:S05]  /*5f1d0*/  BSYNC B3 ;  /* 0x0000000000037941 */ /* 0x000fea0003800000 */
.L_x_17425:
        /* <DEDUP_REMOVED lines=82> */
.L_x_17428:
[----:B------:R-:W-:-:S04]  /*5f700*/  ISETP.GE.AND P0, PT, R17, RZ, PT ;  /* 0x000000ff1100720c */ /* 0x000fc80003f06270 */
[----:B------:R-:W-:Y:S02]  /*5f710*/  FSEL R6, RZ, 3.37028055040000000000e+12, P0 ;  /* 0x54442d18ff067808 */ /* 0x000fe40000000000 */
[----:B------:R-:W-:-:S07]  /*5f720*/  FSEL R7, RZ, 2.1426990032196044922, P0 ;  /* 0x400921fbff077808 */ /* 0x000fce0000000000 */
.L_x_17429:
[----:B------:R-:W-:Y:S05]  /*5f730*/  BSYNC B0 ;  /* 0x0000000000007941 */ /* 0x000fea0003800000 */
.L_x_17427:
[----:B------:R-:W-:Y:S01]  /*5f740*/  DADD R2, R2, R4 ;  /* 0x0000000002027229 */ /* 0x000fe20000000004 */
[----:B------:R-:W-:Y:S01]  /*5f750*/  LOP3.LUT R19, R7, 0x80000000, R19, 0xb8, !PT ;  /* 0x8000000007137812 */ /* 0x000fe200078eb813 */
[----:B------:R-:W-:-:S06]  /*5f760*/  DMUL R30, R30, 0.5 ;  /* 0x3fe000001e1e7828 */ /* 0x000fcc0000000000 */
[----:B------:R-:W-:-:S06]  /*5f770*/  DSETP.GTU.AND P0, PT, |R2|, +INF , PT ;  /* 0x7ff000000200742a */ /* 0x000fcc0003f0c200 */
[----:B------:R-:W-:Y:S02]  /*5f780*/  FSEL R6, R2, R6, P0 ;  /* 0x0000000602067208 */ /* 0x000fe40000000000 */
[----:B------:R-:W-:Y:S01]  /*5f790*/  FSEL R7, R3, R19, P0 ;  /* 0x0000001303077208 */ /* 0x000fe20000000000 */
[----:B------:R-:W-:Y:S06]  /*5f7a0*/  BRA `(.L_x_17430) ;  /* 0x0000002000387947 */ /* 0x000fec0003800000 */
.L_x_17422:
        /* <DEDUP_REMOVED lines=135> */
.L_x_17432:
[----:B------:R-:W-:Y:S05]  /*60020*/  BSYNC B0 ;  /* 0x0000000000007941 */ /* 0x000fea0003800000 */
.L_x_17431:
        /* <DEDUP_REMOVED lines=8> */
.L_x_17434:
[----:B------:R-:W-:Y:S05]  /*600b0*/  BSYNC B3 ;  /* 0x0000000000037941 */ /* 0x000fea0003800000 */
.L_x_17433:
        /* <DEDUP_REMOVED lines=82> */
.L_x_17436:
[----:B------:R-:W-:-:S04]  /*605e0*/  ISETP.GE.AND P0, PT, R17, RZ, PT ;  /* 0x000000ff1100720c */ /* 0x000fc80003f06270 */
[----:B------:R-:W-:Y:S02]  /*605f0*/  FSEL R6, RZ, 3.37028055040000000000e+12, P0 ;  /* 0x54442d18ff067808 */ /* 0x000fe40000000000 */
[----:B------:R-:W-:-:S07]  /*60600*/  FSEL R7, RZ, 2.1426990032196044922, P0 ;  /* 0x400921fbff077808 */ /* 0x000fce0000000000 */
.L_x_17437:
[----:B------:R-:W-:Y:S05]  /*60610*/  BSYNC B0 ;  /* 0x0000000000007941 */ /* 0x000fea0003800000 */
.L_x_17435:
[----:B------:R-:W-:Y:S01]  /*60620*/  DADD R2, R2, R4 ;  /* 0x0000000002027229 */ /* 0x000fe20000000004 */
[----:B------:R-:W-:-:S07]  /*60630*/  LOP3.LUT R19, R7, 0x80000000, R19, 0xb8, !PT ;  /* 0x8000000007137812 */ /* 0x000fce00078eb813 */
[----:B------:R-:W-:-:S06]  /*60640*/  DSETP.GTU.AND P0, PT, |R2|, +INF , PT ;  /* 0x7ff000000200742a */ /* 0x000fcc0003f0c200 */
[----:B------:R-:W-:Y:S02]  /*60650*/  FSEL R6, R2, R6, P0 ;  /* 0x0000000602067208 */ /* 0x000fe40000000000 */
[----:B------:R-:W-:Y:S01]  /*60660*/  FSEL R7, R3, R19, P0 ;  /* 0x0000001303077208 */ /* 0x000fe20000000000 */
[----:B------:R-:W-:Y:S06]  /*60670*/  BRA `(.L_x_17430) ;  /* 0x0000001000847947 */ /* 0x000fec0003800000 */
.L_x_17421:
        /* <DEDUP_REMOVED lines=23> */
.L_x_17439:
[----:B------:R-:W-:Y:S05]  /*607f0*/  BSYNC B3 ;  /* 0x0000000000037941 */ /* 0x000fea0003800000 */
.L_x_17438:
        /* <DEDUP_REMOVED lines=26> */
.L_x_17441:
[----:B------:R-:W-:Y:S05]  /*609a0*/  BSYNC B3 ;  /* 0x0000000000037941 */ /* 0x000fea0003800000 */
.L_x_17440:
        /* <DEDUP_REMOVED lines=136> */
.L_x_17443:
[----:B------:R-:W-:Y:S05]  /*61230*/  BSYNC B0 ;  /* 0x0000000000007941 */ /* 0x000fea0003800000 */
.L_x_17442:
        /* <DEDUP_REMOVED lines=8> */
.L_x_17445:
[----:B------:R-:W-:Y:S05]  /*612c0*/  BSYNC B3 ;  /* 0x0000000000037941 */ /* 0x000fea0003800000 */
.L_x_17444:
        /* <DEDUP_REMOVED lines=82> */
.L_x_17447:
[----:B------:R-:W-:-:S04]  /*617f0*/  ISETP.GE.AND P0, PT, R17, RZ, PT ;  /* 0x000000ff1100720c */ /* 0x000fc80003f06270 */
[----:B------:R-:W-:Y:S02]  /*61800*/  FSEL R6, RZ, 3.37028055040000000000e+12, P0 ;  /* 0x54442d18ff067808 */ /* 0x000fe40000000000 */
[----:B------:R-:W-:-:S07]  /*61810*/  FSEL R7, RZ, 2.1426990032196044922, P0 ;  /* 0x400921fbff077808 */ /* 0x000fce0000000000 */
.L_x_17448:
[----:B------:R-:W-:Y:S05]  /*61820*/  BSYNC B0 ;  /* 0x0000000000007941 */ /* 0x000fea0003800000 */
.L_x_17446:
[----:B------:R-:W-:Y:S01]  /*61830*/  DADD R2, R2, R4 ;  /* 0x0000000002027229 */ /* 0x000fe20000000004 */
[----:B------:R-:W-:Y:S01]  /*61840*/  LOP3.LUT R19, R7, 0x80000000, R19, 0xb8, !PT ;  /* 0x8000000007137812 */ /* 0x000fe200078eb813 */
[----:B------:R-:W-:-:S06]  /*61850*/  DADD R30, R30, 1 ;  /* 0x3ff000001e1e7429 */ /* 0x000fcc0000000000 */
[----:B------:R-:W-:-:S06]  /*61860*/  DSETP.GTU.AND P0, PT, |R2|, +INF , PT ;  /* 0x7ff000000200742a */ /* 0x000fcc0003f0c200 */
[----:B------:R-:W-:Y:S02]  /*61870*/  FSEL R6, R2, R6, P0 ;  /* 0x0000000602067208 */ /* 0x000fe40000000000 */
[----:B------:R-:W-:-:S07]  /*61880*/  FSEL R7, R3, R19, P0 ;  /* 0x0000001303077208 */ /* 0x000fce0000000000 */
.L_x_17430:
[----:B------:R-:W-:Y:S05]  /*61890*/  BSYNC B2 ;  /* 0x0000000000027941 */ /* 0x000fea0003800000 */
.L_x_17420:
        /* <DEDUP_REMOVED lines=9> */
.L_x_17328:
        /* <DEDUP_REMOVED lines=21> */
.L_x_17327:
[----:B------:R-:W-:Y:S05]  /*61a80*/  BSYNC B1 ;  /* 0x0000000000017941 */ /* 0x000fea0003800000 */
.L_x_17326:
        /* <DEDUP_REMOVED lines=148> */
.L_x_17458:
[----:B------:R-:W-:Y:S05]  /*623d0*/  BSYNC B3 ;  /* 0x0000000000037941 */ /* 0x000fea0003800000 */
.L_x_17457:
        /* <DEDUP_REMOVED lines=81> */
.L_x_17456:
        /* <DEDUP_REMOVED lines=32> */
.L_x_17466:
[----:B------:R-:W-:Y:S05]  /*62af0*/  BSYNC B4 ;  /* 0x0000000000047941 */ /* 0x000fea0003800000 */
.L_x_17465:
[----:B------:R-:W-:Y:S02]  /*62b00*/  IMAD.MOV.U32 R16, RZ, RZ, R22 ;  /* 0x000000ffff107224 */ /* 0x000fe400078e0016 */
[----:B------:R-:W-:Y:S01]  /*62b10*/  IMAD.MOV.U32 R17, RZ, RZ, R23 ;  /* 0x000000ffff117224 */ /* 0x000fe200078e0017 */
[----:B------:R-:W-:Y:S06]  /*62b20*/  BRA `(.L_x_17464) ;  /* 0x0000000000047947 */ /* 0x000fec0003800000 */
.L_x_17463:
[----:B------:R-:W-:-:S11]  /*62b30*/  DADD R16, -R26, R32 ;  /* 0x000000001a107229 */ /* 0x000fd60000000120 */
.L_x_17464:
[----:B------:R-:W-:Y:S05]  /*62b40*/  BSYNC B3 ;  /* 0x0000000000037941 */ /* 0x000fea0003800000 */
.L_x_17462:
        /* <DEDUP_REMOVED lines=27> */
.L_x_17471:
[----:B------:R-:W-:Y:S05]  /*62d00*/  BSYNC B4 ;  /* 0x0000000000047941 */ /* 0x000fea0003800000 */
.L_x_17470:
[----:B------:R-:W-:Y:S05]  /*62d10*/  BRA `(.L_x_17469) ;  /* 0x0000000000047947 */ /* 0x000fea0003800000 */
.L_x_17468:
[----:B------:R-:W-:-:S11]  /*62d20*/  DADD R22, R34, -R6 ;  /* 0x0000000022167229 */ /* 0x000fd60000000806 */
.L_x_17469:
[----:B------:R-:W-:Y:S05]  /*62d30*/  BSYNC B3 ;  /* 0x0000000000037941 */ /* 0x000fea0003800000 */
.L_x_17467:
        /* <DEDUP_REMOVED lines=30> */
.L_x_17473:
[----:B------:R-:W-:Y:S05]  /*62f20*/  BSYNC B3 ;  /* 0x0000000000037941 */ /* 0x000fea0003800000 */
.L_x_17472:
        /* <DEDUP_REMOVED lines=86> */
.L_x_17474:
        /* <DEDUP_REMOVED lines=20> */
.L_x_17476:
[----:B------:R-:W-:Y:S05]  /*635d0*/  BSYNC B3 ;  /* 0x0000000000037941 */ /* 0x000fea0003800000 */
.L_x_17475:
        /* <DEDUP_REMOVED lines=30> */
.L_x_17461:
        /* <DEDUP_REMOVED lines=24> */
.L_x_17479:
[----:B------:R-:W-:Y:S05]  /*63940*/  BSYNC B3 ;  /* 0x0000000000037941 */ /* 0x000fea0003800000 */
.L_x_17478:
        /* <DEDUP_REMOVED lines=25> */
.L_x_17482:
[----:B------:R-:W-:Y:S05]  /*63ae0*/  BSYNC B3 ;  /* 0x0000000000037941 */ /* 0x000fea0003800000 */
.L_x_17481:
        /* <DEDUP_REMOVED lines=30> */
.L_x_17480:
        /* <DEDUP_REMOVED lines=76> */
.L_x_17483:
[----:B------:R-:W-:Y:S01]  /*64190*/  MOV R8, 0x0 ;  /* 0x0000000000087802 */ /* 0x000fe20000000f00 */
[----:B------:R-:W-:Y:S01]  /*641a0*/  IMAD.MOV.U32 R9, RZ, RZ, 0x7ff00000 ;  /* 0x7ff00000ff097424 */ /* 0x000fe200078e00ff */
[----:B------:R-:W-:-:S05]  /*641b0*/  FSETP.NEU.FTZ.AND P0, PT, R7, RZ, PT ;  /* 0x000000ff0700720b */ /* 0x000fca0003f1d000 */
[----:B------:R-:W-:-:S10]  /*641c0*/  DFMA R8, R6, R8, +INF ;  /* 0x7ff000000608742b */ /* 0x000fd40000000008 */
[----:B------:R-:W-:Y:S02]  /*641d0*/  FSEL R24, R8, RZ, P0 ;  /* 0x000000ff08187208 */ /* 0x000fe40000000000 */
[----:B------:R-:W-:Y:S01]  /*641e0*/  FSEL R25, R9, -QNAN , P0 ;  /* 0xfff0000009197808 */ /* 0x000fe20000000000 */
[----:B------:R-:W-:Y:S06]  /*641f0*/  BRA `(.L_x_17459) ;  /* 0x00000004002c7947 */ /* 0x000fec0003800000 */
.L_x_17477:
        /* <DEDUP_REMOVED lines=23> */
.L_x_17485:
[----:B------:R-:W-:Y:S05]  /*64370*/  BSYNC B3 ;  /* 0x0000000000037941 */ /* 0x000fea0003800000 */
.L_x_17484:
        /* <DEDUP_REMOVED lines=21> */
.L_x_17487:
[----:B------:R-:W-:Y:S05]  /*644d0*/  BSYNC B3 ;  /* 0x0000000000037941 */ /* 0x000fea0003800000 */
.L_x_17486:
[----:B------:R-:W-:Y:S02]  /*644e0*/  IMAD.MOV.U32 R24, RZ, RZ, R22 ;  /* 0x000000ffff187224 */ /* 0x000fe400078e0016 */
[----:B------:R-:W-:Y:S01]  /*644f0*/  IMAD.MOV.U32 R25, RZ, RZ, R23 ;  /* 0x000000ffff197224 */ /* 0x000fe200078e0017 */
[----:B------:R-:W-:Y:S06]  /*64500*/  BRA `(.L_x_17459) ;  /* 0x0000000000687947 */ /* 0x000fec0003800000 */
.L_x_17460:
        /* <DEDUP_REMOVED lines=23> */
.L_x_17489:
[----:B------:R-:W-:Y:S05]  /*64680*/  BSYNC B3 ;  /* 0x0000000000037941 */ /* 0x000fea0003800000 */
.L_x_17488:
[----:B------:R-:W-:Y:S02]  /*64690*/  IMAD.MOV.U32 R24, RZ, RZ, R6 ;  /* 0x000000ffff187224 */ /* 0x000fe400078e0006 */
[----:B------:R-:W-:-:S07]  /*646a0*/  IMAD.MOV.U32 R25, RZ, RZ, R7 ;  /* 0x000000ffff197224 */ /* 0x000fce00078e0007 */
.L_x_17459:
[----:B------:R-:W-:Y:S05]  /*646b0*/  BSYNC B2 ;  /* 0x0000000000027941 */ /* 0x000fea0003800000 */
.L_x_17455:
        /* <DEDUP_REMOVED lines=26> */
.L_x_17493:
[----:B------:R-:W-:Y:S05]  /*64860*/  BSYNC B3 ;  /* 0x0000000000037941 */ /* 0x000fea0003800000 */
.L_x_17492:
        /* <DEDUP_REMOVED lines=37> */
.L_x_17501:
[----:B------:R-:W-:Y:S05]  /*64ac0*/  BSYNC B4 ;  /* 0x0000000000047941 */ /* 0x000fea0003800000 */
.L_x_17500:
[----:B------:R-:W-:Y:S02]  /*64ad0*/  IMAD.MOV.U32 R36, RZ, RZ, R22 ;  /* 0x000000ffff247224 */ /* 0x000fe400078e0016 */
[----:B------:R-:W-:Y:S01]  /*64ae0*/  IMAD.MOV.U32 R37, RZ, RZ, R23 ;  /* 0x000000ffff257224 */ /* 0x000fe200078e0017 */
[----:B------:R-:W-:Y:S06]  /*64af0*/  BRA `(.L_x_17499) ;  /* 0x0000000000047947 */ /* 0x000fec0003800000 */
.L_x_17498:
[----:B------:R-:W-:-:S11]  /*64b00*/  DADD R36, -R26, R32 ;  /* 0x000000001a247229 */ /* 0x000fd60000000120 */
.L_x_17499:
[----:B------:R-:W-:Y:S05]  /*64b10*/  BSYNC B3 ;  /* 0x0000000000037941 */ /* 0x000fea0003800000 */
.L_x_17497:
        /* <DEDUP_REMOVED lines=24> */
.L_x_17506:
[----:B------:R-:W-:Y:S05]  /*64ca0*/  BSYNC B4 ;  /* 0x0000000000047941 */ /* 0x000fea0003800000 */
.L_x_17505:
[----:B------:R-:W-:Y:S01]  /*64cb0*/  MOV R4, R22 ;  /* 0x0000001600047202 */ /* 0x000fe20000000f00 */
[----:B------:R-:W-:Y:S01]  /*64cc0*/  IMAD.MOV.U32 R5, RZ, RZ, R23 ;  /* 0x000000ffff057224 */ /* 0x000fe200078e0017 */
[----:B------:R-:W-:Y:S06]  /*64cd0*/  BRA `(.L_x_17504) ;  /* 0x0000000000047947 */ /* 0x000fec0003800000 */
.L_x_17503:
[----:B------:R-:W-:-:S11]  /*64ce0*/  DADD R4, -R30, R34 ;  /* 0x000000001e047229 */ /* 0x000fd60000000122 */
.L_x_17504:
[----:B------:R-:W-:Y:S05]  /*64cf0*/  BSYNC B3 ;  /* 0x0000000000037941 */ /* 0x000fea0003800000 */
.L_x_17502:
        /* <DEDUP_REMOVED lines=26> */
.L_x_17508:
[----:B------:R-:W-:Y:S05]  /*64ea0*/  BSYNC B3 ;  /* 0x0000000000037941 */ /* 0x000fea0003800000 */
.L_x_17507:
[----:B------:R-:W-:Y:S01]  /*64eb0*/  PLOP3.LUT P0, PT, PT, PT, PT, 0x80, 0x0 ;  /* 0x000000000000781c */ /* 0x000fe20003f0f070 */
[----:B------:R-:W-:Y:S01]  /*64ec0*/  IMAD.MOV.U32 R19, RZ, RZ, R7 ;  /* 0x000000ffff137224 */ /* 0x000fe200078e0007 */
[----:B------:R-:W-:Y:S01]  /*64ed0*/  MOV R18, R6 ;  /* 0x0000000600127202 */ /* 0x000fe20000000f00 */
[----:B------:R-:W-:Y:S10]  /*64ee0*/  BRA `(.L_x_17494) ;  /* 0x0000000800407947 */ /* 0x000ff40003800000 */
.L_x_17496:
        /* <DEDUP_REMOVED lines=26> */
.L_x_17511:
[----:B------:R-:W-:Y:S05]  /*65090*/  BSYNC B3 ;  /* 0x0000000000037941 */ /* 0x000fea0003800000 */
.L_x_17510:
[----:B------:R-:W-:Y:S01]  /*650a0*/  PLOP3.LUT P0, PT, PT, PT, PT, 0x80, 0x0 ;  /* 0x000000000000781c */ /* 0x000fe20003f0f070 */
[----:B------:R-:W-:Y:S01]  /*650b0*/  IMAD.MOV.U32 R19, RZ, RZ, R7 ;  /* 0x000000ffff137224 */ /* 0x000fe200078e0007 */
[----:B------:R-:W-:Y:S01]  /*650c0*/  MOV R18, R6 ;  /* 0x0000000600127202 */ /* 0x000fe20000000f00 */
[----:B------:R-:W-:Y:S10]  /*650d0*/  BRA `(.L_x_17494) ;  /* 0x0000000400c47947 */ /* 0x000ff40003800000 */
.L_x_17509:
        /* <DEDUP_REMOVED lines=27> */
.L_x_17513:
[----:B------:R-:W-:Y:S05]  /*65290*/  BSYNC B3 ;  /* 0x0000000000037941 */ /* 0x000fea0003800000 */
.L_x_17512:
        /* <DEDUP_REMOVED lines=21> */
.L_x_17515:
[----:B------:R-:W-:Y:S05]  /*653f0*/  BSYNC B3 ;  /* 0x0000000000037941 */ /* 0x000fea0003800000 */
.L_x_17514:
[----:B------:R-:W-:Y:S01]  /*65400*/  DMUL R2, R2, 8.11296384146066816958e+31 ;  /* 0x4690000002027828 */ /* 0x000fe20000000000 */
[----:B------:R-:W-:Y:S01]  /*65410*/  PLOP3.LUT P0, PT, PT, PT, PT, 0x80, 0x0 ;  /* 0x000000000000781c */ /* 0x000fe20003f0f070 */
[----:B------:R-:W-:Y:S02]  /*65420*/  IMAD.MOV.U32 R18, RZ, RZ, R22 ;  /* 0x000000ffff127224 */ /* 0x000fe400078e0016 */
[----:B------:R-:W-:Y:S01]  /*65430*/  IMAD.MOV.U32 R19, RZ, RZ, R23 ;  /* 0x000000ffff137224 */ /* 0x000fe200078e0017 */
[----:B------:R-:W-:Y:S09]  /*65440*/  BRA `(.L_x_17494) ;  /* 0x0000000000e87947 */ /* 0x000ff20003800000 */
.L_x_17495:
        /* <DEDUP_REMOVED lines=24> */
.L_x_17517:
[----:B------:R-:W-:Y:S05]  /*655d0*/  BSYNC B3 ;  /* 0x0000000000037941 */ /* 0x000fea0003800000 */
.L_x_17516:
        /* <DEDUP_REMOVED lines=26> */
.L_x_17519:
[----:B------:R-:W-:Y:S05]  /*65780*/  BSYNC B3 ;  /* 0x0000000000037941 */ /* 0x000fea0003800000 */
.L_x_17518:
[----:B------:R-:W-:Y:S01]  /*65790*/  DMUL R18, R6, R20 ;  /* 0x0000001406127228 */ /* 0x000fe20000000000 */
[----:B------:R-:W-:Y:S01]  /*657a0*/  PLOP3.LUT P0, PT, PT, PT, PT, 0x80, 0x0 ;  /* 0x000000000000781c */ /* 0x000fe20003f0f070 */
[----:B------:R-:W-:-:S12]  /*657b0*/  BRA `(.L_x_17494) ;  /* 0x00000000000c7947 */ /* 0x000fd80003800000 */
.L_x_17491:
[----:B------:R-:W-:Y:S01]  /*657c0*/  DMUL R18, R18, 9.00719925474099200000e+15 ;  /* 0x4340000012127828 */ /* 0x000fe20000000000 */
[----:B------:R-:W-:Y:S01]  /*657d0*/  PLOP3.LUT P0, PT, PT, PT, PT, 0x80, 0x0 ;  /* 0x000000000000781c */ /* 0x000fe20003f0f070 */
[----:B------:R-:W-:-:S12]  /*657e0*/  DMUL R2, R2, 9.00719925474099200000e+15 ;  /* 0x4340000002027828 */ /* 0x000fd80000000000 */
.L_x_17494:
[----:B------:R-:W-:Y:S05]  /*657f0*/  BSYNC B2 ;  /* 0x0000000000027941 */ /* 0x000fea0003800000 */
.L_x_17490:
        /* <DEDUP_REMOVED lines=67> */
.L_x_17525:
[----:B------:R-:W-:-:S11]  /*65c30*/  DMUL R56, RZ, |R16| ;  /* 0x40000010ff387228 */ /* 0x000fd60000000000 */
.L_x_17526:
[----:B------:R-:W-:Y:S05]  /*65c40*/  BSYNC B0 ;  /* 0x0000000000007941 */ /* 0x000fea0003800000 */
.L_x_17524:
        /* <DEDUP_REMOVED lines=11> */
.L_x_17523:
        /* <DEDUP_REMOVED lines=53> */
.L_x_17522:
        /* <DEDUP_REMOVED lines=62> */
.L_x_17530:
[----:B------:R-:W-:-:S11]  /*66430*/  DMUL R56, RZ, |R16| ;  /* 0x40000010ff387228 */ /* 0x000fd60000000000 */
.L_x_17531:
[----:B------:R-:W-:Y:S05]  /*66440*/  BSYNC B0 ;  /* 0x0000000000007941 */ /* 0x000fea0003800000 */
.L_x_17529:
        /* <DEDUP_REMOVED lines=11> */
.L_x_17528:
        /* <DEDUP_REMOVED lines=53> */
.L_x_17521:
        /* <DEDUP_REMOVED lines=30> */
.L_x_17534:
[----:B------:R-:W-:Y:S05]  /*66a30*/  BSYNC B3 ;  /* 0x0000000000037941 */ /* 0x000fea0003800000 */
.L_x_17533:
        /* <DEDUP_REMOVED lines=82> */
.L_x_17536:
[----:B------:R-:W-:Y:S02]  /*66f60*/  FSEL R4, RZ, 3.37028055040000000000e+12, P1 ;  /* 0x54442d18ff047808 */ /* 0x000fe40000800000 */
[----:B------:R-:W-:-:S07]  /*66f70*/  FSEL R5, RZ, 2.1426990032196044922, P1 ;  /* 0x400921fbff057808 */ /* 0x000fce0000800000 */
.L_x_17537:
[----:B------:R-:W-:Y:S05]  /*66f80*/  BSYNC B0 ;  /* 0x0000000000007941 */ /* 0x000fea0003800000 */
.L_x_17535:
[----:B------:R-:W-:Y:S01]  /*66f90*/  DADD R2, |R18|, |R2| ;  /* 0x0000000012027229 */ /* 0x000fe20000000602 */
[----:B------:R-:W-:-:S07]  /*66fa0*/  LOP3.LUT R19, R5, 0x80000000, R19, 0xb8, !PT ;  /* 0x8000000005137812 */ /* 0x000fce00078eb813 */
[----:B------:R-:W-:-:S06]  /*66fb0*/  DSETP.GTU.AND P0, PT, |R2|, +INF , PT ;  /* 0x7ff000000200742a */ /* 0x000fcc0003f0c200 */
[----:B------:R-:W-:Y:S02]  /*66fc0*/  FSEL R56, R2, R4, P0 ;  /* 0x0000000402387208 */ /* 0x000fe40000000000 */
[----:B------:R-:W-:Y:S01]  /*66fd0*/  FSEL R57, R3, R19, P0 ;  /* 0x0000001303397208 */ /* 0x000fe20000000000 */
[----:B------:R-:W-:Y:S06]  /*66fe0*/  BRA `(.L_x_17527) ;  /* 0x0000000400d47947 */ /* 0x000fec0003800000 */
.L_x_17532:
        /* <DEDUP_REMOVED lines=26> */
.L_x_17539:
[----:B------:R-:W-:Y:S05]  /*67190*/  BSYNC B3 ;  /* 0x0000000000037941 */ /* 0x000fea0003800000 */
.L_x_17538:
        /* <DEDUP_REMOVED lines=82> */
.L_x_17541:
[----:B------:R-:W-:Y:S02]  /*676c0*/  FSEL R4, RZ, 3.37028055040000000000e+12, P1 ;  /* 0x54442d18ff047808 */ /* 0x000fe40000800000 */
[----:B------:R-:W-:-:S07]  /*676d0*/  FSEL R5, RZ, 2.1426990032196044922, P1 ;  /* 0x400921fbff057808 */ /* 0x000fce0000800000 */
.L_x_17542:
[----:B------:R-:W-:Y:S05]  /*676e0*/  BSYNC B0 ;  /* 0x0000000000007941 */ /* 0x000fea0003800000 */
.L_x_17540:
[----:B------:R-:W-:Y:S01]  /*676f0*/  DADD R2, |R18|, |R2| ;  /* 0x0000000012027229 */ /* 0x000fe20000000602 */
[----:B------:R-:W-:-:S07]  /*67700*/  LOP3.LUT R19, R5, 0x80000000, R19, 0xb8, !PT ;  /* 0x8000000005137812 */ /* 0x000fce00078eb813 */
[----:B------:R-:W-:-:S06]  /*67710*/  DSETP.GTU.AND P0, PT, |R2|, +INF , PT ;  /* 0x7ff000000200742a */ /* 0x000fcc0003f0c200 */
[----:B------:R-:W-:Y:S02]  /*67720*/  FSEL R56, R2, R4, P0 ;  /* 0x0000000402387208 */ /* 0x000fe40000000000 */
[----:B------:R-:W-:-:S07]  /*67730*/  FSEL R57, R3, R19, P0 ;  /* 0x0000001303397208 */ /* 0x000fce0000000000 */
.L_x_17527:
[----:B------:R-:W-:Y:S05]  /*67740*/  BSYNC B2 ;  /* 0x0000000000027941 */ /* 0x000fea0003800000 */
.L_x_17520:
[----:B------:R-:W-:Y:S01]  /*67750*/  DADD R2, -RZ, -R24 ;  /* 0x00000000ff027229 */ /* 0x000fe20000000918 */
[----:B------:R-:W-:-:S09]  /*67760*/  ISETP.NE.AND P0, PT, R38, RZ, PT ;  /* 0x000000ff2600720c */ /* 0x000fd20003f05270 */
[----:B------:R-:W-:Y:S02]  /*67770*/  FSEL R58, R2, R24, !P0 ;  /* 0x00000018023a7208 */ /* 0x000fe40004000000 */
[----:B------:R-:W-:Y:S01]  /*67780*/  FSEL R59, R3, R25, !P0 ;  /* 0x00000019033b7208 */ /* 0x000fe20004000000 */
[----:B------:R-:W-:Y:S06]  /*67790*/  BRA `(.L_x_17450) ;  /* 0x0000003000287947 */ /* 0x000fec0003800000 */
.L_x_17454:
[----:B------:R-:W2:Y:S01]  /*677a0*/  LDL.64 R2, [R1+0x8] ;  /* 0x0000080001027983 */ /* 0x000ea20000100a00 */
[----:B------:R-:W-:Y:S01]  /*677b0*/  UMOV UR4, 0x54442d18 ;  /* 0x54442d1800047882 */ /* 0x000fe20000000000 */
[----:B------:R-:W-:Y:S01]  /*677c0*/  UMOV UR5, 0x3ff921fb ;  /* 0x3ff921fb00057882 */ /* 0x000fe20000000000 */
[----:B------:R-:W-:Y:S02]  /*677d0*/  DADD R58, -RZ, -R42 ;  /* 0x00000000ff3a7229 */ /* 0x000fe4000000092a */
[----:B--2---:R-:W-:-:S08]  /*677e0*/  DADD R40, R2, -R40 ;  /* 0x0000000002287229 */ /* 0x004fd00000000828 */
[----:B------:R-:W-:Y:S01]  /*677f0*/  DADD R56, R40, UR4 ;  /* 0x0000000428387e29 */ /* 0x000fe20008000000 */
[----:B------:R-:W-:Y:S10]  /*67800*/  BRA `(.L_x_17450) ;  /* 0x00000030000c7947 */ /* 0x000ff40003800000 */
.L_x_17453:
[----:B------:R-:W-:Y:S01]  /*67810*/  DADD R58, -RZ, -R42 ;  /* 0x00000000ff3a7229 */ /* 0x000fe2000000092a */
[----:B------:R-:W-:Y:S01]  /*67820*/  CS2R R56, SRZ ;  /* 0x0000000000387805 */ /* 0x000fe2000001ff00 */
[----:B------:R-:W-:Y:S09]  /*67830*/  BRA `(.L_x_17450) ;  /* 0x0000003000007947 */ /* 0x000ff20003800000 */
.L_x_17452:
        /* <DEDUP_REMOVED lines=108> */
.L_x_17547:
[----:B------:R-:W-:Y:S05]  /*67f00*/  BSYNC B0 ;  /* 0x0000000000007941 */ /* 0x000fea0003800000 */
.L_x_17546:
        /* <DEDUP_REMOVED lines=8> */
.L_x_17549:
[----:B------:R-:W-:Y:S05]  /*67f90*/  BSYNC B3 ;  /* 0x0000000000037941 */ /* 0x000fea0003800000 */
.L_x_17548:
        /* <DEDUP_REMOVED lines=82> */
.L_x_17551:
[----:B------:R-:W-:-:S04]  /*684c0*/  ISETP.GE.AND P0, PT, R41, RZ, PT ;  /* 0x000000ff2900720c */ /* 0x000fc80003f06270 */
[----:B------:R-:W-:Y:S02]  /*684d0*/  FSEL R6, RZ, 3.37028055040000000000e+12, P0 ;  /* 0x54442d18ff067808 */ /* 0x000fe40000000000 */
[----:B------:R-:W-:-:S07]  /*684e0*/  FSEL R7, RZ, 2.1426990032196044922, P0 ;  /* 0x400921fbff077808 */ /* 0x000fce0000000000 */
.L_x_17552:
[----:B------:R-:W-:Y:S05]  /*684f0*/  BSYNC B0 ;  /* 0x0000000000007941 */ /* 0x000fea0003800000 */
.L_x_17550:
[----:B------:R-:W-:Y:S01]  /*68500*/  DADD R2, R2, R4 ;  /* 0x0000000002027229 */ /* 0x000fe20000000004 */
[----:B------:R-:W-:Y:S01]  /*68510*/  LOP3.LUT R43, R7, 0x80000000, R43, 0xb8, !PT ;  /* 0x80000000072b7812 */ /* 0x000fe200078eb82b */
[----:B------:R-:W-:-:S06]  /*68520*/  DMUL R24, R24, 0.5 ;  /* 0x3fe0000018187828 */ /* 0x000fcc0000000000 */
[----:B------:R-:W-:-:S06]  /*68530*/  DSETP.GTU.AND P0, PT, |R2|, +INF , PT ;  /* 0x7ff000000200742a */ /* 0x000fcc0003f0c200 */
[----:B------:R-:W-:Y:S02]  /*68540*/  FSEL R6, R2, R6, P0 ;  /* 0x0000000602067208 */ /* 0x000fe40000000000 */
[----:B------:R-:W-:Y:S01]  /*68550*/  FSEL R7, R3, R43, P0 ;  /* 0x0000002b03077208 */ /* 0x000fe20000000000 */
[----:B------:R-:W-:Y:S06]  /*68560*/  BRA `(.L_x_17553) ;  /* 0x0000002000387947 */ /* 0x000fec0003800000 */
.L_x_17545:
        /* <DEDUP_REMOVED lines=135> */
.L_x_17555:
[----:B------:R-:W-:Y:S05]  /*68de0*/  BSYNC B0 ;  /* 0x0000000000007941 */ /* 0x000fea0003800000 */
.L_x_17554:
        /* <DEDUP_REMOVED lines=8> */
.L_x_17557:
[----:B------:R-:W-:Y:S05]  /*68e70*/  BSYNC B3 ;  /* 0x0000000000037941 */ /* 0x000fea0003800000 */
.L_x_17556:
        /* <DEDUP_REMOVED lines=82> */
.L_x_17559:
[----:B------:R-:W-:-:S04]  /*693a0*/  ISETP.GE.AND P0, PT, R41, RZ, PT ;  /* 0x000000ff2900720c */ /* 0x000fc80003f06270 */
[----:B------:R-:W-:Y:S02]  /*693b0*/  FSEL R6, RZ, 3.37028055040000000000e+12, P0 ;  /* 0x54442d18ff067808 */ /* 0x000fe40000000000 */
[----:B------:R-:W-:-:S07]  /*693c0*/  FSEL R7, RZ, 2.1426990032196044922, P0 ;  /* 0x400921fbff077808 */ /* 0x000fce0000000000 */
.L_x_17560:
[----:B------:R-:W-:Y:S05]  /*693d0*/  BSYNC B0 ;  /* 0x0000000000007941 */ /* 0x000fea0003800000 */
.L_x_17558:
[----:B------:R-:W-:Y:S01]  /*693e0*/  DADD R2, R2, R4 ;  /* 0x0000000002027229 */ /* 0x000fe20000000004 */
[----:B------:R-:W-:-:S07]  /*693f0*/  LOP3.LUT R43, R7, 0x80000000, R43, 0xb8, !PT ;  /* 0x80000000072b7812 */ /* 0x000fce00078eb82b */
[----:B------:R-:W-:-:S06]  /*69400*/  DSETP.GTU.AND P0, PT, |R2|, +INF , PT ;  /* 0x7ff000000200742a */ /* 0x000fcc0003f0c200 */
[----:B------:R-:W-:Y:S02]  /*69410*/  FSEL R6, R2, R6, P0 ;  /* 0x0000000602067208 */ /* 0x000fe40000000000 */
[----:B------:R-:W-:Y:S01]  /*69420*/  FSEL R7, R3, R43, P0 ;  /* 0x0000002b03077208 */ /* 0x000fe20000000000 */
[----:B------:R-:W-:Y:S06]  /*69430*/  BRA `(.L_x_17553) ;  /* 0x0000001000847947 */ /* 0x000fec0003800000 */
.L_x_17544:
        /* <DEDUP_REMOVED lines=23> */
.L_x_17562:
[----:B------:R-:W-:Y:S05]  /*695b0*/  BSYNC B3 ;  /* 0x0000000000037941 */ /* 0x000fea0003800000 */
.L_x_17561:
        /* <DEDUP_REMOVED lines=26> */
.L_x_17564:
[----:B------:R-:W-:Y:S05]  /*69760*/  BSYNC B3 ;  /* 0x0000000000037941 */ /* 0x000fea0003800000 */
.L_x_17563:
        /* <DEDUP_REMOVED lines=136> */
.L_x_17566:
[----:B------:R-:W-:Y:S05]  /*69ff0*/  BSYNC B0 ;  /* 0x0000000000007941 */ /* 0x000fea0003800000 */
.L_x_17565:
        /* <DEDUP_REMOVED lines=8> */
.L_x_17568:
[----:B------:R-:W-:Y:S05]  /*6a080*/  BSYNC B3 ;  /* 0x0000000000037941 */ /* 0x000fea0003800000 */
.L_x_17567:
        /* <DEDUP_REMOVED lines=82> */
.L_x_17570:
[----:B------:R-:W-:-:S04]  /*6a5b0*/  ISETP.GE.AND P0, PT, R41, RZ, PT ;  /* 0x000000ff2900720c */ /* 0x000fc80003f06270 */
[----:B------:R-:W-:Y:S02]  /*6a5c0*/  FSEL R6, RZ, 3.37028055040000000000e+12, P0 ;  /* 0x54442d18ff067808 */ /* 0x000fe40000000000 */
[----:B------:R-:W-:-:S07]  /*6a5d0*/  FSEL R7, RZ, 2.1426990032196044922, P0 ;  /* 0x400921fbff077808 */ /* 0x000fce0000000000 */
.L_x_17571:
[----:B------:R-:W-:Y:S05]  /*6a5e0*/  BSYNC B0 ;  /* 0x0000000000007941 */ /* 0x000fea0003800000 */
.L_x_17569:
[----:B------:R-:W-:Y:S01]  /*6a5f0*/  DADD R2, R2, R4 ;  /* 0x0000000002027229 */ /* 0x000fe20000000004 */
[----:B------:R-:W-:Y:S01]  /*6a600*/  LOP3.LUT R43, R7, 0x80000000, R43, 0xb8, !PT ;  /* 0x80000000072b7812 */ /* 0x000fe200078eb82b */
[----:B------:R-:W-:-:S06]  /*6a610*/  DADD R24, R24, 1 ;  /* 0x3ff0000018187429 */ /* 0x000fcc0000000000 */
[----:B------:R-:W-:-:S06]  /*6a620*/  DSETP.GTU.AND P0, PT, |R2|, +INF , PT ;  /* 0x7ff000000200742a */ /* 0x000fcc0003f0c200 */
[----:B------:R-:W-:Y:S02]  /*6a630*/  FSEL R6, R2, R6, P0 ;  /* 0x0000000602067208 */ /* 0x000fe40000000000 */
[----:B------:R-:W-:-:S07]  /*6a640*/  FSEL R7, R3, R43, P0 ;  /* 0x0000002b03077208 */ /* 0x000fce0000000000 */
.L_x_17553:
[----:B------:R-:W-:Y:S05]  /*6a650*/  BSYNC B2 ;  /* 0x0000000000027941 */ /* 0x000fea0003800000 */
.L_x_17543:
        /* <DEDUP_REMOVED lines=9> */
.L_x_17451:
        /* <DEDUP_REMOVED lines=21> */
.L_x_17450:
[----:B------:R-:W-:Y:S05]  /*6a840*/  BSYNC B1 ;  /* 0x0000000000017941 */ /* 0x000fea0003800000 */
.L_x_17449:
        /* <DEDUP_REMOVED lines=150> */
.L_x_17581:
[----:B------:R-:W-:Y:S05]  /*6b1b0*/  BSYNC B3 ;  /* 0x0000000000037941 */ /* 0x000fea0003800000 */
.L_x_17580:
        /* <DEDUP_REMOVED lines=81> */
.L_x_17579:
        /* <DEDUP_REMOVED lines=32> */
.L_x_17589:
[----:B------:R-:W-:Y:S05]  /*6b8d0*/  BSYNC B4 ;  /* 0x0000000000047941 */ /* 0x000fea0003800000 */
.L_x_17588:
[----:B------:R-:W-:Y:S02]  /*6b8e0*/  IMAD.MOV.U32 R16, RZ, RZ, R22 ;  /* 0x000000ffff107224 */ /* 0x000fe400078e0016 */
[----:B------:R-:W-:Y:S01]  /*6b8f0*/  IMAD.MOV.U32 R17, RZ, RZ, R23 ;  /* 0x000000ffff117224 */ /* 0x000fe200078e0017 */
[----:B------:R-:W-:Y:S06]  /*6b900*/  BRA `(.L_x_17587) ;  /* 0x0000000000047947 */ /* 0x000fec0003800000 */
.L_x_17586:
[----:B------:R-:W-:-:S11]  /*6b910*/  DADD R16, -R26, R32 ;  /* 0x000000001a107229 */ /* 0x000fd60000000120 */
.L_x_17587:
[----:B------:R-:W-:Y:S05]  /*6b920*/  BSYNC B3 ;  /* 0x0000000000037941 */ /* 0x000fea0003800000 */
.L_x_17585:
        /* <DEDUP_REMOVED lines=27> */
.L_x_17594:
[----:B------:R-:W-:Y:S05]  /*6bae0*/  BSYNC B4 ;  /* 0x0000000000047941 */ /* 0x000fea0003800000 */
.L_x_17593:
[----:B------:R-:W-:Y:S05]  /*6baf0*/  BRA `(.L_x_17592) ;  /* 0x0000000000047947 */ /* 0x000fea0003800000 */
.L_x_17591:
[----:B------:R-:W-:-:S11]  /*6bb00*/  DADD R22, R36, -R6 ;  /* 0x0000000024167229 */ /* 0x000fd60000000806 */
.L_x_17592:
[----:B------:R-:W-:Y:S05]  /*6bb10*/  BSYNC B3 ;  /* 0x0000000000037941 */ /* 0x000fea0003800000 */
.L_x_17590:
        /* <DEDUP_REMOVED lines=30> */
.L_x_17596:
[----:B------:R-:W-:Y:S05]  /*6bd00*/  BSYNC B3 ;  /* 0x0000000000037941 */ /* 0x000fea0003800000 */
.L_x_17595:
        /* <DEDUP_REMOVED lines=85> */
.L_x_17597:
        /* <DEDUP_REMOVED lines=20> */
.L_x_17599:
[----:B------:R-:W-:Y:S05]  /*6c3a0*/  BSYNC B3 ;  /* 0x0000000000037941 */ /* 0x000fea0003800000 */
.L_x_17598:
        /* <DEDUP_REMOVED lines=30> */
.L_x_17584:
        /* <DEDUP_REMOVED lines=24> */
.L_x_17602:
[----:B------:R-:W-:Y:S05]  /*6c710*/  BSYNC B3 ;  /* 0x0000000000037941 */ /* 0x000fea0003800000 */
.L_x_17601:
        /* <DEDUP_REMOVED lines=25> */
.L_x_17605:
[----:B------:R-:W-:Y:S05]  /*6c8b0*/  BSYNC B3 ;  /* 0x0000000000037941 */ /* 0x000fea0003800000 */
.L_x_17604:
        /* <DEDUP_REMOVED lines=30> */
.L_x_17603:
        /* <DEDUP_REMOVED lines=76> */
.L_x_17606:
[----:B------:R-:W-:Y:S01]  /*6cf60*/  IMAD.MOV.U32 R8, RZ, RZ, 0x0 ;  /* 0x00000000ff087424 */ /* 0x000fe200078e00ff */
[----:B------:R-:W-:Y:S01]  /*6cf70*/  FSETP.NEU.FTZ.AND P0, PT, R7, RZ, PT ;  /* 0x000000ff0700720b */ /* 0x000fe20003f1d000 */
[----:B------:R-:W-:-:S06]  /*6cf80*/  IMAD.MOV.U32 R9, RZ, RZ, 0x7ff00000 ;  /* 0x7ff00000ff097424 */ /* 0x000fcc00078e00ff */
[----:B------:R-:W-:-:S10]  /*6cf90*/  DFMA R8, R6, R8, +INF ;  /* 0x7ff000000608742b */ /* 0x000fd40000000008 */
[----:B------:R-:W-:Y:S02]  /*6cfa0*/  FSEL R24, R8, RZ, P0 ;  /* 0x000000ff08187208 */ /* 0x000fe40000000000 */
[----:B------:R-:W-:Y:S01]  /*6cfb0*/  FSEL R25, R9, -QNAN , P0 ;  /* 0xfff0000009197808 */ /* 0x000fe20000000000 */
[----:B------:R-:W-:Y:S06]  /*6cfc0*/  BRA `(.L_x_17582) ;  /* 0x00000004002c7947 */ /* 0x000fec0003800000 */
.L_x_17600:
        /* <DEDUP_REMOVED lines=23> */
.L_x_17608:
[----:B------:R-:W-:Y:S05]  /*6d140*/  BSYNC B3 ;  /* 0x0000000000037941 */ /* 0x000fea0003800000 */
.L_x_17607:
        /* <DEDUP_REMOVED lines=21> */
.L_x_17610:
[----:B------:R-:W-:Y:S05]  /*6d2a0*/  BSYNC B3 ;  /* 0x0000000000037941 */ /* 0x000fea0003800000 */
.L_x_17609:
[----:B------:R-:W-:Y:S02]  /*6d2b0*/  IMAD.MOV.U32 R24, RZ, RZ, R22 ;  /* 0x000000ffff187224 */ /* 0x000fe400078e0016 */
[----:B------:R-:W-:Y:S01]  /*6d2c0*/  IMAD.MOV.U32 R25, RZ, RZ, R23 ;  /* 0x000000ffff197224 */ /* 0x000fe200078e0017 */
[----:B------:R-:W-:Y:S06]  /*6d2d0*/  BRA `(.L_x_17582) ;  /* 0x0000000000687947 */ /* 0x000fec0003800000 */
.L_x_17583:
        /* <DEDUP_REMOVED lines=23> */
.L_x_17612:
[----:B------:R-:W-:Y:S05]  /*6d450*/  BSYNC B3 ;  /* 0x0000000000037941 */ /* 0x000fea0003800000 */
.L_x_17611:
[----:B------:R-:W-:Y:S02]  /*6d460*/  IMAD.MOV.U32 R24, RZ, RZ, R6 ;  /* 0x000000ffff187224 */ /* 0x000fe400078e0006 */
[----:B------:R-:W-:-:S07]  /*6d470*/  IMAD.MOV.U32 R25, RZ, RZ, R7 ;  /* 0x000000ffff197224 */ /* 0x000fce00078e0007 */
.L_x_17582:
[----:B------:R-:W-:Y:S05]  /*6d480*/  BSYNC B2 ;  /* 0x0000000000027941 */ /* 0x000fea0003800000 */
.L_x_17578:
        /* <DEDUP_REMOVED lines=26> */
.L_x_17616:
[----:B------:R-:W-:Y:S05]  /*6d630*/  BSYNC B3 ;  /* 0x0000000000037941 */ /* 0x000fea0003800000 */
.L_x_17615:
        /* <DEDUP_REMOVED lines=37> */
.L_x_17624:
[----:B------:R-:W-:Y:S05]  /*6d890*/  BSYNC B4 ;  /* 0x0000000000047941 */ /* 0x000fea0003800000 */
.L_x_17623:
[----:B------:R-:W-:Y:S01]  /*6d8a0*/  IMAD.MOV.U32 R38, RZ, RZ, R22 ;  /* 0x000000ffff267224 */ /* 0x000fe200078e0016 */
[----:B------:R-:W-:Y:S01]  /*6d8b0*/  MOV R39, R23 ;  /* 0x0000001700277202 */ /* 0x000fe20000000f00 */
[----:B------:R-:W-:Y:S06]  /*6d8c0*/  BRA `(.L_x_17622) ;  /* 0x0000000000047947 */ /* 0x000fec0003800000 */
.L_x_17621:
[----:B------:R-:W-:-:S11]  /*6d8d0*/  DADD R38, -R26, R32 ;  /* 0x000000001a267229 */ /* 0x000fd60000000120 */
.L_x_17622:
[----:B------:R-:W-:Y:S05]  /*6d8e0*/  BSYNC B3 ;  /* 0x0000000000037941 */ /* 0x000fea0003800000 */
.L_x_17620:
        /* <DEDUP_REMOVED lines=24> */
.L_x_17629:
[----:B------:R-:W-:Y:S05]  /*6da70*/  BSYNC B4 ;  /* 0x0000000000047941 */ /* 0x000fea0003800000 */
.L_x_17628:
[----:B------:R-:W-:Y:S02]  /*6da80*/  IMAD.MOV.U32 R4, RZ, RZ, R22 ;  /* 0x000000ffff047224 */ /* 0x000fe400078e0016 */
[----:B------:R-:W-:Y:S01]  /*6da90*/  IMAD.MOV.U32 R5, RZ, RZ, R23 ;  /* 0x000000ffff057224 */ /* 0x000fe200078e0017 */
[----:B------:R-:W-:Y:S06]  /*6daa0*/  BRA `(.L_x_17627) ;  /* 0x0000000000047947 */ /* 0x000fec0003800000 */
.L_x_17626:
[----:B------:R-:W-:-:S11]  /*6dab0*/  DADD R4, -R30, R36 ;  /* 0x000000001e047229 */ /* 0x000fd60000000124 */
.L_x_17627:
[----:B------:R-:W-:Y:S05]  /*6dac0*/  BSYNC B3 ;  /* 0x0000000000037941 */ /* 0x000fea0003800000 */
.L_x_17625:
        /* <DEDUP_REMOVED lines=26> */
.L_x_17631:
[----:B------:R-:W-:Y:S05]  /*6dc70*/  BSYNC B3 ;  /* 0x0000000000037941 */ /* 0x000fea0003800000 */
.L_x_17630:
[----:B------:R-:W-:Y:S01]  /*6dc80*/  PLOP3.LUT P0, PT, PT, PT, PT, 0x80, 0x0 ;  /* 0x000000000000781c */ /* 0x000fe20003f0f070 */
[----:B------:R-:W-:Y:S02]  /*6dc90*/  IMAD.MOV.U32 R18, RZ, RZ, R6 ;  /* 0x000000ffff127224 */ /* 0x000fe400078e0006 */
[----:B------:R-:W-:Y:S01]  /*6dca0*/  IMAD.MOV.U32 R19, RZ, RZ, R7 ;  /* 0x000000ffff137224 */ /* 0x000fe200078e0007 */
[----:B------:R-:W-:Y:S09]  /*6dcb0*/  BRA `(.L_x_17617) ;  /* 0x0000000800407947 */ /* 0x000ff20003800000 */
.L_x_17619:
        /* <DEDUP_REMOVED lines=26> */
.L_x_17634:
[----:B------:R-:W-:Y:S05]  /*6de60*/  BSYNC B3 ;  /* 0x0000000000037941 */ /* 0x000fea0003800000 */
.L_x_17633:
[----:B------:R-:W-:Y:S01]  /*6de70*/  PLOP3.LUT P0, PT, PT, PT, PT, 0x80, 0x0 ;  /* 0x000000000000781c */ /* 0x000fe20003f0f070 */
[----:B------:R-:W-:Y:S02]  /*6de80*/  IMAD.MOV.U32 R18, RZ, RZ, R6 ;  /* 0x000000ffff127224 */ /* 0x000fe400078e0006 */
[----:B------:R-:W-:Y:S01]  /*6de90*/  IMAD.MOV.U32 R19, RZ, RZ, R7 ;  /* 0x000000ffff137224 */ /* 0x000fe200078e0007 */
[----:B------:R-:W-:Y:S09]  /*6dea0*/  BRA `(.L_x_17617) ;  /* 0x0000000400c47947 */ /* 0x000ff20003800000 */
.L_x_17632:
        /* <DEDUP_REMOVED lines=27> */
.L_x_17636:
[----:B------:R-:W-:Y:S05]  /*6e060*/  BSYNC B3 ;  /* 0x0000000000037941 */ /* 0x000fea0003800000 */
.L_x_17635:
        /* <DEDUP_REMOVED lines=21> */
.L_x_17638:
[----:B------:R-:W-:Y:S05]  /*6e1c0*/  BSYNC B3 ;  /* 0x0000000000037941 */ /* 0x000fea0003800000 */
.L_x_17637:
[----:B------:R-:W-:Y:S01]  /*6e1d0*/  DMUL R2, R2, 8.11296384146066816958e+31 ;  /* 0x4690000002027828 */ /* 0x000fe20000000000 */
[----:B------:R-:W-:Y:S01]  /*6e1e0*/  PLOP3.LUT P0, PT, PT, PT, PT, 0x80, 0x0 ;  /* 0x000000000000781c */ /* 0x000fe20003f0f070 */
[----:B------:R-:W-:Y:S01]  /*6e1f0*/  IMAD.MOV.U32 R18, RZ, RZ, R22 ;  /* 0x000000ffff127224 */ /* 0x000fe200078e0016 */
[----:B------:R-:W-:Y:S01]  /*6e200*/  MOV R19, R23 ;  /* 0x0000001700137202 */ /* 0x000fe20000000f00 */
[----:B------:R-:W-:Y:S10]  /*6e210*/  BRA `(.L_x_17617) ;  /* 0x0000000000e87947 */ /* 0x000ff40003800000 */
.L_x_17618:
        /* <DEDUP_REMOVED lines=22> */
[----:B------:R-:W-:Y:S01]  /*6e380*/  IMAD.MOV.U32 R20, RZ, RZ, R6 ;  /* 0x000000ffff147224 */ /* 0x000fe200078e0006 */
[----:B------:R-:W-:-:S07]  /*6e390*/  MOV R21, R7 ;  /* 0x0000000700157202 */ /* 0x000fce0000000f00 */
.L_x_17640:
[----:B------:R-:W-:Y:S05]  /*6e3a0*/  BSYNC B3 ;  /* 0x0000000000037941 */ /* 0x000fea0003800000 */
.L_x_17639:
        /* <DEDUP_REMOVED lines=26> */
.L_x_17642:
[----:B------:R-:W-:Y:S05]  /*6e550*/  BSYNC B3 ;  /* 0x0000000000037941 */ /* 0x000fea0003800000 */
.L_x_17641:
[----:B------:R-:W-:Y:S01]  /*6e560*/  DMUL R18, R6, R20 ;  /* 0x0000001406127228 */ /* 0x000fe20000000000 */
[----:B------:R-:W-:Y:S01]  /*6e570*/  PLOP3.LUT P0, PT, PT, PT, PT, 0x80, 0x0 ;  /* 0x000000000000781c */ /* 0x000fe20003f0f070 */
[----:B------:R-:W-:-:S12]  /*6e580*/  BRA `(.L_x_17617) ;  /* 0x00000000000c7947 */ /* 0x000fd80003800000 */
.L_x_17614:
[----:B------:R-:W-:Y:S01]  /*6e590*/  DMUL R18, R18, 9.00719925474099200000e+15 ;  /* 0x4340000012127828 */ /* 0x000fe20000000000 */
[----:B------:R-:W-:Y:S01]  /*6e5a0*/  PLOP3.LUT P0, PT, PT, PT, PT, 0x80, 0x0 ;  /* 0x000000000000781c */ /* 0x000fe20003f0f070 */
[----:B------:R-:W-:-:S12]  /*6e5b0*/  DMUL R2, R2, 9.00719925474099200000e+15 ;  /* 0x4340000002027828 */ /* 0x000fd80000000000 */
.L_x_17617:
[----:B------:R-:W-:Y:S05]  /*6e5c0*/  BSYNC B2 ;  /* 0x0000000000027941 */ /* 0x000fea0003800000 */
.L_x_17613:
        /* <DEDUP_REMOVED lines=67> */
.L_x_17648:
[----:B------:R-:W-:-:S11]  /*6ea00*/  DMUL R36, RZ, |R16| ;  /* 0x40000010ff247228 */ /* 0x000fd60000000000 */
.L_x_17649:
[----:B------:R-:W-:Y:S05]  /*6ea10*/  BSYNC B0 ;  /* 0x0000000000007941 */ /* 0x000fea0003800000 */
.L_x_17647:
        /* <DEDUP_REMOVED lines=11> */
.L_x_17646:
        /* <DEDUP_REMOVED lines=53> */
.L_x_17645:
        /* <DEDUP_REMOVED lines=62> */
.L_x_17653:
[----:B------:R-:W-:-:S11]  /*6f200*/  DMUL R36, RZ, |R16| ;  /* 0x40000010ff247228 */ /* 0x000fd60000000000 */
.L_x_17654:
[----:B------:R-:W-:Y:S05]  /*6f210*/  BSYNC B0 ;  /* 0x0000000000007941 */ /* 0x000fea0003800000 */
.L_x_17652:
        /* <DEDUP_REMOVED lines=11> */
.L_x_17651:
        /* <DEDUP_REMOVED lines=53> */
.L_x_17644:
        /* <DEDUP_REMOVED lines=30> */
.L_x_17657:
[----:B------:R-:W-:Y:S05]  /*6f800*/  BSYNC B3 ;  /* 0x0000000000037941 */ /* 0x000fea0003800000 */
.L_x_17656:
        /* <DEDUP_REMOVED lines=82> */
.L_x_17659:
[----:B------:R-:W-:Y:S02]  /*6fd30*/  FSEL R4, RZ, 3.37028055040000000000e+12, P1 ;  /* 0x54442d18ff047808 */ /* 0x000fe40000800000 */
[----:B------:R-:W-:-:S07]  /*6fd40*/  FSEL R5, RZ, 2.1426990032196044922, P1 ;  /* 0x400921fbff057808 */ /* 0x000fce0000800000 */
.L_x_17660:
[----:B------:R-:W-:Y:S05]  /*6fd50*/  BSYNC B0 ;  /* 0x0000000000007941 */ /* 0x000fea0003800000 */
.L_x_17658:
[----:B------:R-:W-:Y:S01]  /*6fd60*/  DADD R2, |R18|, |R2| ;  /* 0x0000000012027229 */ /* 0x000fe20000000602 */
[----:B------:R-:W-:-:S07]  /*6fd70*/  LOP3.LUT R19, R5, 0x80000000, R19, 0xb8, !PT ;  /* 0x8000000005137812 */ /* 0x000fce00078eb813 */
[----:B------:R-:W-:-:S06]  /*6fd80*/  DSETP.GTU.AND P0, PT, |R2|, +INF , PT ;  /* 0x7ff000000200742a */ /* 0x000fcc0003f0c200 */
[----:B------:R-:W-:Y:S02]  /*6fd90*/  FSEL R36, R2, R4, P0 ;  /* 0x0000000402247208 */ /* 0x000fe40000000000 */
[----:B------:R-:W-:Y:S01]  /*6fda0*/  FSEL R37, R3, R19, P0 ;  /* 0x0000001303257208 */ /* 0x000fe20000000000 */
[----:B------:R-:W-:Y:S06]  /*6fdb0*/  BRA `(.L_x_17650) ;  /* 0x0000000400d47947 */ /* 0x000fec0003800000 */
.L_x_17655:
        /* <DEDUP_REMOVED lines=26> */
.L_x_17662:
[----:B------:R-:W-:Y:S05]  /*6ff60*/  BSYNC B3 ;  /* 0x0000000000037941 */ /* 0x000fea0003800000 */
.L_x_17661:
        /* <DEDUP_REMOVED lines=82> */
.L_x_17664:
[----:B------:R-:W-:Y:S02]  /*70490*/  FSEL R4, RZ, 3.37028055040000000000e+12, P1 ;  /* 0x54442d18ff047808 */ /* 0x000fe40000800000 */
[----:B------:R-:W-:-:S07]  /*704a0*/  FSEL R5, RZ, 2.1426990032196044922, P1 ;  /* 0x400921fbff057808 */ /* 0x000fce0000800000 */
.L_x_17665:
[----:B------:R-:W-:Y:S05]  /*704b0*/  BSYNC B0 ;  /* 0x0000000000007941 */ /* 0x000fea0003800000 */
.L_x_17663:
[----:B------:R-:W-:Y:S01]  /*704c0*/  DADD R2, |R18|, |R2| ;  /* 0x0000000012027229 */ /* 0x000fe20000000602 */
[----:B------:R-:W-:-:S07]  /*704d0*/  LOP3.LUT R19, R5, 0x80000000, R19, 0xb8, !PT ;  /* 0x8000000005137812 */ /* 0x000fce00078eb813 */
[----:B------:R-:W-:-:S06]  /*704e0*/  DSETP.GTU.AND P0, PT, |R2|, +INF , PT ;  /* 0x7ff000000200742a */ /* 0x000fcc0003f0c200 */
[----:B------:R-:W-:Y:S02]  /*704f0*/  FSEL R36, R2, R4, P0 ;  /* 0x0000000402247208 */ /* 0x000fe40000000000 */
[----:B------:R-:W-:-:S07]  /*70500*/  FSEL R37, R3, R19, P0 ;  /* 0x0000001303257208 */ /* 0x000fce0000000000 */
.L_x_17650:
[----:B------:R-:W-:Y:S05]  /*70510*/  BSYNC B2 ;  /* 0x0000000000027941 */ /* 0x000fea0003800000 */
.L_x_17643:
[----:B------:R-:W-:Y:S01]  /*70520*/  DADD R2, -RZ, -R24 ;  /* 0x00000000ff027229 */ /* 0x000fe20000000918 */
[----:B------:R-:W-:-:S09]  /*70530*/  ISETP.NE.AND P0, PT, R40, RZ, PT ;  /* 0x000000ff2800720c */ /* 0x000fd20003f05270 */
[----:B------:R-:W-:Y:S02]  /*70540*/  FSEL R38, R2, R24, !P0 ;  /* 0x0000001802267208 */ /* 0x000fe40004000000 */
[----:B------:R-:W-:Y:S01]  /*70550*/  FSEL R39, R3, R25, !P0 ;  /* 0x0000001903277208 */ /* 0x000fe20004000000 */
[----:B------:R-:W-:Y:S06]  /*70560*/  BRA `(.L_x_17573) ;  /* 0x0000003000287947 */ /* 0x000fec0003800000 */
.L_x_17577:
[----:B------:R-:W2:Y:S01]  /*70570*/  LDL.64 R36, [R1+0x8] ;  /* 0x0000080001247983 */ /* 0x000ea20000100a00 */
[----:B------:R-:W-:Y:S01]  /*70580*/  UMOV UR4, 0x54442d18 ;  /* 0x54442d1800047882 */ /* 0x000fe20000000000 */
[----:B------:R-:W-:Y:S01]  /*70590*/  UMOV UR5, 0x3ff921fb ;  /* 0x3ff921fb00057882 */ /* 0x000fe20000000000 */
[----:B------:R-:W-:Y:S02]  /*705a0*/  DADD R38, -RZ, -R46 ;  /* 0x00000000ff267229 */ /* 0x000fe4000000092e */
[----:B--2---:R-:W-:-:S08]  /*705b0*/  DADD R36, R36, -R44 ;  /* 0x0000000024247229 */ /* 0x004fd0000000082c */
[----:B------:R-:W-:Y:S01]  /*705c0*/  DADD R36, R36, UR4 ;  /* 0x0000000424247e29 */ /* 0x000fe20008000000 */
[----:B------:R-:W-:Y:S10]  /*705d0*/  BRA `(.L_x_17573) ;  /* 0x00000030000c7947 */ /* 0x000ff40003800000 */
.L_x_17576:
[----:B------:R-:W-:Y:S01]  /*705e0*/  DADD R38, -RZ, -R46 ;  /* 0x00000000ff267229 */ /* 0x000fe2000000092e */
[----:B------:R-:W-:Y:S01]  /*705f0*/  CS2R R36, SRZ ;  /* 0x0000000000247805 */ /* 0x000fe2000001ff00 */
[----:B------:R-:W-:Y:S09]  /*70600*/  BRA `(.L_x_17573) ;  /* 0x0000003000007947 */ /* 0x000ff20003800000 */
.L_x_17575:
        /* <DEDUP_REMOVED lines=108> */
.L_x_17670:
[----:B------:R-:W-:Y:S05]  /*70cd0*/  BSYNC B0 ;  /* 0x0000000000007941 */ /* 0x000fea0003800000 */
.L_x_17669:
        /* <DEDUP_REMOVED lines=8> */
.L_x_17672:
[----:B------:R-:W-:Y:S05]  /*70d60*/  BSYNC B3 ;  /* 0x0000000000037941 */ /* 0x000fea0003800000 */
.L_x_17671:
        /* <DEDUP_REMOVED lines=82> */
.L_x_17674:
[----:B------:R-:W-:-:S04]  /*71290*/  ISETP.GE.AND P0, PT, R45, RZ, PT ;  /* 0x000000ff2d00720c */ /* 0x000fc80003f06270 */
[----:B------:R-:W-:Y:S02]  /*712a0*/  FSEL R6, RZ, 3.37028055040000000000e+12, P0 ;  /* 0x54442d18ff067808 */ /* 0x000fe40000000000 */
[----:B------:R-:W-:-:S07]  /*712b0*/  FSEL R7, RZ, 2.1426990032196044922, P0 ;  /* 0x400921fbff077808 */ /* 0x000fce0000000000 */
.L_x_17675:
[----:B------:R-:W-:Y:S05]  /*712c0*/  BSYNC B0 ;  /* 0x0000000000007941 */ /* 0x000fea0003800000 */
.L_x_17673:
[----:B------:R-:W-:Y:S01]  /*712d0*/  DADD R2, R2, R4 ;  /* 0x0000000002027229 */ /* 0x000fe20000000004 */
[----:B------:R-:W-:Y:S01]  /*712e0*/  LOP3.LUT R47, R7, 0x80000000, R47, 0xb8, !PT ;  /* 0x80000000072f7812 */ /* 0x000fe200078eb82f */
[----:B------:R-:W-:-:S06]  /*712f0*/  DMUL R24, R24, 0.5 ;  /* 0x3fe0000018187828 */ /* 0x000fcc0000000000 */
[----:B------:R-:W-:-:S06]  /*71300*/  DSETP.GTU.AND P0, PT, |R2|, +INF , PT ;  /* 0x7ff000000200742a */ /* 0x000fcc0003f0c200 */
[----:B------:R-:W-:Y:S02]  /*71310*/  FSEL R6, R2, R6, P0 ;  /* 0x0000000602067208 */ /* 0x000fe40000000000 */
[----:B------:R-:W-:Y:S01]  /*71320*/  FSEL R7, R3, R47, P0 ;  /* 0x0000002f03077208 */ /* 0x000fe20000000000 */
[----:B------:R-:W-:Y:S06]  /*71330*/  BRA `(.L_x_17676) ;  /* 0x0000002000387947 */ /* 0x000fec0003800000 */
.L_x_17668:
        /* <DEDUP_REMOVED lines=135> */
.L_x_17678:
[----:B------:R-:W-:Y:S05]  /*71bb0*/  BSYNC B0 ;  /* 0x0000000000007941 */ /* 0x000fea0003800000 */
.L_x_17677:
        /* <DEDUP_REMOVED lines=8> */
.L_x_17680:
[----:B------:R-:W-:Y:S05]  /*71c40*/  BSYNC B3 ;  /* 0x0000000000037941 */ /* 0x000fea0003800000 */
.L_x_17679:
        /* <DEDUP_REMOVED lines=82> */
.L_x_17682:
[----:B------:R-:W-:-:S04]  /*72170*/  ISETP.GE.AND P0, PT, R45, RZ, PT ;  /* 0x000000ff2d00720c */ /* 0x000fc80003f06270 */
[----:B------:R-:W-:Y:S02]  /*72180*/  FSEL R6, RZ, 3.37028055040000000000e+12, P0 ;  /* 0x54442d18ff067808 */ /* 0x000fe40000000000 */
[----:B------:R-:W-:-:S07]  /*72190*/  FSEL R7, RZ, 2.1426990032196044922, P0 ;  /* 0x400921fbff077808 */ /* 0x000fce0000000000 */
.L_x_17683:
[----:B------:R-:W-:Y:S05]  /*721a0*/  BSYNC B0 ;  /* 0x0000000000007941 */ /* 0x000fea0003800000 */
.L_x_17681:
[----:B------:R-:W-:Y:S01]  /*721b0*/  DADD R2, R2, R4 ;  /* 0x0000000002027229 */ /* 0x000fe20000000004 */
[----:B------:R-:W-:-:S07]  /*721c0*/  LOP3.LUT R47, R7, 0x80000000, R47, 0xb8, !PT ;  /* 0x80000000072f7812 */ /* 0x000fce00078eb82f */
[----:B------:R-:W-:-:S06]  /*721d0*/  DSETP.GTU.AND P0, PT, |R2|, +INF , PT ;  /* 0x7ff000000200742a */ /* 0x000fcc0003f0c200 */
[----:B------:R-:W-:Y:S02]  /*721e0*/  FSEL R6, R2, R6, P0 ;  /* 0x0000000602067208 */ /* 0x000fe40000000000 */
[----:B------:R-:W-:Y:S01]  /*721f0*/  FSEL R7, R3, R47, P0 ;  /* 0x0000002f03077208 */ /* 0x000fe20000000000 */
[----:B------:R-:W-:Y:S06]  /*72200*/  BRA `(.L_x_17676) ;  /* 0x0000001000847947 */ /* 0x000fec0003800000 */
.L_x_17667:
        /* <DEDUP_REMOVED lines=23> */
.L_x_17685:
[----:B------:R-:W-:Y:S05]  /*72380*/  BSYNC B3 ;  /* 0x0000000000037941 */ /* 0x000fea0003800000 */
.L_x_17684:
        /* <DEDUP_REMOVED lines=26> */
.L_x_17687:
[----:B------:R-:W-:Y:S05]  /*72530*/  BSYNC B3 ;  /* 0x0000000000037941 */ /* 0x000fea0003800000 */
.L_x_17686:
        /* <DEDUP_REMOVED lines=136> */
.L_x_17689:
[----:B------:R-:W-:Y:S05]  /*72dc0*/  BSYNC B0 ;  /* 0x0000000000007941 */ /* 0x000fea0003800000 */
.L_x_17688:
        /* <DEDUP_REMOVED lines=8> */
.L_x_17691:
[----:B------:R-:W-:Y:S05]  /*72e50*/  BSYNC B3 ;  /* 0x0000000000037941 */ /* 0x000fea0003800000 */
.L_x_17690:
        /* <DEDUP_REMOVED lines=82> */
.L_x_17693:
[----:B------:R-:W-:-:S04]  /*73380*/  ISETP.GE.AND P0, PT, R45, RZ, PT ;  /* 0x000000ff2d00720c */ /* 0x000fc80003f06270 */
[----:B------:R-:W-:Y:S02]  /*73390*/  FSEL R6, RZ, 3.37028055040000000000e+12, P0 ;  /* 0x54442d18ff067808 */ /* 0x000fe40000000000 */
[----:B------:R-:W-:-:S07]  /*733a0*/  FSEL R7, RZ, 2.1426990032196044922, P0 ;  /* 0x400921fbff077808 */ /* 0x000fce0000000000 */
.L_x_17694:
[----:B------:R-:W-:Y:S05]  /*733b0*/  BSYNC B0 ;  /* 0x0000000000007941 */ /* 0x000fea0003800000 */
.L_x_17692:
[----:B------:R-:W-:Y:S01]  /*733c0*/  DADD R2, R2, R4 ;  /* 0x0000000002027229 */ /* 0x000fe20000000004 */
[----:B------:R-:W-:Y:S01]  /*733d0*/  LOP3.LUT R47, R7, 0x80000000, R47, 0xb8, !PT ;  /* 0x80000000072f7812 */ /* 0x000fe200078eb82f */
[----:B------:R-:W-:-:S06]  /*733e0*/  DADD R24, R24, 1 ;  /* 0x3ff0000018187429 */ /* 0x000fcc0000000000 */
[----:B------:R-:W-:-:S06]  /*733f0*/  DSETP.GTU.AND P0, PT, |R2|, +INF , PT ;  /* 0x7ff000000200742a */ /* 0x000fcc0003f0c200 */
[----:B------:R-:W-:Y:S02]  /*73400*/  FSEL R6, R2, R6, P0 ;  /* 0x0000000602067208 */ /* 0x000fe40000000000 */
[----:B------:R-:W-:-:S07]  /*73410*/  FSEL R7, R3, R47, P0 ;  /* 0x0000002f03077208 */ /* 0x000fce0000000000 */
.L_x_17676:
[----:B------:R-:W-:Y:S05]  /*73420*/  BSYNC B2 ;  /* 0x0000000000027941 */ /* 0x000fea0003800000 */
.L_x_17666:
        /* <DEDUP_REMOVED lines=9> */
.L_x_17574:
        /* <DEDUP_REMOVED lines=21> */
.L_x_17573:
[----:B------:R-:W-:Y:S05]  /*73610*/  BSYNC B1 ;  /* 0x0000000000017941 */ /* 0x000fea0003800000 */
.L_x_17572:
        /* <DEDUP_REMOVED lines=148> */
.L_x_17704:
[----:B------:R-:W-:Y:S05]  /*73f60*/  BSYNC B3 ;  /* 0x0000000000037941 */ /* 0x000fea0003800000 */
.L_x_17703:
        /* <DEDUP_REMOVED lines=81> */
.L_x_17702:
        /* <DEDUP_REMOVED lines=32> */
.L_x_17712:
[----:B------:R-:W-:Y:S05]  /*74680*/  BSYNC B4 ;  /* 0x0000000000047941 */ /* 0x000fea0003800000 */
.L_x_17711:
[----:B------:R-:W-:Y:S02]  /*74690*/  IMAD.MOV.U32 R16, RZ, RZ, R22 ;  /* 0x000000ffff107224 */ /* 0x000fe400078e0016 */
[----:B------:R-:W-:Y:S01]  /*746a0*/  IMAD.MOV.U32 R17, RZ, RZ, R23 ;  /* 0x000000ffff117224 */ /* 0x000fe200078e0017 */
[----:B------:R-:W-:Y:S06]  /*746b0*/  BRA `(.L_x_17710) ;  /* 0x0000000000047947 */ /* 0x000fec0003800000 */
.L_x_17709:
[----:B------:R-:W-:-:S11]  /*746c0*/  DADD R16, -R26, R32 ;  /* 0x000000001a107229 */ /* 0x000fd60000000120 */
.L_x_17710:
[----:B------:R-:W-:Y:S05]  /*746d0*/  BSYNC B3 ;  /* 0x0000000000037941 */ /* 0x000fea0003800000 */
.L_x_17708:
        /* <DEDUP_REMOVED lines=27> */
.L_x_17717:
[----:B------:R-:W-:Y:S05]  /*74890*/  BSYNC B4 ;  /* 0x0000000000047941 */ /* 0x000fea0003800000 */
.L_x_17716:
[----:B------:R-:W-:Y:S05]  /*748a0*/  BRA `(.L_x_17715) ;  /* 0x0000000000047947 */ /* 0x000fea0003800000 */
.L_x_17714:
[----:B------:R-:W-:-:S11]  /*748b0*/  DADD R22, R34, -R6 ;  /* 0x0000000022167229 */ /* 0x000fd60000000806 */
.L_x_17715:
[----:B------:R-:W-:Y:S05]  /*748c0*/  BSYNC B3 ;  /* 0x0000000000037941 */ /* 0x000fea0003800000 */
.L_x_17713:
        /* <DEDUP_REMOVED lines=29> */
[----:B------:R-:W-:Y:S05]  /*74aa0*/  CALL.REL.NOINC `($__internal_25_$__cuda_sm20_dsqrt_rn_f64_mediumpath_v1) ;  /* 0x0000019c00a47944 */ /* 0x000fea0003c00000 */
.L_x_17719:
[----:B------:R-:W-:Y:S05]  /*74ab0*/  BSYNC B3 ;  /* 0x0000000000037941 */ /* 0x000fea0003800000 */
.L_x_17718:
        /* <DEDUP_REMOVED lines=86> */
.L_x_17720:
        /* <DEDUP_REMOVED lines=20> */
.L_x_17722:
[----:B------:R-:W-:Y:S05]  /*75160*/  BSYNC B3 ;  /* 0x0000000000037941 */ /* 0x000fea0003800000 */
.L_x_17721:
        /* <DEDUP_REMOVED lines=30> */
.L_x_17707:
        /* <DEDUP_REMOVED lines=24> */
.L_x_17725:
[----:B------:R-:W-:Y:S05]  /*754d0*/  BSYNC B3 ;  /* 0x0000000000037941 */ /* 0x000fea0003800000 */
.L_x_17724:
        /* <DEDUP_REMOVED lines=25> */
.L_x_17728:
[----:B------:R-:W-:Y:S05]  /*75670*/  BSYNC B3 ;  /* 0x0000000000037941 */ /* 0x000fea0003800000 */
.L_x_17727:
        /* <DEDUP_REMOVED lines=30> */
.L_x_17726:
        /* <DEDUP_REMOVED lines=76> */
.L_x_17729:
[----:B------:R-:W-:Y:S01]  /*75d20*/  IMAD.MOV.U32 R8, RZ, RZ, 0x0 ;  /* 0x00000000ff087424 */ /* 0x000fe200078e00ff */
[----:B------:R-:W-:Y:S01]  /*75d30*/  FSETP.NEU.FTZ.AND P0, PT, R7, RZ, PT ;  /* 0x000000ff0700720b */ /* 0x000fe20003f1d000 */
[----:B------:R-:W-:-:S06]  /*75d40*/  IMAD.MOV.U32 R9, RZ, RZ, 0x7ff00000 ;  /* 0x7ff00000ff097424 */ /* 0x000fcc00078e00ff */
[----:B------:R-:W-:-:S10]  /*75d50*/  DFMA R8, R6, R8, +INF ;  /* 0x7ff000000608742b */ /* 0x000fd40000000008 */
[----:B------:R-:W-:Y:S02]  /*75d60*/  FSEL R24, R8, RZ, P0 ;  /* 0x000000ff08187208 */ /* 0x000fe40000000000 */
[----:B------:R-:W-:Y:S01]  /*75d70*/  FSEL R25, R9, -QNAN , P0 ;  /* 0xfff0000009197808 */ /* 0x000fe20000000000 */
[----:B------:R-:W-:Y:S06]  /*75d80*/  BRA `(.L_x_17705) ;  /* 0x00000004002c7947 */ /* 0x000fec0003800000 */
.L_x_17723:
        /* <DEDUP_REMOVED lines=23> */
.L_x_17731:
[----:B------:R-:W-:Y:S05]  /*75f00*/  BSYNC B3 ;  /* 0x0000000000037941 */ /* 0x000fea0003800000 */
.L_x_17730:
        /* <DEDUP_REMOVED lines=21> */
.L_x_17733:
[----:B------:R-:W-:Y:S05]  /*76060*/  BSYNC B3 ;  /* 0x0000000000037941 */ /* 0x000fea0003800000 */
.L_x_17732:
[----:B------:R-:W-:Y:S01]  /*76070*/  IMAD.MOV.U32 R24, RZ, RZ, R22 ;  /* 0x000000ffff187224 */ /* 0x000fe200078e0016 */
[----:B------:R-:W-:Y:S01]  /*76080*/  MOV R25, R23 ;  /* 0x0000001700197202 */ /* 0x000fe20000000f00 */
[----:B------:R-:W-:Y:S06]  /*76090*/  BRA `(.L_x_17705) ;  /* 0x0000000000687947 */ /* 0x000fec0003800000 */
.L_x_17706:
        /* <DEDUP_REMOVED lines=23> */
.L_x_17735:
[----:B------:R-:W-:Y:S05]  /*76210*/  BSYNC B3 ;  /* 0x0000000000037941 */ /* 0x000fea0003800000 */
.L_x_17734:
[----:B------:R-:W-:Y:S01]  /*76220*/  MOV R24, R6 ;  /* 0x0000000600187202 */ /* 0x000fe20000000f00 */
[----:B------:R-:W-:-:S07]  /*76230*/  IMAD.MOV.U32 R25, RZ, RZ, R7 ;  /* 0x000000ffff197224 */ /* 0x000fce00078e0007 */
.L_x_17705:
[----:B------:R-:W-:Y:S05]  /*76240*/  BSYNC B2 ;  /* 0x0000000000027941 */ /* 0x000fea0003800000 */
.L_x_17701:
        /* <DEDUP_REMOVED lines=26> */
.L_x_17739:
[----:B------:R-:W-:Y:S05]  /*763f0*/  BSYNC B3 ;  /* 0x0000000000037941 */ /* 0x000fea0003800000 */
.L_x_17738:
        /* <DEDUP_REMOVED lines=37> */
.L_x_17747:
[----:B------:R-:W-:Y:S05]  /*76650*/  BSYNC B4 ;  /* 0x0000000000047941 */ /* 0x000fea0003800000 */
.L_x_17746:
[----:B------:R-:W-:Y:S02]  /*76660*/  IMAD.MOV.U32 R40, RZ, RZ, R22 ;  /* 0x000000ffff287224 */ /* 0x000fe400078e0016 */
[----:B------:R-:W-:Y:S01]  /*76670*/  IMAD.MOV.U32 R41, RZ, RZ, R23 ;  /* 0x000000ffff297224 */ /* 0x000fe200078e0017 */
[----:B------:R-:W-:Y:S06]  /*76680*/  BRA `(.L_x_17745) ;  /* 0x0000000000047947 */ /* 0x000fec0003800000 */
.L_x_17744:
[----:B------:R-:W-:-:S11]  /*76690*/  DADD R40, -R26, R32 ;  /* 0x000000001a287229 */ /* 0x000fd60000000120 */
.L_x_17745:
[----:B------:R-:W-:Y:S05]  /*766a0*/  BSYNC B3 ;  /* 0x0000000000037941 */ /* 0x000fea0003800000 */
.L_x_17743:
        /* <DEDUP_REMOVED lines=24> */
.L_x_17752:
[----:B------:R-:W-:Y:S05]  /*76830*/  BSYNC B4 ;  /* 0x0000000000047941 */ /* 0x000fea0003800000 */
.L_x_17751:
[----:B------:R-:W-:Y:S02]  /*76840*/  IMAD.MOV.U32 R4, RZ, RZ, R22 ;  /* 0x000000ffff047224 */ /* 0x000fe400078e0016 */
[----:B------:R-:W-:Y:S01]  /*76850*/  IMAD.MOV.U32 R5, RZ, RZ, R23 ;  /* 0x000000ffff057224 */ /* 0x000fe200078e0017 */
[----:B------:R-:W-:Y:S06]  /*76860*/  BRA `(.L_x_17750) ;  /* 0x0000000000047947 */ /* 0x000fec0003800000 */
.L_x_17749:
[----:B------:R-:W-:-:S11]  /*76870*/  DADD R4, -R30, R34 ;  /* 0x000000001e047229 */ /* 0x000fd60000000122 */
.L_x_17750:
[----:B------:R-:W-:Y:S05]  /*76880*/  BSYNC B3 ;  /* 0x0000000000037941 */ /* 0x000fea0003800000 */
.L_x_17748:
        /* <DEDUP_REMOVED lines=26> */
.L_x_17754:
[----:B------:R-:W-:Y:S05]  /*76a30*/  BSYNC B3 ;  /* 0x0000000000037941 */ /* 0x000fea0003800000 */
.L_x_17753:
[----:B------:R-:W-:Y:S01]  /*76a40*/  PLOP3.LUT P0, PT, PT, PT, PT, 0x80, 0x0 ;  /* 0x000000000000781c */ /* 0x000fe20003f0f070 */
[----:B------:R-:W-:Y:S02]  /*76a50*/  IMAD.MOV.U32 R18, RZ, RZ, R6 ;  /* 0x000000ffff127224 */ /* 0x000fe400078e0006 */
[----:B------:R-:W-:Y:S01]  /*76a60*/  IMAD.MOV.U32 R19, RZ, RZ, R7 ;  /* 0x000000ffff137224 */ /* 0x000fe200078e0007 */
[----:B------:R-:W-:Y:S09]  /*76a70*/  BRA `(.L_x_17740) ;  /* 0x0000000800407947 */ /* 0x000ff20003800000 */
.L_x_17742:
        /* <DEDUP_REMOVED lines=26> */
.L_x_17757:
[----:B------:R-:W-:Y:S05]  /*76c20*/  BSYNC B3 ;  /* 0x0000000000037941 */ /* 0x000fea0003800000 */
.L_x_17756:
[----:B------:R-:W-:Y:S01]  /*76c30*/  PLOP3.LUT P0, PT, PT, PT, PT, 0x80, 0x0 ;  /* 0x000000000000781c */ /* 0x000fe20003f0f070 */
[----:B------:R-:W-:Y:S02]  /*76c40*/  IMAD.MOV.U32 R18, RZ, RZ, R6 ;  /* 0x000000ffff127224 */ /* 0x000fe400078e0006 */
[----:B------:R-:W-:Y:S01]  /*76c50*/  IMAD.MOV.U32 R19, RZ, RZ, R7 ;  /* 0x000000ffff137224 */ /* 0x000fe200078e0007 */
[----:B------:R-:W-:Y:S09]  /*76c60*/  BRA `(.L_x_17740) ;  /* 0x0000000400c47947 */ /* 0x000ff20003800000 */
.L_x_17755:
        /* <DEDUP_REMOVED lines=27> */
.L_x_17759:
[----:B------:R-:W-:Y:S05]  /*76e20*/  BSYNC B3 ;  /* 0x0000000000037941 */ /* 0x000fea0003800000 */
.L_x_17758:
        /* <DEDUP_REMOVED lines=21> */
.L_x_17761:
[----:B------:R-:W-:Y:S05]  /*76f80*/  BSYNC B3 ;  /* 0x0000000000037941 */ /* 0x000fea0003800000 */
.L_x_17760:
[----:B------:R-:W-:Y:S01]  /*76f90*/  DMUL R2, R2, 8.11296384146066816958e+31 ;  /* 0x4690000002027828 */ /* 0x000fe20000000000 */
[----:B------:R-:W-:Y:S01]  /*76fa0*/  PLOP3.LUT P0, PT, PT, PT, PT, 0x80, 0x0 ;  /* 0x000000000000781c */ /* 0x000fe20003f0f070 */
[----:B------:R-:W-:Y:S02]  /*76fb0*/  IMAD.MOV.U32 R18, RZ, RZ, R22 ;  /* 0x000000ffff127224 */ /* 0x000fe400078e0016 */
[----:B------:R-:W-:Y:S01]  /*76fc0*/  IMAD.MOV.U32 R19, RZ, RZ, R23 ;  /* 0x000000ffff137224 */ /* 0x000fe200078e0017 */
[----:B------:R-:W-:Y:S09]  /*76fd0*/  BRA `(.L_x_17740) ;  /* 0x0000000000e87947 */ /* 0x000ff20003800000 */
.L_x_17741:
        /* <DEDUP_REMOVED lines=24> */
.L_x_17763:
[----:B------:R-:W-:Y:S05]  /*77160*/  BSYNC B3 ;  /* 0x0000000000037941 */ /* 0x000fea0003800000 */
.L_x_17762:
        /* <DEDUP_REMOVED lines=26> */
.L_x_17765:
[----:B------:R-:W-:Y:S05]  /*77310*/  BSYNC B3 ;  /* 0x0000000000037941 */ /* 0x000fea0003800000 */
.L_x_17764:
[----:B------:R-:W-:Y:S01]  /*77320*/  DMUL R18, R6, R20 ;  /* 0x0000001406127228 */ /* 0x000fe20000000000 */
[----:B------:R-:W-:Y:S01]  /*77330*/  PLOP3.LUT P0, PT, PT, PT, PT, 0x80, 0x0 ;  /* 0x000000000000781c */ /* 0x000fe20003f0f070 */
[----:B------:R-:W-:-:S12]  /*77340*/  BRA `(.L_x_17740) ;  /* 0x00000000000c7947 */ /* 0x000fd80003800000 */
.L_x_17737:
[----:B------:R-:W-:Y:S01]  /*77350*/  DMUL R18, R18, 9.00719925474099200000e+15 ;  /* 0x4340000012127828 */ /* 0x000fe20000000000 */
[----:B------:R-:W-:Y:S01]  /*77360*/  PLOP3.LUT P0, PT, PT, PT, PT, 0x80, 0x0 ;  /* 0x000000000000781c */ /* 0x000fe20003f0f070 */
[----:B------:R-:W-:-:S12]  /*77370*/  DMUL R2, R2, 9.00719925474099200000e+15 ;  /* 0x4340000002027828 */ /* 0x000fd80000000000 */
.L_x_17740:
[----:B------:R-:W-:Y:S05]  /*77380*/  BSYNC B2 ;  /* 0x0000000000027941 */ /* 0x000fea0003800000 */
.L_x_17736:
        /* <DEDUP_REMOVED lines=67> */
.L_x_17771:
[----:B------:R-:W-:-:S11]  /*777c0*/  DMUL R32, RZ, |R16| ;  /* 0x40000010ff207228 */ /* 0x000fd60000000000 */
.L_x_17772:
[----:B------:R-:W-:Y:S05]  /*777d0*/  BSYNC B0 ;  /* 0x0000000000007941 */ /* 0x000fea0003800000 */
.L_x_17770:
        /* <DEDUP_REMOVED lines=11> */
.L_x_17769:
        /* <DEDUP_REMOVED lines=53> */
.L_x_17768:
        /* <DEDUP_REMOVED lines=62> */
.L_x_17776:
[----:B------:R-:W-:-:S11]  /*77fc0*/  DMUL R32, RZ, |R16| ;  /* 0x40000010ff207228 */ /* 0x000fd60000000000 */
.L_x_17777:
[----:B------:R-:W-:Y:S05]  /*77fd0*/  BSYNC B0 ;  /* 0x0000000000007941 */ /* 0x000fea0003800000 */
.L_x_17775:
        /* <DEDUP_REMOVED lines=11> */
.L_x_17774:
        /* <DEDUP_REMOVED lines=53> */
.L_x_17767:
        /* <DEDUP_REMOVED lines=30> */
.L_x_17780:
[----:B------:R-:W-:Y:S05]  /*785c0*/  BSYNC B3 ;  /* 0x0000000000037941 */ /* 0x000fea0003800000 */
.L_x_17779:
        /* <DEDUP_REMOVED lines=82> */
.L_x_17782:
[----:B------:R-:W-:Y:S02]  /*78af0*/  FSEL R4, RZ, 3.37028055040000000000e+12, P1 ;  /* 0x54442d18ff047808 */ /* 0x000fe40000800000 */
[----:B------:R-:W-:-:S07]  /*78b00*/  FSEL R5, RZ, 2.1426990032196044922, P1 ;  /* 0x400921fbff057808 */ /* 0x000fce0000800000 */
.L_x_17783:
[----:B------:R-:W-:Y:S05]  /*78b10*/  BSYNC B0 ;  /* 0x0000000000007941 */ /* 0x000fea0003800000 */
.L_x_17781:
[----:B------:R-:W-:Y:S01]  /*78b20*/  DADD R2, |R18|, |R2| ;  /* 0x0000000012027229 */ /* 0x000fe20000000602 */
[----:B------:R-:W-:-:S07]  /*78b30*/  LOP3.LUT R19, R5, 0x80000000, R19, 0xb8, !PT ;  /* 0x8000000005137812 */ /* 0x000fce00078eb813 */
[----:B------:R-:W-:-:S06]  /*78b40*/  DSETP.GTU.AND P0, PT, |R2|, +INF , PT ;  /* 0x7ff000000200742a */ /* 0x000fcc0003f0c200 */
[----:B------:R-:W-:Y:S02]  /*78b50*/  FSEL R32, R2, R4, P0 ;  /* 0x0000000402207208 */ /* 0x000fe40000000000 */
[----:B------:R-:W-:Y:S01]  /*78b60*/  FSEL R33, R3, R19, P0 ;  /* 0x0000001303217208 */ /* 0x000fe20000000000 */
[----:B------:R-:W-:Y:S06]  /*78b70*/  BRA `(.L_x_17773) ;  /* 0x0000000400d47947 */ /* 0x000fec0003800000 */
.L_x_17778:
        /* <DEDUP_REMOVED lines=26> */
.L_x_17785:
[----:B------:R-:W-:Y:S05]  /*78d20*/  BSYNC B3 ;  /* 0x0000000000037941 */ /* 0x000fea0003800000 */
.L_x_17784:
        /* <DEDUP_REMOVED lines=82> */
.L_x_17787:
[----:B------:R-:W-:Y:S02]  /*79250*/  FSEL R4, RZ, 3.37028055040000000000e+12, P1 ;  /* 0x54442d18ff047808 */ /* 0x000fe40000800000 */
[----:B------:R-:W-:-:S07]  /*79260*/  FSEL R5, RZ, 2.1426990032196044922, P1 ;  /* 0x400921fbff057808 */ /* 0x000fce0000800000 */
.L_x_17788:
[----:B------:R-:W-:Y:S05]  /*79270*/  BSYNC B0 ;  /* 0x0000000000007941 */ /* 0x000fea0003800000 */
.L_x_17786:
[----:B------:R-:W-:Y:S01]  /*79280*/  DADD R2, |R18|, |R2| ;  /* 0x0000000012027229 */ /* 0x000fe20000000602 */
[----:B------:R-:W-:-:S07]  /*79290*/  LOP3.LUT R19, R5, 0x80000000, R19, 0xb8, !PT ;  /* 0x8000000005137812 */ /* 0x000fce00078eb813 */
[----:B------:R-:W-:-:S06]  /*792a0*/  DSETP.GTU.AND P0, PT, |R2|, +INF , PT ;  /* 0x7ff000000200742a */ /* 0x000fcc0003f0c200 */
[----:B------:R-:W-:Y:S02]  /*792b0*/  FSEL R32, R2, R4, P0 ;  /* 0x0000000402207208 */ /* 0x000fe40000000000 */
[----:B------:R-:W-:-:S07]  /*792c0*/  FSEL R33, R3, R19, P0 ;  /* 0x0000001303217208 */ /* 0x000fce0000000000 */
.L_x_17773:
[----:B------:R-:W-:Y:S05]  /*792d0*/  BSYNC B2 ;  /* 0x0000000000027941 */ /* 0x000fea0003800000 */
.L_x_17766:
[----:B------:R-:W-:Y:S01]  /*792e0*/  DADD R2, -RZ, -R24 ;  /* 0x00000000ff027229 */ /* 0x000fe20000000918 */
[----:B------:R-:W-:-:S09]  /*792f0*/  ISETP.NE.AND P0, PT, R42, RZ, PT ;  /* 0x000000ff2a00720c */ /* 0x000fd20003f05270 */
[----:B------:R-:W-:Y:S02]  /*79300*/  FSEL R34, R2, R24, !P0 ;  /* 0x0000001802227208 */ /* 0x000fe40004000000 */
[----:B------:R-:W-:Y:S01]  /*79310*/  FSEL R35, R3, R25, !P0 ;  /* 0x0000001903237208 */ /* 0x000fe20004000000 */
[----:B------:R-:W-:Y:S06]  /*79320*/  BRA `(.L_x_17696) ;  /* 0x0000003000287947 */ /* 0x000fec0003800000 */
.L_x_17700:
[----:B------:R-:W2:Y:S01]  /*79330*/  LDL.64 R32, [R1+0x8] ;  /* 0x0000080001207983 */ /* 0x000ea20000100a00 */
[----:B------:R-:W-:Y:S01]  /*79340*/  UMOV UR4, 0x54442d18 ;  /* 0x54442d1800047882 */ /* 0x000fe20000000000 */
[----:B------:R-:W-:Y:S01]  /*79350*/  UMOV UR5, 0x3ff921fb ;  /* 0x3ff921fb00057882 */ /* 0x000fe20000000000 */
[----:B------:R-:W-:Y:S02]  /*79360*/  DADD R34, -RZ, -R50 ;  /* 0x00000000ff227229 */ /* 0x000fe40000000932 */
[----:B--2---:R-:W-:-:S08]  /*79370*/  DADD R32, R32, -R48 ;  /* 0x0000000020207229 */ /* 0x004fd00000000830 */
[----:B------:R-:W-:Y:S01]  /*79380*/  DADD R32, R32, UR4 ;  /* 0x0000000420207e29 */ /* 0x000fe20008000000 */
[----:B------:R-:W-:Y:S10]  /*79390*/  BRA `(.L_x_17696) ;  /* 0x00000030000c7947 */ /* 0x000ff40003800000 */
.L_x_17699:
[----:B------:R-:W-:Y:S01]  /*793a0*/  DADD R34, -RZ, -R50 ;  /* 0x00000000ff227229 */ /* 0x000fe20000000932 */
[----:B------:R-:W-:Y:S01]  /*793b0*/  CS2R R32, SRZ ;  /* 0x0000000000207805 */ /* 0x000fe2000001ff00 */
[----:B------:R-:W-:Y:S09]  /*793c0*/  BRA `(.L_x_17696) ;  /* 0x0000003000007947 */ /* 0x000ff20003800000 */
.L_x_17698:
        /* <DEDUP_REMOVED lines=108> */
.L_x_17793:
[----:B------:R-:W-:Y:S05]  /*79a90*/  BSYNC B0 ;  /* 0x0000000000007941 */ /* 0x000fea0003800000 */
.L_x_17792:
        /* <DEDUP_REMOVED lines=8> */
.L_x_17795:
[----:B------:R-:W-:Y:S05]  /*79b20*/  BSYNC B3 ;  /* 0x0000000000037941 */ /* 0x000fea0003800000 */
.L_x_17794:
        /* <DEDUP_REMOVED lines=82> */
.L_x_17797:
[----:B------:R-:W-:-:S04]  /*7a050*/  ISETP.GE.AND P0, PT, R49, RZ, PT ;  /* 0x000000ff3100720c */ /* 0x000fc80003f06270 */
[----:B------:R-:W-:Y:S02]  /*7a060*/  FSEL R6, RZ, 3.37028055040000000000e+12, P0 ;  /* 0x54442d18ff067808 */ /* 0x000fe40000000000 */
[----:B------:R-:W-:-:S07]  /*7a070*/  FSEL R7, RZ, 2.1426990032196044922, P0 ;  /* 0x400921fbff077808 */ /* 0x000fce0000000000 */
.L_x_17798:
[----:B------:R-:W-:Y:S05]  /*7a080*/  BSYNC B0 ;  /* 0x0000000000007941 */ /* 0x000fea0003800000 */
.L_x_17796:
[----:B------:R-:W-:Y:S01]  /*7a090*/  DADD R2, R2, R4 ;  /* 0x0000000002027229 */ /* 0x000fe20000000004 */
[----:B------:R-:W-:Y:S01]  /*7a0a0*/  LOP3.LUT R51, R7, 0x80000000, R51, 0xb8, !PT ;  /* 0x8000000007337812 */ /* 0x000fe200078eb833 */
[----:B------:R-:W-:-:S06]  /*7a0b0*/  DMUL R24, R24, 0.5 ;  /* 0x3fe0000018187828 */ /* 0x000fcc0000000000 */
[----:B------:R-:W-:-:S06]  /*7a0c0*/  DSETP.GTU.AND P0, PT, |R2|, +INF , PT ;  /* 0x7ff000000200742a */ /* 0x000fcc0003f0c200 */
[----:B------:R-:W-:Y:S02]  /*7a0d0*/  FSEL R6, R2, R6, P0 ;  /* 0x0000000602067208 */ /* 0x000fe40000000000 */
[----:B------:R-:W-:Y:S01]  /*7a0e0*/  FSEL R7, R3, R51, P0 ;  /* 0x0000003303077208 */ /* 0x000fe20000000000 */
[----:B------:R-:W-:Y:S06]  /*7a0f0*/  BRA `(.L_x_17799) ;  /* 0x0000002000387947 */ /* 0x000fec0003800000 */
.L_x_17791:
        /* <DEDUP_REMOVED lines=135> */
.L_x_17801:
[----:B------:R-:W-:Y:S05]  /*7a970*/  BSYNC B0 ;  /* 0x0000000000007941 */ /* 0x000fea0003800000 */
.L_x_17800:
        /* <DEDUP_REMOVED lines=8> */
.L_x_17803:
[----:B------:R-:W-:Y:S05]  /*7aa00*/  BSYNC B3 ;  /* 0x0000000000037941 */ /* 0x000fea0003800000 */
.L_x_17802:
        /* <DEDUP_REMOVED lines=82> */
.L_x_17805:
[----:B------:R-:W-:-:S04]  /*7af30*/  ISETP.GE.AND P0, PT, R49, RZ, PT ;  /* 0x000000ff3100720c */ /* 0x000fc80003f06270 */
[----:B------:R-:W-:Y:S02]  /*7af40*/  FSEL R6, RZ, 3.37028055040000000000e+12, P0 ;  /* 0x54442d18ff067808 */ /* 0x000fe40000000000 */
[----:B------:R-:W-:-:S07]  /*7af50*/  FSEL R7, RZ, 2.1426990032196044922, P0 ;  /* 0x400921fbff077808 */ /* 0x000fce0000000000 */
.L_x_17806:
[----:B------:R-:W-:Y:S05]  /*7af60*/  BSYNC B0 ;  /* 0x0000000000007941 */ /* 0x000fea0003800000 */
.L_x_17804:
[----:B------:R-:W-:Y:S01]  /*7af70*/  DADD R2, R2, R4 ;  /* 0x0000000002027229 */ /* 0x000fe20000000004 */
[----:B------:R-:W-:-:S07]  /*7af80*/  LOP3.LUT R51, R7, 0x80000000, R51, 0xb8, !PT ;  /* 0x8000000007337812 */ /* 0x000fce00078eb833 */
[----:B------:R-:W-:-:S06]  /*7af90*/  DSETP.GTU.AND P0, PT, |R2|, +INF , PT ;  /* 0x7ff000000200742a */ /* 0x000fcc0003f0c200 */
[----:B------:R-:W-:Y:S02]  /*7afa0*/  FSEL R6, R2, R6, P0 ;  /* 0x0000000602067208 */ /* 0x000fe40000000000 */
[----:B------:R-:W-:Y:S01]  /*7afb0*/  FSEL R7, R3, R51, P0 ;  /* 0x0000003303077208 */ /* 0x000fe20000000000 */
[----:B------:R-:W-:Y:S06]  /*7afc0*/  BRA `(.L_x_17799) ;  /* 0x0000001000847947 */ /* 0x000fec0003800000 */
.L_x_17790:
        /* <DEDUP_REMOVED lines=23> */
.L_x_17808:
[----:B------:R-:W-:Y:S05]  /*7b140*/  BSYNC B3 ;  /* 0x0000000000037941 */ /* 0x000fea0003800000 */
.L_x_17807:
        /* <DEDUP_REMOVED lines=26> */
.L_x_17810:
[----:B------:R-:W-:Y:S05]  /*7b2f0*/  BSYNC B3 ;  /* 0x0000000000037941 */ /* 0x000fea0003800000 */
.L_x_17809:
        /* <DEDUP_REMOVED lines=136> */
.L_x_17812:
[----:B------:R-:W-:Y:S05]  /*7bb80*/  BSYNC B0 ;  /* 0x0000000000007941 */ /* 0x000fea0003800000 */
.L_x_17811:
        /* <DEDUP_REMOVED lines=8> */
.L_x_17814:
[----:B------:R-:W-:Y:S05]  /*7bc10*/  BSYNC B3 ;  /* 0x0000000000037941 */ /* 0x000fea0003800000 */
.L_x_17813:
        /* <DEDUP_REMOVED lines=82> */
.L_x_17816:
[----:B------:R-:W-:-:S04]  /*7c140*/  ISETP.GE.AND P0, PT, R49, RZ, PT ;  /* 0x000000ff3100720c */ /* 0x000fc80003f06270 */
[----:B------:R-:W-:Y:S02]  /*7c150*/  FSEL R6, RZ, 3.37028055040000000000e+12, P0 ;  /* 0x54442d18ff067808 */ /* 0x000fe40000000000 */
[----:B------:R-:W-:-:S07]  /*7c160*/  FSEL R7, RZ, 2.1426990032196044922, P0 ;  /* 0x400921fbff077808 */ /* 0x000fce0000000000 */
.L_x_17817:
[----:B------:R-:W-:Y:S05]  /*7c170*/  BSYNC B0 ;  /* 0x0000000000007941 */ /* 0x000fea0003800000 */
.L_x_17815:
[----:B------:R-:W-:Y:S01]  /*7c180*/  DADD R2, R2, R4 ;  /* 0x0000000002027229 */ /* 0x000fe20000000004 */
[----:B------:R-:W-:Y:S01]  /*7c190*/  LOP3.LUT R51, R7, 0x80000000, R51, 0xb8, !PT ;  /* 0x8000000007337812 */ /* 0x000fe200078eb833 */
[----:B------:R-:W-:-:S06]  /*7c1a0*/  DADD R24, R24, 1 ;  /* 0x3ff0000018187429 */ /* 0x000fcc0000000000 */
[----:B------:R-:W-:-:S06]  /*7c1b0*/  DSETP.GTU.AND P0, PT, |R2|, +INF , PT ;  /* 0x7ff000000200742a */ /* 0x000fcc0003f0c200 */
[----:B------:R-:W-:Y:S02]  /*7c1c0*/  FSEL R6, R2, R6, P0 ;  /* 0x0000000602067208 */ /* 0x000fe40000000000 */
[----:B------:R-:W-:-:S07]  /*7c1d0*/  FSEL R7, R3, R51, P0 ;  /* 0x0000003303077208 */ /* 0x000fce0000000000 */
.L_x_17799:
[----:B------:R-:W-:Y:S05]  /*7c1e0*/  BSYNC B2 ;  /* 0x0000000000027941 */ /* 0x000fea0003800000 */
.L_x_17789:
        /* <DEDUP_REMOVED lines=9> */
.L_x_17697:
        /* <DEDUP_REMOVED lines=21> */
.L_x_17696:
[----:B------:R-:W-:Y:S05]  /*7c3d0*/  BSYNC B1 ;  /* 0x0000000000017941 */ /* 0x000fea0003800000 */
.L_x_17695:
        /* <DEDUP_REMOVED lines=150> */
.L_x_17827:
[----:B------:R-:W-:Y:S05]  /*7cd40*/  BSYNC B3 ;  /* 0x0000000000037941 */ /* 0x000fea0003800000 */
.L_x_17826:
        /* <DEDUP_REMOVED lines=81> */
.L_x_17825:
        /* <DEDUP_REMOVED lines=32> */
.L_x_17835:
[----:B------:R-:W-:Y:S05]  /*7d460*/  BSYNC B4 ;  /* 0x0000000000047941 */ /* 0x000fea0003800000 */
.L_x_17834:
[----:B------:R-:W-:Y:S01]  /*7d470*/  MOV R16, R22 ;  /* 0x0000001600107202 */ /* 0x000fe20000000f00 */
[----:B------:R-:W-:Y:S01]  /*7d480*/  IMAD.MOV.U32 R17, RZ, RZ, R23 ;  /* 0x000000ffff117224 */ /* 0x000fe200078e0017 */
[----:B------:R-:W-:Y:S06]  /*7d490*/  BRA `(.L_x_17833) ;  /* 0x0000000000047947 */ /* 0x000fec0003800000 */
.L_x_17832:
[----:B------:R-:W-:-:S11]  /*7d4a0*/  DADD R16, -R30, R42 ;  /* 0x000000001e107229 */ /* 0x000fd6000000012a */
.L_x_17833:
[----:B------:R-:W-:Y:S05]  /*7d4b0*/  BSYNC B3 ;  /* 0x0000000000037941 */ /* 0x000fea0003800000 */
.L_x_17831:
        /* <DEDUP_REMOVED lines=27> */
.L_x_17840:
[----:B------:R-:W-:Y:S05]  /*7d670*/  BSYNC B4 ;  /* 0x0000000000047941 */ /* 0x000fea0003800000 */
.L_x_17839:
[----:B------:R-:W-:Y:S05]  /*7d680*/  BRA `(.L_x_17838) ;  /* 0x0000000000047947 */ /* 0x000fea0003800000 */
.L_x_17837:
[----:B------:R-:W-:-:S11]  /*7d690*/  DADD R22, R44, -R6 ;  /* 0x000000002c167229 */ /* 0x000fd60000000806 */
.L_x_17838:
[----:B------:R-:W-:Y:S05]  /*7d6a0*/  BSYNC B3 ;  /* 0x0000000000037941 */ /* 0x000fea0003800000 */
.L_x_17836:
        /* <DEDUP_REMOVED lines=30> */
.L_x_17842:
[----:B------:R-:W-:Y:S05]  /*7d890*/  BSYNC B3 ;  /* 0x0000000000037941 */ /* 0x000fea0003800000 */
.L_x_17841:
        /* <DEDUP_REMOVED lines=85> */
.L_x_17843:
        /* <DEDUP_REMOVED lines=20> */
.L_x_17845:
[----:B------:R-:W-:Y:S05]  /*7df30*/  BSYNC B3 ;  /* 0x0000000000037941 */ /* 0x000fea0003800000 */
.L_x_17844:
        /* <DEDUP_REMOVED lines=30> */
.L_x_17830:
        /* <DEDUP_REMOVED lines=24> */
.L_x_17848:
[----:B------:R-:W-:Y:S05]  /*7e2a0*/  BSYNC B3 ;  /* 0x0000000000037941 */ /* 0x000fea0003800000 */
.L_x_17847:
        /* <DEDUP_REMOVED lines=25> */
.L_x_17851:
[----:B------:R-:W-:Y:S05]  /*7e440*/  BSYNC B3 ;  /* 0x0000000000037941 */ /* 0x000fea0003800000 */
.L_x_17850:
        /* <DEDUP_REMOVED lines=30> */
.L_x_17849:
        /* <DEDUP_REMOVED lines=76> */
.L_x_17852:
[----:B------:R-:W-:Y:S01]  /*7eaf0*/  IMAD.MOV.U32 R8, RZ, RZ, 0x0 ;  /* 0x00000000ff087424 */ /* 0x000fe200078e00ff */
[----:B------:R-:W-:Y:S01]  /*7eb00*/  FSETP.NEU.FTZ.AND P0, PT, R7, RZ, PT ;  /* 0x000000ff0700720b */ /* 0x000fe20003f1d000 */
[----:B------:R-:W-:-:S06]  /*7eb10*/  IMAD.MOV.U32 R9, RZ, RZ, 0x7ff00000 ;  /* 0x7ff00000ff097424 */ /* 0x000fcc00078e00ff */
[----:B------:R-:W-:-:S10]  /*7eb20*/  DFMA R8, R6, R8, +INF ;  /* 0x7ff000000608742b */ /* 0x000fd40000000008 */
[----:B------:R-:W-:Y:S02]  /*7eb30*/  FSEL R26, R8, RZ, P0 ;  /* 0x000000ff081a7208 */ /* 0x000fe40000000000 */
[----:B------:R-:W-:Y:S01]  /*7eb40*/  FSEL R27, R9, -QNAN , P0 ;  /* 0xfff00000091b7808 */ /* 0x000fe20000000000 */
[----:B------:R-:W-:Y:S06]  /*7eb50*/  BRA `(.L_x_17828) ;  /* 0x00000004002c7947 */ /* 0x000fec0003800000 */
.L_x_17846:
        /* <DEDUP_REMOVED lines=23> */
.L_x_17854:
[----:B------:R-:W-:Y:S05]  /*7ecd0*/  BSYNC B3 ;  /* 0x0000000000037941 */ /* 0x000fea0003800000 */
.L_x_17853:
        /* <DEDUP_REMOVED lines=21> */
.L_x_17856:
[----:B------:R-:W-:Y:S05]  /*7ee30*/  BSYNC B3 ;  /* 0x0000000000037941 */ /* 0x000fea0003800000 */
.L_x_17855:
[----:B------:R-:W-:Y:S02]  /*7ee40*/  IMAD.MOV.U32 R26, RZ, RZ, R22 ;  /* 0x000000ffff1a7224 */ /* 0x000fe400078e0016 */
[----:B------:R-:W-:Y:S01]  /*7ee50*/  IMAD.MOV.U32 R27, RZ, RZ, R23 ;  /* 0x000000ffff1b7224 */ /* 0x000fe200078e0017 */
[----:B------:R-:W-:Y:S06]  /*7ee60*/  BRA `(.L_x_17828) ;  /* 0x0000000000687947 */ /* 0x000fec0003800000 */
.L_x_17829:
        /* <DEDUP_REMOVED lines=23> */
.L_x_17858:
[----:B------:R-:W-:Y:S05]  /*7efe0*/  BSYNC B3 ;  /* 0x0000000000037941 */ /* 0x000fea0003800000 */
.L_x_17857:
[----:B------:R-:W-:Y:S02]  /*7eff0*/  IMAD.MOV.U32 R26, RZ, RZ, R6 ;  /* 0x000000ffff1a7224 */ /* 0x000fe400078e0006 */
[----:B------:R-:W-:-:S07]  /*7f000*/  IMAD.MOV.U32 R27, RZ, RZ, R7 ;  /* 0x000000ffff1b7224 */ /* 0x000fce00078e0007 */
.L_x_17828:
[----:B------:R-:W-:Y:S05]  /*7f010*/  BSYNC B2 ;  /* 0x0000000000027941 */ /* 0x000fea0003800000 */
.L_x_17824:
        /* <DEDUP_REMOVED lines=26> */
.L_x_17862:
[----:B------:R-:W-:Y:S05]  /*7f1c0*/  BSYNC B3 ;  /* 0x0000000000037941 */ /* 0x000fea0003800000 */
.L_x_17861:
        /* <DEDUP_REMOVED lines=37> */
.L_x_17870:
[----:B------:R-:W-:Y:S05]  /*7f420*/  BSYNC B4 ;  /* 0x0000000000047941 */ /* 0x000fea0003800000 */
.L_x_17869:
[----:B------:R-:W-:Y:S02]  /*7f430*/  IMAD.MOV.U32 R46, RZ, RZ, R22 ;  /* 0x000000ffff2e7224 */ /* 0x000fe400078e0016 */
[----:B------:R-:W-:Y:S01]  /*7f440*/  IMAD.MOV.U32 R47, RZ, RZ, R23 ;  /* 0x000000ffff2f7224 */ /* 0x000fe200078e0017 */
[----:B------:R-:W-:Y:S06]  /*7f450*/  BRA `(.L_x_17868) ;  /* 0x0000000000047947 */ /* 0x000fec0003800000 */
.L_x_17867:
[----:B------:R-:W-:-:S11]  /*7f460*/  DADD R46, -R30, R42 ;  /* 0x000000001e2e7229 */ /* 0x000fd6000000012a */
.L_x_17868:
[----:B------:R-:W-:Y:S05]  /*7f470*/  BSYNC B3 ;  /* 0x0000000000037941 */ /* 0x000fea0003800000 */
.L_x_17866:
        /* <DEDUP_REMOVED lines=24> */
.L_x_17875:
[----:B------:R-:W-:Y:S05]  /*7f600*/  BSYNC B4 ;  /* 0x0000000000047941 */ /* 0x000fea0003800000 */
.L_x_17874:
[----:B------:R-:W-:Y:S02]  /*7f610*/  IMAD.MOV.U32 R4, RZ, RZ, R22 ;  /* 0x000000ffff047224 */ /* 0x000fe400078e0016 */
[----:B------:R-:W-:Y:S01]  /*7f620*/  IMAD.MOV.U32 R5, RZ, RZ, R23 ;  /* 0x000000ffff057224 */ /* 0x000fe200078e0017 */
[----:B------:R-:W-:Y:S06]  /*7f630*/  BRA `(.L_x_17873) ;  /* 0x0000000000047947 */ /* 0x000fec0003800000 */
.L_x_17872:
[----:B------:R-:W-:-:S11]  /*7f640*/  DADD R4, -R40, R44 ;  /* 0x0000000028047229 */ /* 0x000fd6000000012c */
.L_x_17873:
[----:B------:R-:W-:Y:S05]  /*7f650*/  BSYNC B3 ;  /* 0x0000000000037941 */ /* 0x000fea0003800000 */
.L_x_17871:
        /* <DEDUP_REMOVED lines=26> */
.L_x_17877:
[----:B------:R-:W-:Y:S05]  /*7f800*/  BSYNC B3 ;  /* 0x0000000000037941 */ /* 0x000fea0003800000 */
.L_x_17876:
[----:B------:R-:W-:Y:S01]  /*7f810*/  PLOP3.LUT P0, PT, PT, PT, PT, 0x80, 0x0 ;  /* 0x000000000000781c */ /* 0x000fe20003f0f070 */
[----:B------:R-:W-:Y:S02]  /*7f820*/  IMAD.MOV.U32 R24, RZ, RZ, R6 ;  /* 0x000000ffff187224 */ /* 0x000fe400078e0006 */
[----:B------:R-:W-:Y:S01]  /*7f830*/  IMAD.MOV.U32 R25, RZ, RZ, R7 ;  /* 0x000000ffff197224 */ /* 0x000fe200078e0007 */
[----:B------:R-:W-:Y:S09]  /*7f840*/  BRA `(.L_x_17863) ;  /* 0x0000000800407947 */ /* 0x000ff20003800000 */
.L_x_17865:
        /* <DEDUP_REMOVED lines=26> */
.L_x_17880:
[----:B------:R-:W-:Y:S05]  /*7f9f0*/  BSYNC B3 ;  /* 0x0000000000037941 */ /* 0x000fea0003800000 */
.L_x_17879:
[----:B------:R-:W-:Y:S01]  /*7fa00*/  PLOP3.LUT P0, PT, PT, PT, PT, 0x80, 0x0 ;  /* 0x000000000000781c */ /* 0x000fe20003f0f070 */
[----:B------:R-:W-:Y:S02]  /*7fa10*/  IMAD.MOV.U32 R24, RZ, RZ, R6 ;  /* 0x000000ffff187224 */ /* 0x000fe400078e0006 */
[----:B------:R-:W-:Y:S01]  /*7fa20*/  IMAD.MOV.U32 R25, RZ, RZ, R7 ;  /* 0x000000ffff197224 */ /* 0x000fe200078e0007 */
[----:B------:R-:W-:Y:S09]  /*7fa30*/  BRA `(.L_x_17863) ;  /* 0x0000000400c47947 */ /* 0x000ff20003800000 */
.L_x_17878:
        /* <DEDUP_REMOVED lines=27> */
.L_x_17882:
[----:B------:R-:W-:Y:S05]  /*7fbf0*/  BSYNC B3 ;  /* 0x0000000000037941 */ /* 0x000fea0003800000 */
.L_x_17881:
        /* <DEDUP_REMOVED lines=21> */
.L_x_17884:
[----:B------:R-:W-:Y:S05]  /*7fd50*/  BSYNC B3 ;  /* 0x0000000000037941 */ /* 0x000fea0003800000 */
.L_x_17883:
[----:B------:R-:W-:Y:S01]  /*7fd60*/  DMUL R2, R2, 8.11296384146066816958e+31 ;  /* 0x4690000002027828 */ /* 0x000fe20000000000 */
[----:B------:R-:W-:Y:S01]  /*7fd70*/  PLOP3.LUT P0, PT, PT, PT, PT, 0x80, 0x0 ;  /* 0x000000000000781c */ /* 0x000fe20003f0f070 */
[----:B------:R-:W-:Y:S02]  /*7fd80*/  IMAD.MOV.U32 R24, RZ, RZ, R22 ;  /* 0x000000ffff187224 */ /* 0x000fe400078e0016 */
[----:B------:R-:W-:Y:S01]  /*7fd90*/  IMAD.MOV.U32 R25, RZ, RZ, R23 ;  /* 0x000000ffff197224 */ /* 0x000fe200078e0017 */
[----:B------:R-:W-:Y:S09]  /*7fda0*/  BRA `(.L_x_17863) ;  /* 0x0000000000e87947 */ /* 0x000ff20003800000 */
.L_x_17864:
        /* <DEDUP_REMOVED lines=24> */
.L_x_17886:
[----:B------:R-:W-:Y:S05]  /*7ff30*/  BSYNC B3 ;  /* 0x0000000000037941 */ /* 0x000fea0003800000 */
.L_x_17885:
        /* <DEDUP_REMOVED lines=26> */
.L_x_17888:
[----:B------:R-:W-:Y:S05]  /*800e0*/  BSYNC B3 ;  /* 0x0000000000037941 */ /* 0x000fea0003800000 */
.L_x_17887:
[----:B------:R-:W-:Y:S01]  /*800f0*/  DMUL R24, R6, R20 ;  /* 0x0000001406187228 */ /* 0x000fe20000000000 */
[----:B------:R-:W-:Y:S01]  /*80100*/  PLOP3.LUT P0, PT, PT, PT, PT, 0x80, 0x0 ;  /* 0x000000000000781c */ /* 0x000fe20003f0f070 */
[----:B------:R-:W-:-:S12]  /*80110*/  BRA `(.L_x_17863) ;  /* 0x00000000000c7947 */ /* 0x000fd80003800000 */
.L_x_17860:
[----:B------:R-:W-:Y:S01]  /*80120*/  DMUL R24, R24, 9.00719925474099200000e+15 ;  /* 0x4340000018187828 */ /* 0x000fe20000000000 */
[----:B------:R-:W-:Y:S01]  /*80130*/  PLOP3.LUT P0, PT, PT, PT, PT, 0x80, 0x0 ;  /* 0x000000000000781c */ /* 0x000fe20003f0f070 */
[----:B------:R-:W-:-:S12]  /*80140*/  DMUL R2, R2, 9.00719925474099200000e+15 ;  /* 0x4340000002027828 */ /* 0x000fd80000000000 */
.L_x_17863:
[----:B------:R-:W-:Y:S05]  /*80150*/  BSYNC B2 ;  /* 0x0000000000027941 */ /* 0x000fea0003800000 */
.L_x_17859:
        /* <DEDUP_REMOVED lines=67> */
.L_x_17894:
[----:B------:R-:W-:-:S11]  /*80590*/  DMUL R24, RZ, |R16| ;  /* 0x40000010ff187228 */ /* 0x000fd60000000000 */
.L_x_17895:
[----:B------:R-:W-:Y:S05]  /*805a0*/  BSYNC B0 ;  /* 0x0000000000007941 */ /* 0x000fea0003800000 */
.L_x_17893:
        /* <DEDUP_REMOVED lines=11> */
.L_x_17892:
        /* <DEDUP_REMOVED lines=53> */
.L_x_17891:
        /* <DEDUP_REMOVED lines=62> */
.L_x_17899:
[----:B------:R-:W-:-:S11]  /*80d90*/  DMUL R24, RZ, |R16| ;  /* 0x40000010ff187228 */ /* 0x000fd60000000000 */
.L_x_17900:
[----:B------:R-:W-:Y:S05]  /*80da0*/  BSYNC B0 ;  /* 0x0000000000007941 */ /* 0x000fea0003800000 */
.L_x_17898:
        /* <DEDUP_REMOVED lines=11> */
.L_x_17897:
        /* <DEDUP_REMOVED lines=53> */
.L_x_17890:
        /* <DEDUP_REMOVED lines=30> */
.L_x_17903:
[----:B------:R-:W-:Y:S05]  /*81390*/  BSYNC B3 ;  /* 0x0000000000037941 */ /* 0x000fea0003800000 */
.L_x_17902:
        /* <DEDUP_REMOVED lines=82> */
.L_x_17905:
[----:B------:R-:W-:Y:S02]  /*818c0*/  FSEL R4, RZ, 3.37028055040000000000e+12, P1 ;  /* 0x54442d18ff047808 */ /* 0x000fe40000800000 */
[----:B------:R-:W-:-:S07]  /*818d0*/  FSEL R5, RZ, 2.1426990032196044922, P1 ;  /* 0x400921fbff057808 */ /* 0x000fce0000800000 */
.L_x_17906:
[----:B------:R-:W-:Y:S05]  /*818e0*/  BSYNC B0 ;  /* 0x0000000000007941 */ /* 0x000fea0003800000 */
.L_x_17904:
[----:B------:R-:W-:Y:S01]  /*818f0*/  DADD R2, |R24|, |R2| ;  /* 0x0000000018027229 */ /* 0x000fe20000000602 */
[----:B------:R-:W-:-:S07]  /*81900*/  LOP3.LUT R25, R5, 0x80000000, R25, 0xb8, !PT ;  /* 0x8000000005197812 */ /* 0x000fce00078eb819 */
[----:B------:R-:W-:-:S06]  /*81910*/  DSETP.GTU.AND P0, PT, |R2|, +INF , PT ;  /* 0x7ff000000200742a */ /* 0x000fcc0003f0c200 */
[----:B------:R-:W-:Y:S02]  /*81920*/  FSEL R24, R2, R4, P0 ;  /* 0x0000000402187208 */ /* 0x000fe40000000000 */
[----:B------:R-:W-:Y:S01]  /*81930*/  FSEL R25, R3, R25, P0 ;  /* 0x0000001903197208 */ /* 0x000fe20000000000 */
[----:B------:R-:W-:Y:S06]  /*81940*/  BRA `(.L_x_17896) ;  /* 0x0000000400d47947 */ /* 0x000fec0003800000 */
.L_x_17901:
        /* <DEDUP_REMOVED lines=26> */
.L_x_17908:
[----:B------:R-:W-:Y:S05]  /*81af0*/  BSYNC B3 ;  /* 0x0000000000037941 */ /* 0x000fea0003800000 */
.L_x_17907:
        /* <DEDUP_REMOVED lines=82> */
.L_x_17910:
[----:B------:R-:W-:Y:S02]  /*82020*/  FSEL R4, RZ, 3.37028055040000000000e+12, P1 ;  /* 0x54442d18ff047808 */ /* 0x000fe40000800000 */
[----:B------:R-:W-:-:S07]  /*82030*/  FSEL R5, RZ, 2.1426990032196044922, P1 ;  /* 0x400921fbff057808 */ /* 0x000fce0000800000 */
.L_x_17911:
[----:B------:R-:W-:Y:S05]  /*82040*/  BSYNC B0 ;  /* 0x0000000000007941 */ /* 0x000fea0003800000 */
.L_x_17909:
[----:B------:R-:W-:Y:S01]  /*82050*/  DADD R2, |R24|, |R2| ;  /* 0x0000000018027229 */ /* 0x000fe20000000602 */
[----:B------:R-:W-:-:S07]  /*82060*/  LOP3.LUT R25, R5, 0x80000000, R25, 0xb8, !PT ;  /* 0x8000000005197812 */ /* 0x000fce00078eb819 */
[----:B------:R-:W-:-:S06]  /*82070*/  DSETP.GTU.AND P0, PT, |R2|, +INF , PT ;  /* 0x7ff000000200742a */ /* 0x000fcc0003f0c200 */
[----:B------:R-:W-:Y:S02]  /*82080*/  FSEL R24, R2, R4, P0 ;  /* 0x0000000402187208 */ /* 0x000fe40000000000 */
[----:B------:R-:W-:-:S07]  /*82090*/  FSEL R25, R3, R25, P0 ;  /* 0x0000001903197208 */ /* 0x000fce0000000000 */
.L_x_17896:
[----:B------:R-:W-:Y:S05]  /*820a0*/  BSYNC B2 ;  /* 0x0000000000027941 */ /* 0x000fea0003800000 */
.L_x_17889:
[----:B------:R-:W-:Y:S01]  /*820b0*/  DADD R2, -RZ, -R26 ;  /* 0x00000000ff027229 */ /* 0x000fe2000000091a */
[----:B------:R-:W-:-:S09]  /*820c0*/  ISETP.NE.AND P0, PT, R48, RZ, PT ;  /* 0x000000ff3000720c */ /* 0x000fd20003f05270 */
[----:B------:R-:W-:Y:S02]  /*820d0*/  FSEL R26, R2, R26, !P0 ;  /* 0x0000001a021a7208 */ /* 0x000fe40004000000 */
[----:B------:R-:W-:Y:S01]  /*820e0*/  FSEL R27, R3, R27, !P0 ;  /* 0x0000001b031b7208 */ /* 0x000fe20004000000 */
[----:B------:R-:W-:Y:S06]  /*820f0*/  BRA `(.L_x_17819) ;  /* 0x0000003000287947 */ /* 0x000fec0003800000 */
.L_x_17823:
[----:B------:R-:W2:Y:S01]  /*82100*/  LDL.64 R24, [R1+0x8] ;  /* 0x0000080001187983 */ /* 0x000ea20000100a00 */
[----:B------:R-:W-:Y:S01]  /*82110*/  UMOV UR4, 0x54442d18 ;  /* 0x54442d1800047882 */ /* 0x000fe20000000000 */
[----:B------:R-:W-:Y:S01]  /*82120*/  UMOV UR5, 0x3ff921fb ;  /* 0x3ff921fb00057882 */ /* 0x000fe20000000000 */
[----:B------:R-:W-:Y:S02]  /*82130*/  DADD R26, -RZ, -R54 ;  /* 0x00000000ff1a7229 */ /* 0x000fe40000000936 */
[----:B--2---:R-:W-:-:S08]  /*82140*/  DADD R24, R24, -R52 ;  /* 0x0000000018187229 */ /* 0x004fd00000000834 */
[----:B------:R-:W-:Y:S01]  /*82150*/  DADD R24, R24, UR4 ;  /* 0x0000000418187e29 */ /* 0x000fe20008000000 */
[----:B------:R-:W-:Y:S10]  /*82160*/  BRA `(.L_x_17819) ;  /* 0x00000030000c7947 */ /* 0x000ff40003800000 */
.L_x_17822:
[----:B------:R-:W-:Y:S01]  /*82170*/  DADD R26, -RZ, -R54 ;  /* 0x00000000ff1a7229 */ /* 0x000fe20000000936 */
[----:B------:R-:W-:Y:S01]  /*82180*/  CS2R R24, SRZ ;  /* 0x0000000000187805 */ /* 0x000fe2000001ff00 */
[----:B------:R-:W-:Y:S09]  /*82190*/  BRA `(.L_x_17819) ;  /* 0x0000003000007947 */ /* 0x000ff20003800000 */
.L_x_17821:
        /* <DEDUP_REMOVED lines=108> */
.L_x_17916:
[----:B------:R-:W-:Y:S05]  /*82860*/  BSYNC B0 ;  /* 0x0000000000007941 */ /* 0x000fea0003800000 */
.L_x_17915:
        /* <DEDUP_REMOVED lines=8> */
.L_x_17918:
[----:B------:R-:W-:Y:S05]  /*828f0*/  BSYNC B3 ;  /* 0x0000000000037941 */ /* 0x000fea0003800000 */
.L_x_17917:
        /* <DEDUP_REMOVED lines=82> */
.L_x_17920:
[----:B------:R-:W-:-:S04]  /*82e20*/  ISETP.GE.AND P0, PT, R53, RZ, PT ;  /* 0x000000ff3500720c */ /* 0x000fc80003f06270 */
[----:B------:R-:W-:Y:S02]  /*82e30*/  FSEL R6, RZ, 3.37028055040000000000e+12, P0 ;  /* 0x54442d18ff067808 */ /* 0x000fe40000000000 */
[----:B------:R-:W-:-:S07]  /*82e40*/  FSEL R7, RZ, 2.1426990032196044922, P0 ;  /* 0x400921fbff077808 */ /* 0x000fce0000000000 */
.L_x_17921:
[----:B------:R-:W-:Y:S05]  /*82e50*/  BSYNC B0 ;  /* 0x0000000000007941 */ /* 0x000fea0003800000 */
.L_x_17919:
[----:B------:R-:W-:Y:S01]  /*82e60*/  DADD R2, R2, R4 ;  /* 0x0000000002027229 */ /* 0x000fe20000000004 */
[----:B------:R-:W-:Y:S01]  /*82e70*/  LOP3.LUT R55, R7, 0x80000000, R55, 0xb8, !PT ;  /* 0x8000000007377812 */ /* 0x000fe200078eb837 */
[----:B------:R-:W-:-:S06]  /*82e80*/  DMUL R26, R26, 0.5 ;  /* 0x3fe000001a1a7828 */ /* 0x000fcc0000000000 */
[----:B------:R-:W-:-:S06]  /*82e90*/  DSETP.GTU.AND P0, PT, |R2|, +INF , PT ;  /* 0x7ff000000200742a */ /* 0x000fcc0003f0c200 */
[----:B------:R-:W-:Y:S02]  /*82ea0*/  FSEL R6, R2, R6, P0 ;  /* 0x0000000602067208 */ /* 0x000fe40000000000 */
[----:B------:R-:W-:Y:S01]  /*82eb0*/  FSEL R7, R3, R55, P0 ;  /* 0x0000003703077208 */ /* 0x000fe20000000000 */
[----:B------:R-:W-:Y:S06]  /*82ec0*/  BRA `(.L_x_17922) ;  /* 0x0000002000387947 */ /* 0x000fec0003800000 */
.L_x_17914:
        /* <DEDUP_REMOVED lines=135> */
.L_x_17924:
[----:B------:R-:W-:Y:S05]  /*83740*/  BSYNC B0 ;  /* 0x0000000000007941 */ /* 0x000fea0003800000 */
.L_x_17923:
        /* <DEDUP_REMOVED lines=8> */
.L_x_17926:
[----:B------:R-:W-:Y:S05]  /*837d0*/  BSYNC B3 ;  /* 0x0000000000037941 */ /* 0x000fea0003800000 */
.L_x_17925:
        /* <DEDUP_REMOVED lines=82> */
.L_x_17928:
[----:B------:R-:W-:-:S04]  /*83d00*/  ISETP.GE.AND P0, PT, R53, RZ, PT ;  /* 0x000000ff3500720c */ /* 0x000fc80003f06270 */
[----:B------:R-:W-:Y:S02]  /*83d10*/  FSEL R6, RZ, 3.37028055040000000000e+12, P0 ;  /* 0x54442d18ff067808 */ /* 0x000fe40000000000 */
[----:B------:R-:W-:-:S07]  /*83d20*/  FSEL R7, RZ, 2.1426990032196044922, P0 ;  /* 0x400921fbff077808 */ /* 0x000fce0000000000 */
.L_x_17929:
[----:B------:R-:W-:Y:S05]  /*83d30*/  BSYNC B0 ;  /* 0x0000000000007941 */ /* 0x000fea0003800000 */
.L_x_17927:
[----:B------:R-:W-:Y:S01]  /*83d40*/  DADD R2, R2, R4 ;  /* 0x0000000002027229 */ /* 0x000fe20000000004 */
[----:B------:R-:W-:-:S07]  /*83d50*/  LOP3.LUT R55, R7, 0x80000000, R55, 0xb8, !PT ;  /* 0x8000000007377812 */ /* 0x000fce00078eb837 */
[----:B------:R-:W-:-:S06]  /*83d60*/  DSETP.GTU.AND P0, PT, |R2|, +INF , PT ;  /* 0x7ff000000200742a */ /* 0x000fcc0003f0c200 */
[----:B------:R-:W-:Y:S02]  /*83d70*/  FSEL R6, R2, R6, P0 ;  /* 0x0000000602067208 */ /* 0x000fe40000000000 */
[----:B------:R-:W-:Y:S01]  /*83d80*/  FSEL R7, R3, R55, P0 ;  /* 0x0000003703077208 */ /* 0x000fe20000000000 */
[----:B------:R-:W-:Y:S06]  /*83d90*/  BRA `(.L_x_17922) ;  /* 0x0000001000847947 */ /* 0x000fec0003800000 */
.L_x_17913:
        /* <DEDUP_REMOVED lines=23> */
.L_x_17931:
[----:B------:R-:W-:Y:S05]  /*83f10*/  BSYNC B3 ;  /* 0x0000000000037941 */ /* 0x000fea0003800000 */
.L_x_17930:
        /* <DEDUP_REMOVED lines=26> */
.L_x_17933:
[----:B------:R-:W-:Y:S05]  /*840c0*/  BSYNC B3 ;  /* 0x0000000000037941 */ /* 0x000fea0003800000 */
.L_x_17932:
        /* <DEDUP_REMOVED lines=136> */
.L_x_17935:
[----:B------:R-:W-:Y:S05]  /*84950*/  BSYNC B0 ;  /* 0x0000000000007941 */ /* 0x000fea0003800000 */
.L_x_17934:
        /* <DEDUP_REMOVED lines=8> */
.L_x_17937:
[----:B------:R-:W-:Y:S05]  /*849e0*/  BSYNC B3 ;  /* 0x0000000000037941 */ /* 0x000fea0003800000 */
.L_x_17936:
        /* <DEDUP_REMOVED lines=82> */
.L_x_17939:
[----:B------:R-:W-:-:S04]  /*84f10*/  ISETP.GE.AND P0, PT, R53, RZ, PT ;  /* 0x000000ff3500720c */ /* 0x000fc80003f06270 */
[----:B------:R-:W-:Y:S02]  /*84f20*/  FSEL R6, RZ, 3.37028055040000000000e+12, P0 ;  /* 0x54442d18ff067808 */ /* 0x000fe40000000000 */
[----:B------:R-:W-:-:S07]  /*84f30*/  FSEL R7, RZ, 2.1426990032196044922, P0 ;  /* 0x400921fbff077808 */ /* 0x000fce0000000000 */
.L_x_17940:
[----:B------:R-:W-:Y:S05]  /*84f40*/  BSYNC B0 ;  /* 0x0000000000007941 */ /* 0x000fea0003800000 */
.L_x_17938:
[----:B------:R-:W-:Y:S01]  /*84f50*/  DADD R2, R2, R4 ;  /* 0x0000000002027229 */ /* 0x000fe20000000004 */
[----:B------:R-:W-:Y:S01]  /*84f60*/  LOP3.LUT R55, R7, 0x80000000, R55, 0xb8, !PT ;  /* 0x8000000007377812 */ /* 0x000fe200078eb837 */
[----:B------:R-:W-:-:S06]  /*84f70*/  DADD R26, R26, 1 ;  /* 0x3ff000001a1a7429 */ /* 0x000fcc0000000000 */
[----:B------:R-:W-:-:S06]  /*84f80*/  DSETP.GTU.AND P0, PT, |R2|, +INF , PT ;  /* 0x7ff000000200742a */ /* 0x000fcc0003f0c200 */
[----:B------:R-:W-:Y:S02]  /*84f90*/  FSEL R6, R2, R6, P0 ;  /* 0x0000000602067208 */ /* 0x000fe40000000000 */
[----:B------:R-:W-:-:S07]  /*84fa0*/  FSEL R7, R3, R55, P0 ;  /* 0x0000003703077208 */ /* 0x000fce0000000000 */
.L_x_17922:
[----:B------:R-:W-:Y:S05]  /*84fb0*/  BSYNC B2 ;  /* 0x0000000000027941 */ /* 0x000fea0003800000 */
.L_x_17912:
        /* <DEDUP_REMOVED lines=9> */
.L_x_17820:
        /* <DEDUP_REMOVED lines=21> */
.L_x_17819:
[----:B------:R-:W-:Y:S05]  /*851a0*/  BSYNC B1 ;  /* 0x0000000000017941 */ /* 0x000fea0003800000 */
.L_x_17818:
        /* <DEDUP_REMOVED lines=148> */
.L_x_17950:
[----:B------:R-:W-:Y:S05]  /*85af0*/  BSYNC B3 ;  /* 0x0000000000037941 */ /* 0x000fea0003800000 */
.L_x_17949:
        /* <DEDUP_REMOVED lines=81> */
.L_x_17948:
        /* <DEDUP_REMOVED lines=32> */
.L_x_17958:
[----:B------:R-:W-:Y:S05]  /*86210*/  BSYNC B4 ;  /* 0x0000000000047941 */ /* 0x000fea0003800000 */
.L_x_17957:
[----:B------:R-:W-:Y:S02]  /*86220*/  IMAD.MOV.U32 R16, RZ, RZ, R22 ;  /* 0x000000ffff107224 */ /* 0x000fe400078e0016 */
[----:B------:R-:W-:Y:S01]  /*86230*/  IMAD.MOV.U32 R17, RZ, RZ, R23 ;  /* 0x000000ffff117224 */ /* 0x000fe200078e0017 */
[----:B------:R-:W-:Y:S06]  /*86240*/  BRA `(.L_x_17956) ;  /* 0x0000000000047947 */ /* 0x000fec0003800000 */
.L_x_17955:
[----:B------:R-:W-:-:S11]  /*86250*/  DADD R16, -R42, R46 ;  /* 0x000000002a107229 */ /* 0x000fd6000000012e */
.L_x_17956:
[----:B------:R-:W-:Y:S05]  /*86260*/  BSYNC B3 ;  /* 0x0000000000037941 */ /* 0x000fea0003800000 */
.L_x_17954:
        /* <DEDUP_REMOVED lines=27> */
.L_x_17963:
[----:B------:R-:W-:Y:S05]  /*86420*/  BSYNC B4 ;  /* 0x0000000000047941 */ /* 0x000fea0003800000 */
.L_x_17962:
[----:B------:R-:W-:Y:S05]  /*86430*/  BRA `(.L_x_17961) ;  /* 0x0000000000047947 */ /* 0x000fea0003800000 */
.L_x_17960:
[----:B------:R-:W-:-:S11]  /*86440*/  DADD R22, R48, -R6 ;  /* 0x0000000030167229 */ /* 0x000fd60000000806 */
.L_x_17961:
[----:B------:R-:W-:Y:S05]  /*86450*/  BSYNC B3 ;  /* 0x0000000000037941 */ /* 0x000fea0003800000 */
.L_x_17959:
        /* <DEDUP_REMOVED lines=30> */
.L_x_17965:
[----:B------:R-:W-:Y:S05]  /*86640*/  BSYNC B3 ;  /* 0x0000000000037941 */ /* 0x000fea0003800000 */
.L_x_17964:
        /* <DEDUP_REMOVED lines=86> */
.L_x_17966:
        /* <DEDUP_REMOVED lines=20> */
.L_x_17968:
[----:B------:R-:W-:Y:S05]  /*86cf0*/  BSYNC B3 ;  /* 0x0000000000037941 */ /* 0x000fea0003800000 */
.L_x_17967:
        /* <DEDUP_REMOVED lines=30> */
.L_x_17953:
        /* <DEDUP_REMOVED lines=24> */
.L_x_17971:
[----:B------:R-:W-:Y:S05]  /*87060*/  BSYNC B3 ;  /* 0x0000000000037941 */ /* 0x000fea0003800000 */
.L_x_17970:
        /* <DEDUP_REMOVED lines=25> */
.L_x_17974:
[----:B------:R-:W-:Y:S05]  /*87200*/  BSYNC B3 ;  /* 0x0000000000037941 */ /* 0x000fea0003800000 */
.L_x_17973:
        /* <DEDUP_REMOVED lines=30> */
.L_x_17972:
        /* <DEDUP_REMOVED lines=76> */
.L_x_17975:
[----:B------:R-:W-:Y:S01]  /*878b0*/  MOV R8, 0x0 ;  /* 0x0000000000087802 */ /* 0x000fe20000000f00 */
[----:B------:R-:W-:Y:S01]  /*878c0*/  IMAD.MOV.U32 R9, RZ, RZ, 0x7ff00000 ;  /* 0x7ff00000ff097424 */ /* 0x000fe200078e00ff */
[----:B------:R-:W-:-:S05]  /*878d0*/  FSETP.NEU.FTZ.AND P0, PT, R7, RZ, PT ;  /* 0x000000ff0700720b */ /* 0x000fca0003f1d000 */
[----:B------:R-:W-:-:S10]  /*878e0*/  DFMA R8, R6, R8, +INF ;  /* 0x7ff000000608742b */ /* 0x000fd40000000008 */
[----:B------:R-:W-:Y:S02]  /*878f0*/  FSEL R40, R8, RZ, P0 ;  /* 0x000000ff08287208 */ /* 0x000fe40000000000 */
[----:B------:R-:W-:Y:S01]  /*87900*/  FSEL R41, R9, -QNAN , P0 ;  /* 0xfff0000009297808 */ /* 0x000fe20000000000 */
[----:B------:R-:W-:Y:S06]  /*87910*/  BRA `(.L_x_17951) ;  /* 0x00000004002c7947 */ /* 0x000fec0003800000 */
.L_x_17969:
        /* <DEDUP_REMOVED lines=23> */
.L_x_17977:
[----:B------:R-:W-:Y:S05]  /*87a90*/  BSYNC B3 ;  /* 0x0000000000037941 */ /* 0x000fea0003800000 */
.L_x_17976:
        /* <DEDUP_REMOVED lines=21> */
.L_x_17979:
[----:B------:R-:W-:Y:S05]  /*87bf0*/  BSYNC B3 ;  /* 0x0000000000037941 */ /* 0x000fea0003800000 */
.L_x_17978:
[----:B------:R-:W-:Y:S02]  /*87c00*/  IMAD.MOV.U32 R40, RZ, RZ, R22 ;  /* 0x000000ffff287224 */ /* 0x000fe400078e0016 */
[----:B------:R-:W-:Y:S01]  /*87c10*/  IMAD.MOV.U32 R41, RZ, RZ, R23 ;  /* 0x000000ffff297224 */ /* 0x000fe200078e0017 */
[----:B------:R-:W-:Y:S06]  /*87c20*/  BRA `(.L_x_17951) ;  /* 0x0000000000687947 */ /* 0x000fec0003800000 */
.L_x_17952:
        /* <DEDUP_REMOVED lines=23> */
.L_x_17981:
[----:B------:R-:W-:Y:S05]  /*87da0*/  BSYNC B3 ;  /* 0x0000000000037941 */ /* 0x000fea0003800000 */
.L_x_17980:
[----:B------:R-:W-:Y:S02]  /*87db0*/  IMAD.MOV.U32 R40, RZ, RZ, R6 ;  /* 0x000000ffff287224 */ /* 0x000fe400078e0006 */
[----:B------:R-:W-:-:S07]  /*87dc0*/  IMAD.MOV.U32 R41, RZ, RZ, R7 ;  /* 0x000000ffff297224 */ /* 0x000fce00078e0007 */
.L_x_17951:
[----:B------:R-:W-:Y:S05]  /*87dd0*/  BSYNC B2 ;  /* 0x0000000000027941 */ /* 0x000fea0003800000 */
.L_x_17947:
        /* <DEDUP_REMOVED lines=26> */
.L_x_17985:
[----:B------:R-:W-:Y:S05]  /*87f80*/  BSYNC B3 ;  /* 0x0000000000037941 */ /* 0x000fea0003800000 */
.L_x_17984:
        /* <DEDUP_REMOVED lines=37> */
.L_x_17993:
[----:B------:R-:W-:Y:S05]  /*881e0*/  BSYNC B4 ;  /* 0x0000000000047941 */ /* 0x000fea0003800000 */
.L_x_17992:
[----:B------:R-:W-:Y:S02]  /*881f0*/  IMAD.MOV.U32 R16, RZ, RZ, R22 ;  /* 0x000000ffff107224 */ /* 0x000fe400078e0016 */
[----:B------:R-:W-:Y:S01]  /*88200*/  IMAD.MOV.U32 R17, RZ, RZ, R23 ;  /* 0x000000ffff117224 */ /* 0x000fe200078e0017 */
[----:B------:R-:W-:Y:S06]  /*88210*/  BRA `(.L_x_17991) ;  /* 0x0000000000047947 */ /* 0x000fec0003800000 */
.L_x_17990:
[----:B------:R-:W-:-:S11]  /*88220*/  DADD R16, -R42, R46 ;  /* 0x000000002a107229 */ /* 0x000fd6000000012e */
.L_x_17991:
[----:B------:R-:W-:Y:S05]  /*88230*/  BSYNC B3 ;  /* 0x0000000000037941 */ /* 0x000fea0003800000 */
.L_x_17989:
        /* <DEDUP_REMOVED lines=24> */
.L_x_17998:
[----:B------:R-:W-:Y:S05]  /*883c0*/  BSYNC B4 ;  /* 0x0000000000047941 */ /* 0x000fea0003800000 */
.L_x_17997:
[----:B------:R-:W-:Y:S01]  /*883d0*/  MOV R4, R22 ;  /* 0x0000001600047202 */ /* 0x000fe20000000f00 */
[----:B------:R-:W-:Y:S01]  /*883e0*/  IMAD.MOV.U32 R5, RZ, RZ, R23 ;  /* 0x000000ffff057224 */ /* 0x000fe200078e0017 */
[----:B------:R-:W-:Y:S06]  /*883f0*/  BRA `(.L_x_17996) ;  /* 0x0000000000047947 */ /* 0x000fec0003800000 */
.L_x_17995:
[----:B------:R-:W-:-:S11]  /*88400*/  DADD R4, -R44, R48 ;  /* 0x000000002c047229 */ /* 0x000fd60000000130 */
.L_x_17996:
[----:B------:R-:W-:Y:S05]  /*88410*/  BSYNC B3 ;  /* 0x0000000000037941 */ /* 0x000fea0003800000 */
.L_x_17994:
        /* <DEDUP_REMOVED lines=26> */
.L_x_18000:
[----:B------:R-:W-:Y:S05]  /*885c0*/  BSYNC B3 ;  /* 0x0000000000037941 */ /* 0x000fea0003800000 */
.L_x_17999:
[----:B------:R-:W-:Y:S01]  /*885d0*/  PLOP3.LUT P0, PT, PT, PT, PT, 0x80, 0x0 ;  /* 0x000000000000781c */ /* 0x000fe20003f0f070 */
[----:B------:R-:W-:Y:S01]  /*885e0*/  IMAD.MOV.U32 R5, RZ, RZ, R7 ;  /* 0x000000ffff057224 */ /* 0x000fe200078e0007 */
[----:B------:R-:W-:Y:S01]  /*885f0*/  MOV R4, R6 ;  /* 0x0000000600047202 */ /* 0x000fe20000000f00 */
[----:B------:R-:W-:Y:S10]  /*88600*/  BRA `(.L_x_17986) ;  /* 0x0000000800407947 */ /* 0x000ff40003800000 */
.L_x_17988:
        /* <DEDUP_REMOVED lines=26> */
.L_x_18003:
[----:B------:R-:W-:Y:S05]  /*887b0*/  BSYNC B3 ;  /* 0x0000000000037941 */ /* 0x000fea0003800000 */
.L_x_18002:
[----:B------:R-:W-:Y:S01]  /*887c0*/  PLOP3.LUT P0, PT, PT, PT, PT, 0x80, 0x0 ;  /* 0x000000000000781c */ /* 0x000fe20003f0f070 */
[----:B------:R-:W-:Y:S01]  /*887d0*/  IMAD.MOV.U32 R5, RZ, RZ, R7 ;  /* 0x000000ffff057224 */ /* 0x000fe200078e0007 */
[----:B------:R-:W-:Y:S01]  /*887e0*/  MOV R4, R6 ;  /* 0x0000000600047202 */ /* 0x000fe20000000f00 */
[----:B------:R-:W-:Y:S10]  /*887f0*/  BRA `(.L_x_17986) ;  /* 0x0000000400c47947 */ /* 0x000ff40003800000 */
.L_x_18001:
        /* <DEDUP_REMOVED lines=27> */
.L_x_18005:
[----:B------:R-:W-:Y:S05]  /*889b0*/  BSYNC B3 ;  /* 0x0000000000037941 */ /* 0x000fea0003800000 */
.L_x_18004:
        /* <DEDUP_REMOVED lines=21> */
.L_x_18007:
[----:B------:R-:W-:Y:S05]  /*88b10*/  BSYNC B3 ;  /* 0x0000000000037941 */ /* 0x000fea0003800000 */
.L_x_18006:
[----:B------:R-:W-:Y:S01]  /*88b20*/  DMUL R2, R2, 8.11296384146066816958e+31 ;  /* 0x4690000002027828 */ /* 0x000fe20000000000 */
[----:B------:R-:W-:Y:S01]  /*88b30*/  PLOP3.LUT P0, PT, PT, PT, PT, 0x80, 0x0 ;  /* 0x000000000000781c */ /* 0x000fe20003f0f070 */
[----:B------:R-:W-:Y:S02]  /*88b40*/  IMAD.MOV.U32 R4, RZ, RZ, R22 ;  /* 0x000000ffff047224 */ /* 0x000fe400078e0016 */
[----:B------:R-:W-:Y:S01]  /*88b50*/  IMAD.MOV.U32 R5, RZ, RZ, R23 ;  /* 0x000000ffff057224 */ /* 0x000fe200078e0017 */
[----:B------:R-:W-:Y:S09]  /*88b60*/  BRA `(.L_x_17986) ;  /* 0x0000000000e87947 */ /* 0x000ff20003800000 */
.L_x_17987:
        /* <DEDUP_REMOVED lines=24> */
.L_x_18009:
[----:B------:R-:W-:Y:S05]  /*88cf0*/  BSYNC B3 ;  /* 0x0000000000037941 */ /* 0x000fea0003800000 */
.L_x_18008:
        /* <DEDUP_REMOVED lines=26> */
.L_x_18011:
[----:B------:R-:W-:Y:S05]  /*88ea0*/  BSYNC B3 ;  /* 0x0000000000037941 */ /* 0x000fea0003800000 */
.L_x_18010:
[----:B------:R-:W-:Y:S01]  /*88eb0*/  DMUL R4, R6, R16 ;  /* 0x0000001006047228 */ /* 0x000fe20000000000 */
[----:B------:R-:W-:Y:S01]  /*88ec0*/  PLOP3.LUT P0, PT, PT, PT, PT, 0x80, 0x0 ;  /* 0x000000000000781c */ /* 0x000fe20003f0f070 */
[----:B------:R-:W-:-:S12]  /*88ed0*/  BRA `(.L_x_17986) ;  /* 0x00000000000c7947 */ /* 0x000fd80003800000 */
.L_x_17983:
[----:B------:R-:W-:Y:S01]  /*88ee0*/  DMUL R4, R30, 9.00719925474099200000e+15 ;  /* 0x434000001e047828 */ /* 0x000fe20000000000 */
[----:B------:R-:W-:Y:S01]  /*88ef0*/  PLOP3.LUT P0, PT, PT, PT, PT, 0x80, 0x0 ;  /* 0x000000000000781c */ /* 0x000fe20003f0f070 */
[----:B------:R-:W-:-:S12]  /*88f00*/  DMUL R2, R2, 9.00719925474099200000e+15 ;  /* 0x4340000002027828 */ /* 0x000fd80000000000 */
.L_x_17986:
[----:B------:R-:W-:Y:S05]  /*88f10*/  BSYNC B2 ;  /* 0x0000000000027941 */ /* 0x000fea0003800000 */
.L_x_17982:
        /* <DEDUP_REMOVED lines=67> */
.L_x_18017:
[----:B------:R-:W-:-:S11]  /*89350*/  DMUL R16, RZ, |R18| ;  /* 0x40000012ff107228 */ /* 0x000fd60000000000 */
.L_x_18018:
[----:B------:R-:W-:Y:S05]  /*89360*/  BSYNC B0 ;  /* 0x0000000000007941 */ /* 0x000fea0003800000 */
.L_x_18016:
        /* <DEDUP_REMOVED lines=11> */
.L_x_18015:
        /* <DEDUP_REMOVED lines=53> */
.L_x_18014:
        /* <DEDUP_REMOVED lines=62> */
.L_x_18022:
[----:B------:R-:W-:-:S11]  /*89b50*/  DMUL R16, RZ, |R18| ;  /* 0x40000012ff107228 */ /* 0x000fd60000000000 */
.L_x_18023:
[----:B------:R-:W-:Y:S05]  /*89b60*/  BSYNC B0 ;  /* 0x0000000000007941 */ /* 0x000fea0003800000 */
.L_x_18021:
        /* <DEDUP_REMOVED lines=11> */
.L_x_18020:
        /* <DEDUP_REMOVED lines=53> */
.L_x_18013:
        /* <DEDUP_REMOVED lines=30> */
.L_x_18026:
[----:B------:R-:W-:Y:S05]  /*8a150*/  BSYNC B3 ;  /* 0x0000000000037941 */ /* 0x000fea0003800000 */
.L_x_18025:
        /* <DEDUP_REMOVED lines=82> */
.L_x_18028:
[----:B------:R-:W-:Y:S02]  /*8a680*/  FSEL R6, RZ, 3.37028055040000000000e+12, P1 ;  /* 0x54442d18ff067808 */ /* 0x000fe40000800000 */
[----:B------:R-:W-:-:S07]  /*8a690*/  FSEL R7, RZ, 2.1426990032196044922, P1 ;  /* 0x400921fbff077808 */ /* 0x000fce0000800000 */
.L_x_18029:
[----:B------:R-:W-:Y:S05]  /*8a6a0*/  BSYNC B0 ;  /* 0x0000000000007941 */ /* 0x000fea0003800000 */
.L_x_18027:
[----:B------:R-:W-:Y:S01]  /*8a6b0*/  DADD R2, |R4|, |R2| ;  /* 0x0000000004027229 */ /* 0x000fe20000000602 */
[----:B------:R-:W-:-:S07]  /*8a6c0*/  LOP3.LUT R5, R7, 0x80000000, R5, 0xb8, !PT ;  /* 0x8000000007057812 */ /* 0x000fce00078eb805 */
[----:B------:R-:W-:-:S06]  /*8a6d0*/  DSETP.GTU.AND P0, PT, |R2|, +INF , PT ;  /* 0x7ff000000200742a */ /* 0x000fcc0003f0c200 */
[----:B------:R-:W-:Y:S02]  /*8a6e0*/  FSEL R16, R2, R6, P0 ;  /* 0x0000000602107208 */ /* 0x000fe40000000000 */
[----:B------:R-:W-:Y:S01]  /*8a6f0*/  FSEL R17, R3, R5, P0 ;  /* 0x0000000503117208 */ /* 0x000fe20000000000 */
[----:B------:R-:W-:Y:S06]  /*8a700*/  BRA `(.L_x_18019) ;  /* 0x0000000400d47947 */ /* 0x000fec0003800000 */
.L_x_18024:
        /* <DEDUP_REMOVED lines=26> */
.L_x_18031:
[----:B------:R-:W-:Y:S05]  /*8a8b0*/  BSYNC B3 ;  /* 0x0000000000037941 */ /* 0x000fea0003800000 */
.L_x_18030:
        /* <DEDUP_REMOVED lines=82> */
.L_x_18033:
[----:B------:R-:W-:Y:S02]  /*8ade0*/  FSEL R6, RZ, 3.37028055040000000000e+12, P1 ;  /* 0x54442d18ff067808 */ /* 0x000fe40000800000 */
[----:B------:R-:W-:-:S07]  /*8adf0*/  FSEL R7, RZ, 2.1426990032196044922, P1 ;  /* 0x400921fbff077808 */ /* 0x000fce0000800000 */
.L_x_18034:
[----:B------:R-:W-:Y:S05]  /*8ae00*/  BSYNC B0 ;  /* 0x0000000000007941 */ /* 0x000fea0003800000 */
.L_x_18032:
[----:B------:R-:W-:Y:S01]  /*8ae10*/  DADD R2, |R4|, |R2| ;  /* 0x0000000004027229 */ /* 0x000fe20000000602 */
[----:B------:R-:W-:-:S07]  /*8ae20*/  LOP3.LUT R5, R7, 0x80000000, R5, 0xb8, !PT ;  /* 0x8000000007057812 */ /* 0x000fce00078eb805 */
[----:B------:R-:W-:-:S06]  /*8ae30*/  DSETP.GTU.AND P0, PT, |R2|, +INF , PT ;  /* 0x7ff000000200742a */ /* 0x000fcc0003f0c200 */
[----:B------:R-:W-:Y:S02]  /*8ae40*/  FSEL R16, R2, R6, P0 ;  /* 0x0000000602107208 */ /* 0x000fe40000000000 */
[----:B------:R-:W-:-:S07]  /*8ae50*/  FSEL R17, R3, R5, P0 ;  /* 0x0000000503117208 */ /* 0x000fce0000000000 */
.L_x_18019:
[----:B------:R-:W-:Y:S05]  /*8ae60*/  BSYNC B2 ;  /* 0x0000000000027941 */ /* 0x000fea0003800000 */
.L_x_18012:
[----:B------:R-:W-:Y:S01]  /*8ae70*/  DADD R2, -RZ, -R40 ;  /* 0x00000000ff027229 */ /* 0x000fe20000000928 */
[----:B------:R-:W-:-:S09]  /*8ae80*/  ISETP.NE.AND P0, PT, R50, RZ, PT ;  /* 0x000000ff3200720c */ /* 0x000fd20003f05270 */
[----:B------:R-:W-:Y:S02]  /*8ae90*/  FSEL R18, R2, R40, !P0 ;  /* 0x0000002802127208 */ /* 0x000fe40004000000 */
[----:B------:R-:W-:Y:S01]  /*8aea0*/  FSEL R19, R3, R41, !P0 ;  /* 0x0000002903137208 */ /* 0x000fe20004000000 */
[----:B------:R-:W-:Y:S06]  /*8aeb0*/  BRA `(.L_x_17942) ;  /* 0x0000003000287947 */ /* 0x000fec0003800000 */
.L_x_17946:
[----:B------:R-:W2:Y:S01]  /*8aec0*/  LDL.64 R16, [R1+0x8] ;  /* 0x0000080001107983 */ /* 0x000ea20000100a00 */
[----:B------:R-:W-:Y:S01]  /*8aed0*/  UMOV UR4, 0x54442d18 ;  /* 0x54442d1800047882 */ /* 0x000fe20000000000 */
[----:B------:R-:W-:Y:S01]  /*8aee0*/  UMOV UR5, 0x3ff921fb ;  /* 0x3ff921fb00057882 */ /* 0x000fe20000000000 */
[----:B------:R-:W-:Y:S02]  /*8aef0*/  DADD R18, -RZ, -R66 ;  /* 0x00000000ff127229 */ /* 0x000fe40000000942 */
[----:B--2---:R-:W-:-:S08]  /*8af00*/  DADD R16, R16, -R64 ;  /* 0x0000000010107229 */ /* 0x004fd00000000840 */
[----:B------:R-:W-:Y:S01]  /*8af10*/  DADD R16, R16, UR4 ;  /* 0x0000000410107e29 */ /* 0x000fe20008000000 */
[----:B------:R-:W-:Y:S10]  /*8af20*/  BRA `(.L_x_17942) ;  /* 0x00000030000c7947 */ /* 0x000ff40003800000 */
.L_x_17945:
[----:B------:R-:W-:Y:S01]  /*8af30*/  DADD R18, -RZ, -R66 ;  /* 0x00000000ff127229 */ /* 0x000fe20000000942 */
[----:B------:R-:W-:Y:S01]  /*8af40*/  CS2R R16, SRZ ;  /* 0x0000000000107805 */ /* 0x000fe2000001ff00 */
[----:B------:R-:W-:Y:S09]  /*8af50*/  BRA `(.L_x_17942) ;  /* 0x0000003000007947 */ /* 0x000ff20003800000 */
.L_x_17944:
        /* <DEDUP_REMOVED lines=108> */
.L_x_18039:
[----:B------:R-:W-:Y:S05]  /*8b620*/  BSYNC B0 ;  /* 0x0000000000007941 */ /* 0x000fea0003800000 */
.L_x_18038:
        /* <DEDUP_REMOVED lines=8> */
.L_x_18041:
[----:B------:R-:W-:Y:S05]  /*8b6b0*/  BSYNC B3 ;  /* 0x0000000000037941 */ /* 0x000fea0003800000 */
.L_x_18040:
        /* <DEDUP_REMOVED lines=82> */
.L_x_18043:
[----:B------:R-:W-:-:S04]  /*8bbe0*/  ISETP.GE.AND P0, PT, R65, RZ, PT ;  /* 0x000000ff4100720c */ /* 0x000fc80003f06270 */
[----:B------:R-:W-:Y:S02]  /*8bbf0*/  FSEL R6, RZ, 3.37028055040000000000e+12, P0 ;  /* 0x54442d18ff067808 */ /* 0x000fe40000000000 */
[----:B------:R-:W-:-:S07]  /*8bc00*/  FSEL R7, RZ, 2.1426990032196044922, P0 ;  /* 0x400921fbff077808 */ /* 0x000fce0000000000 */
.L_x_18044:
[----:B------:R-:W-:Y:S05]  /*8bc10*/  BSYNC B0 ;  /* 0x0000000000007941 */ /* 0x000fea0003800000 */
.L_x_18042:
[----:B------:R-:W-:Y:S01]  /*8bc20*/  DADD R2, R2, R4 ;  /* 0x0000000002027229 */ /* 0x000fe20000000004 */
[----:B------:R-:W-:Y:S01]  /*8bc30*/  LOP3.LUT R67, R7, 0x80000000, R67, 0xb8, !PT ;  /* 0x8000000007437812 */ /* 0x000fe200078eb843 */
[----:B------:R-:W-:-:S06]  /*8bc40*/  DMUL R30, R30, 0.5 ;  /* 0x3fe000001e1e7828 */ /* 0x000fcc0000000000 */
[----:B------:R-:W-:-:S06]  /*8bc50*/  DSETP.GTU.AND P0, PT, |R2|, +INF , PT ;  /* 0x7ff000000200742a */ /* 0x000fcc0003f0c200 */
[----:B------:R-:W-:Y:S02]  /*8bc60*/  FSEL R6, R2, R6, P0 ;  /* 0x0000000602067208 */ /* 0x000fe40000000000 */
[----:B------:R-:W-:Y:S01]  /*8bc70*/  FSEL R7, R3, R67, P0 ;  /* 0x0000004303077208 */ /* 0x000fe20000000000 */
[----:B------:R-:W-:Y:S06]  /*8bc80*/  BRA `(.L_x_18045) ;  /* 0x0000002000387947 */ /* 0x000fec0003800000 */
.L_x_18037:
        /* <DEDUP_REMOVED lines=135> */
.L_x_18047:
[----:B------:R-:W-:Y:S05]  /*8c500*/  BSYNC B0 ;  /* 0x0000000000007941 */ /* 0x000fea0003800000 */
.L_x_18046:
        /* <DEDUP_REMOVED lines=8> */
.L_x_18049:
[----:B------:R-:W-:Y:S05]  /*8c590*/  BSYNC B3 ;  /* 0x0000000000037941 */ /* 0x000fea0003800000 */
.L_x_18048:
        /* <DEDUP_REMOVED lines=82> */
.L_x_18051:
[----:B------:R-:W-:-:S04]  /*8cac0*/  ISETP.GE.AND P0, PT, R65, RZ, PT ;  /* 0x000000ff4100720c */ /* 0x000fc80003f06270 */
[----:B------:R-:W-:Y:S02]  /*8cad0*/  FSEL R6, RZ, 3.37028055040000000000e+12, P0 ;  /* 0x54442d18ff067808 */ /* 0x000fe40000000000 */
[----:B------:R-:W-:-:S07]  /*8cae0*/  FSEL R7, RZ, 2.1426990032196044922, P0 ;  /* 0x400921fbff077808 */ /* 0x000fce0000000000 */
.L_x_18052:
[----:B------:R-:W-:Y:S05]  /*8caf0*/  BSYNC B0 ;  /* 0x0000000000007941 */ /* 0x000fea0003800000 */
.L_x_18050:
[----:B------:R-:W-:Y:S01]  /*8cb00*/  DADD R2, R2, R4 ;  /* 0x0000000002027229 */ /* 0x000fe20000000004 */
[----:B------:R-:W-:-:S07]  /*8cb10*/  LOP3.LUT R67, R7, 0x80000000, R67, 0xb8, !PT ;  /* 0x8000000007437812 */ /* 0x000fce00078eb843 */
[----:B------:R-:W-:-:S06]  /*8cb20*/  DSETP.GTU.AND P0, PT, |R2|, +INF , PT ;  /* 0x7ff000000200742a */ /* 0x000fcc0003f0c200 */
[----:B------:R-:W-:Y:S02]  /*8cb30*/  FSEL R6, R2, R6, P0 ;  /* 0x0000000602067208 */ /* 0x000fe40000000000 */
[----:B------:R-:W-:Y:S01]  /*8cb40*/  FSEL R7, R3, R67, P0 ;  /* 0x0000004303077208 */ /* 0x000fe20000000000 */
[----:B------:R-:W-:Y:S06]  /*8cb50*/  BRA `(.L_x_18045) ;  /* 0x0000001000847947 */ /* 0x000fec0003800000 */
.L_x_18036:
        /* <DEDUP_REMOVED lines=23> */
.L_x_18054:
[----:B------:R-:W-:Y:S05]  /*8ccd0*/  BSYNC B3 ;  /* 0x0000000000037941 */ /* 0x000fea0003800000 */
.L_x_18053:
        /* <DEDUP_REMOVED lines=26> */
.L_x_18056:
[----:B------:R-:W-:Y:S05]  /*8ce80*/  BSYNC B3 ;  /* 0x0000000000037941 */ /* 0x000fea0003800000 */
.L_x_18055:
        /* <DEDUP_REMOVED lines=136> */
.L_x_18058:
[----:B------:R-:W-:Y:S05]  /*8d710*/  BSYNC B0 ;  /* 0x0000000000007941 */ /* 0x000fea0003800000 */
.L_x_18057:
        /* <DEDUP_REMOVED lines=8> */
.L_x_18060:
[----:B------:R-:W-:Y:S05]  /*8d7a0*/  BSYNC B3 ;  /* 0x0000000000037941 */ /* 0x000fea0003800000 */
.L_x_18059:
        /* <DEDUP_REMOVED lines=82> */
.L_x_18062:
[----:B------:R-:W-:-:S04]  /*8dcd0*/  ISETP.GE.AND P0, PT, R65, RZ, PT ;  /* 0x000000ff4100720c */ /* 0x000fc80003f06270 */
[----:B------:R-:W-:Y:S02]  /*8dce0*/  FSEL R6, RZ, 3.37028055040000000000e+12, P0 ;  /* 0x54442d18ff067808 */ /* 0x000fe40000000000 */
[----:B------:R-:W-:-:S07]  /*8dcf0*/  FSEL R7, RZ, 2.1426990032196044922, P0 ;  /* 0x400921fbff077808 */ /* 0x000fce0000000000 */
.L_x_18063:
[----:B------:R-:W-:Y:S05]  /*8dd00*/  BSYNC B0 ;  /* 0x0000000000007941 */ /* 0x000fea0003800000 */
.L_x_18061:
[----:B------:R-:W-:Y:S01]  /*8dd10*/  DADD R2, R2, R4 ;  /* 0x0000000002027229 */ /* 0x000fe20000000004 */
[----:B------:R-:W-:Y:S01]  /*8dd20*/  LOP3.LUT R67, R7, 0x80000000, R67, 0xb8, !PT ;  /* 0x8000000007437812 */ /* 0x000fe200078eb843 */
[----:B------:R-:W-:-:S06]  /*8dd30*/  DADD R30, R30, 1 ;  /* 0x3ff000001e1e7429 */ /* 0x000fcc0000000000 */
[----:B------:R-:W-:-:S06]  /*8dd40*/  DSETP.GTU.AND P0, PT, |R2|, +INF , PT ;  /* 0x7ff000000200742a */ /* 0x000fcc0003f0c200 */
[----:B------:R-:W-:Y:S02]  /*8dd50*/  FSEL R6, R2, R6, P0 ;  /* 0x0000000602067208 */ /* 0x000fe40000000000 */
[----:B------:R-:W-:-:S07]  /*8dd60*/  FSEL R7, R3, R67, P0 ;  /* 0x0000004303077208 */ /* 0x000fce0000000000 */
.L_x_18045:
[----:B------:R-:W-:Y:S05]  /*8dd70*/  BSYNC B2 ;  /* 0x0000000000027941 */ /* 0x000fea0003800000 */
.L_x_18035:
        /* <DEDUP_REMOVED lines=9> */
.L_x_17943:
        /* <DEDUP_REMOVED lines=21> */
.L_x_17942:
[----:B------:R-:W-:Y:S05]  /*8df60*/  BSYNC B1 ;  /* 0x0000000000017941 */ /* 0x000fea0003800000 */
.L_x_17941:
        /* <DEDUP_REMOVED lines=23> */
.L_x_18066:
[----:B------:R-:W-:-:S13]  /*8e0e0*/  ISETP.GE.AND P0, PT, R0, R79, PT ;  /* 0x0000004f0000720c */ /* 0x000fda0003f06270 */
[----:B------:R-:W-:Y:S05]  /*8e0f0*/  @P0 BRA `(.L_x_18068) ;  /* 0x0000000000300947 */ /* 0x000fea0003800000 */
[----:B01----:R-:W0:Y:S01]  /*8e100*/  LDC.64 R2, c[0x0][0x218] ;  /* 0x00008600ff027b82 */ /* 0x003e220000000a00 */
[----:B------:R-:W-:Y:S02]  /*8e110*/  IMAD.IADD R5, R80, 0x1, R0 ;  /* 0x0000000150057824 */ /* 0x000fe400078e0200 */
[----:B------:R-:W-:Y:S02]  /*8e120*/  VIADD R0, R0, 0x80 ;  /* 0x0000008000007836 */ /* 0x000fe40000000000 */
[----:B0-----:R-:W-:-:S05]  /*8e130*/  IMAD.WIDE.U32 R2, R5, 0x10, R2 ;  /* 0x0000001005027825 */ /* 0x001fca00078e0002 */
[----:B------:R1:W-:Y:S02]  /*8e140*/  STG.E.128 desc[UR6][R2.64], R56 ;  /* 0x0000003802007986 */ /* 0x0003e4000c101d06 */
.L_x_18067:
[----:B------:R-:W-:-:S13]  /*8e150*/  ISETP.GE.AND P0, PT, R0, R79, PT ;  /* 0x0000004f0000720c */ /* 0x000fda0003f06270 */
[----:B------:R-:W-:Y:S05]  /*8e160*/  @P0 BRA `(.L_x_18069) ;  /* 0x0000000000340947 */ /* 0x000fea0003800000 */
[----:B01----:R-:W0:Y:S01]  /*8e170*/  LDC.64 R2, c[0x0][0x218] ;  /* 0x00008600ff027b82 */ /* 0x003e220000000a00 */
[----:B------:R-:W-:Y:S02]  /*8e180*/  IMAD.IADD R5, R80, 0x1, R0 ;  /* 0x0000000150057824 */ /* 0x000fe400078e0200 */
[----:B------:R-:W-:Y:S02]  /*8e190*/  VIADD R0, R0, 0x80 ;  /* 0x0000008000007836 */ /* 0x000fe40000000000 */
[----:B0-----:R-:W-:-:S05]  /*8e1a0*/  IMAD.WIDE.U32 R2, R5, 0x10, R2 ;  /* 0x0000001005027825 */ /* 0x001fca00078e0002 */
[----:B------:R2:W-:Y:S02]  /*8e1b0*/  STG.E.128 desc[UR6][R2.64], R36 ;  /* 0x0000002402007986 */ /* 0x0005e4000c101d06 */
.L_x_18068:
        /* <DEDUP_REMOVED lines=8> */
.L_x_18069:
[----:B------:R-:W-:Y:S05]  /*8e240*/  BSYNC B1 ;  /* 0x0000000000017941 */ /* 0x000fea0003800000 */
.L_x_18065:
[----:B------:R-:W-:-:S13]  /*8e250*/  ISETP.GE.AND P0, PT, R0, R79, PT ;  /* 0x0000004f0000720c */ /* 0x000fda0003f06270 */
[----:B012---:R-:W0:Y:S01]  /*8e260*/  @!P0 LDC.64 R2, c[0x0][0x218] ;  /* 0x00008600ff028b82 */ /* 0x007e220000000a00 */
[----:B------:R-:W-:Y:S02]  /*8e270*/  @!P0 IMAD.IADD R5, R80, 0x1, R0 ;  /* 0x0000000150058824 */ /* 0x000fe400078e0200 */
[----:B------:R-:W-:Y:S02]  /*8e280*/  @!P0 VIADD R0, R0, 0x80 ;  /* 0x0000008000008836 */ /* 0x000fe40000000000 */
[----:B0-----:R-:W-:-:S05]  /*8e290*/  @!P0 IMAD.WIDE.U32 R2, R5, 0x10, R2 ;  /* 0x0000001005028825 */ /* 0x001fca00078e0002 */
[----:B------:R3:W-:Y:S02]  /*8e2a0*/  @!P0 STG.E.128 desc[UR6][R2.64], R24 ;  /* 0x0000001802008986 */ /* 0x0007e4000c101d06 */
.L_x_18070:
[----:B------:R-:W-:Y:S05]  /*8e2b0*/  BSYNC B0 ;  /* 0x0000000000007941 */ /* 0x000fea0003800000 */
.L_x_18064:
        /* <DEDUP_REMOVED lines=8> */
        .weak           $__internal_24_$__cuda_sm20_div_rn_f64_full
        .type           $__internal_24_$__cuda_sm20_div_rn_f64_full,@function
        .size           $__internal_24_$__cuda_sm20_div_rn_f64_full,($__internal_25_$__cuda_sm20_dsqrt_rn_f64_mediumpath_v1 - $__internal_24_$__cuda_sm20_div_rn_f64_full)
$__internal_24_$__cuda_sm20_div_rn_f64_full:
        /* <DEDUP_REMOVED lines=68> */
.L_x_18072:
        /* <DEDUP_REMOVED lines=17> */
.L_x_18075:
[----:B------:R-:W-:-:S05]  /*8e890*/  LOP3.LUT R22, R11, 0x80000, RZ, 0xfc, !PT ;  /* 0x000800000b167812 */ /* 0x000fca00078efcff */
[----:B------:R-:W-:Y:S02]  /*8e8a0*/  IMAD.MOV.U32 R23, RZ, RZ, R22 ;  /* 0x000000ffff177224 */ /* 0x000fe400078e0016 */
[----:B------:R-:W-:Y:S01]  /*8e8b0*/  IMAD.MOV.U32 R22, RZ, RZ, R10 ;  /* 0x000000ffff167224 */ /* 0x000fe200078e000a */
[----:B------:R-:W-:Y:S06]  /*8e8c0*/  BRA `(.L_x_18073) ;  /* 0x00000000000c7947 */ /* 0x000fec0003800000 */
.L_x_18074:
[----:B------:R-:W-:-:S05]  /*8e8d0*/  LOP3.LUT R22, R13, 0x80000, RZ, 0xfc, !PT ;  /* 0x000800000d167812 */ /* 0x000fca00078efcff */
[----:B------:R-:W-:Y:S02]  /*8e8e0*/  IMAD.MOV.U32 R23, RZ, RZ, R22 ;  /* 0x000000ffff177224 */ /* 0x000fe400078e0016 */
[----:B------:R-:W-:-:S07]  /*8e8f0*/  IMAD.MOV.U32 R22, RZ, RZ, R12 ;  /* 0x000000ffff167224 */ /* 0x000fce00078e000c */
.L_x_18073:
[----:B------:R-:W-:Y:S05]  /*8e900*/  BSYNC B0 ;  /* 0x0000000000007941 */ /* 0x000fea0003800000 */
.L_x_18071:
[----:B------:R-:W-:Y:S02]  /*8e910*/  IMAD.MOV.U32 R6, RZ, RZ, R0 ;  /* 0x000000ffff067224 */ /* 0x000fe400078e0000 */
[----:B------:R-:W-:-:S04]  /*8e920*/  IMAD.MOV.U32 R7, RZ, RZ, 0x0 ;  /* 0x00000000ff077424 */ /* 0x000fc800078e00ff */
[----:B------:R-:W-:Y:S05]  /*8e930*/  RET.REL.NODEC R6 `(_ZN2at6native29vectorized_elementwise_kernelILi4EZZZNS0_16acos_kernel_cudaERNS_18TensorIteratorBaseEENKUlvE_clEvENKUlvE_clEvEUlN3c107complexIdEEE_St5arrayIPcLm2EEEEviT0_T1_) ;  /* 0xfffff71406b07950 */ /* 0x000fea0003c3ffff */
        .weak           $__internal_25_$__cuda_sm20_dsqrt_rn_f64_mediumpath_v1
        .type           $__internal_25_$__cuda_sm20_dsqrt_rn_f64_mediumpath_v1,@function
        .size           $__internal_25_$__cuda_sm20_dsqrt_rn_f64_mediumpath_v1,(.L_x_20092 - $__internal_25_$__cuda_sm20_dsqrt_rn_f64_mediumpath_v1)
$__internal_25_$__cuda_sm20_dsqrt_rn_f64_mediumpath_v1:
        /* <DEDUP_REMOVED lines=11> */
.L_x_18077:
        /* <DEDUP_REMOVED lines=24> */
.L_x_18079:
[----:B------:R-:W-:-:S11]  /*8eb70*/  DADD R6, R8, R8 ;  /* 0x0000000008067229 */ /* 0x000fd60000000008 */
.L_x_18078:
[----:B------:R-:W-:Y:S05]  /*8eb80*/  BSYNC B0 ;  /* 0x0000000000007941 */ /* 0x000fea0003800000 */
.L_x_18076:
[----:B------:R-:W-:Y:S02]  /*8eb90*/  IMAD.MOV.U32 R8, RZ, RZ, R0 ;  /* 0x000000ffff087224 */ /* 0x000fe400078e0000 */
[----:B------:R-:W-:-:S04]  /*8eba0*/  IMAD.MOV.U32 R9, RZ, RZ, 0x0 ;  /* 0x00000000ff097424 */ /* 0x000fc800078e00ff */
[----:B------:R-:W-:Y:S05]  /*8ebb0*/  RET.REL.NODEC R8 `(_ZN2at6native29vectorized_elementwise_kernelILi4EZZZNS0_16acos_kernel_cudaERNS_18TensorIteratorBaseEENKUlvE_clEvENKUlvE_clEvEUlN3c107complexIdEEE_St5arrayIPcLm2EEEEviT0_T1_) ;  /* 0xfffff71408107950 */ /* 0x000fea0003c3ffff */
.L_x_18080:
        /* <DEDUP_REMOVED lines=12> */
.L_x_20092:


//--------------------- .text._ZN2at6native29vectorized_elementwise_kernelILi8EZZZNS0_16acos_kernel_cudaERNS_18TensorIteratorBaseEENKUlvE_clEvENKUlvE_clEvEUlN3c107complexIdEEE_St5arrayIPcLm2EEEEviT0_T1_ --------------------------
	.section	.text._ZN2at6native29vectorized_elementwise_kernelILi8EZZZNS0_16acos_kernel_cudaERNS_18TensorIteratorBaseEENKUlvE_clEvENKUlvE_clEvEUlN3c107complexIdEEE_St5arrayIPcLm2EEEEviT0_T1_,"ax",@progbits
	.align	128
        .global         _ZN2at6native29vectorized_elementwise_kernelILi8EZZZNS0_16acos_kernel_cudaERNS_18TensorIteratorBaseEENKUlvE_clEvENKUlvE_clEvEUlN3c107complexIdEEE_St5arrayIPcLm2EEEEviT0_T1_
        .type           _ZN2at6native29vectorized_elementwise_kernelILi8EZZZNS0_16acos_kernel_cudaERNS_18TensorIteratorBaseEENKUlvE_clEvENKUlvE_clEvEUlN3c107complexIdEEE_St5arrayIPcLm2EEEEviT0_T1_,@function
        .size           _ZN2at6native29vectorized_elementwise_kernelILi8EZZZNS0_16acos_kernel_cudaERNS_18TensorIteratorBaseEENKUlvE_clEvENKUlvE_clEvEUlN3c107complexIdEEE_St5arrayIPcLm2EEEEviT0_T1_,(.L_x_20094 - _ZN2at6native29vectorized_elementwise_kernelILi8EZZZNS0_16acos_kernel_cudaERNS_18TensorIteratorBaseEENKUlvE_clEvENKUlvE_clEvEUlN3c107complexIdEEE_St5arrayIPcLm2EEEEviT0_T1_)
        .other          _ZN2at6native29vectorized_elementwise_kernelILi8EZZZNS0_16acos_kernel_cudaERNS_18TensorIteratorBaseEENKUlvE_clEvENKUlvE_clEvEUlN3c107complexIdEEE_St5arrayIPcLm2EEEEviT0_T1_,@"STO_CUDA_ENTRY STV_DEFAULT"
_ZN2at6native29vectorized_elementwise_kernelILi8EZZZNS0_16acos_kernel_cudaERNS_18TensorIteratorBaseEENKUlvE_clEvENKUlvE_clEvEUlN3c107complexIdEEE_St5arrayIPcLm2EEEEviT0_T1_:
.text._ZN2at6native29vectorized_elementwise_kernelILi8EZZZNS0_16acos_kernel_cudaERNS_18TensorIteratorBaseEENKUlvE_clEvENKUlvE_clEvEUlN3c107complexIdEEE_St5arrayIPcLm2EEEEviT0_T1_:
        /* <DEDUP_REMOVED lines=163> */
[----:B-----5:R-:W-:Y:S05]  /*0a30*/  CALL.REL.NOINC `($__internal_27_$__cuda_sm20_dsqrt_rn_f64_mediumpath_v1) ;  /* 0x000008dc00c07944 */ /* 0x020fea0003c00000 */
.L_x_18090:
[----:B------:R-:W-:Y:S05]  /*0a40*/  BSYNC B3 ;  /* 0x0000000000037941 */ /* 0x000fea0003800000 */
.L_x_18089:
        /* <DEDUP_REMOVED lines=81> */
.L_x_18088:
        /* <DEDUP_REMOVED lines=31> */
[----:B-----5:R-:W-:Y:S05]  /*1150*/  CALL.REL.NOINC `($__internal_26_$__cuda_sm20_div_rn_f64_full) ;  /* 0x000008d000787944 */ /* 0x020fea0003c00000 */
.L_x_18098:
[----:B------:R-:W-:Y:S05]  /*1160*/  BSYNC B4 ;  /* 0x0000000000047941 */ /* 0x000fea0003800000 */
.L_x_18097:
[----:B------:R-:W-:Y:S02]  /*1170*/  IMAD.MOV.U32 R26, RZ, RZ, R22 ;  /* 0x000000ffff1a7224 */ /* 0x000fe400078e0016 */
[----:B------:R-:W-:Y:S01]  /*1180*/  IMAD.MOV.U32 R27, RZ, RZ, R23 ;  /* 0x000000ffff1b7224 */ /* 0x000fe200078e0017 */
[----:B------:R-:W-:Y:S06]  /*1190*/  BRA `(.L_x_18096) ;  /* 0x0000000000047947 */ /* 0x000fec0003800000 */
.L_x_18095:
[----:B------:R-:W-:-:S11]  /*11a0*/  DADD R26, -R38, R54 ;  /* 0x00000000261a7229 */ /* 0x000fd60000000136 */
.L_x_18096:
[----:B------:R-:W-:Y:S05]  /*11b0*/  BSYNC B3 ;  /* 0x0000000000037941 */ /* 0x000fea0003800000 */
.L_x_18094:
        /* <DEDUP_REMOVED lines=27> */
.L_x_18103:
[----:B------:R-:W-:Y:S05]  /*1370*/  BSYNC B4 ;  /* 0x0000000000047941 */ /* 0x000fea0003800000 */
.L_x_18102:
[----:B------:R-:W-:Y:S05]  /*1380*/  BRA `(.L_x_18101) ;  /* 0x0000000000047947 */ /* 0x000fea0003800000 */
.L_x_18100:
[----:B------:R-:W-:-:S11]  /*1390*/  DADD R22, R60, -R6 ;  /* 0x000000003c167229 */ /* 0x000fd60000000806 */
.L_x_18101:
[----:B------:R-:W-:Y:S05]  /*13a0*/  BSYNC B3 ;  /* 0x0000000000037941 */ /* 0x000fea0003800000 */
.L_x_18099:
        /* <DEDUP_REMOVED lines=29> */
[----:B-----5:R-:W-:Y:S05]  /*1580*/  CALL.REL.NOINC `($__internal_27_$__cuda_sm20_dsqrt_rn_f64_mediumpath_v1) ;  /* 0x000008d000ec7944 */ /* 0x020fea0003c00000 */
.L_x_18105:
[----:B------:R-:W-:Y:S05]  /*1590*/  BSYNC B3 ;  /* 0x0000000000037941 */ /* 0x000fea0003800000 */
.L_x_18104:
        /* <DEDUP_REMOVED lines=85> */
.L_x_18106:
        /* <DEDUP_REMOVED lines=19> */
[----:B-----5:R-:W-:Y:S05]  /*1c20*/  CALL.REL.NOINC `($__internal_26_$__cuda_sm20_div_rn_f64_full) ;  /* 0x000008c400c47944 */ /* 0x020fea0003c00000 */
.L_x_18108:
[----:B------:R-:W-:Y:S05]  /*1c30*/  BSYNC B3 ;  /* 0x0000000000037941 */ /* 0x000fea0003800000 */
.L_x_18107:
        /* <DEDUP_REMOVED lines=30> */
.L_x_18093:
        /* <DEDUP_REMOVED lines=24> */
.L_x_18111:
[----:B------:R-:W-:Y:S05]  /*1fa0*/  BSYNC B3 ;  /* 0x0000000000037941 */ /* 0x000fea0003800000 */
.L_x_18110:
        /* <DEDUP_REMOVED lines=24> */
[----:B-----5:R-:W-:Y:S05]  /*2130*/  CALL.REL.NOINC `($__internal_26_$__cuda_sm20_div_rn_f64_full) ;  /* 0x000008c000807944 */ /* 0x020fea0003c00000 */
.L_x_18114:
[----:B------:R-:W-:Y:S05]  /*2140*/  BSYNC B3 ;  /* 0x0000000000037941 */ /* 0x000fea0003800000 */
.L_x_18113:
        /* <DEDUP_REMOVED lines=30> */
.L_x_18112:
        /* <DEDUP_REMOVED lines=75> */
.L_x_18115:
[----:B------:R-:W-:Y:S01]  /*27e0*/  IMAD.MOV.U32 R8, RZ, RZ, 0x0 ;  /* 0x00000000ff087424 */ /* 0x000fe200078e00ff */
[----:B------:R-:W-:Y:S01]  /*27f0*/  FSETP.NEU.FTZ.AND P0, PT, R7, RZ, PT ;  /* 0x000000ff0700720b */ /* 0x000fe20003f1d000 */
[----:B------:R-:W-:-:S06]  /*2800*/  IMAD.MOV.U32 R9, RZ, RZ, 0x7ff00000 ;  /* 0x7ff00000ff097424 */ /* 0x000fcc00078e00ff */
[----:B------:R-:W-:-:S10]  /*2810*/  DFMA R8, R6, R8, +INF ;  /* 0x7ff000000608742b */ /* 0x000fd40000000008 */
[----:B------:R-:W-:Y:S02]  /*2820*/  FSEL R36, R8, RZ, P0 ;  /* 0x000000ff08247208 */ /* 0x000fe40000000000 */
[----:B------:R-:W-:Y:S01]  /*2830*/  FSEL R37, R9, -QNAN , P0 ;  /* 0xfff0000009257808 */ /* 0x000fe20000000000 */
[----:B------:R-:W-:Y:S06]  /*2840*/  BRA `(.L_x_18091) ;  /* 0x00000004002c7947 */ /* 0x000fec0003800000 */
.L_x_18109:
        /* <DEDUP_REMOVED lines=23> */
.L_x_18117:
[----:B------:R-:W-:Y:S05]  /*29c0*/  BSYNC B3 ;  /* 0x0000000000037941 */ /* 0x000fea0003800000 */
.L_x_18116:
        /* <DEDUP_REMOVED lines=20> */
[----:B-----5:R-:W-:Y:S05]  /*2b10*/  CALL.REL.NOINC `($__internal_26_$__cuda_sm20_div_rn_f64_full) ;  /* 0x000008b800087944 */ /* 0x020fea0003c00000 */
.L_x_18119:
[----:B------:R-:W-:Y:S05]  /*2b20*/  BSYNC B3 ;  /* 0x0000000000037941 */ /* 0x000fea0003800000 */
.L_x_18118:
[----:B------:R-:W-:Y:S01]  /*2b30*/  IMAD.MOV.U32 R36, RZ, RZ, R22 ;  /* 0x000000ffff247224 */ /* 0x000fe200078e0016 */
[----:B------:R-:W-:Y:S01]  /*2b40*/  MOV R37, R23 ;  /* 0x0000001700257202 */ /* 0x000fe20000000f00 */
[----:B------:R-:W-:Y:S06]  /*2b50*/  BRA `(.L_x_18091) ;  /* 0x0000000000687947 */ /* 0x000fec0003800000 */
.L_x_18092:
        /* <DEDUP_REMOVED lines=22> */
[----:B-----5:R-:W-:Y:S05]  /*2cc0*/  CALL.REL.NOINC `($__internal_27_$__cuda_sm20_dsqrt_rn_f64_mediumpath_v1) ;  /* 0x000008bc001c7944 */ /* 0x020fea0003c00000 */
.L_x_18121:
[----:B------:R-:W-:Y:S05]  /*2cd0*/  BSYNC B3 ;  /* 0x0000000000037941 */ /* 0x000fea0003800000 */
.L_x_18120:
[----:B------:R-:W-:Y:S01]  /*2ce0*/  IMAD.MOV.U32 R36, RZ, RZ, R6 ;  /* 0x000000ffff247224 */ /* 0x000fe200078e0006 */
[----:B------:R-:W-:-:S07]  /*2cf0*/  MOV R37, R7 ;  /* 0x0000000700257202 */ /* 0x000fce0000000f00 */
.L_x_18091:
[----:B------:R-:W-:Y:S05]  /*2d00*/  BSYNC B2 ;  /* 0x0000000000027941 */ /* 0x000fea0003800000 */
.L_x_18087:
        /* <DEDUP_REMOVED lines=24> */
[----:B------:R-:W-:Y:S02]  /*2e90*/  IMAD.MOV.U32 R26, RZ, RZ, R22 ;  /* 0x000000ffff1a7224 */ /* 0x000fe400078e0016 */
[----:B------:R-:W-:-:S07]  /*2ea0*/  IMAD.MOV.U32 R27, RZ, RZ, R23 ;  /* 0x000000ffff1b7224 */ /* 0x000fce00078e0017 */
.L_x_18125:
[----:B------:R-:W-:Y:S05]  /*2eb0*/  BSYNC B3 ;  /* 0x0000000000037941 */ /* 0x000fea0003800000 */
.L_x_18124:
        /* <DEDUP_REMOVED lines=37> */
.L_x_18133:
[----:B------:R-:W-:Y:S05]  /*3110*/  BSYNC B4 ;  /* 0x0000000000047941 */ /* 0x000fea0003800000 */
.L_x_18132:
[----:B------:R-:W-:Y:S01]  /*3120*/  MOV R62, R22 ;  /* 0x00000016003e7202 */ /* 0x000fe20000000f00 */
[----:B------:R-:W-:Y:S01]  /*3130*/  IMAD.MOV.U32 R63, RZ, RZ, R23 ;  /* 0x000000ffff3f7224 */ /* 0x000fe200078e0017 */
[----:B------:R-:W-:Y:S06]  /*3140*/  BRA `(.L_x_18131) ;  /* 0x0000000000047947 */ /* 0x000fec0003800000 */
.L_x_18130:
[----:B------:R-:W-:-:S11]  /*3150*/  DADD R62, -R38, R54 ;  /* 0x00000000263e7229 */ /* 0x000fd60000000136 */
.L_x_18131:
[----:B------:R-:W-:Y:S05]  /*3160*/  BSYNC B3 ;  /* 0x0000000000037941 */ /* 0x000fea0003800000 */
.L_x_18129:
        /* <DEDUP_REMOVED lines=24> */
.L_x_18138:
[----:B------:R-:W-:Y:S05]  /*32f0*/  BSYNC B4 ;  /* 0x0000000000047941 */ /* 0x000fea0003800000 */
.L_x_18137:
[----:B------:R-:W-:Y:S02]  /*3300*/  IMAD.MOV.U32 R2, RZ, RZ, R22 ;  /* 0x000000ffff027224 */ /* 0x000fe400078e0016 */
[----:B------:R-:W-:Y:S01]  /*3310*/  IMAD.MOV.U32 R3, RZ, RZ, R23 ;  /* 0x000000ffff037224 */ /* 0x000fe200078e0017 */
[----:B------:R-:W-:Y:S06]  /*3320*/  BRA `(.L_x_18136) ;  /* 0x0000000000047947 */ /* 0x000fec0003800000 */
.L_x_18135:
[----:B------:R-:W-:-:S11]  /*3330*/  DADD R2, -R52, R60 ;  /* 0x0000000034027229 */ /* 0x000fd6000000013c */
.L_x_18136:
[----:B------:R-:W-:Y:S05]  /*3340*/  BSYNC B3 ;  /* 0x0000000000037941 */ /* 0x000fea0003800000 */
.L_x_18134:
        /* <DEDUP_REMOVED lines=25> */
[----:B-----5:R-:W-:Y:S05]  /*34e0*/  CALL.REL.NOINC `($__internal_27_$__cuda_sm20_dsqrt_rn_f64_mediumpath_v1) ;  /* 0x000008b400147944 */ /* 0x020fea0003c00000 */
.L_x_18140:
[----:B------:R-:W-:Y:S05]  /*34f0*/  BSYNC B3 ;  /* 0x0000000000037941 */ /* 0x000fea0003800000 */
.L_x_18139:
[----:B------:R-:W-:Y:S01]  /*3500*/  PLOP3.LUT P0, PT, PT, PT, PT, 0x80, 0x0 ;  /* 0x000000000000781c */ /* 0x000fe20003f0f070 */
[----:B------:R-:W-:Y:S02]  /*3510*/  IMAD.MOV.U32 R30, RZ, RZ, R6 ;  /* 0x000000ffff1e7224 */ /* 0x000fe400078e0006 */
[----:B------:R-:W-:Y:S01]  /*3520*/  IMAD.MOV.U32 R31, RZ, RZ, R7 ;  /* 0x000000ffff1f7224 */ /* 0x000fe200078e0007 */
[----:B------:R-:W-:Y:S09]  /*3530*/  BRA `(.L_x_18126) ;  /* 0x0000000800407947 */ /* 0x000ff20003800000 */
.L_x_18128:
        /* <DEDUP_REMOVED lines=26> */
.L_x_18143:
[----:B------:R-:W-:Y:S05]  /*36e0*/  BSYNC B3 ;  /* 0x0000000000037941 */ /* 0x000fea0003800000 */
.L_x_18142:
[----:B------:R-:W-:Y:S01]  /*36f0*/  PLOP3.LUT P0, PT, PT, PT, PT, 0x80, 0x0 ;  /* 0x000000000000781c */ /* 0x000fe20003f0f070 */
[----:B------:R-:W-:Y:S02]  /*3700*/  IMAD.MOV.U32 R30, RZ, RZ, R6 ;  /* 0x000000ffff1e7224 */ /* 0x000fe400078e0006 */
[----:B------:R-:W-:Y:S01]  /*3710*/  IMAD.MOV.U32 R31, RZ, RZ, R7 ;  /* 0x000000ffff1f7224 */ /* 0x000fe200078e0007 */
[----:B------:R-:W-:Y:S09]  /*3720*/  BRA `(.L_x_18126) ;  /* 0x0000000400c47947 */ /* 0x000ff20003800000 */
.L_x_18141:
        /* <DEDUP_REMOVED lines=26> */
[----:B-----5:R-:W-:Y:S05]  /*38d0*/  CALL.REL.NOINC `($__internal_27_$__cuda_sm20_dsqrt_rn_f64_mediumpath_v1) ;  /* 0x000008b000187944 */ /* 0x020fea0003c00000 */
.L_x_18145:
[----:B------:R-:W-:Y:S05]  /*38e0*/  BSYNC B3 ;  /* 0x0000000000037941 */ /* 0x000fea0003800000 */
.L_x_18144:
        /* <DEDUP_REMOVED lines=21> */
.L_x_18147:
[----:B------:R-:W-:Y:S05]  /*3a40*/  BSYNC B3 ;  /* 0x0000000000037941 */ /* 0x000fea0003800000 */
.L_x_18146:
[----:B------:R-:W-:Y:S01]  /*3a50*/  DMUL R4, R4, 8.11296384146066816958e+31 ;  /* 0x4690000004047828 */ /* 0x000fe20000000000 */
[----:B------:R-:W-:Y:S01]  /*3a60*/  PLOP3.LUT P0, PT, PT, PT, PT, 0x80, 0x0 ;  /* 0x000000000000781c */ /* 0x000fe20003f0f070 */
[----:B------:R-:W-:Y:S02]  /*3a70*/  IMAD.MOV.U32 R30, RZ, RZ, R22 ;  /* 0x000000ffff1e7224 */ /* 0x000fe400078e0016 */
[----:B------:R-:W-:Y:S01]  /*3a80*/  IMAD.MOV.U32 R31, RZ, RZ, R23 ;  /* 0x000000ffff1f7224 */ /* 0x000fe200078e0017 */
[----:B------:R-:W-:Y:S09]  /*3a90*/  BRA `(.L_x_18126) ;  /* 0x0000000000e87947 */ /* 0x000ff20003800000 */
.L_x_18127:
        /* <DEDUP_REMOVED lines=21> */
[----:B-----5:R-:W-:Y:S05]  /*3bf0*/  CALL.REL.NOINC `($__internal_27_$__cuda_sm20_dsqrt_rn_f64_mediumpath_v1) ;  /* 0x000008ac00507944 */ /* 0x020fea0003c00000 */
[----:B------:R-:W-:Y:S02]  /*3c00*/  IMAD.MOV.U32 R20, RZ, RZ, R6 ;  /* 0x000000ffff147224 */ /* 0x000fe400078e0006 */
[----:B------:R-:W-:-:S07]  /*3c10*/  IMAD.MOV.U32 R21, RZ, RZ, R7 ;  /* 0x000000ffff157224 */ /* 0x000fce00078e0007 */
.L_x_18149:
[----:B------:R-:W-:Y:S05]  /*3c20*/  BSYNC B3 ;  /* 0x0000000000037941 */ /* 0x000fea0003800000 */
.L_x_18148:
        /* <DEDUP_REMOVED lines=26> */
.L_x_18151:
[----:B------:R-:W-:Y:S05]  /*3dd0*/  BSYNC B3 ;  /* 0x0000000000037941 */ /* 0x000fea0003800000 */
.L_x_18150:
[----:B------:R-:W-:Y:S01]  /*3de0*/  DMUL R30, R6, R20 ;  /* 0x00000014061e7228 */ /* 0x000fe20000000000 */
[----:B------:R-:W-:Y:S01]  /*3df0*/  PLOP3.LUT P0, PT, PT, PT, PT, 0x80, 0x0 ;  /* 0x000000000000781c */ /* 0x000fe20003f0f070 */
[----:B------:R-:W-:-:S12]  /*3e00*/  BRA `(.L_x_18126) ;  /* 0x00000000000c7947 */ /* 0x000fd80003800000 */
.L_x_18123:
[----:B------:R-:W-:Y:S01]  /*3e10*/  DMUL R30, R30, 9.00719925474099200000e+15 ;  /* 0x434000001e1e7828 */ /* 0x000fe20000000000 */
[----:B------:R-:W-:Y:S01]  /*3e20*/  PLOP3.LUT P0, PT, PT, PT, PT, 0x80, 0x0 ;  /* 0x000000000000781c */ /* 0x000fe20003f0f070 */
[----:B------:R-:W-:-:S12]  /*3e30*/  DMUL R4, R4, 9.00719925474099200000e+15 ;  /* 0x4340000004047828 */ /* 0x000fd80000000000 */
.L_x_18126:
[----:B------:R-:W-:Y:S05]  /*3e40*/  BSYNC B2 ;  /* 0x0000000000027941 */ /* 0x000fea0003800000 */
.L_x_18122:
        /* <DEDUP_REMOVED lines=67> */
.L_x_18157:
[----:B------:R-:W-:-:S11]  /*4280*/  DMUL R72, RZ, |R26| ;  /* 0x4000001aff487228 */ /* 0x000fd60000000000 */
.L_x_18158:
[----:B------:R-:W-:Y:S05]  /*4290*/  BSYNC B0 ;  /* 0x0000000000007941 */ /* 0x000fea0003800000 */
.L_x_18156:
        /* <DEDUP_REMOVED lines=11> */
.L_x_18155:
        /* <DEDUP_REMOVED lines=53> */
.L_x_18154:
        /* <DEDUP_REMOVED lines=62> */
.L_x_18162:
[----:B------:R-:W-:-:S11]  /*4a80*/  DMUL R72, RZ, |R26| ;  /* 0x4000001aff487228 */ /* 0x000fd60000000000 */
.L_x_18163:
[----:B------:R-:W-:Y:S05]  /*4a90*/  BSYNC B0 ;  /* 0x0000000000007941 */ /* 0x000fea0003800000 */
.L_x_18161:
        /* <DEDUP_REMOVED lines=11> */
.L_x_18160:
        /* <DEDUP_REMOVED lines=53> */
.L_x_18153:
        /* <DEDUP_REMOVED lines=30> */
.L_x_18166:
[----:B------:R-:W-:Y:S05]  /*5080*/  BSYNC B3 ;  /* 0x0000000000037941 */ /* 0x000fea0003800000 */
.L_x_18165:
        /* <DEDUP_REMOVED lines=82> */
.L_x_18168:
[----:B------:R-:W-:Y:S02]  /*55b0*/  FSEL R2, RZ, 3.37028055040000000000e+12, P1 ;  /* 0x54442d18ff027808 */ /* 0x000fe40000800000 */
[----:B------:R-:W-:-:S07]  /*55c0*/  FSEL R3, RZ, 2.1426990032196044922, P1 ;  /* 0x400921fbff037808 */ /* 0x000fce0000800000 */
.L_x_18169:
[----:B------:R-:W-:Y:S05]  /*55d0*/  BSYNC B0 ;  /* 0x0000000000007941 */ /* 0x000fea0003800000 */
.L_x_18167:
[----:B------:R-:W-:Y:S01]  /*55e0*/  DADD R4, |R30|, |R4| ;  /* 0x000000001e047229 */ /* 0x000fe20000000604 */
[----:B------:R-:W-:-:S07]  /*55f0*/  LOP3.LUT R31, R3, 0x80000000, R31, 0xb8, !PT ;  /* 0x80000000031f7812 */ /* 0x000fce00078eb81f */
[----:B------:R-:W-:-:S06]  /*5600*/  DSETP.GTU.AND P0, PT, |R4|, +INF , PT ;  /* 0x7ff000000400742a */ /* 0x000fcc0003f0c200 */
[----:B------:R-:W-:Y:S02]  /*5610*/  FSEL R72, R4, R2, P0 ;  /* 0x0000000204487208 */ /* 0x000fe40000000000 */
[----:B------:R-:W-:Y:S01]  /*5620*/  FSEL R73, R5, R31, P0 ;  /* 0x0000001f05497208 */ /* 0x000fe20000000000 */
[----:B------:R-:W-:Y:S06]  /*5630*/  BRA `(.L_x_18159) ;  /* 0x0000000400d47947 */ /* 0x000fec0003800000 */
.L_x_18164:
        /* <DEDUP_REMOVED lines=25> */
[----:B-----5:R-:W-:Y:S05]  /*57d0*/  CALL.REL.NOINC `($__internal_26_$__cuda_sm20_div_rn_f64_full) ;  /* 0x0000088800d87944 */ /* 0x020fea0003c00000 */
.L_x_18171:
[----:B------:R-:W-:Y:S05]  /*57e0*/  BSYNC B3 ;  /* 0x0000000000037941 */ /* 0x000fea0003800000 */
.L_x_18170:
        /* <DEDUP_REMOVED lines=82> */
.L_x_18173:
[----:B------:R-:W-:Y:S02]  /*5d10*/  FSEL R2, RZ, 3.37028055040000000000e+12, P1 ;  /* 0x54442d18ff027808 */ /* 0x000fe40000800000 */
[----:B------:R-:W-:-:S07]  /*5d20*/  FSEL R3, RZ, 2.1426990032196044922, P1 ;  /* 0x400921fbff037808 */ /* 0x000fce0000800000 */
.L_x_18174:
[----:B------:R-:W-:Y:S05]  /*5d30*/  BSYNC B0 ;  /* 0x0000000000007941 */ /* 0x000fea0003800000 */
.L_x_18172:
[----:B------:R-:W-:Y:S01]  /*5d40*/  DADD R4, |R30|, |R4| ;  /* 0x000000001e047229 */ /* 0x000fe20000000604 */
[----:B------:R-:W-:-:S07]  /*5d50*/  LOP3.LUT R31, R3, 0x80000000, R31, 0xb8, !PT ;  /* 0x80000000031f7812 */ /* 0x000fce00078eb81f */
[----:B------:R-:W-:-:S06]  /*5d60*/  DSETP.GTU.AND P0, PT, |R4|, +INF , PT ;  /* 0x7ff000000400742a */ /* 0x000fcc0003f0c200 */
[----:B------:R-:W-:Y:S02]  /*5d70*/  FSEL R72, R4, R2, P0 ;  /* 0x0000000204487208 */ /* 0x000fe40000000000 */
[----:B------:R-:W-:-:S07]  /*5d80*/  FSEL R73, R5, R31, P0 ;  /* 0x0000001f05497208 */ /* 0x000fce0000000000 */
.L_x_18159:
[----:B------:R-:W-:Y:S05]  /*5d90*/  BSYNC B2 ;  /* 0x0000000000027941 */ /* 0x000fea0003800000 */
.L_x_18152:
[----:B------:R-:W-:Y:S01]  /*5da0*/  DADD R2, -RZ, -R36 ;  /* 0x00000000ff027229 */ /* 0x000fe20000000924 */
[----:B------:R-:W-:-:S09]  /*5db0*/  ISETP.NE.AND P0, PT, R68, RZ, PT ;  /* 0x000000ff4400720c */ /* 0x000fd20003f05270 */
[----:B------:R-:W-:Y:S02]  /*5dc0*/  FSEL R74, R2, R36, !P0 ;  /* 0x00000024024a7208 */ /* 0x000fe40004000000 */
[----:B------:R-:W-:Y:S01]  /*5dd0*/  FSEL R75, R3, R37, !P0 ;  /* 0x00000025034b7208 */ /* 0x000fe20004000000 */
[----:B------:R-:W-:Y:S06]  /*5de0*/  BRA `(.L_x_18175) ;  /* 0x0000003000287947 */ /* 0x000fec0003800000 */
.L_x_18086:
[----:B------:R-:W2:Y:S01]  /*5df0*/  LDL.64 R2, [R1+0x8] ;  /* 0x0000080001027983 */ /* 0x000ea20000100a00 */
[----:B------:R-:W-:Y:S01]  /*5e00*/  UMOV UR4, 0x54442d18 ;  /* 0x54442d1800047882 */ /* 0x000fe20000000000 */
[----:B------:R-:W-:Y:S01]  /*5e10*/  UMOV UR5, 0x3ff921fb ;  /* 0x3ff921fb00057882 */ /* 0x000fe20000000000 */
[----:B------:R-:W-:Y:S02]  /*5e20*/  DADD R74, -RZ, -R26 ;  /* 0x00000000ff4a7229 */ /* 0x000fe4000000091a */
[----:B--2---:R-:W-:-:S08]  /*5e30*/  DADD R24, -R24, R2 ;  /* 0x0000000018187229 */ /* 0x004fd00000000102 */
[----:B------:R-:W-:Y:S01]  /*5e40*/  DADD R72, R24, UR4 ;  /* 0x0000000418487e29 */ /* 0x000fe20008000000 */
[----:B------:R-:W-:Y:S10]  /*5e50*/  BRA `(.L_x_18175) ;  /* 0x00000030000c7947 */ /* 0x000ff40003800000 */
.L_x_18085:
[----:B------:R-:W-:Y:S01]  /*5e60*/  DADD R74, -RZ, -R26 ;  /* 0x00000000ff4a7229 */ /* 0x000fe2000000091a */
[----:B------:R-:W-:Y:S01]  /*5e70*/  CS2R R72, SRZ ;  /* 0x0000000000487805 */ /* 0x000fe2000001ff00 */
[----:B------:R-:W-:Y:S09]  /*5e80*/  BRA `(.L_x_18175) ;  /* 0x0000003000007947 */ /* 0x000ff20003800000 */
.L_x_18084:
        /* <DEDUP_REMOVED lines=108> */
.L_x_18180:
[----:B------:R-:W-:Y:S05]  /*6550*/  BSYNC B0 ;  /* 0x0000000000007941 */ /* 0x000fea0003800000 */
.L_x_18179:
[----:B------:R-:W-:Y:S04]  /*6560*/  BSSY B3, `(.L_x_18181) ;  /* 0x0000008000037945 */ /* 0x000fe80003800000 */
[----:B------:R-:W-:Y:S05]  /*6570*/  @P3 BRA P5, `(.L_x_18182) ;  /* 0x0000000000183947 */ /* 0x000fea0002800000 */
[----:B------:R-:W-:Y:S01]  /*6580*/  IMAD.MOV.U32 R12, RZ, RZ, R36 ;  /* 0x000000ffff0c7224 */ /* 0x000fe200078e0024 */
[----:B------:R-:W-:Y:S01]  /*6590*/  MOV R0, 0x65e0 ;  /* 0x000065e000007802 */ /* 0x000fe20000000f00 */
[----:B------:R-:W-:Y:S02]  /*65a0*/  IMAD.MOV.U32 R13, RZ, RZ, R37 ;  /* 0x000000ffff0d7224 */ /* 0x000fe400078e0025 */
[----:B------:R-:W-:Y:S02]  /*65b0*/  IMAD.MOV.U32 R10, RZ, RZ, R30 ;  /* 0x000000ffff0a7224 */ /* 0x000fe400078e001e */
[----:B------:R-:W-:-:S07]  /*65c0*/  IMAD.MOV.U32 R11, RZ, RZ, R31 ;  /* 0x000000ffff0b7224 */ /* 0x000fce00078e001f */
[----:B-----5:R-:W-:Y:S05]  /*65d0*/  CALL.REL.NOINC `($__internal_26_$__cuda_sm20_div_rn_f64_full) ;  /* 0x0000087c00587944 */ /* 0x020fea0003c00000 */
.L_x_18182:
[----:B------:R-:W-:Y:S05]  /*65e0*/  BSYNC B3 ;  /* 0x0000000000037941 */ /* 0x000fea0003800000 */
.L_x_18181:
        /* <DEDUP_REMOVED lines=82> */
.L_x_18184:
[----:B------:R-:W-:-:S04]  /*6b10*/  ISETP.GE.AND P0, PT, R25, RZ, PT ;  /* 0x000000ff1900720c */ /* 0x000fc80003f06270 */
[----:B------:R-:W-:Y:S02]  /*6b20*/  FSEL R6, RZ, 3.37028055040000000000e+12, P0 ;  /* 0x54442d18ff067808 */ /* 0x000fe40000000000 */
[----:B------:R-:W-:-:S07]  /*6b30*/  FSEL R7, RZ, 2.1426990032196044922, P0 ;  /* 0x400921fbff077808 */ /* 0x000fce0000000000 */
.L_x_18185:
[----:B------:R-:W-:Y:S05]  /*6b40*/  BSYNC B0 ;  /* 0x0000000000007941 */ /* 0x000fea0003800000 */
.L_x_18183:
[----:B------:R-:W-:Y:S01]  /*6b50*/  DADD R2, R4, R2 ;  /* 0x0000000004027229 */ /* 0x000fe20000000002 */
[----:B------:R-:W-:Y:S01]  /*6b60*/  LOP3.LUT R27, R7, 0x80000000, R27, 0xb8, !PT ;  /* 0x80000000071b7812 */ /* 0x000fe200078eb81b */
[----:B------:R-:W-:-:S06]  /*6b70*/  DMUL R38, R38, 0.5 ;  /* 0x3fe0000026267828 */ /* 0x000fcc0000000000 */
[----:B------:R-:W-:-:S06]  /*6b80*/  DSETP.GTU.AND P0, PT, |R2|, +INF , PT ;  /* 0x7ff000000200742a */ /* 0x000fcc0003f0c200 */
[----:B------:R-:W-:Y:S02]  /*6b90*/  FSEL R6, R2, R6, P0 ;  /* 0x0000000602067208 */ /* 0x000fe40000000000 */
[----:B------:R-:W-:Y:S01]  /*6ba0*/  FSEL R7, R3, R27, P0 ;  /* 0x0000001b03077208 */ /* 0x000fe20000000000 */
[----:B------:R-:W-:Y:S06]  /*6bb0*/  BRA `(.L_x_18186) ;  /* 0x0000002000387947 */ /* 0x000fec0003800000 */
.L_x_18178:
        /* <DEDUP_REMOVED lines=135> */
.L_x_18188:
[----:B------:R-:W-:Y:S05]  /*7430*/  BSYNC B0 ;  /* 0x0000000000007941 */ /* 0x000fea0003800000 */
.L_x_18187:
        /* <DEDUP_REMOVED lines=8> */
.L_x_18190:
[----:B------:R-:W-:Y:S05]  /*74c0*/  BSYNC B3 ;  /* 0x0000000000037941 */ /* 0x000fea0003800000 */
.L_x_18189:
        /* <DEDUP_REMOVED lines=82> */
.L_x_18192:
[----:B------:R-:W-:-:S04]  /*79f0*/  ISETP.GE.AND P0, PT, R25, RZ, PT ;  /* 0x000000ff1900720c */ /* 0x000fc80003f06270 */
[----:B------:R-:W-:Y:S02]  /*7a00*/  FSEL R6, RZ, 3.37028055040000000000e+12, P0 ;  /* 0x54442d18ff067808 */ /* 0x000fe40000000000 */
[----:B------:R-:W-:-:S07]  /*7a10*/  FSEL R7, RZ, 2.1426990032196044922, P0 ;  /* 0x400921fbff077808 */ /* 0x000fce0000000000 */
.L_x_18193:
[----:B------:R-:W-:Y:S05]  /*7a20*/  BSYNC B0 ;  /* 0x0000000000007941 */ /* 0x000fea0003800000 */
.L_x_18191:
[----:B------:R-:W-:Y:S01]  /*7a30*/  DADD R2, R4, R2 ;  /* 0x0000000004027229 */ /* 0x000fe20000000002 */
[----:B------:R-:W-:-:S07]  /*7a40*/  LOP3.LUT R27, R7, 0x80000000, R27, 0xb8, !PT ;  /* 0x80000000071b7812 */ /* 0x000fce00078eb81b */
[----:B------:R-:W-:-:S06]  /*7a50*/  DSETP.GTU.AND P0, PT, |R2|, +INF , PT ;  /* 0x7ff000000200742a */ /* 0x000fcc0003f0c200 */
[----:B------:R-:W-:Y:S02]  /*7a60*/  FSEL R6, R2, R6, P0 ;  /* 0x0000000602067208 */ /* 0x000fe40000000000 */
[----:B------:R-:W-:Y:S01]  /*7a70*/  FSEL R7, R3, R27, P0 ;  /* 0x0000001b03077208 */ /* 0x000fe20000000000 */
[----:B------:R-:W-:Y:S06]  /*7a80*/  BRA `(.L_x_18186) ;  /* 0x0000001000847947 */ /* 0x000fec0003800000 */
.L_x_18177:
        /* <DEDUP_REMOVED lines=22> */
[----:B-----5:R-:W-:Y:S05]  /*7bf0*/  CALL.REL.NOINC `($__internal_26_$__cuda_sm20_div_rn_f64_full) ;  /* 0x0000086400d07944 */ /* 0x020fea0003c00000 */
.L_x_18195:
[----:B------:R-:W-:Y:S05]  /*7c00*/  BSYNC B3 ;  /* 0x0000000000037941 */ /* 0x000fea0003800000 */
.L_x_18194:
        /* <DEDUP_REMOVED lines=23> */
[----:B-----5:R-:W-:Y:S05]  /*7d80*/  CALL.REL.NOINC `($__internal_26_$__cuda_sm20_div_rn_f64_full) ;  /* 0x00000864006c7944 */ /* 0x020fea0003c00000 */
[----:B------:R-:W-:Y:S02]  /*7d90*/  IMAD.MOV.U32 R6, RZ, RZ, R22 ;  /* 0x000000ffff067224 */ /* 0x000fe400078e0016 */
[----:B------:R-:W-:-:S07]  /*7da0*/  IMAD.MOV.U32 R7, RZ, RZ, R23 ;  /* 0x000000ffff077224 */ /* 0x000fce00078e0017 */
.L_x_18197:
[----:B------:R-:W-:Y:S05]  /*7db0*/  BSYNC B3 ;  /* 0x0000000000037941 */ /* 0x000fea0003800000 */
.L_x_18196:
        /* <DEDUP_REMOVED lines=136> */
.L_x_18199:
[----:B------:R-:W-:Y:S05]  /*8640*/  BSYNC B0 ;  /* 0x0000000000007941 */ /* 0x000fea0003800000 */
.L_x_18198:
[----:B------:R-:W-:Y:S04]  /*8650*/  BSSY B3, `(.L_x_18200) ;  /* 0x0000008000037945 */ /* 0x000fe80003800000 */
[----:B------:R-:W-:Y:S05]  /*8660*/  @P3 BRA P5, `(.L_x_18201) ;  /* 0x0000000000183947 */ /* 0x000fea0002800000 */
[----:B------:R-:W-:Y:S01]  /*8670*/  IMAD.MOV.U32 R12, RZ, RZ, R36 ;  /* 0x000000ffff0c7224 */ /* 0x000fe200078e0024 */
[----:B------:R-:W-:Y:S01]  /*8680*/  MOV R10, R30 ;  /* 0x0000001e000a7202 */ /* 0x000fe20000000f00 */
[----:B------:R-:W-:Y:S01]  /*8690*/  IMAD.MOV.U32 R13, RZ, RZ, R37 ;  /* 0x000000ffff0d7224 */ /* 0x000fe200078e0025 */
[----:B------:R-:W-:Y:S01]  /*86a0*/  MOV R0, 0x86d0 ;  /* 0x000086d000007802 */ /* 0x000fe20000000f00 */
[----:B------:R-:W-:-:S07]  /*86b0*/  IMAD.MOV.U32 R11, RZ, RZ, R31 ;  /* 0x000000ffff0b7224 */ /* 0x000fce00078e001f */
[----:B-----5:R-:W-:Y:S05]  /*86c0*/  CALL.REL.NOINC `($__internal_26_$__cuda_sm20_div_rn_f64_full) ;  /* 0x0000085c001c7944 */ /* 0x020fea0003c00000 */
.L_x_18201:
[----:B------:R-:W-:Y:S05]  /*86d0*/  BSYNC B3 ;  /* 0x0000000000037941 */ /* 0x000fea0003800000 */
.L_x_18200:
        /* <DEDUP_REMOVED lines=82> */
.L_x_18203:
[----:B------:R-:W-:-:S04]  /*8c00*/  ISETP.GE.AND P0, PT, R25, RZ, PT ;  /* 0x000000ff1900720c */ /* 0x000fc80003f06270 */
[----:B------:R-:W-:Y:S02]  /*8c10*/  FSEL R6, RZ, 3.37028055040000000000e+12, P0 ;  /* 0x54442d18ff067808 */ /* 0x000fe40000000000 */
[----:B------:R-:W-:-:S07]  /*8c20*/  FSEL R7, RZ, 2.1426990032196044922, P0 ;  /* 0x400921fbff077808 */ /* 0x000fce0000000000 */
.L_x_18204:
[----:B------:R-:W-:Y:S05]  /*8c30*/  BSYNC B0 ;  /* 0x0000000000007941 */ /* 0x000fea0003800000 */
.L_x_18202:
[----:B------:R-:W-:Y:S01]  /*8c40*/  DADD R2, R4, R2 ;  /* 0x0000000004027229 */ /* 0x000fe20000000002 */
[----:B------:R-:W-:Y:S01]  /*8c50*/  LOP3.LUT R27, R7, 0x80000000, R27, 0xb8, !PT ;  /* 0x80000000071b7812 */ /* 0x000fe200078eb81b */
[----:B------:R-:W-:-:S06]  /*8c60*/  DADD R38, R38, 1 ;  /* 0x3ff0000026267429 */ /* 0x000fcc0000000000 */
[----:B------:R-:W-:-:S06]  /*8c70*/  DSETP.GTU.AND P0, PT, |R2|, +INF , PT ;  /* 0x7ff000000200742a */ /* 0x000fcc0003f0c200 */
[----:B------:R-:W-:Y:S02]  /*8c80*/  FSEL R6, R2, R6, P0 ;  /* 0x0000000602067208 */ /* 0x000fe40000000000 */
[----:B------:R-:W-:-:S07]  /*8c90*/  FSEL R7, R3, R27, P0 ;  /* 0x0000001b03077208 */ /* 0x000fce0000000000 */
.L_x_18186:
[----:B------:R-:W-:Y:S05]  /*8ca0*/  BSYNC B2 ;  /* 0x0000000000027941 */ /* 0x000fea0003800000 */
.L_x_18176:
        /* <DEDUP_REMOVED lines=9> */
.L_x_18083:
        /* <DEDUP_REMOVED lines=21> */
.L_x_18175:
[----:B------:R-:W-:Y:S05]  /*8e90*/  BSYNC B1 ;  /* 0x0000000000017941 */ /* 0x000fea0003800000 */
.L_x_18082:
        /* <DEDUP_REMOVED lines=142> */
[----:B------:R-:W-:Y:S05]  /*9780*/  CALL.REL.NOINC `($__internal_27_$__cuda_sm20_dsqrt_rn_f64_mediumpath_v1) ;  /* 0x00000850006c7944 */ /* 0x000fea0003c00000 */
.L_x_18213:
[----:B------:R-:W-:Y:S05]  /*9790*/  BSYNC B3 ;  /* 0x0000000000037941 */ /* 0x000fea0003800000 */
.L_x_18212:
        /* <DEDUP_REMOVED lines=81> */
.L_x_18211:
        /* <DEDUP_REMOVED lines=31> */
[----:B------:R-:W-:Y:S05]  /*9ea0*/  CALL.REL.NOINC `($__internal_26_$__cuda_sm20_div_rn_f64_full) ;  /* 0x0000084400247944 */ /* 0x000fea0003c00000 */
.L_x_18221:
[----:B------:R-:W-:Y:S05]  /*9eb0*/  BSYNC B4 ;  /* 0x0000000000047941 */ /* 0x000fea0003800000 */
.L_x_18220:
[----:B------:R-:W-:Y:S02]  /*9ec0*/  IMAD.MOV.U32 R18, RZ, RZ, R22 ;  /* 0x000000ffff127224 */ /* 0x000fe400078e0016 */
[----:B------:R-:W-:Y:S01]  /*9ed0*/  IMAD.MOV.U32 R19, RZ, RZ, R23 ;  /* 0x000000ffff137224 */ /* 0x000fe200078e0017 */
[----:B------:R-:W-:Y:S06]  /*9ee0*/  BRA `(.L_x_18219) ;  /* 0x0000000000047947 */ /* 0x000fec0003800000 */
.L_x_18218:
[----:B------:R-:W-:-:S11]  /*9ef0*/  DADD R18, -R30, R38 ;  /* 0x000000001e127229 */ /* 0x000fd60000000126 */
.L_x_18219:
[----:B------:R-:W-:Y:S05]  /*9f00*/  BSYNC B3 ;  /* 0x0000000000037941 */ /* 0x000fea0003800000 */
.L_x_18217:
        /* <DEDUP_REMOVED lines=27> */
.L_x_18226:
[----:B------:R-:W-:Y:S05]  /*a0c0*/  BSYNC B4 ;  /* 0x0000000000047941 */ /* 0x000fea0003800000 */
.L_x_18225:
[----:B------:R-:W-:Y:S05]  /*a0d0*/  BRA `(.L_x_18224) ;  /* 0x0000000000047947 */ /* 0x000fea0003800000 */
.L_x_18223:
[----:B------:R-:W-:-:S11]  /*a0e0*/  DADD R22, R52, -R6 ;  /* 0x0000000034167229 */ /* 0x000fd60000000806 */
.L_x_18224:
[----:B------:R-:W-:Y:S05]  /*a0f0*/  BSYNC B3 ;  /* 0x0000000000037941 */ /* 0x000fea0003800000 */
.L_x_18222:
        /* <DEDUP_REMOVED lines=29> */
[----:B------:R-:W-:Y:S05]  /*a2d0*/  CALL.REL.NOINC `($__internal_27_$__cuda_sm20_dsqrt_rn_f64_mediumpath_v1) ;  /* 0x0000084400987944 */ /* 0x000fea0003c00000 */
.L_x_18228:
[----:B------:R-:W-:Y:S05]  /*a2e0*/  BSYNC B3 ;  /* 0x0000000000037941 */ /* 0x000fea0003800000 */
.L_x_18227:
        /* <DEDUP_REMOVED lines=86> */
.L_x_18229:
        /* <DEDUP_REMOVED lines=19> */
[----:B------:R-:W-:Y:S05]  /*a980*/  CALL.REL.NOINC `($__internal_26_$__cuda_sm20_div_rn_f64_full) ;  /* 0x00000838006c7944 */ /* 0x000fea0003c00000 */
.L_x_18231:
[----:B------:R-:W-:Y:S05]  /*a990*/  BSYNC B3 ;  /* 0x0000000000037941 */ /* 0x000fea0003800000 */
.L_x_18230:
        /* <DEDUP_REMOVED lines=30> */
.L_x_18216:
        /* <DEDUP_REMOVED lines=24> */
.L_x_18234:
[----:B------:R-:W-:Y:S05]  /*ad00*/  BSYNC B3 ;  /* 0x0000000000037941 */ /* 0x000fea0003800000 */
.L_x_18233:
        /* <DEDUP_REMOVED lines=25> */
.L_x_18237:
[----:B------:R-:W-:Y:S05]  /*aea0*/  BSYNC B3 ;  /* 0x0000000000037941 */ /* 0x000fea0003800000 */
.L_x_18236:
        /* <DEDUP_REMOVED lines=30> */
.L_x_18235:
        /* <DEDUP_REMOVED lines=76> */
.L_x_18238:
[----:B------:R-:W-:Y:S01]  /*b550*/  IMAD.MOV.U32 R8, RZ, RZ, 0x0 ;  /* 0x00000000ff087424 */ /* 0x000fe200078e00ff */
[----:B------:R-:W-:Y:S01]  /*b560*/  FSETP.NEU.FTZ.AND P0, PT, R7, RZ, PT ;  /* 0x000000ff0700720b */ /* 0x000fe20003f1d000 */
[----:B------:R-:W-:-:S06]  /*b570*/  IMAD.MOV.U32 R9, RZ, RZ, 0x7ff00000 ;  /* 0x7ff00000ff097424 */ /* 0x000fcc00078e00ff */
[----:B------:R-:W-:-:S10]  /*b580*/  DFMA R8, R6, R8, +INF ;  /* 0x7ff000000608742b */ /* 0x000fd40000000008 */
[----:B------:R-:W-:Y:S02]  /*b590*/  FSEL R26, R8, RZ, P0 ;  /* 0x000000ff081a7208 */ /* 0x000fe40000000000 */
[----:B------:R-:W-:Y:S01]  /*b5a0*/  FSEL R27, R9, -QNAN , P0 ;  /* 0xfff00000091b7808 */ /* 0x000fe20000000000 */
[----:B------:R-:W-:Y:S06]  /*b5b0*/  BRA `(.L_x_18214) ;  /* 0x00000004002c7947 */ /* 0x000fec0003800000 */
.L_x_18232:
        /* <DEDUP_REMOVED lines=22> */
[----:B------:R-:W-:Y:S05]  /*b720*/  CALL.REL.NOINC `($__internal_27_$__cuda_sm20_dsqrt_rn_f64_mediumpath_v1) ;  /* 0x0000083000847944 */ /* 0x000fea0003c00000 */
.L_x_18240:
[----:B------:R-:W-:Y:S05]  /*b730*/  BSYNC B3 ;  /* 0x0000000000037941 */ /* 0x000fea0003800000 */
.L_x_18239:
        /* <DEDUP_REMOVED lines=20> */
[----:B------:R-:W-:Y:S05]  /*b880*/  CALL.REL.NOINC `($__internal_26_$__cuda_sm20_div_rn_f64_full) ;  /* 0x0000082800ac7944 */ /* 0x000fea0003c00000 */
.L_x_18242:
[----:B------:R-:W-:Y:S05]  /*b890*/  BSYNC B3 ;  /* 0x0000000000037941 */ /* 0x000fea0003800000 */
.L_x_18241:
[----:B------:R-:W-:Y:S02]  /*b8a0*/  IMAD.MOV.U32 R26, RZ, RZ, R22 ;  /* 0x000000ffff1a7224 */ /* 0x000fe400078e0016 */
[----:B------:R-:W-:Y:S01]  /*b8b0*/  IMAD.MOV.U32 R27, RZ, RZ, R23 ;  /* 0x000000ffff1b7224 */ /* 0x000fe200078e0017 */
[----:B------:R-:W-:Y:S06]  /*b8c0*/  BRA `(.L_x_18214) ;  /* 0x0000000000687947 */ /* 0x000fec0003800000 */
.L_x_18215:
        /* <DEDUP_REMOVED lines=22> */
[----:B------:R-:W-:Y:S05]  /*ba30*/  CALL.REL.NOINC `($__internal_27_$__cuda_sm20_dsqrt_rn_f64_mediumpath_v1) ;  /* 0x0000082c00c07944 */ /* 0x000fea0003c00000 */
.L_x_18244:
[----:B------:R-:W-:Y:S05]  /*ba40*/  BSYNC B3 ;  /* 0x0000000000037941 */ /* 0x000fea0003800000 */
.L_x_18243:
[----:B------:R-:W-:Y:S02]  /*ba50*/  IMAD.MOV.U32 R26, RZ, RZ, R6 ;  /* 0x000000ffff1a7224 */ /* 0x000fe400078e0006 */
[----:B------:R-:W-:-:S07]  /*ba60*/  IMAD.MOV.U32 R27, RZ, RZ, R7 ;  /* 0x000000ffff1b7224 */ /* 0x000fce00078e0007 */
.L_x_18214:
[----:B------:R-:W-:Y:S05]  /*ba70*/  BSYNC B2 ;  /* 0x0000000000027941 */ /* 0x000fea0003800000 */
.L_x_18210:
        /* <DEDUP_REMOVED lines=23> */
[----:B------:R-:W-:Y:S05]  /*bbf0*/  CALL.REL.NOINC `($__internal_26_$__cuda_sm20_div_rn_f64_full) ;  /* 0x0000082400d07944 */ /* 0x000fea0003c00000 */
[----:B------:R-:W-:Y:S02]  /*bc00*/  IMAD.MOV.U32 R18, RZ, RZ, R22 ;  /* 0x000000ffff127224 */ /* 0x000fe400078e0016 */
[----:B------:R-:W-:-:S07]  /*bc10*/  IMAD.MOV.U32 R19, RZ, RZ, R23 ;  /* 0x000000ffff137224 */ /* 0x000fce00078e0017 */
.L_x_18248:
[----:B------:R-:W-:Y:S05]  /*bc20*/  BSYNC B3 ;  /* 0x0000000000037941 */ /* 0x000fea0003800000 */
.L_x_18247:
        /* <DEDUP_REMOVED lines=37> */
.L_x_18256:
[----:B------:R-:W-:Y:S05]  /*be80*/  BSYNC B4 ;  /* 0x0000000000047941 */ /* 0x000fea0003800000 */
.L_x_18255:
[----:B------:R-:W-:Y:S02]  /*be90*/  IMAD.MOV.U32 R54, RZ, RZ, R22 ;  /* 0x000000ffff367224 */ /* 0x000fe400078e0016 */
[----:B------:R-:W-:Y:S01]  /*bea0*/  IMAD.MOV.U32 R55, RZ, RZ, R23 ;  /* 0x000000ffff377224 */ /* 0x000fe200078e0017 */
[----:B------:R-:W-:Y:S06]  /*beb0*/  BRA `(.L_x_18254) ;  /* 0x0000000000047947 */ /* 0x000fec0003800000 */
.L_x_18253:
[----:B------:R-:W-:-:S11]  /*bec0*/  DADD R54, -R30, R38 ;  /* 0x000000001e367229 */ /* 0x000fd60000000126 */
.L_x_18254:
[----:B------:R-:W-:Y:S05]  /*bed0*/  BSYNC B3 ;  /* 0x0000000000037941 */ /* 0x000fea0003800000 */
.L_x_18252:
        /* <DEDUP_REMOVED lines=24> */
.L_x_18261:
[----:B------:R-:W-:Y:S05]  /*c060*/  BSYNC B4 ;  /* 0x0000000000047941 */ /* 0x000fea0003800000 */
.L_x_18260:
[----:B------:R-:W-:Y:S02]  /*c070*/  IMAD.MOV.U32 R4, RZ, RZ, R22 ;  /* 0x000000ffff047224 */ /* 0x000fe400078e0016 */
[----:B------:R-:W-:Y:S01]  /*c080*/  IMAD.MOV.U32 R5, RZ, RZ, R23 ;  /* 0x000000ffff057224 */ /* 0x000fe200078e0017 */
[----:B------:R-:W-:Y:S06]  /*c090*/  BRA `(.L_x_18259) ;  /* 0x0000000000047947 */ /* 0x000fec0003800000 */
.L_x_18258:
[----:B------:R-:W-:-:S11]  /*c0a0*/  DADD R4, -R36, R52 ;  /* 0x0000000024047229 */ /* 0x000fd60000000134 */
.L_x_18259:
[----:B------:R-:W-:Y:S05]  /*c0b0*/  BSYNC B3 ;  /* 0x0000000000037941 */ /* 0x000fea0003800000 */
.L_x_18257:
        /* <DEDUP_REMOVED lines=25> */
[----:B------:R-:W-:Y:S05]  /*c250*/  CALL.REL.NOINC `($__internal_27_$__cuda_sm20_dsqrt_rn_f64_mediumpath_v1) ;  /* 0x0000082400b87944 */ /* 0x000fea0003c00000 */
.L_x_18263:
[----:B------:R-:W-:Y:S05]  /*c260*/  BSYNC B3 ;  /* 0x0000000000037941 */ /* 0x000fea0003800000 */
.L_x_18262:
[----:B------:R-:W-:Y:S01]  /*c270*/  PLOP3.LUT P0, PT, PT, PT, PT, 0x80, 0x0 ;  /* 0x000000000000781c */ /* 0x000fe20003f0f070 */
[----:B------:R-:W-:Y:S01]  /*c280*/  IMAD.MOV.U32 R25, RZ, RZ, R7 ;  /* 0x000000ffff197224 */ /* 0x000fe200078e0007 */
[----:B------:R-:W-:Y:S01]  /*c290*/  MOV R24, R6 ;  /* 0x0000000600187202 */ /* 0x000fe20000000f00 */
[----:B------:R-:W-:Y:S10]  /*c2a0*/  BRA `(.L_x_18249) ;  /* 0x0000000800407947 */ /* 0x000ff40003800000 */
.L_x_18251:
        /* <DEDUP_REMOVED lines=26> */
.L_x_18266:
[----:B------:R-:W-:Y:S05]  /*c450*/  BSYNC B3 ;  /* 0x0000000000037941 */ /* 0x000fea0003800000 */
.L_x_18265:
[----:B------:R-:W-:Y:S01]  /*c460*/  PLOP3.LUT P0, PT, PT, PT, PT, 0x80, 0x0 ;  /* 0x000000000000781c */ /* 0x000fe20003f0f070 */
[----:B------:R-:W-:Y:S01]  /*c470*/  IMAD.MOV.U32 R24, RZ, RZ, R6 ;  /* 0x000000ffff187224 */ /* 0x000fe200078e0006 */
[----:B------:R-:W-:Y:S01]  /*c480*/  MOV R25, R7 ;  /* 0x0000000700197202 */ /* 0x000fe20000000f00 */
[----:B------:R-:W-:Y:S10]  /*c490*/  BRA `(.L_x_18249) ;  /* 0x0000000400c47947 */ /* 0x000ff40003800000 */
.L_x_18264:
        /* <DEDUP_REMOVED lines=26> */
[----:B------:R-:W-:Y:S05]  /*c640*/  CALL.REL.NOINC `($__internal_27_$__cuda_sm20_dsqrt_rn_f64_mediumpath_v1) ;  /* 0x0000082000bc7944 */ /* 0x000fea0003c00000 */
.L_x_18268:
[----:B------:R-:W-:Y:S05]  /*c650*/  BSYNC B3 ;  /* 0x0000000000037941 */ /* 0x000fea0003800000 */
.L_x_18267:
        /* <DEDUP_REMOVED lines=21> */
.L_x_18270:
[----:B------:R-:W-:Y:S05]  /*c7b0*/  BSYNC B3 ;  /* 0x0000000000037941 */ /* 0x000fea0003800000 */
.L_x_18269:
[----:B------:R-:W-:Y:S01]  /*c7c0*/  DMUL R2, R2, 8.11296384146066816958e+31 ;  /* 0x4690000002027828 */ /* 0x000fe20000000000 */
[----:B------:R-:W-:Y:S01]  /*c7d0*/  PLOP3.LUT P0, PT, PT, PT, PT, 0x80, 0x0 ;  /* 0x000000000000781c */ /* 0x000fe20003f0f070 */
[----:B------:R-:W-:Y:S02]  /*c7e0*/  IMAD.MOV.U32 R24, RZ, RZ, R22 ;  /* 0x000000ffff187224 */ /* 0x000fe400078e0016 */
[----:B------:R-:W-:Y:S01]  /*c7f0*/  IMAD.MOV.U32 R25, RZ, RZ, R23 ;  /* 0x000000ffff197224 */ /* 0x000fe200078e0017 */
[----:B------:R-:W-:Y:S09]  /*c800*/  BRA `(.L_x_18249) ;  /* 0x0000000000e87947 */ /* 0x000ff20003800000 */
.L_x_18250:
        /* <DEDUP_REMOVED lines=22> */
[----:B------:R-:W-:Y:S02]  /*c970*/  IMAD.MOV.U32 R20, RZ, RZ, R6 ;  /* 0x000000ffff147224 */ /* 0x000fe400078e0006 */
[----:B------:R-:W-:-:S07]  /*c980*/  IMAD.MOV.U32 R21, RZ, RZ, R7 ;  /* 0x000000ffff157224 */ /* 0x000fce00078e0007 */
.L_x_18272:
[----:B------:R-:W-:Y:S05]  /*c990*/  BSYNC B3 ;  /* 0x0000000000037941 */ /* 0x000fea0003800000 */
.L_x_18271:
        /* <DEDUP_REMOVED lines=26> */
.L_x_18274:
[----:B------:R-:W-:Y:S05]  /*cb40*/  BSYNC B3 ;  /* 0x0000000000037941 */ /* 0x000fea0003800000 */
.L_x_18273:
[----:B------:R-:W-:Y:S01]  /*cb50*/  DMUL R24, R6, R20 ;  /* 0x0000001406187228 */ /* 0x000fe20000000000 */
[----:B------:R-:W-:Y:S01]  /*cb60*/  PLOP3.LUT P0, PT, PT, PT, PT, 0x80, 0x0 ;  /* 0x000000000000781c */ /* 0x000fe20003f0f070 */
[----:B------:R-:W-:-:S12]  /*cb70*/  BRA `(.L_x_18249) ;  /* 0x00000000000c7947 */ /* 0x000fd80003800000 */
.L_x_18246:
[----:B------:R-:W-:Y:S01]  /*cb80*/  DMUL R24, R24, 9.00719925474099200000e+15 ;  /* 0x4340000018187828 */ /* 0x000fe20000000000 */
[----:B------:R-:W-:Y:S01]  /*cb90*/  PLOP3.LUT P0, PT, PT, PT, PT, 0x80, 0x0 ;  /* 0x000000000000781c */ /* 0x000fe20003f0f070 */
[----:B------:R-:W-:-:S12]  /*cba0*/  DMUL R2, R2, 9.00719925474099200000e+15 ;  /* 0x4340000002027828 */ /* 0x000fd80000000000 */
.L_x_18249:
[----:B------:R-:W-:Y:S05]  /*cbb0*/  BSYNC B2 ;  /* 0x0000000000027941 */ /* 0x000fea0003800000 */
.L_x_18245:
        /* <DEDUP_REMOVED lines=67> */
.L_x_18280:
[----:B------:R-:W-:-:S11]  /*cff0*/  DMUL R68, RZ, |R18| ;  /* 0x40000012ff447228 */ /* 0x000fd60000000000 */
.L_x_18281:
[----:B------:R-:W-:Y:S05]  /*d000*/  BSYNC B0 ;  /* 0x0000000000007941 */ /* 0x000fea0003800000 */
.L_x_18279:
        /* <DEDUP_REMOVED lines=11> */
.L_x_18278:
        /* <DEDUP_REMOVED lines=53> */
.L_x_18277:
        /* <DEDUP_REMOVED lines=62> */
.L_x_18285:
[----:B------:R-:W-:-:S11]  /*d7f0*/  DMUL R68, RZ, |R18| ;  /* 0x40000012ff447228 */ /* 0x000fd60000000000 */
.L_x_18286:
[----:B------:R-:W-:Y:S05]  /*d800*/  BSYNC B0 ;  /* 0x0000000000007941 */ /* 0x000fea0003800000 */
.L_x_18284:
        /* <DEDUP_REMOVED lines=11> */
.L_x_18283:
        /* <DEDUP_REMOVED lines=53> */
.L_x_18276:
        /* <DEDUP_REMOVED lines=30> */
.L_x_18289:
[----:B------:R-:W-:Y:S05]  /*ddf0*/  BSYNC B3 ;  /* 0x0000000000037941 */ /* 0x000fea0003800000 */
.L_x_18288:
        /* <DEDUP_REMOVED lines=82> */
.L_x_18291:
[----:B------:R-:W-:Y:S02]  /*e320*/  FSEL R4, RZ, 3.37028055040000000000e+12, P1 ;  /* 0x54442d18ff047808 */ /* 0x000fe40000800000 */
[----:B------:R-:W-:-:S07]  /*e330*/  FSEL R5, RZ, 2.1426990032196044922, P1 ;  /* 0x400921fbff057808 */ /* 0x000fce0000800000 */
.L_x_18292:
[----:B------:R-:W-:Y:S05]  /*e340*/  BSYNC B0 ;  /* 0x0000000000007941 */ /* 0x000fea0003800000 */
.L_x_18290:
[----:B------:R-:W-:Y:S01]  /*e350*/  DADD R2, |R24|, |R2| ;  /* 0x0000000018027229 */ /* 0x000fe20000000602 */
[----:B------:R-:W-:-:S07]  /*e360*/  LOP3.LUT R25, R5, 0x80000000, R25, 0xb8, !PT ;  /* 0x8000000005197812 */ /* 0x000fce00078eb819 */
[----:B------:R-:W-:-:S06]  /*e370*/  DSETP.GTU.AND P0, PT, |R2|, +INF , PT ;  /* 0x7ff000000200742a */ /* 0x000fcc0003f0c200 */
[----:B------:R-:W-:Y:S02]  /*e380*/  FSEL R68, R2, R4, P0 ;  /* 0x0000000402447208 */ /* 0x000fe40000000000 */
[----:B------:R-:W-:Y:S01]  /*e390*/  FSEL R69, R3, R25, P0 ;  /* 0x0000001903457208 */ /* 0x000fe20000000000 */
[----:B------:R-:W-:Y:S06]  /*e3a0*/  BRA `(.L_x_18282) ;  /* 0x0000000400d47947 */ /* 0x000fec0003800000 */
.L_x_18287:
        /* <DEDUP_REMOVED lines=26> */
.L_x_18294:
[----:B------:R-:W-:Y:S05]  /*e550*/  BSYNC B3 ;  /* 0x0000000000037941 */ /* 0x000fea0003800000 */
.L_x_18293:
        /* <DEDUP_REMOVED lines=82> */
.L_x_18296:
[----:B------:R-:W-:Y:S02]  /*ea80*/  FSEL R4, RZ, 3.37028055040000000000e+12, P1 ;  /* 0x54442d18ff047808 */ /* 0x000fe40000800000 */
[----:B------:R-:W-:-:S07]  /*ea90*/  FSEL R5, RZ, 2.1426990032196044922, P1 ;  /* 0x400921fbff057808 */ /* 0x000fce0000800000 */
.L_x_18297:
[----:B------:R-:W-:Y:S05]  /*eaa0*/  BSYNC B0 ;  /* 0x0000000000007941 */ /* 0x000fea0003800000 */
.L_x_18295:
[----:B------:R-:W-:Y:S01]  /*eab0*/  DADD R2, |R24|, |R2| ;  /* 0x0000000018027229 */ /* 0x000fe20000000602 */
[----:B------:R-:W-:-:S07]  /*eac0*/  LOP3.LUT R25, R5, 0x80000000, R25, 0xb8, !PT ;  /* 0x8000000005197812 */ /* 0x000fce00078eb819 */
[----:B------:R-:W-:-:S06]  /*ead0*/  DSETP.GTU.AND P0, PT, |R2|, +INF , PT ;  /* 0x7ff000000200742a */ /* 0x000fcc0003f0c200 */
[----:B------:R-:W-:Y:S02]  /*eae0*/  FSEL R68, R2, R4, P0 ;  /* 0x0000000402447208 */ /* 0x000fe40000000000 */
[----:B------:R-:W-:-:S07]  /*eaf0*/  FSEL R69, R3, R25, P0 ;  /* 0x0000001903457208 */ /* 0x000fce0000000000 */
.L_x_18282:
[----:B------:R-:W-:Y:S05]  /*eb00*/  BSYNC B2 ;  /* 0x0000000000027941 */ /* 0x000fea0003800000 */
.L_x_18275:
[----:B------:R-:W-:Y:S01]  /*eb10*/  DADD R2, -RZ, -R26 ;  /* 0x00000000ff027229 */ /* 0x000fe2000000091a */
[----:B------:R-:W-:-:S09]  /*eb20*/  ISETP.NE.AND P0, PT, R60, RZ, PT ;  /* 0x000000ff3c00720c */ /* 0x000fd20003f05270 */
[----:B------:R-:W-:Y:S02]  /*eb30*/  FSEL R70, R2, R26, !P0 ;  /* 0x0000001a02467208 */ /* 0x000fe40004000000 */
[----:B------:R-:W-:Y:S01]  /*eb40*/  FSEL R71, R3, R27, !P0 ;  /* 0x0000001b03477208 */ /* 0x000fe20004000000 */
[----:B------:R-:W-:Y:S06]  /*eb50*/  BRA `(.L_x_18298) ;  /* 0x0000003000287947 */ /* 0x000fec0003800000 */
.L_x_18209:
[----:B------:R-:W2:Y:S01]  /*eb60*/  LDL.64 R2, [R1+0x8] ;  /* 0x0000080001027983 */ /* 0x000ea20000100a00 */
[----:B------:R-:W-:Y:S01]  /*eb70*/  UMOV UR4, 0x54442d18 ;  /* 0x54442d1800047882 */ /* 0x000fe20000000000 */
[----:B------:R-:W-:Y:S01]  /*eb80*/  UMOV UR5, 0x3ff921fb ;  /* 0x3ff921fb00057882 */ /* 0x000fe20000000000 */
[----:B------:R-:W-:Y:S02]  /*eb90*/  DADD R70, -RZ, -R18 ;  /* 0x00000000ff467229 */ /* 0x000fe40000000912 */
[----:B--2---:R-:W-:-:S08]  /*eba0*/  DADD R16, -R16, R2 ;  /* 0x0000000010107229 */ /* 0x004fd00000000102 */
[----:B------:R-:W-:Y:S01]  /*ebb0*/  DADD R68, R16, UR4 ;  /* 0x0000000410447e29 */ /* 0x000fe20008000000 */
[----:B------:R-:W-:Y:S10]  /*ebc0*/  BRA `(.L_x_18298) ;  /* 0x00000030000c7947 */ /* 0x000ff40003800000 */
.L_x_18208:
[----:B------:R-:W-:Y:S01]  /*ebd0*/  DADD R70, -RZ, -R18 ;  /* 0x00000000ff467229 */ /* 0x000fe20000000912 */
[----:B------:R-:W-:Y:S01]  /*ebe0*/  CS2R R68, SRZ ;  /* 0x0000000000447805 */ /* 0x000fe2000001ff00 */
[----:B------:R-:W-:Y:S09]  /*ebf0*/  BRA `(.L_x_18298) ;  /* 0x0000003000007947 */ /* 0x000ff20003800000 */
.L_x_18207:
        /* <DEDUP_REMOVED lines=108> */
.L_x_18303:
[----:B------:R-:W-:Y:S05]  /*f2c0*/  BSYNC B0 ;  /* 0x0000000000007941 */ /* 0x000fea0003800000 */
.L_x_18302:
[----:B------:R-:W-:Y:S04]  /*f2d0*/  BSSY B3, `(.L_x_18304) ;  /* 0x0000008000037945 */ /* 0x000fe80003800000 */
[----:B------:R-:W-:Y:S05]  /*f2e0*/  @P3 BRA P5, `(.L_x_18305) ;  /* 0x0000000000183947 */ /* 0x000fea0002800000 */
[----:B------:R-:W-:Y:S01]  /*f2f0*/  MOV R12, R26 ;  /* 0x0000001a000c7202 */ /* 0x000fe20000000f00 */
[----:B------:R-:W-:Y:S01]  /*f300*/  IMAD.MOV.U32 R13, RZ, RZ, R27 ;  /* 0x000000ffff0d7224 */ /* 0x000fe200078e001b */
[----:B------:R-:W-:Y:S01]  /*f310*/  MOV R0, 0xf350 ;  /* 0x0000f35000007802 */ /* 0x000fe20000000f00 */
[----:B------:R-:W-:Y:S02]  /*f320*/  IMAD.MOV.U32 R10, RZ, RZ, R24 ;  /* 0x000000ffff0a7224 */ /* 0x000fe400078e0018 */
[----:B------:R-:W-:-:S07]  /*f330*/  IMAD.MOV.U32 R11, RZ, RZ, R25 ;  /* 0x000000ffff0b7224 */ /* 0x000fce00078e0019 */
[----:B------:R-:W-:Y:S05]  /*f340*/  CALL.REL.NOINC `($__internal_26_$__cuda_sm20_div_rn_f64_full) ;  /* 0x000007ec00fc7944 */ /* 0x000fea0003c00000 */
.L_x_18305:
[----:B------:R-:W-:Y:S05]  /*f350*/  BSYNC B3 ;  /* 0x0000000000037941 */ /* 0x000fea0003800000 */
.L_x_18304:
        /* <DEDUP_REMOVED lines=82> */
.L_x_18307:
[----:B------:R-:W-:-:S04]  /*f880*/  ISETP.GE.AND P0, PT, R17, RZ, PT ;  /* 0x000000ff1100720c */ /* 0x000fc80003f06270 */
[----:B------:R-:W-:Y:S02]  /*f890*/  FSEL R6, RZ, 3.37028055040000000000e+12, P0 ;  /* 0x54442d18ff067808 */ /* 0x000fe40000000000 */
[----:B------:R-:W-:-:S07]  /*f8a0*/  FSEL R7, RZ, 2.1426990032196044922, P0 ;  /* 0x400921fbff077808 */ /* 0x000fce0000000000 */
.L_x_18308:
[----:B------:R-:W-:Y:S05]  /*f8b0*/  BSYNC B0 ;  /* 0x0000000000007941 */ /* 0x000fea0003800000 */
.L_x_18306:
[----:B------:R-:W-:Y:S01]  /*f8c0*/  DADD R2, R2, R4 ;  /* 0x0000000002027229 */ /* 0x000fe20000000004 */
[----:B------:R-:W-:Y:S01]  /*f8d0*/  LOP3.LUT R19, R7, 0x80000000, R19, 0xb8, !PT ;  /* 0x8000000007137812 */ /* 0x000fe200078eb813 */
[----:B------:R-:W-:-:S06]  /*f8e0*/  DMUL R30, R30, 0.5 ;  /* 0x3fe000001e1e7828 */ /* 0x000fcc0000000000 */
[----:B------:R-:W-:-:S06]  /*f8f0*/  DSETP.GTU.AND P0, PT, |R2|, +INF , PT ;  /* 0x7ff000000200742a */ /* 0x000fcc0003f0c200 */
[----:B------:R-:W-:Y:S02]  /*f900*/  FSEL R6, R2, R6, P0 ;  /* 0x0000000602067208 */ /* 0x000fe40000000000 */
[----:B------:R-:W-:Y:S01]  /*f910*/  FSEL R7, R3, R19, P0 ;  /* 0x0000001303077208 */ /* 0x000fe20000000000 */
[----:B------:R-:W-:Y:S06]  /*f920*/  BRA `(.L_x_18309) ;  /* 0x0000002000387947 */ /* 0x000fec0003800000 */
.L_x_18301:
        /* <DEDUP_REMOVED lines=135> */
.L_x_18311:
[----:B------:R-:W-:Y:S05]  /*101a0*/  BSYNC B0 ;  /* 0x0000000000007941 */ /* 0x000fea0003800000 */
.L_x_18310:
[----:B------:R-:W-:Y:S04]  /*101b0*/  BSSY B3, `(.L_x_18312) ;  /* 0x0000008000037945 */ /* 0x000fe80003800000 */
[----:B------:R-:W-:Y:S05]  /*101c0*/  @P3 BRA P5, `(.L_x_18313) ;  /* 0x0000000000183947 */ /* 0x000fea0002800000 */
[----:B------:R-:W-:Y:S01]  /*101d0*/  IMAD.MOV.U32 R12, RZ, RZ, R26 ;  /* 0x000000ffff0c7224 */ /* 0x000fe200078e001a */
[----:B------:R-:W-:Y:S01]  /*101e0*/  MOV R0, 0x10230 ;  /* 0x0001023000007802 */ /* 0x000fe20000000f00 */
[----:B------:R-:W-:Y:S02]  /*101f0*/  IMAD.MOV.U32 R13, RZ, RZ, R27 ;  /* 0x000000ffff0d7224 */ /* 0x000fe400078e001b */
[----:B------:R-:W-:Y:S02]  /*10200*/  IMAD.MOV.U32 R10, RZ, RZ, R24 ;  /* 0x000000ffff0a7224 */ /* 0x000fe400078e0018 */
[----:B------:R-:W-:-:S07]  /*10210*/  IMAD.MOV.U32 R11, RZ, RZ, R25 ;  /* 0x000000ffff0b7224 */ /* 0x000fce00078e0019 */
[----:B------:R-:W-:Y:S05]  /*10220*/  CALL.REL.NOINC `($__internal_26_$__cuda_sm20_div_rn_f64_full) ;  /* 0x000007e000447944 */ /* 0x000fea0003c00000 */
.L_x_18313:
[----:B------:R-:W-:Y:S05]  /*10230*/  BSYNC B3 ;  /* 0x0000000000037941 */ /* 0x000fea0003800000 */
.L_x_18312:
        /* <DEDUP_REMOVED lines=82> */
.L_x_18315:
[----:B------:R-:W-:-:S04]  /*10760*/  ISETP.GE.AND P0, PT, R17, RZ, PT ;  /* 0x000000ff1100720c */ /* 0x000fc80003f06270 */
[----:B------:R-:W-:Y:S02]  /*10770*/  FSEL R6, RZ, 3.37028055040000000000e+12, P0 ;  /* 0x54442d18ff067808 */ /* 0x000fe40000000000 */
[----:B------:R-:W-:-:S07]  /*10780*/  FSEL R7, RZ, 2.1426990032196044922, P0 ;  /* 0x400921fbff077808 */ /* 0x000fce0000000000 */
.L_x_18316:
[----:B------:R-:W-:Y:S05]  /*10790*/  BSYNC B0 ;  /* 0x0000000000007941 */ /* 0x000fea0003800000 */
.L_x_18314:
[----:B------:R-:W-:Y:S01]  /*107a0*/  DADD R2, R2, R4 ;  /* 0x0000000002027229 */ /* 0x000fe20000000004 */
[----:B------:R-:W-:-:S07]  /*107b0*/  LOP3.LUT R19, R7, 0x80000000, R19, 0xb8, !PT ;  /* 0x8000000007137812 */ /* 0x000fce00078eb813 */
[----:B------:R-:W-:-:S06]  /*107c0*/  DSETP.GTU.AND P0, PT, |R2|, +INF , PT ;  /* 0x7ff000000200742a */ /* 0x000fcc0003f0c200 */
[----:B------:R-:W-:Y:S02]  /*107d0*/  FSEL R6, R2, R6, P0 ;  /* 0x0000000602067208 */ /* 0x000fe40000000000 */
[----:B------:R-:W-:Y:S01]  /*107e0*/  FSEL R7, R3, R19, P0 ;  /* 0x0000001303077208 */ /* 0x000fe20000000000 */
[----:B------:R-:W-:Y:S06]  /*107f0*/  BRA `(.L_x_18309) ;  /* 0x0000001000847947 */ /* 0x000fec0003800000 */
.L_x_18300:
        /* <DEDUP_REMOVED lines=22> */
[----:B------:R-:W-:Y:S05]  /*10960*/  CALL.REL.NOINC `($__internal_26_$__cuda_sm20_div_rn_f64_full) ;  /* 0x000007d800747944 */ /* 0x000fea0003c00000 */
.L_x_18318:
[----:B------:R-:W-:Y:S05]  /*10970*/  BSYNC B3 ;  /* 0x0000000000037941 */ /* 0x000fea0003800000 */
.L_x_18317:
        /* <DEDUP_REMOVED lines=23> */
[----:B------:R-:W-:Y:S05]  /*10af0*/  CALL.REL.NOINC `($__internal_26_$__cuda_sm20_div_rn_f64_full) ;  /* 0x000007d800107944 */ /* 0x000fea0003c00000 */
[----:B------:R-:W-:Y:S02]  /*10b00*/  IMAD.MOV.U32 R6, RZ, RZ, R22 ;  /* 0x000000ffff067224 */ /* 0x000fe400078e0016 */
[----:B------:R-:W-:-:S07]  /*10b10*/  IMAD.MOV.U32 R7, RZ, RZ, R23 ;  /* 0x000000ffff077224 */ /* 0x000fce00078e0017 */
.L_x_18320:
[----:B------:R-:W-:Y:S05]  /*10b20*/  BSYNC B3 ;  /* 0x0000000000037941 */ /* 0x000fea0003800000 */
.L_x_18319:
        /* <DEDUP_REMOVED lines=136> */
.L_x_18322:
[----:B------:R-:W-:Y:S05]  /*113b0*/  BSYNC B0 ;  /* 0x0000000000007941 */ /* 0x000fea0003800000 */
.L_x_18321:
        /* <DEDUP_REMOVED lines=8> */
.L_x_18324:
[----:B------:R-:W-:Y:S05]  /*11440*/  BSYNC B3 ;  /* 0x0000000000037941 */ /* 0x000fea0003800000 */
.L_x_18323:
        /* <DEDUP_REMOVED lines=82> */
.L_x_18326:
[----:B------:R-:W-:-:S04]  /*11970*/  ISETP.GE.AND P0, PT, R17, RZ, PT ;  /* 0x000000ff1100720c */ /* 0x000fc80003f06270 */
[----:B------:R-:W-:Y:S02]  /*11980*/  FSEL R6, RZ, 3.37028055040000000000e+12, P0 ;  /* 0x54442d18ff067808 */ /* 0x000fe40000000000 */
[----:B------:R-:W-:-:S07]  /*11990*/  FSEL R7, RZ, 2.1426990032196044922, P0 ;  /* 0x400921fbff077808 */ /* 0x000fce0000000000 */
.L_x_18327:
[----:B------:R-:W-:Y:S05]  /*119a0*/  BSYNC B0 ;  /* 0x0000000000007941 */ /* 0x000fea0003800000 */
.L_x_18325:
[----:B------:R-:W-:Y:S01]  /*119b0*/  DADD R2, R2, R4 ;  /* 0x0000000002027229 */ /* 0x000fe20000000004 */
[----:B------:R-:W-:Y:S01]  /*119c0*/  LOP3.LUT R19, R7, 0x80000000, R19, 0xb8, !PT ;  /* 0x8000000007137812 */ /* 0x000fe200078eb813 */
[----:B------:R-:W-:-:S06]  /*119d0*/  DADD R30, R30, 1 ;  /* 0x3ff000001e1e7429 */ /* 0x000fcc0000000000 */
[----:B------:R-:W-:-:S06]  /*119e0*/  DSETP.GTU.AND P0, PT, |R2|, +INF , PT ;  /* 0x7ff000000200742a */ /* 0x000fcc0003f0c200 */
[----:B------:R-:W-:Y:S02]  /*119f0*/  FSEL R6, R2, R6, P0 ;  /* 0x0000000602067208 */ /* 0x000fe40000000000 */
[----:B------:R-:W-:-:S07]  /*11a00*/  FSEL R7, R3, R19, P0 ;  /* 0x0000001303077208 */ /* 0x000fce0000000000 */
.L_x_18309:
[----:B------:R-:W-:Y:S05]  /*11a10*/  BSYNC B2 ;  /* 0x0000000000027941 */ /* 0x000fea0003800000 */
.L_x_18299:
        /* <DEDUP_REMOVED lines=9> */
.L_x_18206:
        /* <DEDUP_REMOVED lines=21> */
.L_x_18298:
[----:B------:R-:W-:Y:S05]  /*11c00*/  BSYNC B1 ;  /* 0x0000000000017941 */ /* 0x000fea0003800000 */
.L_x_18205:
        /* <DEDUP_REMOVED lines=143> */
.L_x_18336:
[----:B------:R-:W-:Y:S05]  /*12500*/  BSYNC B3 ;  /* 0x0000000000037941 */ /* 0x000fea0003800000 */
.L_x_18335:
        /* <DEDUP_REMOVED lines=81> */
.L_x_18334:
        /* <DEDUP_REMOVED lines=32> */
.L_x_18344:
[----:B------:R-:W-:Y:S05]  /*12c20*/  BSYNC B4 ;  /* 0x0000000000047941 */ /* 0x000fea0003800000 */
.L_x_18343:
[----:B------:R-:W-:Y:S02]  /*12c30*/  IMAD.MOV.U32 R16, RZ, RZ, R22 ;  /* 0x000000ffff107224 */ /* 0x000fe400078e0016 */
[----:B------:R-:W-:Y:S01]  /*12c40*/  IMAD.MOV.U32 R17, RZ, RZ, R23 ;  /* 0x000000ffff117224 */ /* 0x000fe200078e0017 */
[----:B------:R-:W-:Y:S06]  /*12c50*/  BRA `(.L_x_18342) ;  /* 0x0000000000047947 */ /* 0x000fec0003800000 */
.L_x_18341:
[----:B------:R-:W-:-:S11]  /*12c60*/  DADD R16, -R26, R34 ;  /* 0x000000001a107229 */ /* 0x000fd60000000122 */
.L_x_18342:
[----:B------:R-:W-:Y:S05]  /*12c70*/  BSYNC B3 ;  /* 0x0000000000037941 */ /* 0x000fea0003800000 */
.L_x_18340:
        /* <DEDUP_REMOVED lines=27> */
.L_x_18349:
[----:B------:R-:W-:Y:S05]  /*12e30*/  BSYNC B4 ;  /* 0x0000000000047941 */ /* 0x000fea0003800000 */
.L_x_18348:
[----:B------:R-:W-:Y:S05]  /*12e40*/  BRA `(.L_x_18347) ;  /* 0x0000000000047947 */ /* 0x000fea0003800000 */
.L_x_18346:
[----:B------:R-:W-:-:S11]  /*12e50*/  DADD R22, R36, -R6 ;  /* 0x0000000024167229 */ /* 0x000fd60000000806 */
.L_x_18347:
[----:B------:R-:W-:Y:S05]  /*12e60*/  BSYNC B3 ;  /* 0x0000000000037941 */ /* 0x000fea0003800000 */
.L_x_18345:
        /* <DEDUP_REMOVED lines=30> */
.L_x_18351:
[----:B------:R-:W-:Y:S05]  /*13050*/  BSYNC B3 ;  /* 0x0000000000037941 */ /* 0x000fea0003800000 */
.L_x_18350:
        /* <DEDUP_REMOVED lines=86> */
.L_x_18352:
        /* <DEDUP_REMOVED lines=20> */
.L_x_18354:
[----:B------:R-:W-:Y:S05]  /*13700*/  BSYNC B3 ;  /* 0x0000000000037941 */ /* 0x000fea0003800000 */
.L_x_18353:
        /* <DEDUP_REMOVED lines=30> */
.L_x_18339:
        /* <DEDUP_REMOVED lines=23> */
[----:B------:R-:W-:Y:S05]  /*13a60*/  CALL.REL.NOINC `($__internal_27_$__cuda_sm20_dsqrt_rn_f64_mediumpath_v1) ;  /* 0x000007ac00b47944 */ /* 0x000fea0003c00000 */
.L_x_18357:
[----:B------:R-:W-:Y:S05]  /*13a70*/  BSYNC B3 ;  /* 0x0000000000037941 */ /* 0x000fea0003800000 */
.L_x_18356:
        /* <DEDUP_REMOVED lines=25> */
.L_x_18360:
[----:B------:R-:W-:Y:S05]  /*13c10*/  BSYNC B3 ;  /* 0x0000000000037941 */ /* 0x000fea0003800000 */
.L_x_18359:
        /* <DEDUP_REMOVED lines=30> */
.L_x_18358:
        /* <DEDUP_REMOVED lines=76> */
.L_x_18361:
[----:B------:R-:W-:Y:S01]  /*142c0*/  IMAD.MOV.U32 R8, RZ, RZ, 0x0 ;  /* 0x00000000ff087424 */ /* 0x000fe200078e00ff */
[----:B------:R-:W-:Y:S01]  /*142d0*/  FSETP.NEU.FTZ.AND P0, PT, R7, RZ, PT ;  /* 0x000000ff0700720b */ /* 0x000fe20003f1d000 */
[----:B------:R-:W-:-:S06]  /*142e0*/  IMAD.MOV.U32 R9, RZ, RZ, 0x7ff00000 ;  /* 0x7ff00000ff097424 */ /* 0x000fcc00078e00ff */
[----:B------:R-:W-:-:S10]  /*142f0*/  DFMA R8, R6, R8, +INF ;  /* 0x7ff000000608742b */ /* 0x000fd40000000008 */
[----:B------:R-:W-:Y:S02]  /*14300*/  FSEL R24, R8, RZ, P0 ;  /* 0x000000ff08187208 */ /* 0x000fe40000000000 */
[----:B------:R-:W-:Y:S01]  /*14310*/  FSEL R25, R9, -QNAN , P0 ;  /* 0xfff0000009197808 */ /* 0x000fe20000000000 */
[----:B------:R-:W-:Y:S06]  /*14320*/  BRA `(.L_x_18337) ;  /* 0x00000004002c7947 */ /* 0x000fec0003800000 */
.L_x_18355:
        /* <DEDUP_REMOVED lines=23> */
.L_x_18363:
[----:B------:R-:W-:Y:S05]  /*144a0*/  BSYNC B3 ;  /* 0x0000000000037941 */ /* 0x000fea0003800000 */
.L_x_18362:
        /* <DEDUP_REMOVED lines=21> */
.L_x_18365:
[----:B------:R-:W-:Y:S05]  /*14600*/  BSYNC B3 ;  /* 0x0000000000037941 */ /* 0x000fea0003800000 */
.L_x_18364:
[----:B------:R-:W-:Y:S02]  /*14610*/  IMAD.MOV.U32 R24, RZ, RZ, R22 ;  /* 0x000000ffff187224 */ /* 0x000fe400078e0016 */
[----:B------:R-:W-:Y:S01]  /*14620*/  IMAD.MOV.U32 R25, RZ, RZ, R23 ;  /* 0x000000ffff197224 */ /* 0x000fe200078e0017 */
[----:B------:R-:W-:Y:S06]  /*14630*/  BRA `(.L_x_18337) ;  /* 0x0000000000687947 */ /* 0x000fec0003800000 */
.L_x_18338:
        /* <DEDUP_REMOVED lines=22> */
[----:B------:R-:W-:Y:S05]  /*147a0*/  CALL.REL.NOINC `($__internal_27_$__cuda_sm20_dsqrt_rn_f64_mediumpath_v1) ;  /* 0x000007a000647944 */ /* 0x000fea0003c00000 */
.L_x_18367:
[----:B------:R-:W-:Y:S05]  /*147b0*/  BSYNC B3 ;  /* 0x0000000000037941 */ /* 0x000fea0003800000 */
.L_x_18366:
[----:B------:R-:W-:Y:S02]  /*147c0*/  IMAD.MOV.U32 R24, RZ, RZ, R6 ;  /* 0x000000ffff187224 */ /* 0x000fe400078e0006 */
[----:B------:R-:W-:-:S07]  /*147d0*/  IMAD.MOV.U32 R25, RZ, RZ, R7 ;  /* 0x000000ffff197224 */ /* 0x000fce00078e0007 */
.L_x_18337:
[----:B------:R-:W-:Y:S05]  /*147e0*/  BSYNC B2 ;  /* 0x0000000000027941 */ /* 0x000fea0003800000 */
.L_x_18333:
        /* <DEDUP_REMOVED lines=23> */
[----:B------:R-:W-:Y:S05]  /*14960*/  CALL.REL.NOINC `($__internal_26_$__cuda_sm20_div_rn_f64_full) ;  /* 0x0000079800747944 */ /* 0x000fea0003c00000 */
[----:B------:R-:W-:Y:S02]  /*14970*/  IMAD.MOV.U32 R16, RZ, RZ, R22 ;  /* 0x000000ffff107224 */ /* 0x000fe400078e0016 */
[----:B------:R-:W-:-:S07]  /*14980*/  IMAD.MOV.U32 R17, RZ, RZ, R23 ;  /* 0x000000ffff117224 */ /* 0x000fce00078e0017 */
.L_x_18371:
[----:B------:R-:W-:Y:S05]  /*14990*/  BSYNC B3 ;  /* 0x0000000000037941 */ /* 0x000fea0003800000 */
.L_x_18370:
        /* <DEDUP_REMOVED lines=37> */
.L_x_18379:
[----:B------:R-:W-:Y:S05]  /*14bf0*/  BSYNC B4 ;  /* 0x0000000000047941 */ /* 0x000fea0003800000 */
.L_x_18378:
[----:B------:R-:W-:Y:S02]  /*14c00*/  IMAD.MOV.U32 R38, RZ, RZ, R22 ;  /* 0x000000ffff267224 */ /* 0x000fe400078e0016 */
[----:B------:R-:W-:Y:S01]  /*14c10*/  IMAD.MOV.U32 R39, RZ, RZ, R23 ;  /* 0x000000ffff277224 */ /* 0x000fe200078e0017 */
[----:B------:R-:W-:Y:S06]  /*14c20*/  BRA `(.L_x_18377) ;  /* 0x0000000000047947 */ /* 0x000fec0003800000 */
.L_x_18376:
[----:B------:R-:W-:-:S11]  /*14c30*/  DADD R38, -R26, R34 ;  /* 0x000000001a267229 */ /* 0x000fd60000000122 */
.L_x_18377:
[----:B------:R-:W-:Y:S05]  /*14c40*/  BSYNC B3 ;  /* 0x0000000000037941 */ /* 0x000fea0003800000 */
.L_x_18375:
        /* <DEDUP_REMOVED lines=24> */
.L_x_18384:
[----:B------:R-:W-:Y:S05]  /*14dd0*/  BSYNC B4 ;  /* 0x0000000000047941 */ /* 0x000fea0003800000 */
.L_x_18383:
[----:B------:R-:W-:Y:S01]  /*14de0*/  IMAD.MOV.U32 R4, RZ, RZ, R22 ;  /* 0x000000ffff047224 */ /* 0x000fe200078e0016 */
[----:B------:R-:W-:Y:S01]  /*14df0*/  MOV R5, R23 ;  /* 0x0000001700057202 */ /* 0x000fe20000000f00 */
[----:B------:R-:W-:Y:S06]  /*14e00*/  BRA `(.L_x_18382) ;  /* 0x0000000000047947 */ /* 0x000fec0003800000 */
.L_x_18381:
[----:B------:R-:W-:-:S11]  /*14e10*/  DADD R4, -R30, R36 ;  /* 0x000000001e047229 */ /* 0x000fd60000000124 */
.L_x_18382:
[----:B------:R-:W-:Y:S05]  /*14e20*/  BSYNC B3 ;  /* 0x0000000000037941 */ /* 0x000fea0003800000 */
.L_x_18380:
        /* <DEDUP_REMOVED lines=26> */
.L_x_18386:
[----:B------:R-:W-:Y:S05]  /*14fd0*/  BSYNC B3 ;  /* 0x0000000000037941 */ /* 0x000fea0003800000 */
.L_x_18385:
[----:B------:R-:W-:Y:S01]  /*14fe0*/  PLOP3.LUT P0, PT, PT, PT, PT, 0x80, 0x0 ;  /* 0x000000000000781c */ /* 0x000fe20003f0f070 */
[----:B------:R-:W-:Y:S02]  /*14ff0*/  IMAD.MOV.U32 R18, RZ, RZ, R6 ;  /* 0x000000ffff127224 */ /* 0x000fe400078e0006 */
[----:B------:R-:W-:Y:S01]  /*15000*/  IMAD.MOV.U32 R19, RZ, RZ, R7 ;  /* 0x000000ffff137224 */ /* 0x000fe200078e0007 */
[----:B------:R-:W-:Y:S09]  /*15010*/  BRA `(.L_x_18372) ;  /* 0x0000000800407947 */ /* 0x000ff20003800000 */
.L_x_18374:
        /* <DEDUP_REMOVED lines=26> */
.L_x_18389:
[----:B------:R-:W-:Y:S05]  /*151c0*/  BSYNC B3 ;  /* 0x0000000000037941 */ /* 0x000fea0003800000 */
.L_x_18388:
[----:B------:R-:W-:Y:S01]  /*151d0*/  PLOP3.LUT P0, PT, PT, PT, PT, 0x80, 0x0 ;  /* 0x000000000000781c */ /* 0x000fe20003f0f070 */
[----:B------:R-:W-:Y:S02]  /*151e0*/  IMAD.MOV.U32 R18, RZ, RZ, R6 ;  /* 0x000000ffff127224 */ /* 0x000fe400078e0006 */
[----:B------:R-:W-:Y:S01]  /*151f0*/  IMAD.MOV.U32 R19, RZ, RZ, R7 ;  /* 0x000000ffff137224 */ /* 0x000fe200078e0007 */
[----:B------:R-:W-:Y:S09]  /*15200*/  BRA `(.L_x_18372) ;  /* 0x0000000400c47947 */ /* 0x000ff20003800000 */
.L_x_18387:
        /* <DEDUP_REMOVED lines=27> */
.L_x_18391:
[----:B------:R-:W-:Y:S05]  /*153c0*/  BSYNC B3 ;  /* 0x0000000000037941 */ /* 0x000fea0003800000 */
.L_x_18390:
        /* <DEDUP_REMOVED lines=21> */
.L_x_18393:
[----:B------:R-:W-:Y:S05]  /*15520*/  BSYNC B3 ;  /* 0x0000000000037941 */ /* 0x000fea0003800000 */
.L_x_18392:
[----:B------:R-:W-:Y:S01]  /*15530*/  DMUL R2, R2, 8.11296384146066816958e+31 ;  /* 0x4690000002027828 */ /* 0x000fe20000000000 */
[----:B------:R-:W-:Y:S01]  /*15540*/  PLOP3.LUT P0, PT, PT, PT, PT, 0x80, 0x0 ;  /* 0x000000000000781c */ /* 0x000fe20003f0f070 */
[----:B------:R-:W-:Y:S02]  /*15550*/  IMAD.MOV.U32 R18, RZ, RZ, R22 ;  /* 0x000000ffff127224 */ /* 0x000fe400078e0016 */
[----:B------:R-:W-:Y:S01]  /*15560*/  IMAD.MOV.U32 R19, RZ, RZ, R23 ;  /* 0x000000ffff137224 */ /* 0x000fe200078e0017 */
[----:B------:R-:W-:Y:S09]  /*15570*/  BRA `(.L_x_18372) ;  /* 0x0000000000e87947 */ /* 0x000ff20003800000 */
.L_x_18373:
        /* <DEDUP_REMOVED lines=21> */
[----:B------:R-:W-:Y:S05]  /*156d0*/  CALL.REL.NOINC `($__internal_27_$__cuda_sm20_dsqrt_rn_f64_mediumpath_v1) ;  /* 0x0000079000987944 */ /* 0x000fea0003c00000 */
[----:B------:R-:W-:Y:S02]  /*156e0*/  IMAD.MOV.U32 R20, RZ, RZ, R6 ;  /* 0x000000ffff147224 */ /* 0x000fe400078e0006 */
[----:B------:R-:W-:-:S07]  /*156f0*/  IMAD.MOV.U32 R21, RZ, RZ, R7 ;  /* 0x000000ffff157224 */ /* 0x000fce00078e0007 */
.L_x_18395:
[----:B------:R-:W-:Y:S05]  /*15700*/  BSYNC B3 ;  /* 0x0000000000037941 */ /* 0x000fea0003800000 */
.L_x_18394:
        /* <DEDUP_REMOVED lines=25> */
[----:B------:R-:W-:Y:S05]  /*158a0*/  CALL.REL.NOINC `($__internal_27_$__cuda_sm20_dsqrt_rn_f64_mediumpath_v1) ;  /* 0x0000079000247944 */ /* 0x000fea0003c00000 */
.L_x_18397:
[----:B------:R-:W-:Y:S05]  /*158b0*/  BSYNC B3 ;  /* 0x0000000000037941 */ /* 0x000fea0003800000 */
.L_x_18396:
[----:B------:R-:W-:Y:S01]  /*158c0*/  DMUL R18, R6, R20 ;  /* 0x0000001406127228 */ /* 0x000fe20000000000 */
[----:B------:R-:W-:Y:S01]  /*158d0*/  PLOP3.LUT P0, PT, PT, PT, PT, 0x80, 0x0 ;  /* 0x000000000000781c */ /* 0x000fe20003f0f070 */
[----:B------:R-:W-:-:S12]  /*158e0*/  BRA `(.L_x_18372) ;  /* 0x00000000000c7947 */ /* 0x000fd80003800000 */
.L_x_18369:
[----:B------:R-:W-:Y:S01]  /*158f0*/  DMUL R18, R18, 9.00719925474099200000e+15 ;  /* 0x4340000012127828 */ /* 0x000fe20000000000 */
[----:B------:R-:W-:Y:S01]  /*15900*/  PLOP3.LUT P0, PT, PT, PT, PT, 0x80, 0x0 ;  /* 0x000000000000781c */ /* 0x000fe20003f0f070 */
[----:B------:R-:W-:-:S12]  /*15910*/  DMUL R2, R2, 9.00719925474099200000e+15 ;  /* 0x4340000002027828 */ /* 0x000fd80000000000 */
.L_x_18372:
[----:B------:R-:W-:Y:S05]  /*15920*/  BSYNC B2 ;  /* 0x0000000000027941 */ /* 0x000fea0003800000 */
.L_x_18368:
        /* <DEDUP_REMOVED lines=67> */
.L_x_18403:
[----:B------:R-:W-:-:S11]  /*15d60*/  DMUL R60, RZ, |R16| ;  /* 0x40000010ff3c7228 */ /* 0x000fd60000000000 */
.L_x_18404:
[----:B------:R-:W-:Y:S05]  /*15d70*/  BSYNC B0 ;  /* 0x0000000000007941 */ /* 0x000fea0003800000 */
.L_x_18402:
        /* <DEDUP_REMOVED lines=11> */
.L_x_18401:
        /* <DEDUP_REMOVED lines=53> */
.L_x_18400:
        /* <DEDUP_REMOVED lines=62> */
.L_x_18408:
[----:B------:R-:W-:-:S11]  /*16560*/  DMUL R60, RZ, |R16| ;  /* 0x40000010ff3c7228 */ /* 0x000fd60000000000 */
.L_x_18409:
[----:B------:R-:W-:Y:S05]  /*16570*/  BSYNC B0 ;  /* 0x0000000000007941 */ /* 0x000fea0003800000 */
.L_x_18407:
        /* <DEDUP_REMOVED lines=11> */
.L_x_18406:
        /* <DEDUP_REMOVED lines=53> */
.L_x_18399:
        /* <DEDUP_REMOVED lines=29> */
[----:B------:R-:W-:Y:S05]  /*16b50*/  CALL.REL.NOINC `($__internal_26_$__cuda_sm20_div_rn_f64_full) ;  /* 0x0000077400f87944 */ /* 0x000fea0003c00000 */
.L_x_18412:
[----:B------:R-:W-:Y:S05]  /*16b60*/  BSYNC B3 ;  /* 0x0000000000037941 */ /* 0x000fea0003800000 */
.L_x_18411:
        /* <DEDUP_REMOVED lines=82> */
.L_x_18414:
[----:B------:R-:W-:Y:S02]  /*17090*/  FSEL R4, RZ, 3.37028055040000000000e+12, P1 ;  /* 0x54442d18ff047808 */ /* 0x000fe40000800000 */
[----:B------:R-:W-:-:S07]  /*170a0*/  FSEL R5, RZ, 2.1426990032196044922, P1 ;  /* 0x400921fbff057808 */ /* 0x000fce0000800000 */
.L_x_18415:
[----:B------:R-:W-:Y:S05]  /*170b0*/  BSYNC B0 ;  /* 0x0000000000007941 */ /* 0x000fea0003800000 */
.L_x_18413:
[----:B------:R-:W-:Y:S01]  /*170c0*/  DADD R2, |R18|, |R2| ;  /* 0x0000000012027229 */ /* 0x000fe20000000602 */
[----:B------:R-:W-:-:S07]  /*170d0*/  LOP3.LUT R19, R5, 0x80000000, R19, 0xb8, !PT ;  /* 0x8000000005137812 */ /* 0x000fce00078eb813 */
[----:B------:R-:W-:-:S06]  /*170e0*/  DSETP.GTU.AND P0, PT, |R2|, +INF , PT ;  /* 0x7ff000000200742a */ /* 0x000fcc0003f0c200 */
[----:B------:R-:W-:Y:S02]  /*170f0*/  FSEL R60, R2, R4, P0 ;  /* 0x00000004023c7208 */ /* 0x000fe40000000000 */
[----:B------:R-:W-:Y:S01]  /*17100*/  FSEL R61, R3, R19, P0 ;  /* 0x00000013033d7208 */ /* 0x000fe20000000000 */
[----:B------:R-:W-:Y:S06]  /*17110*/  BRA `(.L_x_18405) ;  /* 0x0000000400d47947 */ /* 0x000fec0003800000 */
.L_x_18410:
        /* <DEDUP_REMOVED lines=26> */
.L_x_18417:
[----:B------:R-:W-:Y:S05]  /*172c0*/  BSYNC B3 ;  /* 0x0000000000037941 */ /* 0x000fea0003800000 */
.L_x_18416:
        /* <DEDUP_REMOVED lines=82> */
.L_x_18419:
[----:B------:R-:W-:Y:S02]  /*177f0*/  FSEL R4, RZ, 3.37028055040000000000e+12, P1 ;  /* 0x54442d18ff047808 */ /* 0x000fe40000800000 */
[----:B------:R-:W-:-:S07]  /*17800*/  FSEL R5, RZ, 2.1426990032196044922, P1 ;  /* 0x400921fbff057808 */ /* 0x000fce0000800000 */
.L_x_18420:
[----:B------:R-:W-:Y:S05]  /*17810*/  BSYNC B0 ;  /* 0x0000000000007941 */ /* 0x000fea0003800000 */
.L_x_18418:
[----:B------:R-:W-:Y:S01]  /*17820*/  DADD R2, |R18|, |R2| ;  /* 0x0000000012027229 */ /* 0x000fe20000000602 */
[----:B------:R-:W-:-:S07]  /*17830*/  LOP3.LUT R19, R5, 0x80000000, R19, 0xb8, !PT ;  /* 0x8000000005137812 */ /* 0x000fce00078eb813 */
[----:B------:R-:W-:-:S06]  /*17840*/  DSETP.GTU.AND P0, PT, |R2|, +INF , PT ;  /* 0x7ff000000200742a */ /* 0x000fcc0003f0c200 */
[----:B------:R-:W-:Y:S02]  /*17850*/  FSEL R60, R2, R4, P0 ;  /* 0x00000004023c7208 */ /* 0x000fe40000000000 */
[----:B------:R-:W-:-:S07]  /*17860*/  FSEL R61, R3, R19, P0 ;  /* 0x00000013033d7208 */ /* 0x000fce0000000000 */
.L_x_18405:
[----:B------:R-:W-:Y:S05]  /*17870*/  BSYNC B2 ;  /* 0x0000000000027941 */ /* 0x000fea0003800000 */
.L_x_18398:
[----:B------:R-:W-:Y:S01]  /*17880*/  DADD R2, -RZ, -R24 ;  /* 0x00000000ff027229 */ /* 0x000fe20000000918 */
[----:B------:R-:W-:-:S09]  /*17890*/  ISETP.NE.AND P0, PT, R52, RZ, PT ;  /* 0x000000ff3400720c */ /* 0x000fd20003f05270 */
[----:B------:R-:W-:Y:S02]  /*178a0*/  FSEL R62, R2, R24, !P0 ;  /* 0x00000018023e7208 */ /* 0x000fe40004000000 */
[----:B------:R-:W-:Y:S01]  /*178b0*/  FSEL R63, R3, R25, !P0 ;  /* 0x00000019033f7208 */ /* 0x000fe20004000000 */
[----:B------:R-:W-:Y:S06]  /*178c0*/  BRA `(.L_x_18421) ;  /* 0x0000003000287947 */ /* 0x000fec0003800000 */
.L_x_18332:
[----:B------:R-:W2:Y:S01]  /*178d0*/  LDL.64 R2, [R1+0x8] ;  /* 0x0000080001027983 */ /* 0x000ea20000100a00 */
[----:B------:R-:W-:Y:S01]  /*178e0*/  UMOV UR4, 0x54442d18 ;  /* 0x54442d1800047882 */ /* 0x000fe20000000000 */
[----:B------:R-:W-:Y:S01]  /*178f0*/  UMOV UR5, 0x3ff921fb ;  /* 0x3ff921fb00057882 */ /* 0x000fe20000000000 */
[----:B------:R-:W-:Y:S02]  /*17900*/  DADD R62, -RZ, -R34 ;  /* 0x00000000ff3e7229 */ /* 0x000fe40000000922 */
[----:B--2---:R-:W-:-:S08]  /*17910*/  DADD R32, -R32, R2 ;  /* 0x0000000020207229 */ /* 0x004fd00000000102 */
[----:B------:R-:W-:Y:S01]  /*17920*/  DADD R60, R32, UR4 ;  /* 0x00000004203c7e29 */ /* 0x000fe20008000000 */
[----:B------:R-:W-:Y:S10]  /*17930*/  BRA `(.L_x_18421) ;  /* 0x00000030000c7947 */ /* 0x000ff40003800000 */
.L_x_18331:
[----:B------:R-:W-:Y:S01]  /*17940*/  DADD R62, -RZ, -R34 ;  /* 0x00000000ff3e7229 */ /* 0x000fe20000000922 */
[----:B------:R-:W-:Y:S01]  /*17950*/  CS2R R60, SRZ ;  /* 0x00000000003c7805 */ /* 0x000fe2000001ff00 */
[----:B------:R-:W-:Y:S09]  /*17960*/  BRA `(.L_x_18421) ;  /* 0x0000003000007947 */ /* 0x000ff20003800000 */
.L_x_18330:
        /* <DEDUP_REMOVED lines=108> */
.L_x_18426:
[----:B------:R-:W-:Y:S05]  /*18030*/  BSYNC B0 ;  /* 0x0000000000007941 */ /* 0x000fea0003800000 */
.L_x_18425:
[----:B------:R-:W-:Y:S04]  /*18040*/  BSSY B3, `(.L_x_18427) ;  /* 0x0000008000037945 */ /* 0x000fe80003800000 */
[----:B------:R-:W-:Y:S05]  /*18050*/  @P3 BRA P5, `(.L_x_18428) ;  /* 0x0000000000183947 */ /* 0x000fea0002800000 */
[----:B------:R-:W-:Y:S01]  /*18060*/  IMAD.MOV.U32 R12, RZ, RZ, R18 ;  /* 0x000000ffff0c7224 */ /* 0x000fe200078e0012 */
[----:B------:R-:W-:Y:S01]  /*18070*/  MOV R10, R16 ;  /* 0x00000010000a7202 */ /* 0x000fe20000000f00 */
[----:B------:R-:W-:Y:S01]  /*18080*/  IMAD.MOV.U32 R13, RZ, RZ, R19 ;  /* 0x000000ffff0d7224 */ /* 0x000fe200078e0013 */
[----:B------:R-:W-:Y:S01]  /*18090*/  MOV R0, 0x180c0 ;  /* 0x000180c000007802 */ /* 0x000fe20000000f00 */
[----:B------:R-:W-:-:S07]  /*180a0*/  IMAD.MOV.U32 R11, RZ, RZ, R17 ;  /* 0x000000ffff0b7224 */ /* 0x000fce00078e0011 */
[----:B------:R-:W-:Y:S05]  /*180b0*/  CALL.REL.NOINC `($__internal_26_$__cuda_sm20_div_rn_f64_full) ;  /* 0x0000076000a07944 */ /* 0x000fea0003c00000 */
.L_x_18428:
[----:B------:R-:W-:Y:S05]  /*180c0*/  BSYNC B3 ;  /* 0x0000000000037941 */ /* 0x000fea0003800000 */
.L_x_18427:
        /* <DEDUP_REMOVED lines=82> */
.L_x_18430:
[----:B------:R-:W-:-:S04]  /*185f0*/  ISETP.GE.AND P0, PT, R33, RZ, PT ;  /* 0x000000ff2100720c */ /* 0x000fc80003f06270 */
[----:B------:R-:W-:Y:S02]  /*18600*/  FSEL R6, RZ, 3.37028055040000000000e+12, P0 ;  /* 0x54442d18ff067808 */ /* 0x000fe40000000000 */
[----:B------:R-:W-:-:S07]  /*18610*/  FSEL R7, RZ, 2.1426990032196044922, P0 ;  /* 0x400921fbff077808 */ /* 0x000fce0000000000 */
.L_x_18431:
[----:B------:R-:W-:Y:S05]  /*18620*/  BSYNC B0 ;  /* 0x0000000000007941 */ /* 0x000fea0003800000 */
.L_x_18429:
[----:B------:R-:W-:Y:S01]  /*18630*/  DADD R2, R2, R4 ;  /* 0x0000000002027229 */ /* 0x000fe20000000004 */
[----:B------:R-:W-:Y:S01]  /*18640*/  LOP3.LUT R35, R7, 0x80000000, R35, 0xb8, !PT ;  /* 0x8000000007237812 */ /* 0x000fe200078eb823 */
[----:B------:R-:W-:-:S06]  /*18650*/  DMUL R24, R24, 0.5 ;  /* 0x3fe0000018187828 */ /* 0x000fcc0000000000 */
[----:B------:R-:W-:-:S06]  /*18660*/  DSETP.GTU.AND P0, PT, |R2|, +INF , PT ;  /* 0x7ff000000200742a */ /* 0x000fcc0003f0c200 */
[----:B------:R-:W-:Y:S02]  /*18670*/  FSEL R6, R2, R6, P0 ;  /* 0x0000000602067208 */ /* 0x000fe40000000000 */
[----:B------:R-:W-:Y:S01]  /*18680*/  FSEL R7, R3, R35, P0 ;  /* 0x0000002303077208 */ /* 0x000fe20000000000 */
[----:B------:R-:W-:Y:S06]  /*18690*/  BRA `(.L_x_18432) ;  /* 0x0000002000387947 */ /* 0x000fec0003800000 */
.L_x_18424:
        /* <DEDUP_REMOVED lines=135> */
.L_x_18434:
[----:B------:R-:W-:Y:S05]  /*18f10*/  BSYNC B0 ;  /* 0x0000000000007941 */ /* 0x000fea0003800000 */
.L_x_18433:
        /* <DEDUP_REMOVED lines=8> */
.L_x_18436:
[----:B------:R-:W-:Y:S05]  /*18fa0*/  BSYNC B3 ;  /* 0x0000000000037941 */ /* 0x000fea0003800000 */
.L_x_18435:
        /* <DEDUP_REMOVED lines=82> */
.L_x_18438:
[----:B------:R-:W-:-:S04]  /*194d0*/  ISETP.GE.AND P0, PT, R33, RZ, PT ;  /* 0x000000ff2100720c */ /* 0x000fc80003f06270 */
[----:B------:R-:W-:Y:S02]  /*194e0*/  FSEL R6, RZ, 3.37028055040000000000e+12, P0 ;  /* 0x54442d18ff067808 */ /* 0x000fe40000000000 */
[----:B------:R-:W-:-:S07]  /*194f0*/  FSEL R7, RZ, 2.1426990032196044922, P0 ;  /* 0x400921fbff077808 */ /* 0x000fce0000000000 */
.L_x_18439:
[----:B------:R-:W-:Y:S05]  /*19500*/  BSYNC B0 ;  /* 0x0000000000007941 */ /* 0x000fea0003800000 */
.L_x_18437:
[----:B------:R-:W-:Y:S01]  /*19510*/  DADD R2, R2, R4 ;  /* 0x0000000002027229 */ /* 0x000fe20000000004 */
[----:B------:R-:W-:-:S07]  /*19520*/  LOP3.LUT R35, R7, 0x80000000, R35, 0xb8, !PT ;  /* 0x8000000007237812 */ /* 0x000fce00078eb823 */
[----:B------:R-:W-:-:S06]  /*19530*/  DSETP.GTU.AND P0, PT, |R2|, +INF , PT ;  /* 0x7ff000000200742a */ /* 0x000fcc0003f0c200 */
[----:B------:R-:W-:Y:S02]  /*19540*/  FSEL R6, R2, R6, P0 ;  /* 0x0000000602067208 */ /* 0x000fe40000000000 */
[----:B------:R-:W-:Y:S01]  /*19550*/  FSEL R7, R3, R35, P0 ;  /* 0x0000002303077208 */ /* 0x000fe20000000000 */
[----:B------:R-:W-:Y:S06]  /*19560*/  BRA `(.L_x_18432) ;  /* 0x0000001000847947 */ /* 0x000fec0003800000 */
.L_x_18423:
        /* <DEDUP_REMOVED lines=22> */
[----:B------:R-:W-:Y:S05]  /*196d0*/  CALL.REL.NOINC `($__internal_26_$__cuda_sm20_div_rn_f64_full) ;  /* 0x0000074c00187944 */ /* 0x000fea0003c00000 */
.L_x_18441:
[----:B------:R-:W-:Y:S05]  /*196e0*/  BSYNC B3 ;  /* 0x0000000000037941 */ /* 0x000fea0003800000 */
.L_x_18440:
        /* <DEDUP_REMOVED lines=24> */
[----:B------:R-:W-:Y:S01]  /*19870*/  IMAD.MOV.U32 R6, RZ, RZ, R22 ;  /* 0x000000ffff067224 */ /* 0x000fe200078e0016 */
[----:B------:R-:W-:-:S07]  /*19880*/  MOV R7, R23 ;  /* 0x0000001700077202 */ /* 0x000fce0000000f00 */
.L_x_18443:
[----:B------:R-:W-:Y:S05]  /*19890*/  BSYNC B3 ;  /* 0x0000000000037941 */ /* 0x000fea0003800000 */
.L_x_18442:
        /* <DEDUP_REMOVED lines=136> */
.L_x_18445:
[----:B------:R-:W-:Y:S05]  /*1a120*/  BSYNC B0 ;  /* 0x0000000000007941 */ /* 0x000fea0003800000 */
.L_x_18444:
        /* <DEDUP_REMOVED lines=8> */
.L_x_18447:
[----:B------:R-:W-:Y:S05]  /*1a1b0*/  BSYNC B3 ;  /* 0x0000000000037941 */ /* 0x000fea0003800000 */
.L_x_18446:
        /* <DEDUP_REMOVED lines=82> */
.L_x_18449:
[----:B------:R-:W-:-:S04]  /*1a6e0*/  ISETP.GE.AND P0, PT, R33, RZ, PT ;  /* 0x000000ff2100720c */ /* 0x000fc80003f06270 */
[----:B------:R-:W-:Y:S02]  /*1a6f0*/  FSEL R6, RZ, 3.37028055040000000000e+12, P0 ;  /* 0x54442d18ff067808 */ /* 0x000fe40000000000 */
[----:B------:R-:W-:-:S07]  /*1a700*/  FSEL R7, RZ, 2.1426990032196044922, P0 ;  /* 0x400921fbff077808 */ /* 0x000fce0000000000 */
.L_x_18450:
[----:B------:R-:W-:Y:S05]  /*1a710*/  BSYNC B0 ;  /* 0x0000000000007941 */ /* 0x000fea0003800000 */
.L_x_18448:
[----:B------:R-:W-:Y:S01]  /*1a720*/  DADD R2, R2, R4 ;  /* 0x0000000002027229 */ /* 0x000fe20000000004 */
[----:B------:R-:W-:Y:S01]  /*1a730*/  LOP3.LUT R35, R7, 0x80000000, R35, 0xb8, !PT ;  /* 0x8000000007237812 */ /* 0x000fe200078eb823 */
[----:B------:R-:W-:-:S06]  /*1a740*/  DADD R24, R24, 1 ;  /* 0x3ff0000018187429 */ /* 0x000fcc0000000000 */
[----:B------:R-:W-:-:S06]  /*1a750*/  DSETP.GTU.AND P0, PT, |R2|, +INF , PT ;  /* 0x7ff000000200742a */ /* 0x000fcc0003f0c200 */
[----:B------:R-:W-:Y:S02]  /*1a760*/  FSEL R6, R2, R6, P0 ;  /* 0x0000000602067208 */ /* 0x000fe40000000000 */
[----:B------:R-:W-:-:S07]  /*1a770*/  FSEL R7, R3, R35, P0 ;  /* 0x0000002303077208 */ /* 0x000fce0000000000 */
.L_x_18432:
[----:B------:R-:W-:Y:S05]  /*1a780*/  BSYNC B2 ;  /* 0x0000000000027941 */ /* 0x000fea0003800000 */
.L_x_18422:
        /* <DEDUP_REMOVED lines=9> */
.L_x_18329:
        /* <DEDUP_REMOVED lines=21> */
.L_x_18421:
[----:B------:R-:W-:Y:S05]  /*1a970*/  BSYNC B1 ;  /* 0x0000000000017941 */ /* 0x000fea0003800000 */
.L_x_18328:
        /* <DEDUP_REMOVED lines=143> */
.L_x_18459:
[----:B------:R-:W-:Y:S05]  /*1b270*/  BSYNC B3 ;  /* 0x0000000000037941 */ /* 0x000fea0003800000 */
.L_x_18458:
        /* <DEDUP_REMOVED lines=81> */
.L_x_18457:
        /* <DEDUP_REMOVED lines=32> */
.L_x_18467:
[----:B------:R-:W-:Y:S05]  /*1b990*/  BSYNC B4 ;  /* 0x0000000000047941 */ /* 0x000fea0003800000 */
.L_x_18466:
[----:B------:R-:W-:Y:S01]  /*1b9a0*/  IMAD.MOV.U32 R16, RZ, RZ, R22 ;  /* 0x000000ffff107224 */ /* 0x000fe200078e0016 */
[----:B------:R-:W-:Y:S01]  /*1b9b0*/  MOV R17, R23 ;  /* 0x0000001700117202 */ /* 0x000fe20000000f00 */
[----:B------:R-:W-:Y:S06]  /*1b9c0*/  BRA `(.L_x_18465) ;  /* 0x0000000000047947 */ /* 0x000fec0003800000 */
.L_x_18464:
[----:B------:R-:W-:-:S11]  /*1b9d0*/  DADD R16, -R26, R32 ;  /* 0x000000001a107229 */ /* 0x000fd60000000120 */
.L_x_18465:
[----:B------:R-:W-:Y:S05]  /*1b9e0*/  BSYNC B3 ;  /* 0x0000000000037941 */ /* 0x000fea0003800000 */
.L_x_18463:
        /* <DEDUP_REMOVED lines=27> */
.L_x_18472:
[----:B------:R-:W-:Y:S05]  /*1bba0*/  BSYNC B4 ;  /* 0x0000000000047941 */ /* 0x000fea0003800000 */
.L_x_18471:
[----:B------:R-:W-:Y:S05]  /*1bbb0*/  BRA `(.L_x_18470) ;  /* 0x0000000000047947 */ /* 0x000fea0003800000 */
.L_x_18469:
[----:B------:R-:W-:-:S11]  /*1bbc0*/  DADD R22, R34, -R6 ;  /* 0x0000000022167229 */ /* 0x000fd60000000806 */
.L_x_18470:
[----:B------:R-:W-:Y:S05]  /*1bbd0*/  BSYNC B3 ;  /* 0x0000000000037941 */ /* 0x000fea0003800000 */
.L_x_18468:
        /* <DEDUP_REMOVED lines=30> */
.L_x_18474:
[----:B------:R-:W-:Y:S05]  /*1bdc0*/  BSYNC B3 ;  /* 0x0000000000037941 */ /* 0x000fea0003800000 */
.L_x_18473:
        /* <DEDUP_REMOVED lines=86> */
.L_x_18475:
        /* <DEDUP_REMOVED lines=20> */
.L_x_18477:
[----:B------:R-:W-:Y:S05]  /*1c470*/  BSYNC B3 ;  /* 0x0000000000037941 */ /* 0x000fea0003800000 */
.L_x_18476:
        /* <DEDUP_REMOVED lines=30> */
.L_x_18462:
        /* <DEDUP_REMOVED lines=24> */
.L_x_18480:
[----:B------:R-:W-:Y:S05]  /*1c7e0*/  BSYNC B3 ;  /* 0x0000000000037941 */ /* 0x000fea0003800000 */
.L_x_18479:
        /* <DEDUP_REMOVED lines=25> */
.L_x_18483:
[----:B------:R-:W-:Y:S05]  /*1c980*/  BSYNC B3 ;  /* 0x0000000000037941 */ /* 0x000fea0003800000 */
.L_x_18482:
        /* <DEDUP_REMOVED lines=30> */
.L_x_18481:
        /* <DEDUP_REMOVED lines=76> */
.L_x_18484:
[----:B------:R-:W-:Y:S01]  /*1d030*/  IMAD.MOV.U32 R8, RZ, RZ, 0x0 ;  /* 0x00000000ff087424 */ /* 0x000fe200078e00ff */
[----:B------:R-:W-:Y:S01]  /*1d040*/  FSETP.NEU.FTZ.AND P0, PT, R7, RZ, PT ;  /* 0x000000ff0700720b */ /* 0x000fe20003f1d000 */
[----:B------:R-:W-:-:S06]  /*1d050*/  IMAD.MOV.U32 R9, RZ, RZ, 0x7ff00000 ;  /* 0x7ff00000ff097424 */ /* 0x000fcc00078e00ff */
[----:B------:R-:W-:-:S10]  /*1d060*/  DFMA R8, R6, R8, +INF ;  /* 0x7ff000000608742b */ /* 0x000fd40000000008 */
[----:B------:R-:W-:Y:S02]  /*1d070*/  FSEL R24, R8, RZ, P0 ;  /* 0x000000ff08187208 */ /* 0x000fe40000000000 */
[----:B------:R-:W-:Y:S01]  /*1d080*/  FSEL R25, R9, -QNAN , P0 ;  /* 0xfff0000009197808 */ /* 0x000fe20000000000 */
[----:B------:R-:W-:Y:S06]  /*1d090*/  BRA `(.L_x_18460) ;  /* 0x00000004002c7947 */ /* 0x000fec0003800000 */
.L_x_18478:
        /* <DEDUP_REMOVED lines=23> */
.L_x_18486:
[----:B------:R-:W-:Y:S05]  /*1d210*/  BSYNC B3 ;  /* 0x0000000000037941 */ /* 0x000fea0003800000 */
.L_x_18485:
        /* <DEDUP_REMOVED lines=21> */
.L_x_18488:
[----:B------:R-:W-:Y:S05]  /*1d370*/  BSYNC B3 ;  /* 0x0000000000037941 */ /* 0x000fea0003800000 */
.L_x_18487:
[----:B------:R-:W-:Y:S02]  /*1d380*/  IMAD.MOV.U32 R24, RZ, RZ, R22 ;  /* 0x000000ffff187224 */ /* 0x000fe400078e0016 */
[----:B------:R-:W-:Y:S01]  /*1d390*/  IMAD.MOV.U32 R25, RZ, RZ, R23 ;  /* 0x000000ffff197224 */ /* 0x000fe200078e0017 */
[----:B------:R-:W-:Y:S06]  /*1d3a0*/  BRA `(.L_x_18460) ;  /* 0x0000000000687947 */ /* 0x000fec0003800000 */
.L_x_18461:
        /* <DEDUP_REMOVED lines=22> */
[----:B------:R-:W-:Y:S05]  /*1d510*/  CALL.REL.NOINC `($__internal_27_$__cuda_sm20_dsqrt_rn_f64_mediumpath_v1) ;  /* 0x0000071400087944 */ /* 0x000fea0003c00000 */
.L_x_18490:
[----:B------:R-:W-:Y:S05]  /*1d520*/  BSYNC B3 ;  /* 0x0000000000037941 */ /* 0x000fea0003800000 */
.L_x_18489:
[----:B------:R-:W-:Y:S02]  /*1d530*/  IMAD.MOV.U32 R24, RZ, RZ, R6 ;  /* 0x000000ffff187224 */ /* 0x000fe400078e0006 */
[----:B------:R-:W-:-:S07]  /*1d540*/  IMAD.MOV.U32 R25, RZ, RZ, R7 ;  /* 0x000000ffff197224 */ /* 0x000fce00078e0007 */
.L_x_18460:
[----:B------:R-:W-:Y:S05]  /*1d550*/  BSYNC B2 ;  /* 0x0000000000027941 */ /* 0x000fea0003800000 */
.L_x_18456:
        /* <DEDUP_REMOVED lines=24> */
[----:B------:R-:W-:Y:S01]  /*1d6e0*/  MOV R16, R22 ;  /* 0x0000001600107202 */ /* 0x000fe20000000f00 */
[----:B------:R-:W-:-:S07]  /*1d6f0*/  IMAD.MOV.U32 R17, RZ, RZ, R23 ;  /* 0x000000ffff117224 */ /* 0x000fce00078e0017 */
.L_x_18494:
[----:B------:R-:W-:Y:S05]  /*1d700*/  BSYNC B3 ;  /* 0x0000000000037941 */ /* 0x000fea0003800000 */
.L_x_18493:
        /* <DEDUP_REMOVED lines=37> */
.L_x_18502:
[----:B------:R-:W-:Y:S05]  /*1d960*/  BSYNC B4 ;  /* 0x0000000000047941 */ /* 0x000fea0003800000 */
.L_x_18501:
[----:B------:R-:W-:Y:S02]  /*1d970*/  IMAD.MOV.U32 R36, RZ, RZ, R22 ;  /* 0x000000ffff247224 */ /* 0x000fe400078e0016 */
[----:B------:R-:W-:Y:S01]  /*1d980*/  IMAD.MOV.U32 R37, RZ, RZ, R23 ;  /* 0x000000ffff257224 */ /* 0x000fe200078e0017 */
[----:B------:R-:W-:Y:S06]  /*1d990*/  BRA `(.L_x_18500) ;  /* 0x0000000000047947 */ /* 0x000fec0003800000 */
.L_x_18499:
[----:B------:R-:W-:-:S11]  /*1d9a0*/  DADD R36, -R26, R32 ;  /* 0x000000001a247229 */ /* 0x000fd60000000120 */
.L_x_18500:
[----:B------:R-:W-:Y:S05]  /*1d9b0*/  BSYNC B3 ;  /* 0x0000000000037941 */ /* 0x000fea0003800000 */
.L_x_18498:
        /* <DEDUP_REMOVED lines=24> */
.L_x_18507:
[----:B------:R-:W-:Y:S05]  /*1db40*/  BSYNC B4 ;  /* 0x0000000000047941 */ /* 0x000fea0003800000 */
.L_x_18506:
[----:B------:R-:W-:Y:S02]  /*1db50*/  IMAD.MOV.U32 R4, RZ, RZ, R22 ;  /* 0x000000ffff047224 */ /* 0x000fe400078e0016 */
[----:B------:R-:W-:Y:S01]  /*1db60*/  IMAD.MOV.U32 R5, RZ, RZ, R23 ;  /* 0x000000ffff057224 */ /* 0x000fe200078e0017 */
[----:B------:R-:W-:Y:S06]  /*1db70*/  BRA `(.L_x_18505) ;  /* 0x0000000000047947 */ /* 0x000fec0003800000 */
.L_x_18504:
[----:B------:R-:W-:-:S11]  /*1db80*/  DADD R4, -R30, R34 ;  /* 0x000000001e047229 */ /* 0x000fd60000000122 */
.L_x_18505:
[----:B------:R-:W-:Y:S05]  /*1db90*/  BSYNC B3 ;  /* 0x0000000000037941 */ /* 0x000fea0003800000 */
.L_x_18503:
        /* <DEDUP_REMOVED lines=26> */
.L_x_18509:
[----:B------:R-:W-:Y:S05]  /*1dd40*/  BSYNC B3 ;  /* 0x0000000000037941 */ /* 0x000fea0003800000 */
.L_x_18508:
[----:B------:R-:W-:Y:S01]  /*1dd50*/  PLOP3.LUT P0, PT, PT, PT, PT, 0x80, 0x0 ;  /* 0x000000000000781c */ /* 0x000fe20003f0f070 */
[----:B------:R-:W-:Y:S02]  /*1dd60*/  IMAD.MOV.U32 R4, RZ, RZ, R6 ;  /* 0x000000ffff047224 */ /* 0x000fe400078e0006 */
[----:B------:R-:W-:Y:S01]  /*1dd70*/  IMAD.MOV.U32 R5, RZ, RZ, R7 ;  /* 0x000000ffff057224 */ /* 0x000fe200078e0007 */
[----:B------:R-:W-:Y:S09]  /*1dd80*/  BRA `(.L_x_18495) ;  /* 0x0000000800407947 */ /* 0x000ff20003800000 */
.L_x_18497:
        /* <DEDUP_REMOVED lines=26> */
.L_x_18512:
[----:B------:R-:W-:Y:S05]  /*1df30*/  BSYNC B3 ;  /* 0x0000000000037941 */ /* 0x000fea0003800000 */
.L_x_18511:
[----:B------:R-:W-:Y:S01]  /*1df40*/  PLOP3.LUT P0, PT, PT, PT, PT, 0x80, 0x0 ;  /* 0x000000000000781c */ /* 0x000fe20003f0f070 */
[----:B------:R-:W-:Y:S02]  /*1df50*/  IMAD.MOV.U32 R4, RZ, RZ, R6 ;  /* 0x000000ffff047224 */ /* 0x000fe400078e0006 */
[----:B------:R-:W-:Y:S01]  /*1df60*/  IMAD.MOV.U32 R5, RZ, RZ, R7 ;  /* 0x000000ffff057224 */ /* 0x000fe200078e0007 */
[----:B------:R-:W-:Y:S09]  /*1df70*/  BRA `(.L_x_18495) ;  /* 0x0000000400c47947 */ /* 0x000ff20003800000 */
.L_x_18510:
        /* <DEDUP_REMOVED lines=27> */
.L_x_18514:
[----:B------:R-:W-:Y:S05]  /*1e130*/  BSYNC B3 ;  /* 0x0000000000037941 */ /* 0x000fea0003800000 */
.L_x_18513:
        /* <DEDUP_REMOVED lines=21> */
.L_x_18516:
[----:B------:R-:W-:Y:S05]  /*1e290*/  BSYNC B3 ;  /* 0x0000000000037941 */ /* 0x000fea0003800000 */
.L_x_18515:
[----:B------:R-:W-:Y:S01]  /*1e2a0*/  DMUL R2, R2, 8.11296384146066816958e+31 ;  /* 0x4690000002027828 */ /* 0x000fe20000000000 */
[----:B------:R-:W-:Y:S01]  /*1e2b0*/  PLOP3.LUT P0, PT, PT, PT, PT, 0x80, 0x0 ;  /* 0x000000000000781c */ /* 0x000fe20003f0f070 */
[----:B------:R-:W-:Y:S02]  /*1e2c0*/  IMAD.MOV.U32 R4, RZ, RZ, R22 ;  /* 0x000000ffff047224 */ /* 0x000fe400078e0016 */
[----:B------:R-:W-:Y:S01]  /*1e2d0*/  IMAD.MOV.U32 R5, RZ, RZ, R23 ;  /* 0x000000ffff057224 */ /* 0x000fe200078e0017 */
[----:B------:R-:W-:Y:S09]  /*1e2e0*/  BRA `(.L_x_18495) ;  /* 0x0000000000e87947 */ /* 0x000ff20003800000 */
.L_x_18496:
        /* <DEDUP_REMOVED lines=22> */
[----:B------:R-:W-:Y:S01]  /*1e450*/  MOV R20, R6 ;  /* 0x0000000600147202 */ /* 0x000fe20000000f00 */
[----:B------:R-:W-:-:S07]  /*1e460*/  IMAD.MOV.U32 R21, RZ, RZ, R7 ;  /* 0x000000ffff157224 */ /* 0x000fce00078e0007 */
.L_x_18518:
[----:B------:R-:W-:Y:S05]  /*1e470*/  BSYNC B3 ;  /* 0x0000000000037941 */ /* 0x000fea0003800000 */
.L_x_18517:
        /* <DEDUP_REMOVED lines=26> */
.L_x_18520:
[----:B------:R-:W-:Y:S05]  /*1e620*/  BSYNC B3 ;  /* 0x0000000000037941 */ /* 0x000fea0003800000 */
.L_x_18519:
[----:B------:R-:W-:Y:S01]  /*1e630*/  DMUL R4, R6, R20 ;  /* 0x0000001406047228 */ /* 0x000fe20000000000 */
[----:B------:R-:W-:Y:S01]  /*1e640*/  PLOP3.LUT P0, PT, PT, PT, PT, 0x80, 0x0 ;  /* 0x000000000000781c */ /* 0x000fe20003f0f070 */
[----:B------:R-:W-:-:S12]  /*1e650*/  BRA `(.L_x_18495) ;  /* 0x00000000000c7947 */ /* 0x000fd80003800000 */
.L_x_18492:
[----:B------:R-:W-:Y:S01]  /*1e660*/  DMUL R4, R18, 9.00719925474099200000e+15 ;  /* 0x4340000012047828 */ /* 0x000fe20000000000 */
[----:B------:R-:W-:Y:S01]  /*1e670*/  PLOP3.LUT P0, PT, PT, PT, PT, 0x80, 0x0 ;  /* 0x000000000000781c */ /* 0x000fe20003f0f070 */
[----:B------:R-:W-:-:S12]  /*1e680*/  DMUL R2, R2, 9.00719925474099200000e+15 ;  /* 0x4340000002027828 */ /* 0x000fd80000000000 */
.L_x_18495:
[----:B------:R-:W-:Y:S05]  /*1e690*/  BSYNC B2 ;  /* 0x0000000000027941 */ /* 0x000fea0003800000 */
.L_x_18491:
        /* <DEDUP_REMOVED lines=67> */
.L_x_18526:
[----:B------:R-:W-:-:S11]  /*1ead0*/  DMUL R52, RZ, |R16| ;  /* 0x40000010ff347228 */ /* 0x000fd60000000000 */
.L_x_18527:
[----:B------:R-:W-:Y:S05]  /*1eae0*/  BSYNC B0 ;  /* 0x0000000000007941 */ /* 0x000fea0003800000 */
.L_x_18525:
        /* <DEDUP_REMOVED lines=11> */
.L_x_18524:
        /* <DEDUP_REMOVED lines=53> */
.L_x_18523:
        /* <DEDUP_REMOVED lines=62> */
.L_x_18531:
[----:B------:R-:W-:-:S11]  /*1f2d0*/  DMUL R52, RZ, |R16| ;  /* 0x40000010ff347228 */ /* 0x000fd60000000000 */
.L_x_18532:
[----:B------:R-:W-:Y:S05]  /*1f2e0*/  BSYNC B0 ;  /* 0x0000000000007941 */ /* 0x000fea0003800000 */
.L_x_18530:
        /* <DEDUP_REMOVED lines=11> */
.L_x_18529:
        /* <DEDUP_REMOVED lines=53> */
.L_x_18522:
        /* <DEDUP_REMOVED lines=30> */
.L_x_18535:
[----:B------:R-:W-:Y:S05]  /*1f8d0*/  BSYNC B3 ;  /* 0x0000000000037941 */ /* 0x000fea0003800000 */
.L_x_18534:
        /* <DEDUP_REMOVED lines=82> */
.L_x_18537:
[----:B------:R-:W-:Y:S02]  /*1fe00*/  FSEL R6, RZ, 3.37028055040000000000e+12, P1 ;  /* 0x54442d18ff067808 */ /* 0x000fe40000800000 */
[----:B------:R-:W-:-:S07]  /*1fe10*/  FSEL R7, RZ, 2.1426990032196044922, P1 ;  /* 0x400921fbff077808 */ /* 0x000fce0000800000 */
.L_x_18538:
[----:B------:R-:W-:Y:S05]  /*1fe20*/  BSYNC B0 ;  /* 0x0000000000007941 */ /* 0x000fea0003800000 */
.L_x_18536:
[----:B------:R-:W-:Y:S01]  /*1fe30*/  DADD R2, |R4|, |R2| ;  /* 0x0000000004027229 */ /* 0x000fe20000000602 */
[----:B------:R-:W-:-:S07]  /*1fe40*/  LOP3.LUT R5, R7, 0x80000000, R5, 0xb8, !PT ;  /* 0x8000000007057812 */ /* 0x000fce00078eb805 */
[----:B------:R-:W-:-:S06]  /*1fe50*/  DSETP.GTU.AND P0, PT, |R2|, +INF , PT ;  /* 0x7ff000000200742a */ /* 0x000fcc0003f0c200 */
[----:B------:R-:W-:Y:S02]  /*1fe60*/  FSEL R52, R2, R6, P0 ;  /* 0x0000000602347208 */ /* 0x000fe40000000000 */
[----:B------:R-:W-:Y:S01]  /*1fe70*/  FSEL R53, R3, R5, P0 ;  /* 0x0000000503357208 */ /* 0x000fe20000000000 */
[----:B------:R-:W-:Y:S06]  /*1fe80*/  BRA `(.L_x_18528) ;  /* 0x0000000400d47947 */ /* 0x000fec0003800000 */
.L_x_18533:
        /* <DEDUP_REMOVED lines=26> */
.L_x_18540:
[----:B------:R-:W-:Y:S05]  /*20030*/  BSYNC B3 ;  /* 0x0000000000037941 */ /* 0x000fea0003800000 */
.L_x_18539:
        /* <DEDUP_REMOVED lines=82> */
.L_x_18542:
[----:B------:R-:W-:Y:S02]  /*20560*/  FSEL R6, RZ, 3.37028055040000000000e+12, P1 ;  /* 0x54442d18ff067808 */ /* 0x000fe40000800000 */
[----:B------:R-:W-:-:S07]  /*20570*/  FSEL R7, RZ, 2.1426990032196044922, P1 ;  /* 0x400921fbff077808 */ /* 0x000fce0000800000 */
.L_x_18543:
[----:B------:R-:W-:Y:S05]  /*20580*/  BSYNC B0 ;  /* 0x0000000000007941 */ /* 0x000fea0003800000 */
.L_x_18541:
[----:B------:R-:W-:Y:S01]  /*20590*/  DADD R2, |R4|, |R2| ;  /* 0x0000000004027229 */ /* 0x000fe20000000602 */
[----:B------:R-:W-:-:S07]  /*205a0*/  LOP3.LUT R5, R7, 0x80000000, R5, 0xb8, !PT ;  /* 0x8000000007057812 */ /* 0x000fce00078eb805 */
[----:B------:R-:W-:-:S06]  /*205b0*/  DSETP.GTU.AND P0, PT, |R2|, +INF , PT ;  /* 0x7ff000000200742a */ /* 0x000fcc0003f0c200 */
[----:B------:R-:W-:Y:S02]  /*205c0*/  FSEL R52, R2, R6, P0 ;  /* 0x0000000602347208 */ /* 0x000fe40000000000 */
[----:B------:R-:W-:-:S07]  /*205d0*/  FSEL R53, R3, R5, P0 ;  /* 0x0000000503357208 */ /* 0x000fce0000000000 */
.L_x_18528:
[----:B------:R-:W-:Y:S05]  /*205e0*/  BSYNC B2 ;  /* 0x0000000000027941 */ /* 0x000fea0003800000 */
.L_x_18521:
[----:B------:R-:W-:Y:S01]  /*205f0*/  DADD R2, -RZ, -R24 ;  /* 0x00000000ff027229 */ /* 0x000fe20000000918 */
[----:B------:R-:W-:-:S09]  /*20600*/  ISETP.NE.AND P0, PT, R38, RZ, PT ;  /* 0x000000ff2600720c */ /* 0x000fd20003f05270 */
[----:B------:R-:W-:Y:S02]  /*20610*/  FSEL R54, R2, R24, !P0 ;  /* 0x0000001802367208 */ /* 0x000fe40004000000 */
[----:B------:R-:W-:Y:S01]  /*20620*/  FSEL R55, R3, R25, !P0 ;  /* 0x0000001903377208 */ /* 0x000fe20004000000 */
[----:B------:R-:W-:Y:S06]  /*20630*/  BRA `(.L_x_18544) ;  /* 0x0000003000287947 */ /* 0x000fec0003800000 */
.L_x_18455:
[----:B------:R-:W2:Y:S01]  /*20640*/  LDL.64 R2, [R1+0x8] ;  /* 0x0000080001027983 */ /* 0x000ea20000100a00 */
[----:B------:R-:W-:Y:S01]  /*20650*/  UMOV UR4, 0x54442d18 ;  /* 0x54442d1800047882 */ /* 0x000fe20000000000 */
[----:B------:R-:W-:Y:S01]  /*20660*/  UMOV UR5, 0x3ff921fb ;  /* 0x3ff921fb00057882 */ /* 0x000fe20000000000 */
[----:B------:R-:W-:Y:S02]  /*20670*/  DADD R54, -RZ, -R42 ;  /* 0x00000000ff367229 */ /* 0x000fe4000000092a */
[----:B--2---:R-:W-:-:S08]  /*20680*/  DADD R40, -R40, R2 ;  /* 0x0000000028287229 */ /* 0x004fd00000000102 */
[----:B------:R-:W-:Y:S01]  /*20690*/  DADD R52, R40, UR4 ;  /* 0x0000000428347e29 */ /* 0x000fe20008000000 */
[----:B------:R-:W-:Y:S10]  /*206a0*/  BRA `(.L_x_18544) ;  /* 0x00000030000c7947 */ /* 0x000ff40003800000 */
.L_x_18454:
[----:B------:R-:W-:Y:S01]  /*206b0*/  DADD R54, -RZ, -R42 ;  /* 0x00000000ff367229 */ /* 0x000fe2000000092a */
[----:B------:R-:W-:Y:S01]  /*206c0*/  CS2R R52, SRZ ;  /* 0x0000000000347805 */ /* 0x000fe2000001ff00 */
[----:B------:R-:W-:Y:S09]  /*206d0*/  BRA `(.L_x_18544) ;  /* 0x0000003000007947 */ /* 0x000ff20003800000 */
.L_x_18453:
        /* <DEDUP_REMOVED lines=108> */
.L_x_18549:
[----:B------:R-:W-:Y:S05]  /*20da0*/  BSYNC B0 ;  /* 0x0000000000007941 */ /* 0x000fea0003800000 */
.L_x_18548:
        /* <DEDUP_REMOVED lines=8> */
.L_x_18551:
[----:B------:R-:W-:Y:S05]  /*20e30*/  BSYNC B3 ;  /* 0x0000000000037941 */ /* 0x000fea0003800000 */
.L_x_18550:
        /* <DEDUP_REMOVED lines=82> */
.L_x_18553:
[----:B------:R-:W-:-:S04]  /*21360*/  ISETP.GE.AND P0, PT, R41, RZ, PT ;  /* 0x000000ff2900720c */ /* 0x000fc80003f06270 */
[----:B------:R-:W-:Y:S02]  /*21370*/  FSEL R6, RZ, 3.37028055040000000000e+12, P0 ;  /* 0x54442d18ff067808 */ /* 0x000fe40000000000 */
[----:B------:R-:W-:-:S07]  /*21380*/  FSEL R7, RZ, 2.1426990032196044922, P0 ;  /* 0x400921fbff077808 */ /* 0x000fce0000000000 */
.L_x_18554:
[----:B------:R-:W-:Y:S05]  /*21390*/  BSYNC B0 ;  /* 0x0000000000007941 */ /* 0x000fea0003800000 */
.L_x_18552:
[----:B------:R-:W-:Y:S01]  /*213a0*/  DADD R2, R2, R4 ;  /* 0x0000000002027229 */ /* 0x000fe20000000004 */
[----:B------:R-:W-:Y:S01]  /*213b0*/  LOP3.LUT R43, R7, 0x80000000, R43, 0xb8, !PT ;  /* 0x80000000072b7812 */ /* 0x000fe200078eb82b */
[----:B------:R-:W-:-:S06]  /*213c0*/  DMUL R24, R24, 0.5 ;  /* 0x3fe0000018187828 */ /* 0x000fcc0000000000 */
[----:B------:R-:W-:-:S06]  /*213d0*/  DSETP.GTU.AND P0, PT, |R2|, +INF , PT ;  /* 0x7ff000000200742a */ /* 0x000fcc0003f0c200 */
[----:B------:R-:W-:Y:S02]  /*213e0*/  FSEL R6, R2, R6, P0 ;  /* 0x0000000602067208 */ /* 0x000fe40000000000 */
[----:B------:R-:W-:Y:S01]  /*213f0*/  FSEL R7, R3, R43, P0 ;  /* 0x0000002b03077208 */ /* 0x000fe20000000000 */
[----:B------:R-:W-:Y:S06]  /*21400*/  BRA `(.L_x_18555) ;  /* 0x0000002000387947 */ /* 0x000fec0003800000 */
.L_x_18547:
        /* <DEDUP_REMOVED lines=135> */
.L_x_18557:
[----:B------:R-:W-:Y:S05]  /*21c80*/  BSYNC B0 ;  /* 0x0000000000007941 */ /* 0x000fea0003800000 */
.L_x_18556:
        /* <DEDUP_REMOVED lines=8> */
.L_x_18559:
[----:B------:R-:W-:Y:S05]  /*21d10*/  BSYNC B3 ;  /* 0x0000000000037941 */ /* 0x000fea0003800000 */
.L_x_18558:
        /* <DEDUP_REMOVED lines=82> */
.L_x_18561:
[----:B------:R-:W-:-:S04]  /*22240*/  ISETP.GE.AND P0, PT, R41, RZ, PT ;  /* 0x000000ff2900720c */ /* 0x000fc80003f06270 */
[----:B------:R-:W-:Y:S02]  /*22250*/  FSEL R6, RZ, 3.37028055040000000000e+12, P0 ;  /* 0x54442d18ff067808 */ /* 0x000fe40000000000 */
[----:B------:R-:W-:-:S07]  /*22260*/  FSEL R7, RZ, 2.1426990032196044922, P0 ;  /* 0x400921fbff077808 */ /* 0x000fce0000000000 */
.L_x_18562:
[----:B------:R-:W-:Y:S05]  /*22270*/  BSYNC B0 ;  /* 0x0000000000007941 */ /* 0x000fea0003800000 */
.L_x_18560:
[----:B------:R-:W-:Y:S01]  /*22280*/  DADD R2, R2, R4 ;  /* 0x0000000002027229 */ /* 0x000fe20000000004 */
[----:B------:R-:W-:-:S07]  /*22290*/  LOP3.LUT R43, R7, 0x80000000, R43, 0xb8, !PT ;  /* 0x80000000072b7812 */ /* 0x000fce00078eb82b */
[----:B------:R-:W-:-:S06]  /*222a0*/  DSETP.GTU.AND P0, PT, |R2|, +INF , PT ;  /* 0x7ff000000200742a */ /* 0x000fcc0003f0c200 */
[----:B------:R-:W-:Y:S02]  /*222b0*/  FSEL R6, R2, R6, P0 ;  /* 0x0000000602067208 */ /* 0x000fe40000000000 */
[----:B------:R-:W-:Y:S01]  /*222c0*/  FSEL R7, R3, R43, P0 ;  /* 0x0000002b03077208 */ /* 0x000fe20000000000 */
[----:B------:R-:W-:Y:S06]  /*222d0*/  BRA `(.L_x_18555) ;  /* 0x0000001000847947 */ /* 0x000fec0003800000 */
.L_x_18546:
        /* <DEDUP_REMOVED lines=23> */
.L_x_18564:
[----:B------:R-:W-:Y:S05]  /*22450*/  BSYNC B3 ;  /* 0x0000000000037941 */ /* 0x000fea0003800000 */
.L_x_18563:
        /* <DEDUP_REMOVED lines=24> */
[----:B------:R-:W-:Y:S02]  /*225e0*/  IMAD.MOV.U32 R6, RZ, RZ, R22 ;  /* 0x000000ffff067224 */ /* 0x000fe400078e0016 */
[----:B------:R-:W-:-:S07]  /*225f0*/  IMAD.MOV.U32 R7, RZ, RZ, R23 ;  /* 0x000000ffff077224 */ /* 0x000fce00078e0017 */
.L_x_18566:
[----:B------:R-:W-:Y:S05]  /*22600*/  BSYNC B3 ;  /* 0x0000000000037941 */ /* 0x000fea0003800000 */
.L_x_18565:
        /* <DEDUP_REMOVED lines=136> */
.L_x_18568:
[----:B------:R-:W-:Y:S05]  /*22e90*/  BSYNC B0 ;  /* 0x0000000000007941 */ /* 0x000fea0003800000 */
.L_x_18567:
        /* <DEDUP_REMOVED lines=8> */
.L_x_18570:
[----:B------:R-:W-:Y:S05]  /*22f20*/  BSYNC B3 ;  /* 0x0000000000037941 */ /* 0x000fea0003800000 */
.L_x_18569:
        /* <DEDUP_REMOVED lines=82> */
.L_x_18572:
[----:B------:R-:W-:-:S04]  /*23450*/  ISETP.GE.AND P0, PT, R41, RZ, PT ;  /* 0x000000ff2900720c */ /* 0x000fc80003f06270 */
[----:B------:R-:W-:Y:S02]  /*23460*/  FSEL R6, RZ, 3.37028055040000000000e+12, P0 ;  /* 0x54442d18ff067808 */ /* 0x000fe40000000000 */
[----:B------:R-:W-:-:S07]  /*23470*/  FSEL R7, RZ, 2.1426990032196044922, P0 ;  /* 0x400921fbff077808 */ /* 0x000fce0000000000 */
.L_x_18573:
[----:B------:R-:W-:Y:S05]  /*23480*/  BSYNC B0 ;  /* 0x0000000000007941 */ /* 0x000fea0003800000 */
.L_x_18571:
[----:B------:R-:W-:Y:S01]  /*23490*/  DADD R2, R2, R4 ;  /* 0x0000000002027229 */ /* 0x000fe20000000004 */
[----:B------:R-:W-:Y:S01]  /*234a0*/  LOP3.LUT R43, R7, 0x80000000, R43, 0xb8, !PT ;  /* 0x80000000072b7812 */ /* 0x000fe200078eb82b */
[----:B------:R-:W-:-:S06]  /*234b0*/  DADD R24, R24, 1 ;  /* 0x3ff0000018187429 */ /* 0x000fcc0000000000 */
[----:B------:R-:W-:-:S06]  /*234c0*/  DSETP.GTU.AND P0, PT, |R2|, +INF , PT ;  /* 0x7ff000000200742a */ /* 0x000fcc0003f0c200 */
[----:B------:R-:W-:Y:S02]  /*234d0*/  FSEL R6, R2, R6, P0 ;  /* 0x0000000602067208 */ /* 0x000fe40000000000 */
[----:B------:R-:W-:-:S07]  /*234e0*/  FSEL R7, R3, R43, P0 ;  /* 0x0000002b03077208 */ /* 0x000fce0000000000 */
.L_x_18555:
[----:B------:R-:W-:Y:S05]  /*234f0*/  BSYNC B2 ;  /* 0x0000000000027941 */ /* 0x000fea0003800000 */
.L_x_18545:
        /* <DEDUP_REMOVED lines=9> */
.L_x_18452:
        /* <DEDUP_REMOVED lines=21> */
.L_x_18544:
[----:B------:R-:W-:Y:S05]  /*236e0*/  BSYNC B1 ;  /* 0x0000000000017941 */ /* 0x000fea0003800000 */
.L_x_18451:
        /* <DEDUP_REMOVED lines=143> */
.L_x_18582:
[----:B------:R-:W-:Y:S05]  /*23fe0*/  BSYNC B3 ;  /* 0x0000000000037941 */ /* 0x000fea0003800000 */
.L_x_18581:
        /* <DEDUP_REMOVED lines=81> */
.L_x_18580:
        /* <DEDUP_REMOVED lines=32> */
.L_x_18590:
[----:B------:R-:W-:Y:S05]  /*24700*/  BSYNC B4 ;  /* 0x0000000000047941 */ /* 0x000fea0003800000 */
.L_x_18589:
[----:B------:R-:W-:Y:S02]  /*24710*/  IMAD.MOV.U32 R16, RZ, RZ, R22 ;  /* 0x000000ffff107224 */ /* 0x000fe400078e0016 */
[----:B------:R-:W-:Y:S01]  /*24720*/  IMAD.MOV.U32 R17, RZ, RZ, R23 ;  /* 0x000000ffff117224 */ /* 0x000fe200078e0017 */
[----:B------:R-:W-:Y:S06]  /*24730*/  BRA `(.L_x_18588) ;  /* 0x0000000000047947 */ /* 0x000fec0003800000 */
.L_x_18587:
[----:B------:R-:W-:-:S11]  /*24740*/  DADD R16, -R26, R32 ;  /* 0x000000001a107229 */ /* 0x000fd60000000120 */
.L_x_18588:
[----:B------:R-:W-:Y:S05]  /*24750*/  BSYNC B3 ;  /* 0x0000000000037941 */ /* 0x000fea0003800000 */
.L_x_18586:
        /* <DEDUP_REMOVED lines=27> */
.L_x_18595:
[----:B------:R-:W-:Y:S05]  /*24910*/  BSYNC B4 ;  /* 0x0000000000047941 */ /* 0x000fea0003800000 */
.L_x_18594:
[----:B------:R-:W-:Y:S05]  /*24920*/  BRA `(.L_x_18593) ;  /* 0x0000000000047947 */ /* 0x000fea0003800000 */
.L_x_18592:
[----:B------:R-:W-:-:S11]  /*24930*/  DADD R22, R34, -R6 ;  /* 0x0000000022167229 */ /* 0x000fd60000000806 */
.L_x_18593:
[----:B------:R-:W-:Y:S05]  /*24940*/  BSYNC B3 ;  /* 0x0000000000037941 */ /* 0x000fea0003800000 */
.L_x_18591:
        /* <DEDUP_REMOVED lines=29> */
[----:B------:R-:W-:Y:S05]  /*24b20*/  CALL.REL.NOINC `($__internal_27_$__cuda_sm20_dsqrt_rn_f64_mediumpath_v1) ;  /* 0x0000069c00847944 */ /* 0x000fea0003c00000 */
.L_x_18597:
[----:B------:R-:W-:Y:S05]  /*24b30*/  BSYNC B3 ;  /* 0x0000000000037941 */ /* 0x000fea0003800000 */
.L_x_18596:
        /* <DEDUP_REMOVED lines=86> */
.L_x_18598:
        /* <DEDUP_REMOVED lines=20> */
.L_x_18600:
[----:B------:R-:W-:Y:S05]  /*251e0*/  BSYNC B3 ;  /* 0x0000000000037941 */ /* 0x000fea0003800000 */
.L_x_18599:
        /* <DEDUP_REMOVED lines=30> */
.L_x_18585:
        /* <DEDUP_REMOVED lines=24> */
.L_x_18603:
[----:B------:R-:W-:Y:S05]  /*25550*/  BSYNC B3 ;  /* 0x0000000000037941 */ /* 0x000fea0003800000 */
.L_x_18602:
        /* <DEDUP_REMOVED lines=25> */
.L_x_18606:
[----:B------:R-:W-:Y:S05]  /*256f0*/  BSYNC B3 ;  /* 0x0000000000037941 */ /* 0x000fea0003800000 */
.L_x_18605:
        /* <DEDUP_REMOVED lines=30> */
.L_x_18604:
        /* <DEDUP_REMOVED lines=76> */
.L_x_18607:
[----:B------:R-:W-:Y:S01]  /*25da0*/  IMAD.MOV.U32 R8, RZ, RZ, 0x0 ;  /* 0x00000000ff087424 */ /* 0x000fe200078e00ff */
[----:B------:R-:W-:Y:S02]  /*25db0*/  MOV R9, 0x7ff00000 ;  /* 0x7ff0000000097802 */ /* 0x000fe40000000f00 */
[----:B------:R-:W-:-:S04]  /*25dc0*/  FSETP.NEU.FTZ.AND P0, PT, R7, RZ, PT ;  /* 0x000000ff0700720b */ /* 0x000fc80003f1d000 */
[----:B------:R-:W-:-:S10]  /*25dd0*/  DFMA R8, R6, R8, +INF ;  /* 0x7ff000000608742b */ /* 0x000fd40000000008 */
[----:B------:R-:W-:Y:S02]  /*25de0*/  FSEL R24, R8, RZ, P0 ;  /* 0x000000ff08187208 */ /* 0x000fe40000000000 */
[----:B------:R-:W-:Y:S01]  /*25df0*/  FSEL R25, R9, -QNAN , P0 ;  /* 0xfff0000009197808 */ /* 0x000fe20000000000 */
[----:B------:R-:W-:Y:S06]  /*25e00*/  BRA `(.L_x_18583) ;  /* 0x00000004002c7947 */ /* 0x000fec0003800000 */
.L_x_18601:
        /* <DEDUP_REMOVED lines=23> */
.L_x_18609:
[----:B------:R-:W-:Y:S05]  /*25f80*/  BSYNC B3 ;  /* 0x0000000000037941 */ /* 0x000fea0003800000 */
.L_x_18608:
        /* <DEDUP_REMOVED lines=21> */
.L_x_18611:
[----:B------:R-:W-:Y:S05]  /*260e0*/  BSYNC B3 ;  /* 0x0000000000037941 */ /* 0x000fea0003800000 */
.L_x_18610:
[----:B------:R-:W-:Y:S02]  /*260f0*/  IMAD.MOV.U32 R24, RZ, RZ, R22 ;  /* 0x000000ffff187224 */ /* 0x000fe400078e0016 */
[----:B------:R-:W-:Y:S01]  /*26100*/  IMAD.MOV.U32 R25, RZ, RZ, R23 ;  /* 0x000000ffff197224 */ /* 0x000fe200078e0017 */
[----:B------:R-:W-:Y:S06]  /*26110*/  BRA `(.L_x_18583) ;  /* 0x0000000000687947 */ /* 0x000fec0003800000 */
.L_x_18584:
        /* <DEDUP_REMOVED lines=22> */
[----:B------:R-:W-:Y:S05]  /*26280*/  CALL.REL.NOINC `($__internal_27_$__cuda_sm20_dsqrt_rn_f64_mediumpath_v1) ;  /* 0x0000068400ac7944 */ /* 0x000fea0003c00000 */
.L_x_18613:
[----:B------:R-:W-:Y:S05]  /*26290*/  BSYNC B3 ;  /* 0x0000000000037941 */ /* 0x000fea0003800000 */
.L_x_18612:
[----:B------:R-:W-:Y:S02]  /*262a0*/  IMAD.MOV.U32 R24, RZ, RZ, R6 ;  /* 0x000000ffff187224 */ /* 0x000fe400078e0006 */
[----:B------:R-:W-:-:S07]  /*262b0*/  IMAD.MOV.U32 R25, RZ, RZ, R7 ;  /* 0x000000ffff197224 */ /* 0x000fce00078e0007 */
.L_x_18583:
[----:B------:R-:W-:Y:S05]  /*262c0*/  BSYNC B2 ;  /* 0x0000000000027941 */ /* 0x000fea0003800000 */
.L_x_18579:
        /* <DEDUP_REMOVED lines=24> */
[----:B------:R-:W-:Y:S02]  /*26450*/  IMAD.MOV.U32 R16, RZ, RZ, R22 ;  /* 0x000000ffff107224 */ /* 0x000fe400078e0016 */
[----:B------:R-:W-:-:S07]  /*26460*/  IMAD.MOV.U32 R17, RZ, RZ, R23 ;  /* 0x000000ffff117224 */ /* 0x000fce00078e0017 */
.L_x_18617:
[----:B------:R-:W-:Y:S05]  /*26470*/  BSYNC B3 ;  /* 0x0000000000037941 */ /* 0x000fea0003800000 */
.L_x_18616:
        /* <DEDUP_REMOVED lines=37> */
.L_x_18625:
[----:B------:R-:W-:Y:S05]  /*266d0*/  BSYNC B4 ;  /* 0x0000000000047941 */ /* 0x000fea0003800000 */
.L_x_18624:
[----:B------:R-:W-:Y:S02]  /*266e0*/  IMAD.MOV.U32 R36, RZ, RZ, R22 ;  /* 0x000000ffff247224 */ /* 0x000fe400078e0016 */
[----:B------:R-:W-:Y:S01]  /*266f0*/  IMAD.MOV.U32 R37, RZ, RZ, R23 ;  /* 0x000000ffff257224 */ /* 0x000fe200078e0017 */
[----:B------:R-:W-:Y:S06]  /*26700*/  BRA `(.L_x_18623) ;  /* 0x0000000000047947 */ /* 0x000fec0003800000 */
.L_x_18622:
[----:B------:R-:W-:-:S11]  /*26710*/  DADD R36, -R26, R32 ;  /* 0x000000001a247229 */ /* 0x000fd60000000120 */
.L_x_18623:
[----:B------:R-:W-:Y:S05]  /*26720*/  BSYNC B3 ;  /* 0x0000000000037941 */ /* 0x000fea0003800000 */
.L_x_18621:
        /* <DEDUP_REMOVED lines=24> */
.L_x_18630:
[----:B------:R-:W-:Y:S05]  /*268b0*/  BSYNC B4 ;  /* 0x0000000000047941 */ /* 0x000fea0003800000 */
.L_x_18629:
[----:B------:R-:W-:Y:S02]  /*268c0*/  IMAD.MOV.U32 R4, RZ, RZ, R22 ;  /* 0x000000ffff047224 */ /* 0x000fe400078e0016 */
[----:B------:R-:W-:Y:S01]  /*268d0*/  IMAD.MOV.U32 R5, RZ, RZ, R23 ;  /* 0x000000ffff057224 */ /* 0x000fe200078e0017 */
[----:B------:R-:W-:Y:S06]  /*268e0*/  BRA `(.L_x_18628) ;  /* 0x0000000000047947 */ /* 0x000fec0003800000 */
.L_x_18627:
[----:B------:R-:W-:-:S11]  /*268f0*/  DADD R4, -R30, R34 ;  /* 0x000000001e047229 */ /* 0x000fd60000000122 */
.L_x_18628:
[----:B------:R-:W-:Y:S05]  /*26900*/  BSYNC B3 ;  /* 0x0000000000037941 */ /* 0x000fea0003800000 */
.L_x_18626:
        /* <DEDUP_REMOVED lines=26> */
.L_x_18632:
[----:B------:R-:W-:Y:S05]  /*26ab0*/  BSYNC B3 ;  /* 0x0000000000037941 */ /* 0x000fea0003800000 */
.L_x_18631:
[----:B------:R-:W-:Y:S01]  /*26ac0*/  PLOP3.LUT P0, PT, PT, PT, PT, 0x80, 0x0 ;  /* 0x000000000000781c */ /* 0x000fe20003f0f070 */
[----:B------:R-:W-:Y:S02]  /*26ad0*/  IMAD.MOV.U32 R4, RZ, RZ, R6 ;  /* 0x000000ffff047224 */ /* 0x000fe400078e0006 */
[----:B------:R-:W-:Y:S01]  /*26ae0*/  IMAD.MOV.U32 R5, RZ, RZ, R7 ;  /* 0x000000ffff057224 */ /* 0x000fe200078e0007 */
[----:B------:R-:W-:Y:S09]  /*26af0*/  BRA `(.L_x_18618) ;  /* 0x0000000800407947 */ /* 0x000ff20003800000 */
.L_x_18620:
        /* <DEDUP_REMOVED lines=26> */
.L_x_18635:
[----:B------:R-:W-:Y:S05]  /*26ca0*/  BSYNC B3 ;  /* 0x0000000000037941 */ /* 0x000fea0003800000 */
.L_x_18634:
[----:B------:R-:W-:Y:S01]  /*26cb0*/  PLOP3.LUT P0, PT, PT, PT, PT, 0x80, 0x0 ;  /* 0x000000000000781c */ /* 0x000fe20003f0f070 */
[----:B------:R-:W-:Y:S02]  /*26cc0*/  IMAD.MOV.U32 R4, RZ, RZ, R6 ;  /* 0x000000ffff047224 */ /* 0x000fe400078e0006 */
[----:B------:R-:W-:Y:S01]  /*26cd0*/  IMAD.MOV.U32 R5, RZ, RZ, R7 ;  /* 0x000000ffff057224 */ /* 0x000fe200078e0007 */
[----:B------:R-:W-:Y:S09]  /*26ce0*/  BRA `(.L_x_18618) ;  /* 0x0000000400c47947 */ /* 0x000ff20003800000 */
.L_x_18633:
        /* <DEDUP_REMOVED lines=26> */
[----:B------:R-:W-:Y:S05]  /*26e90*/  CALL.REL.NOINC `($__internal_27_$__cuda_sm20_dsqrt_rn_f64_mediumpath_v1) ;  /* 0x0000067800a87944 */ /* 0x000fea0003c00000 */
.L_x_18637:
[----:B------:R-:W-:Y:S05]  /*26ea0*/  BSYNC B3 ;  /* 0x0000000000037941 */ /* 0x000fea0003800000 */
.L_x_18636:
        /* <DEDUP_REMOVED lines=21> */
.L_x_18639:
[----:B------:R-:W-:Y:S05]  /*27000*/  BSYNC B3 ;  /* 0x0000000000037941 */ /* 0x000fea0003800000 */
.L_x_18638:
[----:B------:R-:W-:Y:S01]  /*27010*/  DMUL R2, R2, 8.11296384146066816958e+31 ;  /* 0x4690000002027828 */ /* 0x000fe20000000000 */
[----:B------:R-:W-:Y:S01]  /*27020*/  PLOP3.LUT P0, PT, PT, PT, PT, 0x80, 0x0 ;  /* 0x000000000000781c */ /* 0x000fe20003f0f070 */
[----:B------:R-:W-:Y:S01]  /*27030*/  IMAD.MOV.U32 R4, RZ, RZ, R22 ;  /* 0x000000ffff047224 */ /* 0x000fe200078e0016 */
[----:B------:R-:W-:Y:S01]  /*27040*/  MOV R5, R23 ;  /* 0x0000001700057202 */ /* 0x000fe20000000f00 */
[----:B------:R-:W-:Y:S10]  /*27050*/  BRA `(.L_x_18618) ;  /* 0x0000000000e87947 */ /* 0x000ff40003800000 */
.L_x_18619:
        /* <DEDUP_REMOVED lines=24> */
.L_x_18641:
[----:B------:R-:W-:Y:S05]  /*271e0*/  BSYNC B3 ;  /* 0x0000000000037941 */ /* 0x000fea0003800000 */
.L_x_18640:
        /* <DEDUP_REMOVED lines=26> */
.L_x_18643:
[----:B------:R-:W-:Y:S05]  /*27390*/  BSYNC B3 ;  /* 0x0000000000037941 */ /* 0x000fea0003800000 */
.L_x_18642:
[----:B------:R-:W-:Y:S01]  /*273a0*/  DMUL R4, R6, R20 ;  /* 0x0000001406047228 */ /* 0x000fe20000000000 */
[----:B------:R-:W-:Y:S01]  /*273b0*/  PLOP3.LUT P0, PT, PT, PT, PT, 0x80, 0x0 ;  /* 0x000000000000781c */ /* 0x000fe20003f0f070 */
[----:B------:R-:W-:-:S12]  /*273c0*/  BRA `(.L_x_18618) ;  /* 0x00000000000c7947 */ /* 0x000fd80003800000 */
.L_x_18615:
[----:B------:R-:W-:Y:S01]  /*273d0*/  DMUL R4, R18, 9.00719925474099200000e+15 ;  /* 0x4340000012047828 */ /* 0x000fe20000000000 */
[----:B------:R-:W-:Y:S01]  /*273e0*/  PLOP3.LUT P0, PT, PT, PT, PT, 0x80, 0x0 ;  /* 0x000000000000781c */ /* 0x000fe20003f0f070 */
[----:B------:R-:W-:-:S12]  /*273f0*/  DMUL R2, R2, 9.00719925474099200000e+15 ;  /* 0x4340000002027828 */ /* 0x000fd80000000000 */
.L_x_18618:
[----:B------:R-:W-:Y:S05]  /*27400*/  BSYNC B2 ;  /* 0x0000000000027941 */ /* 0x000fea0003800000 */
.L_x_18614:
        /* <DEDUP_REMOVED lines=67> */
.L_x_18649:
[----:B------:R-:W-:-:S11]  /*27840*/  DMUL R36, RZ, |R16| ;  /* 0x40000010ff247228 */ /* 0x000fd60000000000 */
.L_x_18650:
[----:B------:R-:W-:Y:S05]  /*27850*/  BSYNC B0 ;  /* 0x0000000000007941 */ /* 0x000fea0003800000 */
.L_x_18648:
        /* <DEDUP_REMOVED lines=11> */
.L_x_18647:
        /* <DEDUP_REMOVED lines=53> */
.L_x_18646:
        /* <DEDUP_REMOVED lines=62> */
.L_x_18654:
[----:B------:R-:W-:-:S11]  /*28040*/  DMUL R36, RZ, |R16| ;  /* 0x40000010ff247228 */ /* 0x000fd60000000000 */
.L_x_18655:
[----:B------:R-:W-:Y:S05]  /*28050*/  BSYNC B0 ;  /* 0x0000000000007941 */ /* 0x000fea0003800000 */
.L_x_18653:
        /* <DEDUP_REMOVED lines=11> */
.L_x_18652:
        /* <DEDUP_REMOVED lines=53> */
.L_x_18645:
        /* <DEDUP_REMOVED lines=30> */
.L_x_18658:
[----:B------:R-:W-:Y:S05]  /*28640*/  BSYNC B3 ;  /* 0x0000000000037941 */ /* 0x000fea0003800000 */
.L_x_18657:
        /* <DEDUP_REMOVED lines=82> */
.L_x_18660:
[----:B------:R-:W-:Y:S02]  /*28b70*/  FSEL R6, RZ, 3.37028055040000000000e+12, P1 ;  /* 0x54442d18ff067808 */ /* 0x000fe40000800000 */
[----:B------:R-:W-:-:S07]  /*28b80*/  FSEL R7, RZ, 2.1426990032196044922, P1 ;  /* 0x400921fbff077808 */ /* 0x000fce0000800000 */
.L_x_18661:
[----:B------:R-:W-:Y:S05]  /*28b90*/  BSYNC B0 ;  /* 0x0000000000007941 */ /* 0x000fea0003800000 */
.L_x_18659:
[----:B------:R-:W-:Y:S01]  /*28ba0*/  DADD R2, |R4|, |R2| ;  /* 0x0000000004027229 */ /* 0x000fe20000000602 */
[----:B------:R-:W-:-:S07]  /*28bb0*/  LOP3.LUT R5, R7, 0x80000000, R5, 0xb8, !PT ;  /* 0x8000000007057812 */ /* 0x000fce00078eb805 */
[----:B------:R-:W-:-:S06]  /*28bc0*/  DSETP.GTU.AND P0, PT, |R2|, +INF , PT ;  /* 0x7ff000000200742a */ /* 0x000fcc0003f0c200 */
[----:B------:R-:W-:Y:S02]  /*28bd0*/  FSEL R36, R2, R6, P0 ;  /* 0x0000000602247208 */ /* 0x000fe40000000000 */
[----:B------:R-:W-:Y:S01]  /*28be0*/  FSEL R37, R3, R5, P0 ;  /* 0x0000000503257208 */ /* 0x000fe20000000000 */
[----:B------:R-:W-:Y:S06]  /*28bf0*/  BRA `(.L_x_18651) ;  /* 0x0000000400d47947 */ /* 0x000fec0003800000 */
.L_x_18656:
        /* <DEDUP_REMOVED lines=26> */
.L_x_18663:
[----:B------:R-:W-:Y:S05]  /*28da0*/  BSYNC B3 ;  /* 0x0000000000037941 */ /* 0x000fea0003800000 */
.L_x_18662:
        /* <DEDUP_REMOVED lines=82> */
.L_x_18665:
[----:B------:R-:W-:Y:S02]  /*292d0*/  FSEL R6, RZ, 3.37028055040000000000e+12, P1 ;  /* 0x54442d18ff067808 */ /* 0x000fe40000800000 */
[----:B------:R-:W-:-:S07]  /*292e0*/  FSEL R7, RZ, 2.1426990032196044922, P1 ;  /* 0x400921fbff077808 */ /* 0x000fce0000800000 */
.L_x_18666:
[----:B------:R-:W-:Y:S05]  /*292f0*/  BSYNC B0 ;  /* 0x0000000000007941 */ /* 0x000fea0003800000 */
.L_x_18664:
[----:B------:R-:W-:Y:S01]  /*29300*/  DADD R2, |R4|, |R2| ;  /* 0x0000000004027229 */ /* 0x000fe20000000602 */
[----:B------:R-:W-:-:S07]  /*29310*/  LOP3.LUT R5, R7, 0x80000000, R5, 0xb8, !PT ;  /* 0x8000000007057812 */ /* 0x000fce00078eb805 */
[----:B------:R-:W-:-:S06]  /*29320*/  DSETP.GTU.AND P0, PT, |R2|, +INF , PT ;  /* 0x7ff000000200742a */ /* 0x000fcc0003f0c200 */
[----:B------:R-:W-:Y:S02]  /*29330*/  FSEL R36, R2, R6, P0 ;  /* 0x0000000602247208 */ /* 0x000fe40000000000 */
[----:B------:R-:W-:-:S07]  /*29340*/  FSEL R37, R3, R5, P0 ;  /* 0x0000000503257208 */ /* 0x000fce0000000000 */
.L_x_18651:
[----:B------:R-:W-:Y:S05]  /*29350*/  BSYNC B2 ;  /* 0x0000000000027941 */ /* 0x000fea0003800000 */
.L_x_18644:
[----:B------:R-:W-:Y:S01]  /*29360*/  DADD R2, -RZ, -R24 ;  /* 0x00000000ff027229 */ /* 0x000fe20000000918 */
[----:B------:R-:W-:-:S09]  /*29370*/  ISETP.NE.AND P0, PT, R38, RZ, PT ;  /* 0x000000ff2600720c */ /* 0x000fd20003f05270 */
[----:B------:R-:W-:Y:S02]  /*29380*/  FSEL R38, R2, R24, !P0 ;  /* 0x0000001802267208 */ /* 0x000fe40004000000 */
[----:B------:R-:W-:Y:S01]  /*29390*/  FSEL R39, R3, R25, !P0 ;  /* 0x0000001903277208 */ /* 0x000fe20004000000 */
[----:B------:R-:W-:Y:S06]  /*293a0*/  BRA `(.L_x_18667) ;  /* 0x0000003000287947 */ /* 0x000fec0003800000 */
.L_x_18578:
[----:B------:R-:W2:Y:S01]  /*293b0*/  LDL.64 R36, [R1+0x8] ;  /* 0x0000080001247983 */ /* 0x000ea20000100a00 */
[----:B------:R-:W-:Y:S01]  /*293c0*/  UMOV UR4, 0x54442d18 ;  /* 0x54442d1800047882 */ /* 0x000fe20000000000 */
[----:B------:R-:W-:Y:S01]  /*293d0*/  UMOV UR5, 0x3ff921fb ;  /* 0x3ff921fb00057882 */ /* 0x000fe20000000000 */
[----:B------:R-:W-:Y:S02]  /*293e0*/  DADD R38, -RZ, -R46 ;  /* 0x00000000ff267229 */ /* 0x000fe4000000092e */
[----:B--2---:R-:W-:-:S08]  /*293f0*/  DADD R36, -R44, R36 ;  /* 0x000000002c247229 */ /* 0x004fd00000000124 */
[----:B------:R-:W-:Y:S01]  /*29400*/  DADD R36, R36, UR4 ;  /* 0x0000000424247e29 */ /* 0x000fe20008000000 */
[----:B------:R-:W-:Y:S10]  /*29410*/  BRA `(.L_x_18667) ;  /* 0x00000030000c7947 */ /* 0x000ff40003800000 */
.L_x_18577:
[----:B------:R-:W-:Y:S01]  /*29420*/  DADD R38, -RZ, -R46 ;  /* 0x00000000ff267229 */ /* 0x000fe2000000092e */
[----:B------:R-:W-:Y:S01]  /*29430*/  CS2R R36, SRZ ;  /* 0x0000000000247805 */ /* 0x000fe2000001ff00 */
[----:B------:R-:W-:Y:S09]  /*29440*/  BRA `(.L_x_18667) ;  /* 0x0000003000007947 */ /* 0x000ff20003800000 */
.L_x_18576:
        /* <DEDUP_REMOVED lines=108> */
.L_x_18672:
[----:B------:R-:W-:Y:S05]  /*29b10*/  BSYNC B0 ;  /* 0x0000000000007941 */ /* 0x000fea0003800000 */
.L_x_18671:
        /* <DEDUP_REMOVED lines=8> */
.L_x_18674:
[----:B------:R-:W-:Y:S05]  /*29ba0*/  BSYNC B3 ;  /* 0x0000000000037941 */ /* 0x000fea0003800000 */
.L_x_18673:
        /* <DEDUP_REMOVED lines=82> */
.L_x_18676:
[----:B------:R-:W-:-:S04]  /*2a0d0*/  ISETP.GE.AND P0, PT, R45, RZ, PT ;  /* 0x000000ff2d00720c */ /* 0x000fc80003f06270 */
[----:B------:R-:W-:Y:S02]  /*2a0e0*/  FSEL R6, RZ, 3.37028055040000000000e+12, P0 ;  /* 0x54442d18ff067808 */ /* 0x000fe40000000000 */
[----:B------:R-:W-:-:S07]  /*2a0f0*/  FSEL R7, RZ, 2.1426990032196044922, P0 ;  /* 0x400921fbff077808 */ /* 0x000fce0000000000 */
.L_x_18677:
[----:B------:R-:W-:Y:S05]  /*2a100*/  BSYNC B0 ;  /* 0x0000000000007941 */ /* 0x000fea0003800000 */
.L_x_18675:
[----:B------:R-:W-:Y:S01]  /*2a110*/  DADD R2, R2, R4 ;  /* 0x0000000002027229 */ /* 0x000fe20000000004 */
[----:B------:R-:W-:Y:S01]  /*2a120*/  LOP3.LUT R47, R7, 0x80000000, R47, 0xb8, !PT ;  /* 0x80000000072f7812 */ /* 0x000fe200078eb82f */
[----:B------:R-:W-:-:S06]  /*2a130*/  DMUL R24, R24, 0.5 ;  /* 0x3fe0000018187828 */ /* 0x000fcc0000000000 */
[----:B------:R-:W-:-:S06]  /*2a140*/  DSETP.GTU.AND P0, PT, |R2|, +INF , PT ;  /* 0x7ff000000200742a */ /* 0x000fcc0003f0c200 */
[----:B------:R-:W-:Y:S02]  /*2a150*/  FSEL R6, R2, R6, P0 ;  /* 0x0000000602067208 */ /* 0x000fe40000000000 */
[----:B------:R-:W-:Y:S01]  /*2a160*/  FSEL R7, R3, R47, P0 ;  /* 0x0000002f03077208 */ /* 0x000fe20000000000 */
[----:B------:R-:W-:Y:S06]  /*2a170*/  BRA `(.L_x_18678) ;  /* 0x0000002000387947 */ /* 0x000fec0003800000 */
.L_x_18670:
        /* <DEDUP_REMOVED lines=135> */
.L_x_18680:
[----:B------:R-:W-:Y:S05]  /*2a9f0*/  BSYNC B0 ;  /* 0x0000000000007941 */ /* 0x000fea0003800000 */
.L_x_18679:
        /* <DEDUP_REMOVED lines=8> */
.L_x_18682:
[----:B------:R-:W-:Y:S05]  /*2aa80*/  BSYNC B3 ;  /* 0x0000000000037941 */ /* 0x000fea0003800000 */
.L_x_18681:
        /* <DEDUP_REMOVED lines=82> */
.L_x_18684:
[----:B------:R-:W-:-:S04]  /*2afb0*/  ISETP.GE.AND P0, PT, R45, RZ, PT ;  /* 0x000000ff2d00720c */ /* 0x000fc80003f06270 */
[----:B------:R-:W-:Y:S02]  /*2afc0*/  FSEL R6, RZ, 3.37028055040000000000e+12, P0 ;  /* 0x54442d18ff067808 */ /* 0x000fe40000000000 */
[----:B------:R-:W-:-:S07]  /*2afd0*/  FSEL R7, RZ, 2.1426990032196044922, P0 ;  /* 0x400921fbff077808 */ /* 0x000fce0000000000 */
.L_x_18685:
[----:B------:R-:W-:Y:S05]  /*2afe0*/  BSYNC B0 ;  /* 0x0000000000007941 */ /* 0x000fea0003800000 */
.L_x_18683:
[----:B------:R-:W-:Y:S01]  /*2aff0*/  DADD R2, R2, R4 ;  /* 0x0000000002027229 */ /* 0x000fe20000000004 */
[----:B------:R-:W-:-:S07]  /*2b000*/  LOP3.LUT R47, R7, 0x80000000, R47, 0xb8, !PT ;  /* 0x80000000072f7812 */ /* 0x000fce00078eb82f */
[----:B------:R-:W-:-:S06]  /*2b010*/  DSETP.GTU.AND P0, PT, |R2|, +INF , PT ;  /* 0x7ff000000200742a */ /* 0x000fcc0003f0c200 */
[----:B------:R-:W-:Y:S02]  /*2b020*/  FSEL R6, R2, R6, P0 ;  /* 0x0000000602067208 */ /* 0x000fe40000000000 */
[----:B------:R-:W-:Y:S01]  /*2b030*/  FSEL R7, R3, R47, P0 ;  /* 0x0000002f03077208 */ /* 0x000fe20000000000 */
[----:B------:R-:W-:Y:S06]  /*2b040*/  BRA `(.L_x_18678) ;  /* 0x0000001000847947 */ /* 0x000fec0003800000 */
.L_x_18669:
        /* <DEDUP_REMOVED lines=23> */
.L_x_18687:
[----:B------:R-:W-:Y:S05]  /*2b1c0*/  BSYNC B3 ;  /* 0x0000000000037941 */ /* 0x000fea0003800000 */
.L_x_18686:
        /* <DEDUP_REMOVED lines=26> */
.L_x_18689:
[----:B------:R-:W-:Y:S05]  /*2b370*/  BSYNC B3 ;  /* 0x0000000000037941 */ /* 0x000fea0003800000 */
.L_x_18688:
        /* <DEDUP_REMOVED lines=136> */
.L_x_18691:
[----:B------:R-:W-:Y:S05]  /*2bc00*/  BSYNC B0 ;  /* 0x0000000000007941 */ /* 0x000fea0003800000 */
.L_x_18690:
        /* <DEDUP_REMOVED lines=8> */
.L_x_18693:
[----:B------:R-:W-:Y:S05]  /*2bc90*/  BSYNC B3 ;  /* 0x0000000000037941 */ /* 0x000fea0003800000 */
.L_x_18692:
        /* <DEDUP_REMOVED lines=82> */
.L_x_18695:
[----:B------:R-:W-:-:S04]  /*2c1c0*/  ISETP.GE.AND P0, PT, R45, RZ, PT ;  /* 0x000000ff2d00720c */ /* 0x000fc80003f06270 */
[----:B------:R-:W-:Y:S02]  /*2c1d0*/  FSEL R6, RZ, 3.37028055040000000000e+12, P0 ;  /* 0x54442d18ff067808 */ /* 0x000fe40000000000 */
[----:B------:R-:W-:-:S07]  /*2c1e0*/  FSEL R7, RZ, 2.1426990032196044922, P0 ;  /* 0x400921fbff077808 */ /* 0x000fce0000000000 */
.L_x_18696:
[----:B------:R-:W-:Y:S05]  /*2c1f0*/  BSYNC B0 ;  /* 0x0000000000007941 */ /* 0x000fea0003800000 */
.L_x_18694:
[----:B------:R-:W-:Y:S01]  /*2c200*/  DADD R2, R2, R4 ;  /* 0x0000000002027229 */ /* 0x000fe20000000004 */
[----:B------:R-:W-:Y:S01]  /*2c210*/  LOP3.LUT R47, R7, 0x80000000, R47, 0xb8, !PT ;  /* 0x80000000072f7812 */ /* 0x000fe200078eb82f */
[----:B------:R-:W-:-:S06]  /*2c220*/  DADD R24, R24, 1 ;  /* 0x3ff0000018187429 */ /* 0x000fcc0000000000 */
[----:B------:R-:W-:-:S06]  /*2c230*/  DSETP.GTU.AND P0, PT, |R2|, +INF , PT ;  /* 0x7ff000000200742a */ /* 0x000fcc0003f0c200 */
[----:B------:R-:W-:Y:S02]  /*2c240*/  FSEL R6, R2, R6, P0 ;  /* 0x0000000602067208 */ /* 0x000fe40000000000 */
[----:B------:R-:W-:-:S07]  /*2c250*/  FSEL R7, R3, R47, P0 ;  /* 0x0000002f03077208 */ /* 0x000fce0000000000 */
.L_x_18678:
[----:B------:R-:W-:Y:S05]  /*2c260*/  BSYNC B2 ;  /* 0x0000000000027941 */ /* 0x000fea0003800000 */
.L_x_18668:
        /* <DEDUP_REMOVED lines=9> */
.L_x_18575:
        /* <DEDUP_REMOVED lines=21> */
.L_x_18667:
[----:B------:R-:W-:Y:S05]  /*2c450*/  BSYNC B1 ;  /* 0x0000000000017941 */ /* 0x000fea0003800000 */
.L_x_18574:
        /* <DEDUP_REMOVED lines=143> */
.L_x_18705:
[----:B------:R-:W-:Y:S05]  /*2cd50*/  BSYNC B3 ;  /* 0x0000000000037941 */ /* 0x000fea0003800000 */
.L_x_18704:
        /* <DEDUP_REMOVED lines=81> */
.L_x_18703:
        /* <DEDUP_REMOVED lines=32> */
.L_x_18713:
[----:B------:R-:W-:Y:S05]  /*2d470*/  BSYNC B4 ;  /* 0x0000000000047941 */ /* 0x000fea0003800000 */
.L_x_18712:
[----:B------:R-:W-:Y:S01]  /*2d480*/  IMAD.MOV.U32 R16, RZ, RZ, R22 ;  /* 0x000000ffff107224 */ /* 0x000fe200078e0016 */
[----:B------:R-:W-:Y:S01]  /*2d490*/  MOV R17, R23 ;  /* 0x0000001700117202 */ /* 0x000fe20000000f00 */
[----:B------:R-:W-:Y:S06]  /*2d4a0*/  BRA `(.L_x_18711) ;  /* 0x0000000000047947 */ /* 0x000fec0003800000 */
.L_x_18710:
[----:B------:R-:W-:-:S11]  /*2d4b0*/  DADD R16, -R24, R32 ;  /* 0x0000000018107229 */ /* 0x000fd60000000120 */
.L_x_18711:
[----:B------:R-:W-:Y:S05]  /*2d4c0*/  BSYNC B3 ;  /* 0x0000000000037941 */ /* 0x000fea0003800000 */
.L_x_18709:
        /* <DEDUP_REMOVED lines=27> */
.L_x_18718:
[----:B------:R-:W-:Y:S05]  /*2d680*/  BSYNC B4 ;  /* 0x0000000000047941 */ /* 0x000fea0003800000 */
.L_x_18717:
[----:B------:R-:W-:Y:S05]  /*2d690*/  BRA `(.L_x_18716) ;  /* 0x0000000000047947 */ /* 0x000fea0003800000 */
.L_x_18715:
[----:B------:R-:W-:-:S11]  /*2d6a0*/  DADD R22, R34, -R6 ;  /* 0x0000000022167229 */ /* 0x000fd60000000806 */
.L_x_18716:
[----:B------:R-:W-:Y:S05]  /*2d6b0*/  BSYNC B3 ;  /* 0x0000000000037941 */ /* 0x000fea0003800000 */
.L_x_18714:
        /* <DEDUP_REMOVED lines=30> */
.L_x_18720:
[----:B------:R-:W-:Y:S05]  /*2d8a0*/  BSYNC B3 ;  /* 0x0000000000037941 */ /* 0x000fea0003800000 */
.L_x_18719:
        /* <DEDUP_REMOVED lines=86> */
.L_x_18721:
        /* <DEDUP_REMOVED lines=20> */
.L_x_18723:
[----:B------:R-:W-:Y:S05]  /*2df50*/  BSYNC B3 ;  /* 0x0000000000037941 */ /* 0x000fea0003800000 */
.L_x_18722:
        /* <DEDUP_REMOVED lines=30> */
.L_x_18708:
        /* <DEDUP_REMOVED lines=24> */
.L_x_18726:
[----:B------:R-:W-:Y:S05]  /*2e2c0*/  BSYNC B3 ;  /* 0x0000000000037941 */ /* 0x000fea0003800000 */
.L_x_18725:
        /* <DEDUP_REMOVED lines=25> */
.L_x_18729:
[----:B------:R-:W-:Y:S05]  /*2e460*/  BSYNC B3 ;  /* 0x0000000000037941 */ /* 0x000fea0003800000 */
.L_x_18728:
        /* <DEDUP_REMOVED lines=30> */
.L_x_18727:
        /* <DEDUP_REMOVED lines=76> */
.L_x_18730:
[----:B------:R-:W-:Y:S01]  /*2eb10*/  IMAD.MOV.U32 R8, RZ, RZ, 0x0 ;  /* 0x00000000ff087424 */ /* 0x000fe200078e00ff */
[----:B------:R-:W-:Y:S01]  /*2eb20*/  FSETP.NEU.FTZ.AND P0, PT, R7, RZ, PT ;  /* 0x000000ff0700720b */ /* 0x000fe20003f1d000 */
[----:B------:R-:W-:-:S06]  /*2eb30*/  IMAD.MOV.U32 R9, RZ, RZ, 0x7ff00000 ;  /* 0x7ff00000ff097424 */ /* 0x000fcc00078e00ff */
[----:B------:R-:W-:-:S10]  /*2eb40*/  DFMA R8, R6, R8, +INF ;  /* 0x7ff000000608742b */ /* 0x000fd40000000008 */
[----:B------:R-:W-:Y:S02]  /*2eb50*/  FSEL R26, R8, RZ, P0 ;  /* 0x000000ff081a7208 */ /* 0x000fe40000000000 */
[----:B------:R-:W-:Y:S01]  /*2eb60*/  FSEL R27, R9, -QNAN , P0 ;  /* 0xfff00000091b7808 */ /* 0x000fe20000000000 */
[----:B------:R-:W-:Y:S06]  /*2eb70*/  BRA `(.L_x_18706) ;  /* 0x00000004002c7947 */ /* 0x000fec0003800000 */
.L_x_18724:
        /* <DEDUP_REMOVED lines=23> */
.L_x_18732:
[----:B------:R-:W-:Y:S05]  /*2ecf0*/  BSYNC B3 ;  /* 0x0000000000037941 */ /* 0x000fea0003800000 */
.L_x_18731:
        /* <DEDUP_REMOVED lines=21> */
.L_x_18734:
[----:B------:R-:W-:Y:S05]  /*2ee50*/  BSYNC B3 ;  /* 0x0000000000037941 */ /* 0x000fea0003800000 */
.L_x_18733:
[----:B------:R-:W-:Y:S02]  /*2ee60*/  IMAD.MOV.U32 R26, RZ, RZ, R22 ;  /* 0x000000ffff1a7224 */ /* 0x000fe400078e0016 */
[----:B------:R-:W-:Y:S01]  /*2ee70*/  IMAD.MOV.U32 R27, RZ, RZ, R23 ;  /* 0x000000ffff1b7224 */ /* 0x000fe200078e0017 */
[----:B------:R-:W-:Y:S06]  /*2ee80*/  BRA `(.L_x_18706) ;  /* 0x0000000000687947 */ /* 0x000fec0003800000 */
.L_x_18707:
        /* <DEDUP_REMOVED lines=23> */
.L_x_18736:
[----:B------:R-:W-:Y:S05]  /*2f000*/  BSYNC B3 ;  /* 0x0000000000037941 */ /* 0x000fea0003800000 */
.L_x_18735:
[----:B------:R-:W-:Y:S02]  /*2f010*/  IMAD.MOV.U32 R26, RZ, RZ, R6 ;  /* 0x000000ffff1a7224 */ /* 0x000fe400078e0006 */
[----:B------:R-:W-:-:S07]  /*2f020*/  IMAD.MOV.U32 R27, RZ, RZ, R7 ;  /* 0x000000ffff1b7224 */ /* 0x000fce00078e0007 */
.L_x_18706:
[----:B------:R-:W-:Y:S05]  /*2f030*/  BSYNC B2 ;  /* 0x0000000000027941 */ /* 0x000fea0003800000 */
.L_x_18702:
        /* <DEDUP_REMOVED lines=24> */
[----:B------:R-:W-:Y:S01]  /*2f1c0*/  IMAD.MOV.U32 R16, RZ, RZ, R22 ;  /* 0x000000ffff107224 */ /* 0x000fe200078e0016 */
[----:B------:R-:W-:-:S07]  /*2f1d0*/  MOV R17, R23 ;  /* 0x0000001700117202 */ /* 0x000fce0000000f00 */
.L_x_18740:
[----:B------:R-:W-:Y:S05]  /*2f1e0*/  BSYNC B3 ;  /* 0x0000000000037941 */ /* 0x000fea0003800000 */
.L_x_18739:
        /* <DEDUP_REMOVED lines=37> */
.L_x_18748:
[----:B------:R-:W-:Y:S05]  /*2f440*/  BSYNC B4 ;  /* 0x0000000000047941 */ /* 0x000fea0003800000 */
.L_x_18747:
[----:B------:R-:W-:Y:S02]  /*2f450*/  IMAD.MOV.U32 R40, RZ, RZ, R22 ;  /* 0x000000ffff287224 */ /* 0x000fe400078e0016 */
[----:B------:R-:W-:Y:S01]  /*2f460*/  IMAD.MOV.U32 R41, RZ, RZ, R23 ;  /* 0x000000ffff297224 */ /* 0x000fe200078e0017 */
[----:B------:R-:W-:Y:S06]  /*2f470*/  BRA `(.L_x_18746) ;  /* 0x0000000000047947 */ /* 0x000fec0003800000 */
.L_x_18745:
[----:B------:R-:W-:-:S11]  /*2f480*/  DADD R40, -R24, R32 ;  /* 0x0000000018287229 */ /* 0x000fd60000000120 */
.L_x_18746:
[----:B------:R-:W-:Y:S05]  /*2f490*/  BSYNC B3 ;  /* 0x0000000000037941 */ /* 0x000fea0003800000 */
.L_x_18744:
        /* <DEDUP_REMOVED lines=24> */
.L_x_18753:
[----:B------:R-:W-:Y:S05]  /*2f620*/  BSYNC B4 ;  /* 0x0000000000047941 */ /* 0x000fea0003800000 */
.L_x_18752:
[----:B------:R-:W-:Y:S02]  /*2f630*/  IMAD.MOV.U32 R4, RZ, RZ, R22 ;  /* 0x000000ffff047224 */ /* 0x000fe400078e0016 */
[----:B------:R-:W-:Y:S01]  /*2f640*/  IMAD.MOV.U32 R5, RZ, RZ, R23 ;  /* 0x000000ffff057224 */ /* 0x000fe200078e0017 */
[----:B------:R-:W-:Y:S06]  /*2f650*/  BRA `(.L_x_18751) ;  /* 0x0000000000047947 */ /* 0x000fec0003800000 */
.L_x_18750:
[----:B------:R-:W-:-:S11]  /*2f660*/  DADD R4, -R30, R34 ;  /* 0x000000001e047229 */ /* 0x000fd60000000122 */
.L_x_18751:
[----:B------:R-:W-:Y:S05]  /*2f670*/  BSYNC B3 ;  /* 0x0000000000037941 */ /* 0x000fea0003800000 */
.L_x_18749:
        /* <DEDUP_REMOVED lines=26> */
.L_x_18755:
[----:B------:R-:W-:Y:S05]  /*2f820*/  BSYNC B3 ;  /* 0x0000000000037941 */ /* 0x000fea0003800000 */
.L_x_18754:
[----:B------:R-:W-:Y:S01]  /*2f830*/  PLOP3.LUT P0, PT, PT, PT, PT, 0x80, 0x0 ;  /* 0x000000000000781c */ /* 0x000fe20003f0f070 */
[----:B------:R-:W-:Y:S02]  /*2f840*/  IMAD.MOV.U32 R4, RZ, RZ, R6 ;  /* 0x000000ffff047224 */ /* 0x000fe400078e0006 */
[----:B------:R-:W-:Y:S01]  /*2f850*/  IMAD.MOV.U32 R5, RZ, RZ, R7 ;  /* 0x000000ffff057224 */ /* 0x000fe200078e0007 */
[----:B------:R-:W-:Y:S09]  /*2f860*/  BRA `(.L_x_18741) ;  /* 0x0000000800407947 */ /* 0x000ff20003800000 */
.L_x_18743:
        /* <DEDUP_REMOVED lines=26> */
.L_x_18758:
[----:B------:R-:W-:Y:S05]  /*2fa10*/  BSYNC B3 ;  /* 0x0000000000037941 */ /* 0x000fea0003800000 */
.L_x_18757:
[----:B------:R-:W-:Y:S01]  /*2fa20*/  PLOP3.LUT P0, PT, PT, PT, PT, 0x80, 0x0 ;  /* 0x000000000000781c */ /* 0x000fe20003f0f070 */
[----:B------:R-:W-:Y:S02]  /*2fa30*/  IMAD.MOV.U32 R4, RZ, RZ, R6 ;  /* 0x000000ffff047224 */ /* 0x000fe400078e0006 */
[----:B------:R-:W-:Y:S01]  /*2fa40*/  IMAD.MOV.U32 R5, RZ, RZ, R7 ;  /* 0x000000ffff057224 */ /* 0x000fe200078e0007 */
[----:B------:R-:W-:Y:S09]  /*2fa50*/  BRA `(.L_x_18741) ;  /* 0x0000000400c47947 */ /* 0x000ff20003800000 */
.L_x_18756:
        /* <DEDUP_REMOVED lines=27> */
.L_x_18760:
[----:B------:R-:W-:Y:S05]  /*2fc10*/  BSYNC B3 ;  /* 0x0000000000037941 */ /* 0x000fea0003800000 */
.L_x_18759:
        /* <DEDUP_REMOVED lines=21> */
.L_x_18762:
[----:B------:R-:W-:Y:S05]  /*2fd70*/  BSYNC B3 ;  /* 0x0000000000037941 */ /* 0x000fea0003800000 */
.L_x_18761:
[----:B------:R-:W-:Y:S01]  /*2fd80*/  DMUL R2, R2, 8.11296384146066816958e+31 ;  /* 0x4690000002027828 */ /* 0x000fe20000000000 */
[----:B------:R-:W-:Y:S01]  /*2fd90*/  PLOP3.LUT P0, PT, PT, PT, PT, 0x80, 0x0 ;  /* 0x000000000000781c */ /* 0x000fe20003f0f070 */
[----:B------:R-:W-:Y:S02]  /*2fda0*/  IMAD.MOV.U32 R4, RZ, RZ, R22 ;  /* 0x000000ffff047224 */ /* 0x000fe400078e0016 */
[----:B------:R-:W-:Y:S01]  /*2fdb0*/  IMAD.MOV.U32 R5, RZ, RZ, R23 ;  /* 0x000000ffff057224 */ /* 0x000fe200078e0017 */
[----:B------:R-:W-:Y:S09]  /*2fdc0*/  BRA `(.L_x_18741) ;  /* 0x0000000000e87947 */ /* 0x000ff20003800000 */
.L_x_18742:
        /* <DEDUP_REMOVED lines=24> */
.L_x_18764:
[----:B------:R-:W-:Y:S05]  /*2ff50*/  BSYNC B3 ;  /* 0x0000000000037941 */ /* 0x000fea0003800000 */
.L_x_18763:
        /* <DEDUP_REMOVED lines=26> */
.L_x_18766:
[----:B------:R-:W-:Y:S05]  /*30100*/  BSYNC B3 ;  /* 0x0000000000037941 */ /* 0x000fea0003800000 */
.L_x_18765:
[----:B------:R-:W-:Y:S01]  /*30110*/  DMUL R4, R6, R20 ;  /* 0x0000001406047228 */ /* 0x000fe20000000000 */
[----:B------:R-:W-:Y:S01]  /*30120*/  PLOP3.LUT P0, PT, PT, PT, PT, 0x80, 0x0 ;  /* 0x000000000000781c */ /* 0x000fe20003f0f070 */
[----:B------:R-:W-:-:S12]  /*30130*/  BRA `(.L_x_18741) ;  /* 0x00000000000c7947 */ /* 0x000fd80003800000 */
.L_x_18738:
[----:B------:R-:W-:Y:S01]  /*30140*/  DMUL R4, R18, 9.00719925474099200000e+15 ;  /* 0x4340000012047828 */ /* 0x000fe20000000000 */
[----:B------:R-:W-:Y:S01]  /*30150*/  PLOP3.LUT P0, PT, PT, PT, PT, 0x80, 0x0 ;  /* 0x000000000000781c */ /* 0x000fe20003f0f070 */
[----:B------:R-:W-:-:S12]  /*30160*/  DMUL R2, R2, 9.00719925474099200000e+15 ;  /* 0x4340000002027828 */ /* 0x000fd80000000000 */
.L_x_18741:
[----:B------:R-:W-:Y:S05]  /*30170*/  BSYNC B2 ;  /* 0x0000000000027941 */ /* 0x000fea0003800000 */
.L_x_18737:
        /* <DEDUP_REMOVED lines=67> */
.L_x_18772:
[----:B------:R-:W-:-:S11]  /*305b0*/  DMUL R24, RZ, |R16| ;  /* 0x40000010ff187228 */ /* 0x000fd60000000000 */
.L_x_18773:
[----:B------:R-:W-:Y:S05]  /*305c0*/  BSYNC B0 ;  /* 0x0000000000007941 */ /* 0x000fea0003800000 */
.L_x_18771:
        /* <DEDUP_REMOVED lines=11> */
.L_x_18770:
        /* <DEDUP_REMOVED lines=53> */
.L_x_18769:
        /* <DEDUP_REMOVED lines=62> */
.L_x_18777:
[----:B------:R-:W-:-:S11]  /*30db0*/  DMUL R24, RZ, |R16| ;  /* 0x40000010ff187228 */ /* 0x000fd60000000000 */
.L_x_18778:
[----:B------:R-:W-:Y:S05]  /*30dc0*/  BSYNC B0 ;  /* 0x0000000000007941 */ /* 0x000fea0003800000 */
.L_x_18776:
        /* <DEDUP_REMOVED lines=11> */
.L_x_18775:
        /* <DEDUP_REMOVED lines=53> */
.L_x_18768:
        /* <DEDUP_REMOVED lines=30> */
.L_x_18781:
[----:B------:R-:W-:Y:S05]  /*313b0*/  BSYNC B3 ;  /* 0x0000000000037941 */ /* 0x000fea0003800000 */
.L_x_18780:
        /* <DEDUP_REMOVED lines=82> */
.L_x_18783:
[----:B------:R-:W-:Y:S02]  /*318e0*/  FSEL R6, RZ, 3.37028055040000000000e+12, P1 ;  /* 0x54442d18ff067808 */ /* 0x000fe40000800000 */
[----:B------:R-:W-:-:S07]  /*318f0*/  FSEL R7, RZ, 2.1426990032196044922, P1 ;  /* 0x400921fbff077808 */ /* 0x000fce0000800000 */
.L_x_18784:
[----:B------:R-:W-:Y:S05]  /*31900*/  BSYNC B0 ;  /* 0x0000000000007941 */ /* 0x000fea0003800000 */
.L_x_18782:
[----:B------:R-:W-:Y:S01]  /*31910*/  DADD R2, |R4|, |R2| ;  /* 0x0000000004027229 */ /* 0x000fe20000000602 */
[----:B------:R-:W-:-:S07]  /*31920*/  LOP3.LUT R5, R7, 0x80000000, R5, 0xb8, !PT ;  /* 0x8000000007057812 */ /* 0x000fce00078eb805 */
[----:B------:R-:W-:-:S06]  /*31930*/  DSETP.GTU.AND P0, PT, |R2|, +INF , PT ;  /* 0x7ff000000200742a */ /* 0x000fcc0003f0c200 */
[----:B------:R-:W-:Y:S02]  /*31940*/  FSEL R24, R2, R6, P0 ;  /* 0x0000000602187208 */ /* 0x000fe40000000000 */
[----:B------:R-:W-:Y:S01]  /*31950*/  FSEL R25, R3, R5, P0 ;  /* 0x0000000503197208 */ /* 0x000fe20000000000 */
[----:B------:R-:W-:Y:S06]  /*31960*/  BRA `(.L_x_18774) ;  /* 0x0000000400d47947 */ /* 0x000fec0003800000 */
.L_x_18779:
        /* <DEDUP_REMOVED lines=26> */
.L_x_18786:
[----:B------:R-:W-:Y:S05]  /*31b10*/  BSYNC B3 ;  /* 0x0000000000037941 */ /* 0x000fea0003800000 */
.L_x_18785:
        /* <DEDUP_REMOVED lines=82> */
.L_x_18788:
[----:B------:R-:W-:Y:S02]  /*32040*/  FSEL R6, RZ, 3.37028055040000000000e+12, P1 ;  /* 0x54442d18ff067808 */ /* 0x000fe40000800000 */
[----:B------:R-:W-:-:S07]  /*32050*/  FSEL R7, RZ, 2.1426990032196044922, P1 ;  /* 0x400921fbff077808 */ /* 0x000fce0000800000 */
.L_x_18789:
[----:B------:R-:W-:Y:S05]  /*32060*/  BSYNC B0 ;  /* 0x0000000000007941 */ /* 0x000fea0003800000 */
.L_x_18787:
[----:B------:R-:W-:Y:S01]  /*32070*/  DADD R2, |R4|, |R2| ;  /* 0x0000000004027229 */ /* 0x000fe20000000602 */
[----:B------:R-:W-:-:S07]  /*32080*/  LOP3.LUT R5, R7, 0x80000000, R5, 0xb8, !PT ;  /* 0x8000000007057812 */ /* 0x000fce00078eb805 */
[----:B------:R-:W-:-:S06]  /*32090*/  DSETP.GTU.AND P0, PT, |R2|, +INF , PT ;  /* 0x7ff000000200742a */ /* 0x000fcc0003f0c200 */
[----:B------:R-:W-:Y:S02]  /*320a0*/  FSEL R24, R2, R6, P0 ;  /* 0x0000000602187208 */ /* 0x000fe40000000000 */
[----:B------:R-:W-:-:S07]  /*320b0*/  FSEL R25, R3, R5, P0 ;  /* 0x0000000503197208 */ /* 0x000fce0000000000 */
.L_x_18774:
[----:B------:R-:W-:Y:S05]  /*320c0*/  BSYNC B2 ;  /* 0x0000000000027941 */ /* 0x000fea0003800000 */
.L_x_18767:
[----:B------:R-:W-:Y:S01]  /*320d0*/  DADD R2, -RZ, -R26 ;  /* 0x00000000ff027229 */ /* 0x000fe2000000091a */
[----:B------:R-:W-:-:S09]  /*320e0*/  ISETP.NE.AND P0, PT, R42, RZ, PT ;  /* 0x000000ff2a00720c */ /* 0x000fd20003f05270 */
[----:B------:R-:W-:Y:S02]  /*320f0*/  FSEL R26, R2, R26, !P0 ;  /* 0x0000001a021a7208 */ /* 0x000fe40004000000 */
[----:B------:R-:W-:Y:S01]  /*32100*/  FSEL R27, R3, R27, !P0 ;  /* 0x0000001b031b7208 */ /* 0x000fe20004000000 */
[----:B------:R-:W-:Y:S06]  /*32110*/  BRA `(.L_x_18790) ;  /* 0x0000003000287947 */ /* 0x000fec0003800000 */
.L_x_18701:
[----:B------:R-:W2:Y:S01]  /*32120*/  LDL.64 R24, [R1+0x8] ;  /* 0x0000080001187983 */ /* 0x000ea20000100a00 */
[----:B------:R-:W-:Y:S01]  /*32130*/  UMOV UR4, 0x54442d18 ;  /* 0x54442d1800047882 */ /* 0x000fe20000000000 */
[----:B------:R-:W-:Y:S01]  /*32140*/  UMOV UR5, 0x3ff921fb ;  /* 0x3ff921fb00057882 */ /* 0x000fe20000000000 */
[----:B------:R-:W-:Y:S02]  /*32150*/  DADD R26, -RZ, -R50 ;  /* 0x00000000ff1a7229 */ /* 0x000fe40000000932 */
[----:B--2---:R-:W-:-:S08]  /*32160*/  DADD R24, -R48, R24 ;  /* 0x0000000030187229 */ /* 0x004fd00000000118 */
[----:B------:R-:W-:Y:S01]  /*32170*/  DADD R24, R24, UR4 ;  /* 0x0000000418187e29 */ /* 0x000fe20008000000 */
[----:B------:R-:W-:Y:S10]  /*32180*/  BRA `(.L_x_18790) ;  /* 0x00000030000c7947 */ /* 0x000ff40003800000 */
.L_x_18700:
[----:B------:R-:W-:Y:S01]  /*32190*/  DADD R26, -RZ, -R50 ;  /* 0x00000000ff1a7229 */ /* 0x000fe20000000932 */
[----:B------:R-:W-:Y:S01]  /*321a0*/  CS2R R24, SRZ ;  /* 0x0000000000187805 */ /* 0x000fe2000001ff00 */
[----:B------:R-:W-:Y:S09]  /*321b0*/  BRA `(.L_x_18790) ;  /* 0x0000003000007947 */ /* 0x000ff20003800000 */
.L_x_18699:
        /* <DEDUP_REMOVED lines=108> */
.L_x_18795:
[----:B------:R-:W-:Y:S05]  /*32880*/  BSYNC B0 ;  /* 0x0000000000007941 */ /* 0x000fea0003800000 */
.L_x_18794:
        /* <DEDUP_REMOVED lines=8> */
.L_x_18797:
[----:B------:R-:W-:Y:S05]  /*32910*/  BSYNC B3 ;  /* 0x0000000000037941 */ /* 0x000fea0003800000 */
.L_x_18796:
        /* <DEDUP_REMOVED lines=82> */
.L_x_18799:
[----:B------:R-:W-:-:S04]  /*32e40*/  ISETP.GE.AND P0, PT, R49, RZ, PT ;  /* 0x000000ff3100720c */ /* 0x000fc80003f06270 */
[----:B------:R-:W-:Y:S02]  /*32e50*/  FSEL R6, RZ, 3.37028055040000000000e+12, P0 ;  /* 0x54442d18ff067808 */ /* 0x000fe40000000000 */
[----:B------:R-:W-:-:S07]  /*32e60*/  FSEL R7, RZ, 2.1426990032196044922, P0 ;  /* 0x400921fbff077808 */ /* 0x000fce0000000000 */
.L_x_18800:
[----:B------:R-:W-:Y:S05]  /*32e70*/  BSYNC B0 ;  /* 0x0000000000007941 */ /* 0x000fea0003800000 */
.L_x_18798:
[----:B------:R-:W-:Y:S01]  /*32e80*/  DADD R2, R2, R4 ;  /* 0x0000000002027229 */ /* 0x000fe20000000004 */
[----:B------:R-:W-:Y:S01]  /*32e90*/  LOP3.LUT R51, R7, 0x80000000, R51, 0xb8, !PT ;  /* 0x8000000007337812 */ /* 0x000fe200078eb833 */
[----:B------:R-:W-:-:S06]  /*32ea0*/  DMUL R24, R24, 0.5 ;  /* 0x3fe0000018187828 */ /* 0x000fcc0000000000 */
[----:B------:R-:W-:-:S06]  /*32eb0*/  DSETP.GTU.AND P0, PT, |R2|, +INF , PT ;  /* 0x7ff000000200742a */ /* 0x000fcc0003f0c200 */
[----:B------:R-:W-:Y:S02]  /*32ec0*/  FSEL R6, R2, R6, P0 ;  /* 0x0000000602067208 */ /* 0x000fe40000000000 */
[----:B------:R-:W-:Y:S01]  /*32ed0*/  FSEL R7, R3, R51, P0 ;  /* 0x0000003303077208 */ /* 0x000fe20000000000 */
[----:B------:R-:W-:Y:S06]  /*32ee0*/  BRA `(.L_x_18801) ;  /* 0x0000002000387947 */ /* 0x000fec0003800000 */
.L_x_18793:
        /* <DEDUP_REMOVED lines=135> */
.L_x_18803:
[----:B------:R-:W-:Y:S05]  /*33760*/  BSYNC B0 ;  /* 0x0000000000007941 */ /* 0x000fea0003800000 */
.L_x_18802:
        /* <DEDUP_REMOVED lines=8> */
.L_x_18805:
[----:B------:R-:W-:Y:S05]  /*337f0*/  BSYNC B3 ;  /* 0x0000000000037941 */ /* 0x000fea0003800000 */
.L_x_18804:
        /* <DEDUP_REMOVED lines=82> */
.L_x_18807:
[----:B------:R-:W-:-:S04]  /*33d20*/  ISETP.GE.AND P0, PT, R49, RZ, PT ;  /* 0x000000ff3100720c */ /* 0x000fc80003f06270 */
[----:B------:R-:W-:Y:S02]  /*33d30*/  FSEL R6, RZ, 3.37028055040000000000e+12, P0 ;  /* 0x54442d18ff067808 */ /* 0x000fe40000000000 */
[----:B------:R-:W-:-:S07]  /*33d40*/  FSEL R7, RZ, 2.1426990032196044922, P0 ;  /* 0x400921fbff077808 */ /* 0x000fce0000000000 */
.L_x_18808:
[----:B------:R-:W-:Y:S05]  /*33d50*/  BSYNC B0 ;  /* 0x0000000000007941 */ /* 0x000fea0003800000 */
.L_x_18806:
[----:B------:R-:W-:Y:S01]  /*33d60*/  DADD R2, R2, R4 ;  /* 0x0000000002027229 */ /* 0x000fe20000000004 */
[----:B------:R-:W-:-:S07]  /*33d70*/  LOP3.LUT R51, R7, 0x80000000, R51, 0xb8, !PT ;  /* 0x8000000007337812 */ /* 0x000fce00078eb833 */
[----:B------:R-:W-:-:S06]  /*33d80*/  DSETP.GTU.AND P0, PT, |R2|, +INF , PT ;  /* 0x7ff000000200742a */ /* 0x000fcc0003f0c200 */
[----:B------:R-:W-:Y:S02]  /*33d90*/  FSEL R6, R2, R6, P0 ;  /* 0x0000000602067208 */ /* 0x000fe40000000000 */
[----:B------:R-:W-:Y:S01]  /*33da0*/  FSEL R7, R3, R51, P0 ;  /* 0x0000003303077208 */ /* 0x000fe20000000000 */
[----:B------:R-:W-:Y:S06]  /*33db0*/  BRA `(.L_x_18801) ;  /* 0x0000001000847947 */ /* 0x000fec0003800000 */
.L_x_18792:
        /* <DEDUP_REMOVED lines=23> */
.L_x_18810:
[----:B------:R-:W-:Y:S05]  /*33f30*/  BSYNC B3 ;  /* 0x0000000000037941 */ /* 0x000fea0003800000 */
.L_x_18809:
        /* <DEDUP_REMOVED lines=24> */
[----:B------:R-:W-:Y:S02]  /*340c0*/  IMAD.MOV.U32 R6, RZ, RZ, R22 ;  /* 0x000000ffff067224 */ /* 0x000fe400078e0016 */
[----:B------:R-:W-:-:S07]  /*340d0*/  IMAD.MOV.U32 R7, RZ, RZ, R23 ;  /* 0x000000ffff077224 */ /* 0x000fce00078e0017 */
.L_x_18812:
[----:B------:R-:W-:Y:S05]  /*340e0*/  BSYNC B3 ;  /* 0x0000000000037941 */ /* 0x000fea0003800000 */
.L_x_18811:
        /* <DEDUP_REMOVED lines=136> */
.L_x_18814:
[----:B------:R-:W-:Y:S05]  /*34970*/  BSYNC B0 ;  /* 0x0000000000007941 */ /* 0x000fea0003800000 */
.L_x_18813:
        /* <DEDUP_REMOVED lines=8> */
.L_x_18816:
[----:B------:R-:W-:Y:S05]  /*34a00*/  BSYNC B3 ;  /* 0x0000000000037941 */ /* 0x000fea0003800000 */
.L_x_18815:
        /* <DEDUP_REMOVED lines=82> */
.L_x_18818:
[----:B------:R-:W-:-:S04]  /*34f30*/  ISETP.GE.AND P0, PT, R49, RZ, PT ;  /* 0x000000ff3100720c */ /* 0x000fc80003f06270 */
[----:B------:R-:W-:Y:S02]  /*34f40*/  FSEL R6, RZ, 3.37028055040000000000e+12, P0 ;  /* 0x54442d18ff067808 */ /* 0x000fe40000000000 */
[----:B------:R-:W-:-:S07]  /*34f50*/  FSEL R7, RZ, 2.1426990032196044922, P0 ;  /* 0x400921fbff077808 */ /* 0x000fce0000000000 */
.L_x_18819:
[----:B------:R-:W-:Y:S05]  /*34f60*/  BSYNC B0 ;  /* 0x0000000000007941 */ /* 0x000fea0003800000 */
.L_x_18817:
[----:B------:R-:W-:Y:S01]  /*34f70*/  DADD R2, R2, R4 ;  /* 0x0000000002027229 */ /* 0x000fe20000000004 */
[----:B------:R-:W-:Y:S01]  /*34f80*/  LOP3.LUT R51, R7, 0x80000000, R51, 0xb8, !PT ;  /* 0x8000000007337812 */ /* 0x000fe200078eb833 */
[----:B------:R-:W-:-:S06]  /*34f90*/  DADD R24, R24, 1 ;  /* 0x3ff0000018187429 */ /* 0x000fcc0000000000 */
[----:B------:R-:W-:-:S06]  /*34fa0*/  DSETP.GTU.AND P0, PT, |R2|, +INF , PT ;  /* 0x7ff000000200742a */ /* 0x000fcc0003f0c200 */
[----:B------:R-:W-:Y:S02]  /*34fb0*/  FSEL R6, R2, R6, P0 ;  /* 0x0000000602067208 */ /* 0x000fe40000000000 */
[----:B------:R-:W-:-:S07]  /*34fc0*/  FSEL R7, R3, R51, P0 ;  /* 0x0000003303077208 */ /* 0x000fce0000000000 */
.L_x_18801:
[----:B------:R-:W-:Y:S05]  /*34fd0*/  BSYNC B2 ;  /* 0x0000000000027941 */ /* 0x000fea0003800000 */
.L_x_18791:
        /* <DEDUP_REMOVED lines=9> */
.L_x_18698:
        /* <DEDUP_REMOVED lines=21> */
.L_x_18790:
[----:B------:R-:W-:Y:S05]  /*351c0*/  BSYNC B1 ;  /* 0x0000000000017941 */ /* 0x000fea0003800000 */
.L_x_18697:
        /* <DEDUP_REMOVED lines=143> */
.L_x_18828:
[----:B------:R-:W-:Y:S05]  /*35ac0*/  BSYNC B3 ;  /* 0x0000000000037941 */ /* 0x000fea0003800000 */
.L_x_18827:
        /* <DEDUP_REMOVED lines=81> */
.L_x_18826:
        /* <DEDUP_REMOVED lines=32> */
.L_x_18836:
[----:B------:R-:W-:Y:S05]  /*361e0*/  BSYNC B4 ;  /* 0x0000000000047941 */ /* 0x000fea0003800000 */
.L_x_18835:
[----:B------:R-:W-:Y:S02]  /*361f0*/  IMAD.MOV.U32 R16, RZ, RZ, R22 ;  /* 0x000000ffff107224 */ /* 0x000fe400078e0016 */
[----:B------:R-:W-:Y:S01]  /*36200*/  IMAD.MOV.U32 R17, RZ, RZ, R23 ;  /* 0x000000ffff117224 */ /* 0x000fe200078e0017 */
[----:B------:R-:W-:Y:S06]  /*36210*/  BRA `(.L_x_18834) ;  /* 0x0000000000047947 */ /* 0x000fec0003800000 */
.L_x_18833:
[----:B------:R-:W-:-:S11]  /*36220*/  DADD R16, -R34, R42 ;  /* 0x0000000022107229 */ /* 0x000fd6000000012a */
.L_x_18834:
[----:B------:R-:W-:Y:S05]  /*36230*/  BSYNC B3 ;  /* 0x0000000000037941 */ /* 0x000fea0003800000 */
.L_x_18832:
        /* <DEDUP_REMOVED lines=27> */
.L_x_18841:
[----:B------:R-:W-:Y:S05]  /*363f0*/  BSYNC B4 ;  /* 0x0000000000047941 */ /* 0x000fea0003800000 */
.L_x_18840:
[----:B------:R-:W-:Y:S05]  /*36400*/  BRA `(.L_x_18839) ;  /* 0x0000000000047947 */ /* 0x000fea0003800000 */
.L_x_18838:
[----:B------:R-:W-:-:S11]  /*36410*/  DADD R22, R44, -R6 ;  /* 0x000000002c167229 */ /* 0x000fd60000000806 */
.L_x_18839:
[----:B------:R-:W-:Y:S05]  /*36420*/  BSYNC B3 ;  /* 0x0000000000037941 */ /* 0x000fea0003800000 */
.L_x_18837:
        /* <DEDUP_REMOVED lines=30> */
.L_x_18843:
[----:B------:R-:W-:Y:S05]  /*36610*/  BSYNC B3 ;  /* 0x0000000000037941 */ /* 0x000fea0003800000 */
.L_x_18842:
        /* <DEDUP_REMOVED lines=86> */
.L_x_18844:
        /* <DEDUP_REMOVED lines=20> */
.L_x_18846:
[----:B------:R-:W-:Y:S05]  /*36cc0*/  BSYNC B3 ;  /* 0x0000000000037941 */ /* 0x000fea0003800000 */
.L_x_18845:
        /* <DEDUP_REMOVED lines=30> */
.L_x_18831:
        /* <DEDUP_REMOVED lines=24> */
.L_x_18849:
[----:B------:R-:W-:Y:S05]  /*37030*/  BSYNC B3 ;  /* 0x0000000000037941 */ /* 0x000fea0003800000 */
.L_x_18848:
        /* <DEDUP_REMOVED lines=24> */
[----:B------:R-:W-:Y:S05]  /*371c0*/  CALL.REL.NOINC `($__internal_26_$__cuda_sm20_div_rn_f64_full) ;  /* 0x00000570005c7944 */ /* 0x000fea0003c00000 */
.L_x_18852:
[----:B------:R-:W-:Y:S05]  /*371d0*/  BSYNC B3 ;  /* 0x0000000000037941 */ /* 0x000fea0003800000 */
.L_x_18851:
        /* <DEDUP_REMOVED lines=30> */
.L_x_18850:
        /* <DEDUP_REMOVED lines=76> */
.L_x_18853:
[----:B------:R-:W-:Y:S01]  /*37880*/  IMAD.MOV.U32 R8, RZ, RZ, 0x0 ;  /* 0x00000000ff087424 */ /* 0x000fe200078e00ff */
[----:B------:R-:W-:Y:S02]  /*37890*/  MOV R9, 0x7ff00000 ;  /* 0x7ff0000000097802 */ /* 0x000fe40000000f00 */
[----:B------:R-:W-:-:S04]  /*378a0*/  FSETP.NEU.FTZ.AND P0, PT, R7, RZ, PT ;  /* 0x000000ff0700720b */ /* 0x000fc80003f1d000 */
[----:B------:R-:W-:-:S10]  /*378b0*/  DFMA R8, R6, R8, +INF ;  /* 0x7ff000000608742b */ /* 0x000fd40000000008 */
[----:B------:R-:W-:Y:S02]  /*378c0*/  FSEL R32, R8, RZ, P0 ;  /* 0x000000ff08207208 */ /* 0x000fe40000000000 */
[----:B------:R-:W-:Y:S01]  /*378d0*/  FSEL R33, R9, -QNAN , P0 ;  /* 0xfff0000009217808 */ /* 0x000fe20000000000 */
[----:B------:R-:W-:Y:S06]  /*378e0*/  BRA `(.L_x_18829) ;  /* 0x00000004002c7947 */ /* 0x000fec0003800000 */
.L_x_18847:
        /* <DEDUP_REMOVED lines=23> */
.L_x_18855:
[----:B------:R-:W-:Y:S05]  /*37a60*/  BSYNC B3 ;  /* 0x0000000000037941 */ /* 0x000fea0003800000 */
.L_x_18854:
        /* <DEDUP_REMOVED lines=21> */
.L_x_18857:
[----:B------:R-:W-:Y:S05]  /*37bc0*/  BSYNC B3 ;  /* 0x0000000000037941 */ /* 0x000fea0003800000 */
.L_x_18856:
[----:B------:R-:W-:Y:S02]  /*37bd0*/  IMAD.MOV.U32 R32, RZ, RZ, R22 ;  /* 0x000000ffff207224 */ /* 0x000fe400078e0016 */
[----:B------:R-:W-:Y:S01]  /*37be0*/  IMAD.MOV.U32 R33, RZ, RZ, R23 ;  /* 0x000000ffff217224 */ /* 0x000fe200078e0017 */
[----:B------:R-:W-:Y:S06]  /*37bf0*/  BRA `(.L_x_18829) ;  /* 0x0000000000687947 */ /* 0x000fec0003800000 */
.L_x_18830:
        /* <DEDUP_REMOVED lines=23> */
.L_x_18859:
[----:B------:R-:W-:Y:S05]  /*37d70*/  BSYNC B3 ;  /* 0x0000000000037941 */ /* 0x000fea0003800000 */
.L_x_18858:
[----:B------:R-:W-:Y:S02]  /*37d80*/  IMAD.MOV.U32 R32, RZ, RZ, R6 ;  /* 0x000000ffff207224 */ /* 0x000fe400078e0006 */
[----:B------:R-:W-:-:S07]  /*37d90*/  IMAD.MOV.U32 R33, RZ, RZ, R7 ;  /* 0x000000ffff217224 */ /* 0x000fce00078e0007 */
.L_x_18829:
[----:B------:R-:W-:Y:S05]  /*37da0*/  BSYNC B2 ;  /* 0x0000000000027941 */ /* 0x000fea0003800000 */
.L_x_18825:
        /* <DEDUP_REMOVED lines=26> */
.L_x_18863:
[----:B------:R-:W-:Y:S05]  /*37f50*/  BSYNC B3 ;  /* 0x0000000000037941 */ /* 0x000fea0003800000 */
.L_x_18862:
        /* <DEDUP_REMOVED lines=37> */
.L_x_18871:
[----:B------:R-:W-:Y:S05]  /*381b0*/  BSYNC B4 ;  /* 0x0000000000047941 */ /* 0x000fea0003800000 */
.L_x_18870:
[----:B------:R-:W-:Y:S02]  /*381c0*/  IMAD.MOV.U32 R16, RZ, RZ, R22 ;  /* 0x000000ffff107224 */ /* 0x000fe400078e0016 */
[----:B------:R-:W-:Y:S01]  /*381d0*/  IMAD.MOV.U32 R17, RZ, RZ, R23 ;  /* 0x000000ffff117224 */ /* 0x000fe200078e0017 */
[----:B------:R-:W-:Y:S06]  /*381e0*/  BRA `(.L_x_18869) ;  /* 0x0000000000047947 */ /* 0x000fec0003800000 */
.L_x_18868:
[----:B------:R-:W-:-:S11]  /*381f0*/  DADD R16, -R34, R42 ;  /* 0x0000000022107229 */ /* 0x000fd6000000012a */
.L_x_18869:
[----:B------:R-:W-:Y:S05]  /*38200*/  BSYNC B3 ;  /* 0x0000000000037941 */ /* 0x000fea0003800000 */
.L_x_18867:
        /* <DEDUP_REMOVED lines=24> */
.L_x_18876:
[----:B------:R-:W-:Y:S05]  /*38390*/  BSYNC B4 ;  /* 0x0000000000047941 */ /* 0x000fea0003800000 */
.L_x_18875:
[----:B------:R-:W-:Y:S01]  /*383a0*/  IMAD.MOV.U32 R4, RZ, RZ, R22 ;  /* 0x000000ffff047224 */ /* 0x000fe200078e0016 */
[----:B------:R-:W-:Y:S01]  /*383b0*/  MOV R5, R23 ;  /* 0x0000001700057202 */ /* 0x000fe20000000f00 */
[----:B------:R-:W-:Y:S06]  /*383c0*/  BRA `(.L_x_18874) ;  /* 0x0000000000047947 */ /* 0x000fec0003800000 */
.L_x_18873:
[----:B------:R-:W-:-:S11]  /*383d0*/  DADD R4, -R40, R44 ;  /* 0x0000000028047229 */ /* 0x000fd6000000012c */
.L_x_18874:
[----:B------:R-:W-:Y:S05]  /*383e0*/  BSYNC B3 ;  /* 0x0000000000037941 */ /* 0x000fea0003800000 */
.L_x_18872:
        /* <DEDUP_REMOVED lines=26> */
.L_x_18878:
[----:B------:R-:W-:Y:S05]  /*38590*/  BSYNC B3 ;  /* 0x0000000000037941 */ /* 0x000fea0003800000 */
.L_x_18877:
[----:B------:R-:W-:Y:S01]  /*385a0*/  PLOP3.LUT P0, PT, PT, PT, PT, 0x80, 0x0 ;  /* 0x000000000000781c */ /* 0x000fe20003f0f070 */
[----:B------:R-:W-:Y:S01]  /*385b0*/  IMAD.MOV.U32 R4, RZ, RZ, R6 ;  /* 0x000000ffff047224 */ /* 0x000fe200078e0006 */
[----:B------:R-:W-:Y:S01]  /*385c0*/  MOV R5, R7 ;  /* 0x0000000700057202 */ /* 0x000fe20000000f00 */
[----:B------:R-:W-:Y:S10]  /*385d0*/  BRA `(.L_x_18864) ;  /* 0x0000000800407947 */ /* 0x000ff40003800000 */
.L_x_18866:
        /* <DEDUP_REMOVED lines=26> */
.L_x_18881:
[----:B------:R-:W-:Y:S05]  /*38780*/  BSYNC B3 ;  /* 0x0000000000037941 */ /* 0x000fea0003800000 */
.L_x_18880:
[----:B------:R-:W-:Y:S01]  /*38790*/  PLOP3.LUT P0, PT, PT, PT, PT, 0x80, 0x0 ;  /* 0x000000000000781c */ /* 0x000fe20003f0f070 */
[----:B------:R-:W-:Y:S01]  /*387a0*/  IMAD.MOV.U32 R4, RZ, RZ, R6 ;  /* 0x000000ffff047224 */ /* 0x000fe200078e0006 */
[----:B------:R-:W-:Y:S01]  /*387b0*/  MOV R5, R7 ;  /* 0x0000000700057202 */ /* 0x000fe20000000f00 */
[----:B------:R-:W-:Y:S10]  /*387c0*/  BRA `(.L_x_18864) ;  /* 0x0000000400c47947 */ /* 0x000ff40003800000 */
.L_x_18879:
        /* <DEDUP_REMOVED lines=26> */
[----:B------:R-:W-:Y:S05]  /*38970*/  CALL.REL.NOINC `($__internal_27_$__cuda_sm20_dsqrt_rn_f64_mediumpath_v1) ;  /* 0x0000055c00f07944 */ /* 0x000fea0003c00000 */
.L_x_18883:
[----:B------:R-:W-:Y:S05]  /*38980*/  BSYNC B3 ;  /* 0x0000000000037941 */ /* 0x000fea0003800000 */
.L_x_18882:
        /* <DEDUP_REMOVED lines=21> */
.L_x_18885:
[----:B------:R-:W-:Y:S05]  /*38ae0*/  BSYNC B3 ;  /* 0x0000000000037941 */ /* 0x000fea0003800000 */
.L_x_18884:
[----:B------:R-:W-:Y:S01]  /*38af0*/  DMUL R2, R2, 8.11296384146066816958e+31 ;  /* 0x4690000002027828 */ /* 0x000fe20000000000 */
[----:B------:R-:W-:Y:S01]  /*38b00*/  PLOP3.LUT P0, PT, PT, PT, PT, 0x80, 0x0 ;  /* 0x000000000000781c */ /* 0x000fe20003f0f070 */
[----:B------:R-:W-:Y:S02]  /*38b10*/  IMAD.MOV.U32 R4, RZ, RZ, R22 ;  /* 0x000000ffff047224 */ /* 0x000fe400078e0016 */
[----:B------:R-:W-:Y:S01]  /*38b20*/  IMAD.MOV.U32 R5, RZ, RZ, R23 ;  /* 0x000000ffff057224 */ /* 0x000fe200078e0017 */
[----:B------:R-:W-:Y:S09]  /*38b30*/  BRA `(.L_x_18864) ;  /* 0x0000000000e87947 */ /* 0x000ff20003800000 */
.L_x_18865:
        /* <DEDUP_REMOVED lines=24> */
.L_x_18887:
[----:B------:R-:W-:Y:S05]  /*38cc0*/  BSYNC B3 ;  /* 0x0000000000037941 */ /* 0x000fea0003800000 */
.L_x_18886:
        /* <DEDUP_REMOVED lines=26> */
.L_x_18889:
[----:B------:R-:W-:Y:S05]  /*38e70*/  BSYNC B3 ;  /* 0x0000000000037941 */ /* 0x000fea0003800000 */
.L_x_18888:
[----:B------:R-:W-:Y:S01]  /*38e80*/  DMUL R4, R6, R16 ;  /* 0x0000001006047228 */ /* 0x000fe20000000000 */
[----:B------:R-:W-:Y:S01]  /*38e90*/  PLOP3.LUT P0, PT, PT, PT, PT, 0x80, 0x0 ;  /* 0x000000000000781c */ /* 0x000fe20003f0f070 */
[----:B------:R-:W-:-:S12]  /*38ea0*/  BRA `(.L_x_18864) ;  /* 0x00000000000c7947 */ /* 0x000fd80003800000 */
.L_x_18861:
[----:B------:R-:W-:Y:S01]  /*38eb0*/  DMUL R4, R30, 9.00719925474099200000e+15 ;  /* 0x434000001e047828 */ /* 0x000fe20000000000 */
[----:B------:R-:W-:Y:S01]  /*38ec0*/  PLOP3.LUT P0, PT, PT, PT, PT, 0x80, 0x0 ;  /* 0x000000000000781c */ /* 0x000fe20003f0f070 */
[----:B------:R-:W-:-:S12]  /*38ed0*/  DMUL R2, R2, 9.00719925474099200000e+15 ;  /* 0x4340000002027828 */ /* 0x000fd80000000000 */
.L_x_18864:
[----:B------:R-:W-:Y:S05]  /*38ee0*/  BSYNC B2 ;  /* 0x0000000000027941 */ /* 0x000fea0003800000 */
.L_x_18860:
        /* <DEDUP_REMOVED lines=67> */
.L_x_18895:
[----:B------:R-:W-:-:S11]  /*39320*/  DMUL R16, RZ, |R18| ;  /* 0x40000012ff107228 */ /* 0x000fd60000000000 */
.L_x_18896:
[----:B------:R-:W-:Y:S05]  /*39330*/  BSYNC B0 ;  /* 0x0000000000007941 */ /* 0x000fea0003800000 */
.L_x_18894:
        /* <DEDUP_REMOVED lines=11> */
.L_x_18893:
        /* <DEDUP_REMOVED lines=53> */
.L_x_18892:
        /* <DEDUP_REMOVED lines=62> */
.L_x_18900:
[----:B------:R-:W-:-:S11]  /*39b20*/  DMUL R16, RZ, |R18| ;  /* 0x40000012ff107228 */ /* 0x000fd60000000000 */
.L_x_18901:
[----:B------:R-:W-:Y:S05]  /*39b30*/  BSYNC B0 ;  /* 0x0000000000007941 */ /* 0x000fea0003800000 */
.L_x_18899:
        /* <DEDUP_REMOVED lines=11> */
.L_x_18898:
        /* <DEDUP_REMOVED lines=53> */
.L_x_18891:
        /* <DEDUP_REMOVED lines=30> */
.L_x_18904:
[----:B------:R-:W-:Y:S05]  /*3a120*/  BSYNC B3 ;  /* 0x0000000000037941 */ /* 0x000fea0003800000 */
.L_x_18903:
        /* <DEDUP_REMOVED lines=82> */
.L_x_18906:
[----:B------:R-:W-:Y:S02]  /*3a650*/  FSEL R6, RZ, 3.37028055040000000000e+12, P1 ;  /* 0x54442d18ff067808 */ /* 0x000fe40000800000 */
[----:B------:R-:W-:-:S07]  /*3a660*/  FSEL R7, RZ, 2.1426990032196044922, P1 ;  /* 0x400921fbff077808 */ /* 0x000fce0000800000 */
.L_x_18907:
[----:B------:R-:W-:Y:S05]  /*3a670*/  BSYNC B0 ;  /* 0x0000000000007941 */ /* 0x000fea0003800000 */
.L_x_18905:
[----:B------:R-:W-:Y:S01]  /*3a680*/  DADD R2, |R4|, |R2| ;  /* 0x0000000004027229 */ /* 0x000fe20000000602 */
[----:B------:R-:W-:-:S07]  /*3a690*/  LOP3.LUT R5, R7, 0x80000000, R5, 0xb8, !PT ;  /* 0x8000000007057812 */ /* 0x000fce00078eb805 */
[----:B------:R-:W-:-:S06]  /*3a6a0*/  DSETP.GTU.AND P0, PT, |R2|, +INF , PT ;  /* 0x7ff000000200742a */ /* 0x000fcc0003f0c200 */
[----:B------:R-:W-:Y:S02]  /*3a6b0*/  FSEL R16, R2, R6, P0 ;  /* 0x0000000602107208 */ /* 0x000fe40000000000 */
[----:B------:R-:W-:Y:S01]  /*3a6c0*/  FSEL R17, R3, R5, P0 ;  /* 0x0000000503117208 */ /* 0x000fe20000000000 */
[----:B------:R-:W-:Y:S06]  /*3a6d0*/  BRA `(.L_x_18897) ;  /* 0x0000000400d47947 */ /* 0x000fec0003800000 */
.L_x_18902:
        /* <DEDUP_REMOVED lines=26> */
.L_x_18909:
[----:B------:R-:W-:Y:S05]  /*3a880*/  BSYNC B3 ;  /* 0x0000000000037941 */ /* 0x000fea0003800000 */
.L_x_18908:
        /* <DEDUP_REMOVED lines=82> */
.L_x_18911:
[----:B------:R-:W-:Y:S02]  /*3adb0*/  FSEL R6, RZ, 3.37028055040000000000e+12, P1 ;  /* 0x54442d18ff067808 */ /* 0x000fe40000800000 */
[----:B------:R-:W-:-:S07]  /*3adc0*/  FSEL R7, RZ, 2.1426990032196044922, P1 ;  /* 0x400921fbff077808 */ /* 0x000fce0000800000 */
.L_x_18912:
[----:B------:R-:W-:Y:S05]  /*3add0*/  BSYNC B0 ;  /* 0x0000000000007941 */ /* 0x000fea0003800000 */
.L_x_18910:
[----:B------:R-:W-:Y:S01]  /*3ade0*/  DADD R2, |R4|, |R2| ;  /* 0x0000000004027229 */ /* 0x000fe20000000602 */
[----:B------:R-:W-:-:S07]  /*3adf0*/  LOP3.LUT R5, R7, 0x80000000, R5, 0xb8, !PT ;  /* 0x8000000007057812 */ /* 0x000fce00078eb805 */
[----:B------:R-:W-:-:S06]  /*3ae00*/  DSETP.GTU.AND P0, PT, |R2|, +INF , PT ;  /* 0x7ff000000200742a */ /* 0x000fcc0003f0c200 */
[----:B------:R-:W-:Y:S02]  /*3ae10*/  FSEL R16, R2, R6, P0 ;  /* 0x0000000602107208 */ /* 0x000fe40000000000 */
[----:B------:R-:W-:-:S07]  /*3ae20*/  FSEL R17, R3, R5, P0 ;  /* 0x0000000503117208 */ /* 0x000fce0000000000 */
.L_x_18897:
[----:B------:R-:W-:Y:S05]  /*3ae30*/  BSYNC B2 ;  /* 0x0000000000027941 */ /* 0x000fea0003800000 */
.L_x_18890:
[----:B------:R-:W-:Y:S01]  /*3ae40*/  DADD R2, -RZ, -R32 ;  /* 0x00000000ff027229 */ /* 0x000fe20000000920 */
[----:B------:R-:W-:-:S09]  /*3ae50*/  ISETP.NE.AND P0, PT, R46, RZ, PT ;  /* 0x000000ff2e00720c */ /* 0x000fd20003f05270 */
[----:B------:R-:W-:Y:S02]  /*3ae60*/  FSEL R18, R2, R32, !P0 ;  /* 0x0000002002127208 */ /* 0x000fe40004000000 */
[----:B------:R-:W-:Y:S01]  /*3ae70*/  FSEL R19, R3, R33, !P0 ;  /* 0x0000002103137208 */ /* 0x000fe20004000000 */
[----:B------:R-:W-:Y:S06]  /*3ae80*/  BRA `(.L_x_18913) ;  /* 0x0000003000287947 */ /* 0x000fec0003800000 */
.L_x_18824:
[----:B------:R-:W2:Y:S01]  /*3ae90*/  LDL.64 R16, [R1+0x8] ;  /* 0x0000080001107983 */ /* 0x000ea20000100a00 */
[----:B------:R-:W-:Y:S01]  /*3aea0*/  UMOV UR4, 0x54442d18 ;  /* 0x54442d1800047882 */ /* 0x000fe20000000000 */
[----:B------:R-:W-:Y:S01]  /*3aeb0*/  UMOV UR5, 0x3ff921fb ;  /* 0x3ff921fb00057882 */ /* 0x000fe20000000000 */
[----:B------:R-:W-:Y:S02]  /*3aec0*/  DADD R18, -RZ, -R58 ;  /* 0x00000000ff127229 */ /* 0x000fe4000000093a */
[----:B--2---:R-:W-:-:S08]  /*3aed0*/  DADD R16, -R56, R16 ;  /* 0x0000000038107229 */ /* 0x004fd00000000110 */
[----:B------:R-:W-:Y:S01]  /*3aee0*/  DADD R16, R16, UR4 ;  /* 0x0000000410107e29 */ /* 0x000fe20008000000 */
[----:B------:R-:W-:Y:S10]  /*3aef0*/  BRA `(.L_x_18913) ;  /* 0x00000030000c7947 */ /* 0x000ff40003800000 */
.L_x_18823:
[----:B------:R-:W-:Y:S01]  /*3af00*/  DADD R18, -RZ, -R58 ;  /* 0x00000000ff127229 */ /* 0x000fe2000000093a */
[----:B------:R-:W-:Y:S01]  /*3af10*/  CS2R R16, SRZ ;  /* 0x0000000000107805 */ /* 0x000fe2000001ff00 */
[----:B------:R-:W-:Y:S09]  /*3af20*/  BRA `(.L_x_18913) ;  /* 0x0000003000007947 */ /* 0x000ff20003800000 */
.L_x_18822:
        /* <DEDUP_REMOVED lines=108> */
.L_x_18918:
[----:B------:R-:W-:Y:S05]  /*3b5f0*/  BSYNC B0 ;  /* 0x0000000000007941 */ /* 0x000fea0003800000 */
.L_x_18917:
        /* <DEDUP_REMOVED lines=8> */
.L_x_18920:
[----:B------:R-:W-:Y:S05]  /*3b680*/  BSYNC B3 ;  /* 0x0000000000037941 */ /* 0x000fea0003800000 */
.L_x_18919:
        /* <DEDUP_REMOVED lines=82> */
.L_x_18922:
[----:B------:R-:W-:-:S04]  /*3bbb0*/  ISETP.GE.AND P0, PT, R57, RZ, PT ;  /* 0x000000ff3900720c */ /* 0x000fc80003f06270 */
[----:B------:R-:W-:Y:S02]  /*3bbc0*/  FSEL R6, RZ, 3.37028055040000000000e+12, P0 ;  /* 0x54442d18ff067808 */ /* 0x000fe40000000000 */
[----:B------:R-:W-:-:S07]  /*3bbd0*/  FSEL R7, RZ, 2.1426990032196044922, P0 ;  /* 0x400921fbff077808 */ /* 0x000fce0000000000 */
.L_x_18923:
[----:B------:R-:W-:Y:S05]  /*3bbe0*/  BSYNC B0 ;  /* 0x0000000000007941 */ /* 0x000fea0003800000 */
.L_x_18921:
[----:B------:R-:W-:Y:S01]  /*3bbf0*/  DADD R2, R2, R4 ;  /* 0x0000000002027229 */ /* 0x000fe20000000004 */
[----:B------:R-:W-:Y:S01]  /*3bc00*/  LOP3.LUT R59, R7, 0x80000000, R59, 0xb8, !PT ;  /* 0x80000000073b7812 */ /* 0x000fe200078eb83b */
[----:B------:R-:W-:-:S06]  /*3bc10*/  DMUL R30, R30, 0.5 ;  /* 0x3fe000001e1e7828 */ /* 0x000fcc0000000000 */
[----:B------:R-:W-:-:S06]  /*3bc20*/  DSETP.GTU.AND P0, PT, |R2|, +INF , PT ;  /* 0x7ff000000200742a */ /* 0x000fcc0003f0c200 */
[----:B------:R-:W-:Y:S02]  /*3bc30*/  FSEL R6, R2, R6, P0 ;  /* 0x0000000602067208 */ /* 0x000fe40000000000 */
[----:B------:R-:W-:Y:S01]  /*3bc40*/  FSEL R7, R3, R59, P0 ;  /* 0x0000003b03077208 */ /* 0x000fe20000000000 */
[----:B------:R-:W-:Y:S06]  /*3bc50*/  BRA `(.L_x_18924) ;  /* 0x0000002000387947 */ /* 0x000fec0003800000 */
.L_x_18916:
        /* <DEDUP_REMOVED lines=135> */
.L_x_18926:
[----:B------:R-:W-:Y:S05]  /*3c4d0*/  BSYNC B0 ;  /* 0x0000000000007941 */ /* 0x000fea0003800000 */
.L_x_18925:
        /* <DEDUP_REMOVED lines=8> */
.L_x_18928:
[----:B------:R-:W-:Y:S05]  /*3c560*/  BSYNC B3 ;  /* 0x0000000000037941 */ /* 0x000fea0003800000 */
.L_x_18927:
        /* <DEDUP_REMOVED lines=82> */
.L_x_18930:
[----:B------:R-:W-:-:S04]  /*3ca90*/  ISETP.GE.AND P0, PT, R57, RZ, PT ;  /* 0x000000ff3900720c */ /* 0x000fc80003f06270 */
[----:B------:R-:W-:Y:S02]  /*3caa0*/  FSEL R6, RZ, 3.37028055040000000000e+12, P0 ;  /* 0x54442d18ff067808 */ /* 0x000fe40000000000 */
[----:B------:R-:W-:-:S07]  /*3cab0*/  FSEL R7, RZ, 2.1426990032196044922, P0 ;  /* 0x400921fbff077808 */ /* 0x000fce0000000000 */
.L_x_18931:
[----:B------:R-:W-:Y:S05]  /*3cac0*/  BSYNC B0 ;  /* 0x0000000000007941 */ /* 0x000fea0003800000 */
.L_x_18929:
[----:B------:R-:W-:Y:S01]  /*3cad0*/  DADD R2, R2, R4 ;  /* 0x0000000002027229 */ /* 0x000fe20000000004 */
[----:B------:R-:W-:-:S07]  /*3cae0*/  LOP3.LUT R59, R7, 0x80000000, R59, 0xb8, !PT ;  /* 0x80000000073b7812 */ /* 0x000fce00078eb83b */
[----:B------:R-:W-:-:S06]  /*3caf0*/  DSETP.GTU.AND P0, PT, |R2|, +INF , PT ;  /* 0x7ff000000200742a */ /* 0x000fcc0003f0c200 */
[----:B------:R-:W-:Y:S02]  /*3cb00*/  FSEL R6, R2, R6, P0 ;  /* 0x0000000602067208 */ /* 0x000fe40000000000 */
[----:B------:R-:W-:Y:S01]  /*3cb10*/  FSEL R7, R3, R59, P0 ;  /* 0x0000003b03077208 */ /* 0x000fe20000000000 */
[----:B------:R-:W-:Y:S06]  /*3cb20*/  BRA `(.L_x_18924) ;  /* 0x0000001000847947 */ /* 0x000fec0003800000 */
.L_x_18915:
        /* <DEDUP_REMOVED lines=23> */
.L_x_18933:
[----:B------:R-:W-:Y:S05]  /*3cca0*/  BSYNC B3 ;  /* 0x0000000000037941 */ /* 0x000fea0003800000 */
.L_x_18932:
        /* <DEDUP_REMOVED lines=26> */
.L_x_18935:
[----:B------:R-:W-:Y:S05]  /*3ce50*/  BSYNC B3 ;  /* 0x0000000000037941 */ /* 0x000fea0003800000 */
.L_x_18934:
        /* <DEDUP_REMOVED lines=136> */
.L_x_18937:
[----:B------:R-:W-:Y:S05]  /*3d6e0*/  BSYNC B0 ;  /* 0x0000000000007941 */ /* 0x000fea0003800000 */
.L_x_18936:
        /* <DEDUP_REMOVED lines=8> */
.L_x_18939:
[----:B------:R-:W-:Y:S05]  /*3d770*/  BSYNC B3 ;  /* 0x0000000000037941 */ /* 0x000fea0003800000 */
.L_x_18938:
        /* <DEDUP_REMOVED lines=82> */
.L_x_18941:
[----:B------:R-:W-:-:S04]  /*3dca0*/  ISETP.GE.AND P0, PT, R57, RZ, PT ;  /* 0x000000ff3900720c */ /* 0x000fc80003f06270 */
[----:B------:R-:W-:Y:S02]  /*3dcb0*/  FSEL R6, RZ, 3.37028055040000000000e+12, P0 ;  /* 0x54442d18ff067808 */ /* 0x000fe40000000000 */
[----:B------:R-:W-:-:S07]  /*3dcc0*/  FSEL R7, RZ, 2.1426990032196044922, P0 ;  /* 0x400921fbff077808 */ /* 0x000fce0000000000 */
.L_x_18942:
[----:B------:R-:W-:Y:S05]  /*3dcd0*/  BSYNC B0 ;  /* 0x0000000000007941 */ /* 0x000fea0003800000 */
.L_x_18940:
[----:B------:R-:W-:Y:S01]  /*3dce0*/  DADD R2, R2, R4 ;  /* 0x0000000002027229 */ /* 0x000fe20000000004 */
[----:B------:R-:W-:Y:S01]  /*3dcf0*/  LOP3.LUT R59, R7, 0x80000000, R59, 0xb8, !PT ;  /* 0x80000000073b7812 */ /* 0x000fe200078eb83b */
[----:B------:R-:W-:-:S06]  /*3dd00*/  DADD R30, R30, 1 ;  /* 0x3ff000001e1e7429 */ /* 0x000fcc0000000000 */
[----:B------:R-:W-:-:S06]  /*3dd10*/  DSETP.GTU.AND P0, PT, |R2|, +INF , PT ;  /* 0x7ff000000200742a */ /* 0x000fcc0003f0c200 */
[----:B------:R-:W-:Y:S02]  /*3dd20*/  FSEL R6, R2, R6, P0 ;  /* 0x0000000602067208 */ /* 0x000fe40000000000 */
[----:B------:R-:W-:-:S07]  /*3dd30*/  FSEL R7, R3, R59, P0 ;  /* 0x0000003b03077208 */ /* 0x000fce0000000000 */
.L_x_18924:
[----:B------:R-:W-:Y:S05]  /*3dd40*/  BSYNC B2 ;  /* 0x0000000000027941 */ /* 0x000fea0003800000 */
.L_x_18914:
        /* <DEDUP_REMOVED lines=9> */
.L_x_18821:
        /* <DEDUP_REMOVED lines=21> */
.L_x_18913:
[----:B------:R-:W-:Y:S05]  /*3df30*/  BSYNC B1 ;  /* 0x0000000000017941 */ /* 0x000fea0003800000 */
.L_x_18820:
        /* <DEDUP_REMOVED lines=143> */
.L_x_18951:
[----:B------:R-:W-:Y:S05]  /*3e830*/  BSYNC B3 ;  /* 0x0000000000037941 */ /* 0x000fea0003800000 */
.L_x_18950:
        /* <DEDUP_REMOVED lines=81> */
.L_x_18949:
        /* <DEDUP_REMOVED lines=32> */
.L_x_18959:
[----:B------:R-:W-:Y:S05]  /*3ef50*/  BSYNC B4 ;  /* 0x0000000000047941 */ /* 0x000fea0003800000 */
.L_x_18958:
[----:B------:R-:W-:Y:S02]  /*3ef60*/  IMAD.MOV.U32 R30, RZ, RZ, R22 ;  /* 0x000000ffff1e7224 */ /* 0x000fe400078e0016 */
[----:B------:R-:W-:Y:S01]  /*3ef70*/  IMAD.MOV.U32 R31, RZ, RZ, R23 ;  /* 0x000000ffff1f7224 */ /* 0x000fe200078e0017 */
[----:B------:R-:W-:Y:S06]  /*3ef80*/  BRA `(.L_x_18957) ;  /* 0x0000000000047947 */ /* 0x000fec0003800000 */
.L_x_18956:
[----:B------:R-:W-:-:S11]  /*3ef90*/  DADD R30, -R40, R44 ;  /* 0x00000000281e7229 */ /* 0x000fd6000000012c */
.L_x_18957:
[----:B------:R-:W-:Y:S05]  /*3efa0*/  BSYNC B3 ;  /* 0x0000000000037941 */ /* 0x000fea0003800000 */
.L_x_18955:
        /* <DEDUP_REMOVED lines=27> */
.L_x_18964:
[----:B------:R-:W-:Y:S05]  /*3f160*/  BSYNC B4 ;  /* 0x0000000000047941 */ /* 0x000fea0003800000 */
.L_x_18963:
[----:B------:R-:W-:Y:S05]  /*3f170*/  BRA `(.L_x_18962) ;  /* 0x0000000000047947 */ /* 0x000fea0003800000 */
.L_x_18961:
[----:B------:R-:W-:-:S11]  /*3f180*/  DADD R22, R46, -R6 ;  /* 0x000000002e167229 */ /* 0x000fd60000000806 */
.L_x_18962:
[----:B------:R-:W-:Y:S05]  /*3f190*/  BSYNC B3 ;  /* 0x0000000000037941 */ /* 0x000fea0003800000 */
.L_x_18960:
        /* <DEDUP_REMOVED lines=30> */
.L_x_18966:
[----:B------:R-:W-:Y:S05]  /*3f380*/  BSYNC B3 ;  /* 0x0000000000037941 */ /* 0x000fea0003800000 */
.L_x_18965:
        /* <DEDUP_REMOVED lines=85> */
.L_x_18967:
        /* <DEDUP_REMOVED lines=20> */
.L_x_18969:
[----:B------:R-:W-:Y:S05]  /*3fa20*/  BSYNC B3 ;  /* 0x0000000000037941 */ /* 0x000fea0003800000 */
.L_x_18968:
        /* <DEDUP_REMOVED lines=30> */
.L_x_18954:
        /* <DEDUP_REMOVED lines=24> */
.L_x_18972:
[----:B------:R-:W-:Y:S05]  /*3fd90*/  BSYNC B3 ;  /* 0x0000000000037941 */ /* 0x000fea0003800000 */
.L_x_18971:
        /* <DEDUP_REMOVED lines=25> */
.L_x_18975:
[----:B------:R-:W-:Y:S05]  /*3ff30*/  BSYNC B3 ;  /* 0x0000000000037941 */ /* 0x000fea0003800000 */
.L_x_18974:
        /* <DEDUP_REMOVED lines=30> */
.L_x_18973:
        /* <DEDUP_REMOVED lines=75> */
.L_x_18976:
[----:B------:R-:W-:Y:S01]  /*405d0*/  IMAD.MOV.U32 R8, RZ, RZ, 0x0 ;  /* 0x00000000ff087424 */ /* 0x000fe200078e00ff */
[----:B------:R-:W-:Y:S02]  /*405e0*/  MOV R9, 0x7ff00000 ;  /* 0x7ff0000000097802 */ /* 0x000fe40000000f00 */
[----:B------:R-:W-:-:S04]  /*405f0*/  FSETP.NEU.FTZ.AND P0, PT, R7, RZ, PT ;  /* 0x000000ff0700720b */ /* 0x000fc80003f1d000 */
[----:B------:R-:W-:-:S10]  /*40600*/  DFMA R8, R6, R8, +INF ;  /* 0x7ff000000608742b */ /* 0x000fd40000000008 */
[----:B------:R-:W-:Y:S02]  /*40610*/  FSEL R34, R8, RZ, P0 ;  /* 0x000000ff08227208 */ /* 0x000fe40000000000 */
[----:B------:R-:W-:Y:S01]  /*40620*/  FSEL R35, R9, -QNAN , P0 ;  /* 0xfff0000009237808 */ /* 0x000fe20000000000 */
[----:B------:R-:W-:Y:S06]  /*40630*/  BRA `(.L_x_18952) ;  /* 0x00000004002c7947 */ /* 0x000fec0003800000 */
.L_x_18970:
        /* <DEDUP_REMOVED lines=23> */
.L_x_18978:
[----:B------:R-:W-:Y:S05]  /*407b0*/  BSYNC B3 ;  /* 0x0000000000037941 */ /* 0x000fea0003800000 */
.L_x_18977:
        /* <DEDUP_REMOVED lines=21> */
.L_x_18980:
[----:B------:R-:W-:Y:S05]  /*40910*/  BSYNC B3 ;  /* 0x0000000000037941 */ /* 0x000fea0003800000 */
.L_x_18979:
[----:B------:R-:W-:Y:S02]  /*40920*/  IMAD.MOV.U32 R34, RZ, RZ, R22 ;  /* 0x000000ffff227224 */ /* 0x000fe400078e0016 */
[----:B------:R-:W-:Y:S01]  /*40930*/  IMAD.MOV.U32 R35, RZ, RZ, R23 ;  /* 0x000000ffff237224 */ /* 0x000fe200078e0017 */
[----:B------:R-:W-:Y:S06]  /*40940*/  BRA `(.L_x_18952) ;  /* 0x0000000000687947 */ /* 0x000fec0003800000 */
.L_x_18953:
        /* <DEDUP_REMOVED lines=23> */
.L_x_18982:
[----:B------:R-:W-:Y:S05]  /*40ac0*/  BSYNC B3 ;  /* 0x0000000000037941 */ /* 0x000fea0003800000 */
.L_x_18981:
[----:B------:R-:W-:Y:S02]  /*40ad0*/  IMAD.MOV.U32 R34, RZ, RZ, R6 ;  /* 0x000000ffff227224 */ /* 0x000fe400078e0006 */
[----:B------:R-:W-:-:S07]  /*40ae0*/  IMAD.MOV.U32 R35, RZ, RZ, R7 ;  /* 0x000000ffff237224 */ /* 0x000fce00078e0007 */
.L_x_18952:
[----:B------:R-:W-:Y:S05]  /*40af0*/  BSYNC B2 ;  /* 0x0000000000027941 */ /* 0x000fea0003800000 */
.L_x_18948:
        /* <DEDUP_REMOVED lines=26> */
.L_x_18986:
[----:B------:R-:W-:Y:S05]  /*40ca0*/  BSYNC B3 ;  /* 0x0000000000037941 */ /* 0x000fea0003800000 */
.L_x_18985:
        /* <DEDUP_REMOVED lines=37> */
.L_x_18994:
[----:B------:R-:W-:Y:S05]  /*40f00*/  BSYNC B4 ;  /* 0x0000000000047941 */ /* 0x000fea0003800000 */
.L_x_18993:
[----:B------:R-:W-:Y:S02]  /*40f10*/  IMAD.MOV.U32 R48, RZ, RZ, R22 ;  /* 0x000000ffff307224 */ /* 0x000fe400078e0016 */
[----:B------:R-:W-:Y:S01]  /*40f20*/  IMAD.MOV.U32 R49, RZ, RZ, R23 ;  /* 0x000000ffff317224 */ /* 0x000fe200078e0017 */
[----:B------:R-:W-:Y:S06]  /*40f30*/  BRA `(.L_x_18992) ;  /* 0x0000000000047947 */ /* 0x000fec0003800000 */
.L_x_18991:
[----:B------:R-:W-:-:S11]  /*40f40*/  DADD R48, -R40, R44 ;  /* 0x0000000028307229 */ /* 0x000fd6000000012c */
.L_x_18992:
[----:B------:R-:W-:Y:S05]  /*40f50*/  BSYNC B3 ;  /* 0x0000000000037941 */ /* 0x000fea0003800000 */
.L_x_18990:
        /* <DEDUP_REMOVED lines=24> */
.L_x_18999:
[----:B------:R-:W-:Y:S05]  /*410e0*/  BSYNC B4 ;  /* 0x0000000000047941 */ /* 0x000fea0003800000 */
.L_x_18998:
[----:B------:R-:W-:Y:S01]  /*410f0*/  IMAD.MOV.U32 R4, RZ, RZ, R22 ;  /* 0x000000ffff047224 */ /* 0x000fe200078e0016 */
[----:B------:R-:W-:Y:S01]  /*41100*/  MOV R5, R23 ;  /* 0x0000001700057202 */ /* 0x000fe20000000f00 */
[----:B------:R-:W-:Y:S06]  /*41110*/  BRA `(.L_x_18997) ;  /* 0x0000000000047947 */ /* 0x000fec0003800000 */
.L_x_18996:
[----:B------:R-:W-:-:S11]  /*41120*/  DADD R4, -R42, R46 ;  /* 0x000000002a047229 */ /* 0x000fd6000000012e */
.L_x_18997:
[----:B------:R-:W-:Y:S05]  /*41130*/  BSYNC B3 ;  /* 0x0000000000037941 */ /* 0x000fea0003800000 */
.L_x_18995:
        /* <DEDUP_REMOVED lines=26> */
.L_x_19001:
[----:B------:R-:W-:Y:S05]  /*412e0*/  BSYNC B3 ;  /* 0x0000000000037941 */ /* 0x000fea0003800000 */
.L_x_19000:
[----:B------:R-:W-:Y:S01]  /*412f0*/  PLOP3.LUT P0, PT, PT, PT, PT, 0x80, 0x0 ;  /* 0x000000000000781c */ /* 0x000fe20003f0f070 */
[----:B------:R-:W-:Y:S01]  /*41300*/  IMAD.MOV.U32 R4, RZ, RZ, R6 ;  /* 0x000000ffff047224 */ /* 0x000fe200078e0006 */
[----:B------:R-:W-:Y:S01]  /*41310*/  MOV R5, R7 ;  /* 0x0000000700057202 */ /* 0x000fe20000000f00 */
[----:B------:R-:W-:Y:S10]  /*41320*/  BRA `(.L_x_18987) ;  /* 0x0000000800407947 */ /* 0x000ff40003800000 */
.L_x_18989:
        /* <DEDUP_REMOVED lines=26> */
.L_x_19004:
[----:B------:R-:W-:Y:S05]  /*414d0*/  BSYNC B3 ;  /* 0x0000000000037941 */ /* 0x000fea0003800000 */
.L_x_19003:
[----:B------:R-:W-:Y:S01]  /*414e0*/  PLOP3.LUT P0, PT, PT, PT, PT, 0x80, 0x0 ;  /* 0x000000000000781c */ /* 0x000fe20003f0f070 */
[----:B------:R-:W-:Y:S01]  /*414f0*/  IMAD.MOV.U32 R4, RZ, RZ, R6 ;  /* 0x000000ffff047224 */ /* 0x000fe200078e0006 */
[----:B------:R-:W-:Y:S01]  /*41500*/  MOV R5, R7 ;  /* 0x0000000700057202 */ /* 0x000fe20000000f00 */
[----:B------:R-:W-:Y:S10]  /*41510*/  BRA `(.L_x_18987) ;  /* 0x0000000400c47947 */ /* 0x000ff40003800000 */
.L_x_19002:
        /* <DEDUP_REMOVED lines=27> */
.L_x_19006:
[----:B------:R-:W-:Y:S05]  /*416d0*/  BSYNC B3 ;  /* 0x0000000000037941 */ /* 0x000fea0003800000 */
.L_x_19005:
        /* <DEDUP_REMOVED lines=21> */
.L_x_19008:
[----:B------:R-:W-:Y:S05]  /*41830*/  BSYNC B3 ;  /* 0x0000000000037941 */ /* 0x000fea0003800000 */
.L_x_19007:
[----:B------:R-:W-:Y:S01]  /*41840*/  DMUL R2, R2, 8.11296384146066816958e+31 ;  /* 0x4690000002027828 */ /* 0x000fe20000000000 */
[----:B------:R-:W-:Y:S01]  /*41850*/  PLOP3.LUT P0, PT, PT, PT, PT, 0x80, 0x0 ;  /* 0x000000000000781c */ /* 0x000fe20003f0f070 */
[----:B------:R-:W-:Y:S02]  /*41860*/  IMAD.MOV.U32 R4, RZ, RZ, R22 ;  /* 0x000000ffff047224 */ /* 0x000fe400078e0016 */
[----:B------:R-:W-:Y:S01]  /*41870*/  IMAD.MOV.U32 R5, RZ, RZ, R23 ;  /* 0x000000ffff057224 */ /* 0x000fe200078e0017 */
[----:B------:R-:W-:Y:S09]  /*41880*/  BRA `(.L_x_18987) ;  /* 0x0000000000e87947 */ /* 0x000ff20003800000 */
.L_x_18988:
        /* <DEDUP_REMOVED lines=24> */
.L_x_19010:
[----:B------:R-:W-:Y:S05]  /*41a10*/  BSYNC B3 ;  /* 0x0000000000037941 */ /* 0x000fea0003800000 */
.L_x_19009:
        /* <DEDUP_REMOVED lines=26> */
.L_x_19012:
[----:B------:R-:W-:Y:S05]  /*41bc0*/  BSYNC B3 ;  /* 0x0000000000037941 */ /* 0x000fea0003800000 */
.L_x_19011:
[----:B------:R-:W-:Y:S01]  /*41bd0*/  DMUL R4, R6, R20 ;  /* 0x0000001406047228 */ /* 0x000fe20000000000 */
[----:B------:R-:W-:Y:S01]  /*41be0*/  PLOP3.LUT P0, PT, PT, PT, PT, 0x80, 0x0 ;  /* 0x000000000000781c */ /* 0x000fe20003f0f070 */
[----:B------:R-:W-:-:S12]  /*41bf0*/  BRA `(.L_x_18987) ;  /* 0x00000000000c7947 */ /* 0x000fd80003800000 */
.L_x_18984:
[----:B------:R-:W-:Y:S01]  /*41c00*/  DMUL R4, R32, 9.00719925474099200000e+15 ;  /* 0x4340000020047828 */ /* 0x000fe20000000000 */
[----:B------:R-:W-:Y:S01]  /*41c10*/  PLOP3.LUT P0, PT, PT, PT, PT, 0x80, 0x0 ;  /* 0x000000000000781c */ /* 0x000fe20003f0f070 */
[----:B------:R-:W-:-:S12]  /*41c20*/  DMUL R2, R2, 9.00719925474099200000e+15 ;  /* 0x4340000002027828 */ /* 0x000fd80000000000 */
.L_x_18987:
[----:B------:R-:W-:Y:S05]  /*41c30*/  BSYNC B2 ;  /* 0x0000000000027941 */ /* 0x000fea0003800000 */
.L_x_18983:
        /* <DEDUP_REMOVED lines=67> */
.L_x_19018:
[----:B------:R-:W-:-:S11]  /*42070*/  DMUL R8, RZ, |R30| ;  /* 0x4000001eff087228 */ /* 0x000fd60000000000 */
.L_x_19019:
[----:B------:R-:W-:Y:S05]  /*42080*/  BSYNC B0 ;  /* 0x0000000000007941 */ /* 0x000fea0003800000 */
.L_x_19017:
        /* <DEDUP_REMOVED lines=11> */
.L_x_19016:
        /* <DEDUP_REMOVED lines=53> */
.L_x_19015:
        /* <DEDUP_REMOVED lines=62> */
.L_x_19023:
[----:B------:R-:W-:-:S11]  /*42870*/  DMUL R8, RZ, |R30| ;  /* 0x4000001eff087228 */ /* 0x000fd60000000000 */
.L_x_19024:
[----:B------:R-:W-:Y:S05]  /*42880*/  BSYNC B0 ;  /* 0x0000000000007941 */ /* 0x000fea0003800000 */
.L_x_19022:
        /* <DEDUP_REMOVED lines=11> */
.L_x_19021:
        /* <DEDUP_REMOVED lines=53> */
.L_x_19014:
        /* <DEDUP_REMOVED lines=30> */
.L_x_19027:
[----:B------:R-:W-:Y:S05]  /*42e70*/  BSYNC B3 ;  /* 0x0000000000037941 */ /* 0x000fea0003800000 */
.L_x_19026:
        /* <DEDUP_REMOVED lines=82> */
.L_x_19029:
[----:B------:R-:W-:Y:S02]  /*433a0*/  FSEL R6, RZ, 3.37028055040000000000e+12, P1 ;  /* 0x54442d18ff067808 */ /* 0x000fe40000800000 */
[----:B------:R-:W-:-:S07]  /*433b0*/  FSEL R7, RZ, 2.1426990032196044922, P1 ;  /* 0x400921fbff077808 */ /* 0x000fce0000800000 */
.L_x_19030:
[----:B------:R-:W-:Y:S05]  /*433c0*/  BSYNC B0 ;  /* 0x0000000000007941 */ /* 0x000fea0003800000 */
.L_x_19028:
[----:B------:R-:W-:Y:S01]  /*433d0*/  DADD R2, |R4|, |R2| ;  /* 0x0000000004027229 */ /* 0x000fe20000000602 */
[----:B------:R-:W-:-:S07]  /*433e0*/  LOP3.LUT R5, R7, 0x80000000, R5, 0xb8, !PT ;  /* 0x8000000007057812 */ /* 0x000fce00078eb805 */
[----:B------:R-:W-:-:S06]  /*433f0*/  DSETP.GTU.AND P0, PT, |R2|, +INF , PT ;  /* 0x7ff000000200742a */ /* 0x000fcc0003f0c200 */
[----:B------:R-:W-:Y:S02]  /*43400*/  FSEL R8, R2, R6, P0 ;  /* 0x0000000602087208 */ /* 0x000fe40000000000 */
[----:B------:R-:W-:Y:S01]  /*43410*/  FSEL R9, R3, R5, P0 ;  /* 0x0000000503097208 */ /* 0x000fe20000000000 */
[----:B------:R-:W-:Y:S06]  /*43420*/  BRA `(.L_x_19020) ;  /* 0x0000000400d47947 */ /* 0x000fec0003800000 */
.L_x_19025:
        /* <DEDUP_REMOVED lines=26> */
.L_x_19032:
[----:B------:R-:W-:Y:S05]  /*435d0*/  BSYNC B3 ;  /* 0x0000000000037941 */ /* 0x000fea0003800000 */
.L_x_19031:
        /* <DEDUP_REMOVED lines=82> */
.L_x_19034:
[----:B------:R-:W-:Y:S02]  /*43b00*/  FSEL R6, RZ, 3.37028055040000000000e+12, P1 ;  /* 0x54442d18ff067808 */ /* 0x000fe40000800000 */
[----:B------:R-:W-:-:S07]  /*43b10*/  FSEL R7, RZ, 2.1426990032196044922, P1 ;  /* 0x400921fbff077808 */ /* 0x000fce0000800000 */
.L_x_19035:
[----:B------:R-:W-:Y:S05]  /*43b20*/  BSYNC B0 ;  /* 0x0000000000007941 */ /* 0x000fea0003800000 */
.L_x_19033:
[----:B------:R-:W-:Y:S01]  /*43b30*/  DADD R2, |R4|, |R2| ;  /* 0x0000000004027229 */ /* 0x000fe20000000602 */
[----:B------:R-:W-:-:S07]  /*43b40*/  LOP3.LUT R5, R7, 0x80000000, R5, 0xb8, !PT ;  /* 0x8000000007057812 */ /* 0x000fce00078eb805 */
[----:B------:R-:W-:-:S06]  /*43b50*/  DSETP.GTU.AND P0, PT, |R2|, +INF , PT ;  /* 0x7ff000000200742a */ /* 0x000fcc0003f0c200 */
[----:B------:R-:W-:Y:S02]  /*43b60*/  FSEL R8, R2, R6, P0 ;  /* 0x0000000602087208 */ /* 0x000fe40000000000 */
[----:B------:R-:W-:-:S07]  /*43b70*/  FSEL R9, R3, R5, P0 ;  /* 0x0000000503097208 */ /* 0x000fce0000000000 */
.L_x_19020:
[----:B------:R-:W-:Y:S05]  /*43b80*/  BSYNC B2 ;  /* 0x0000000000027941 */ /* 0x000fea0003800000 */
.L_x_19013:
[----:B------:R-:W-:Y:S01]  /*43b90*/  DADD R2, -RZ, -R34 ;  /* 0x00000000ff027229 */ /* 0x000fe20000000922 */
[----:B------:R-:W-:-:S09]  /*43ba0*/  ISETP.NE.AND P0, PT, R50, RZ, PT ;  /* 0x000000ff3200720c */ /* 0x000fd20003f05270 */
[----:B------:R-:W-:Y:S02]  /*43bb0*/  FSEL R10, R2, R34, !P0 ;  /* 0x00000022020a7208 */ /* 0x000fe40004000000 */
[----:B------:R-:W-:Y:S01]  /*43bc0*/  FSEL R11, R3, R35, !P0 ;  /* 0x00000023030b7208 */ /* 0x000fe20004000000 */
[----:B------:R-:W-:Y:S06]  /*43bd0*/  BRA `(.L_x_19036) ;  /* 0x0000003000287947 */ /* 0x000fec0003800000 */
.L_x_18947:
[----:B------:R-:W2:Y:S01]  /*43be0*/  LDL.64 R8, [R1+0x8] ;  /* 0x0000080001087983 */ /* 0x000ea20000100a00 */
[----:B------:R-:W-:Y:S01]  /*43bf0*/  UMOV UR4, 0x54442d18 ;  /* 0x54442d1800047882 */ /* 0x000fe20000000000 */
[----:B------:R-:W-:Y:S01]  /*43c00*/  UMOV UR5, 0x3ff921fb ;  /* 0x3ff921fb00057882 */ /* 0x000fe20000000000 */
[----:B------:R-:W-:Y:S02]  /*43c10*/  DADD R10, -RZ, -R66 ;  /* 0x00000000ff0a7229 */ /* 0x000fe40000000942 */
[----:B--2---:R-:W-:-:S08]  /*43c20*/  DADD R8, -R64, R8 ;  /* 0x0000000040087229 */ /* 0x004fd00000000108 */
[----:B------:R-:W-:Y:S01]  /*43c30*/  DADD R8, R8, UR4 ;  /* 0x0000000408087e29 */ /* 0x000fe20008000000 */
[----:B------:R-:W-:Y:S10]  /*43c40*/  BRA `(.L_x_19036) ;  /* 0x00000030000c7947 */ /* 0x000ff40003800000 */
.L_x_18946:
[----:B------:R-:W-:Y:S01]  /*43c50*/  DADD R10, -RZ, -R66 ;  /* 0x00000000ff0a7229 */ /* 0x000fe20000000942 */
[----:B------:R-:W-:Y:S01]  /*43c60*/  CS2R R8, SRZ ;  /* 0x0000000000087805 */ /* 0x000fe2000001ff00 */
[----:B------:R-:W-:Y:S09]  /*43c70*/  BRA `(.L_x_19036) ;  /* 0x0000003000007947 */ /* 0x000ff20003800000 */
.L_x_18945:
        /* <DEDUP_REMOVED lines=108> */
.L_x_19041:
[----:B------:R-:W-:Y:S05]  /*44340*/  BSYNC B0 ;  /* 0x0000000000007941 */ /* 0x000fea0003800000 */
.L_x_19040:
        /* <DEDUP_REMOVED lines=8> */
.L_x_19043:
[----:B------:R-:W-:Y:S05]  /*443d0*/  BSYNC B3 ;  /* 0x0000000000037941 */ /* 0x000fea0003800000 */
.L_x_19042:
        /* <DEDUP_REMOVED lines=82> */
.L_x_19045:
[----:B------:R-:W-:-:S04]  /*44900*/  ISETP.GE.AND P0, PT, R65, RZ, PT ;  /* 0x000000ff4100720c */ /* 0x000fc80003f06270 */
[----:B------:R-:W-:Y:S02]  /*44910*/  FSEL R6, RZ, 3.37028055040000000000e+12, P0 ;  /* 0x54442d18ff067808 */ /* 0x000fe40000000000 */
[----:B------:R-:W-:-:S07]  /*44920*/  FSEL R7, RZ, 2.1426990032196044922, P0 ;  /* 0x400921fbff077808 */ /* 0x000fce0000000000 */
.L_x_19046:
[----:B------:R-:W-:Y:S05]  /*44930*/  BSYNC B0 ;  /* 0x0000000000007941 */ /* 0x000fea0003800000 */
.L_x_19044:
[----:B------:R-:W-:Y:S01]  /*44940*/  DADD R2, R2, R4 ;  /* 0x0000000002027229 */ /* 0x000fe20000000004 */
[----:B------:R-:W-:Y:S01]  /*44950*/  LOP3.LUT R67, R7, 0x80000000, R67, 0xb8, !PT ;  /* 0x8000000007437812 */ /* 0x000fe200078eb843 */
[----:B------:R-:W-:-:S06]  /*44960*/  DMUL R34, R34, 0.5 ;  /* 0x3fe0000022227828 */ /* 0x000fcc0000000000 */
[----:B------:R-:W-:-:S06]  /*44970*/  DSETP.GTU.AND P0, PT, |R2|, +INF , PT ;  /* 0x7ff000000200742a */ /* 0x000fcc0003f0c200 */
[----:B------:R-:W-:Y:S02]  /*44980*/  FSEL R6, R2, R6, P0 ;  /* 0x0000000602067208 */ /* 0x000fe40000000000 */
[----:B------:R-:W-:Y:S01]  /*44990*/  FSEL R7, R3, R67, P0 ;  /* 0x0000004303077208 */ /* 0x000fe20000000000 */
[----:B------:R-:W-:Y:S06]  /*449a0*/  BRA `(.L_x_19047) ;  /* 0x0000002000387947 */ /* 0x000fec0003800000 */
.L_x_19039:
        /* <DEDUP_REMOVED lines=135> */
.L_x_19049:
[----:B------:R-:W-:Y:S05]  /*45220*/  BSYNC B0 ;  /* 0x0000000000007941 */ /* 0x000fea0003800000 */
.L_x_19048:
        /* <DEDUP_REMOVED lines=8> */
.L_x_19051:
[----:B------:R-:W-:Y:S05]  /*452b0*/  BSYNC B3 ;  /* 0x0000000000037941 */ /* 0x000fea0003800000 */
.L_x_19050:
        /* <DEDUP_REMOVED lines=82> */
.L_x_19053:
[----:B------:R-:W-:-:S04]  /*457e0*/  ISETP.GE.AND P0, PT, R65, RZ, PT ;  /* 0x000000ff4100720c */ /* 0x000fc80003f06270 */
[----:B------:R-:W-:Y:S02]  /*457f0*/  FSEL R6, RZ, 3.37028055040000000000e+12, P0 ;  /* 0x54442d18ff067808 */ /* 0x000fe40000000000 */
[----:B------:R-:W-:-:S07]  /*45800*/  FSEL R7, RZ, 2.1426990032196044922, P0 ;  /* 0x400921fbff077808 */ /* 0x000fce0000000000 */
.L_x_19054:
[----:B------:R-:W-:Y:S05]  /*45810*/  BSYNC B0 ;  /* 0x0000000000007941 */ /* 0x000fea0003800000 */
.L_x_19052:
[----:B------:R-:W-:Y:S01]  /*45820*/  DADD R2, R2, R4 ;  /* 0x0000000002027229 */ /* 0x000fe20000000004 */
[----:B------:R-:W-:-:S07]  /*45830*/  LOP3.LUT R67, R7, 0x80000000, R67, 0xb8, !PT ;  /* 0x8000000007437812 */ /* 0x000fce00078eb843 */
[----:B------:R-:W-:-:S06]  /*45840*/  DSETP.GTU.AND P0, PT, |R2|, +INF , PT ;  /* 0x7ff000000200742a */ /* 0x000fcc0003f0c200 */
[----:B------:R-:W-:Y:S02]  /*45850*/  FSEL R6, R2, R6, P0 ;  /* 0x0000000602067208 */ /* 0x000fe40000000000 */
[----:B------:R-:W-:Y:S01]  /*45860*/  FSEL R7, R3, R67, P0 ;  /* 0x0000004303077208 */ /* 0x000fe20000000000 */
[----:B------:R-:W-:Y:S06]  /*45870*/  BRA `(.L_x_19047) ;  /* 0x0000001000847947 */ /* 0x000fec0003800000 */
.L_x_19038:
        /* <DEDUP_REMOVED lines=23> */
.L_x_19056:
[----:B------:R-:W-:Y:S05]  /*459f0*/  BSYNC B3 ;  /* 0x0000000000037941 */ /* 0x000fea0003800000 */
.L_x_19055:
        /* <DEDUP_REMOVED lines=26> */
.L_x_19058:
[----:B------:R-:W-:Y:S05]  /*45ba0*/  BSYNC B3 ;  /* 0x0000000000037941 */ /* 0x000fea0003800000 */
.L_x_19057:
        /* <DEDUP_REMOVED lines=136> */
.L_x_19060:
[----:B------:R-:W-:Y:S05]  /*46430*/  BSYNC B0 ;  /* 0x0000000000007941 */ /* 0x000fea0003800000 */
.L_x_19059:
        /* <DEDUP_REMOVED lines=8> */
.L_x_19062:
[----:B------:R-:W-:Y:S05]  /*464c0*/  BSYNC B3 ;  /* 0x0000000000037941 */ /* 0x000fea0003800000 */
.L_x_19061:
        /* <DEDUP_REMOVED lines=82> */
.L_x_19064:
[----:B------:R-:W-:-:S04]  /*469f0*/  ISETP.GE.AND P0, PT, R65, RZ, PT ;  /* 0x000000ff4100720c */ /* 0x000fc80003f06270 */
[----:B------:R-:W-:Y:S02]  /*46a00*/  FSEL R6, RZ, 3.37028055040000000000e+12, P0 ;  /* 0x54442d18ff067808 */ /* 0x000fe40000000000 */
[----:B------:R-:W-:-:S07]  /*46a10*/  FSEL R7, RZ, 2.1426990032196044922, P0 ;  /* 0x400921fbff077808 */ /* 0x000fce0000000000 */
.L_x_19065:
[----:B------:R-:W-:Y:S05]  /*46a20*/  BSYNC B0 ;  /* 0x0000000000007941 */ /* 0x000fea0003800000 */
.L_x_19063:
[----:B------:R-:W-:Y:S01]  /*46a30*/  DADD R2, R2, R4 ;  /* 0x0000000002027229 */ /* 0x000fe20000000004 */
[----:B------:R-:W-:Y:S01]  /*46a40*/  LOP3.LUT R67, R7, 0x80000000, R67, 0xb8, !PT ;  /* 0x8000000007437812 */ /* 0x000fe200078eb843 */
[----:B------:R-:W-:-:S06]  /*46a50*/  DADD R34, R34, 1 ;  /* 0x3ff0000022227429 */ /* 0x000fcc0000000000 */
[----:B------:R-:W-:-:S06]  /*46a60*/  DSETP.GTU.AND P0, PT, |R2|, +INF , PT ;  /* 0x7ff000000200742a */ /* 0x000fcc0003f0c200 */
[----:B------:R-:W-:Y:S02]  /*46a70*/  FSEL R6, R2, R6, P0 ;  /* 0x0000000602067208 */ /* 0x000fe40000000000 */
[----:B------:R-:W-:-:S07]  /*46a80*/  FSEL R7, R3, R67, P0 ;  /* 0x0000004303077208 */ /* 0x000fce0000000000 */
.L_x_19047:
[----:B------:R-:W-:Y:S05]  /*46a90*/  BSYNC B2 ;  /* 0x0000000000027941 */ /* 0x000fea0003800000 */
.L_x_19037:
        /* <DEDUP_REMOVED lines=9> */
.L_x_18944:
        /* <DEDUP_REMOVED lines=21> */
.L_x_19036:
[----:B------:R-:W-:Y:S05]  /*46c80*/  BSYNC B1 ;  /* 0x0000000000017941 */ /* 0x000fea0003800000 */
.L_x_18943:
        /* <DEDUP_REMOVED lines=12> */
.L_x_18081:
        /* <DEDUP_REMOVED lines=210> */
.L_x_19075:
[----:B------:R-:W-:Y:S05]  /*47a70*/  BSYNC B3 ;  /* 0x0000000000037941 */ /* 0x000fea0003800000 */
.L_x_19074:
        /* <DEDUP_REMOVED lines=81> */
.L_x_19073:
        /* <DEDUP_REMOVED lines=32> */
.L_x_19083:
[----:B------:R-:W-:Y:S05]  /*48190*/  BSYNC B4 ;  /* 0x0000000000047941 */ /* 0x000fea0003800000 */
.L_x_19082:
[----:B------:R-:W-:Y:S02]  /*481a0*/  IMAD.MOV.U32 R30, RZ, RZ, R22 ;  /* 0x000000ffff1e7224 */ /* 0x000fe400078e0016 */
[----:B------:R-:W-:Y:S01]  /*481b0*/  IMAD.MOV.U32 R31, RZ, RZ, R23 ;  /* 0x000000ffff1f7224 */ /* 0x000fe200078e0017 */
[----:B------:R-:W-:Y:S06]  /*481c0*/  BRA `(.L_x_19081) ;  /* 0x0000000000047947 */ /* 0x000fec0003800000 */
.L_x_19080:
[----:B------:R-:W-:-:S11]  /*481d0*/  DADD R30, -R56, R60 ;  /* 0x00000000381e7229 */ /* 0x000fd6000000013c */
.L_x_19081:
[----:B------:R-:W-:Y:S05]  /*481e0*/  BSYNC B3 ;  /* 0x0000000000037941 */ /* 0x000fea0003800000 */
.L_x_19079:
        /* <DEDUP_REMOVED lines=27> */
.L_x_19088:
[----:B------:R-:W-:Y:S05]  /*483a0*/  BSYNC B4 ;  /* 0x0000000000047941 */ /* 0x000fea0003800000 */
.L_x_19087:
[----:B------:R-:W-:Y:S05]  /*483b0*/  BRA `(.L_x_19086) ;  /* 0x0000000000047947 */ /* 0x000fea0003800000 */
.L_x_19085:
[----:B------:R-:W-:-:S11]  /*483c0*/  DADD R22, R62, -R6 ;  /* 0x000000003e167229 */ /* 0x000fd60000000806 */
.L_x_19086:
[----:B------:R-:W-:Y:S05]  /*483d0*/  BSYNC B3 ;  /* 0x0000000000037941 */ /* 0x000fea0003800000 */
.L_x_19084:
        /* <DEDUP_REMOVED lines=30> */
.L_x_19090:
[----:B------:R-:W-:Y:S05]  /*485c0*/  BSYNC B3 ;  /* 0x0000000000037941 */ /* 0x000fea0003800000 */
.L_x_19089:
        /* <DEDUP_REMOVED lines=85> */
.L_x_19091:
        /* <DEDUP_REMOVED lines=20> */
.L_x_19093:
[----:B------:R-:W-:Y:S05]  /*48c60*/  BSYNC B3 ;  /* 0x0000000000037941 */ /* 0x000fea0003800000 */
.L_x_19092:
        /* <DEDUP_REMOVED lines=30> */
.L_x_19078:
        /* <DEDUP_REMOVED lines=24> */
.L_x_19096:
[----:B------:R-:W-:Y:S05]  /*48fd0*/  BSYNC B3 ;  /* 0x0000000000037941 */ /* 0x000fea0003800000 */
.L_x_19095:
        /* <DEDUP_REMOVED lines=25> */
.L_x_19099:
[----:B------:R-:W-:Y:S05]  /*49170*/  BSYNC B3 ;  /* 0x0000000000037941 */ /* 0x000fea0003800000 */
.L_x_19098:
        /* <DEDUP_REMOVED lines=30> */
.L_x_19097:
        /* <DEDUP_REMOVED lines=75> */
.L_x_19100:
[----:B------:R-:W-:Y:S01]  /*49810*/  IMAD.MOV.U32 R8, RZ, RZ, 0x0 ;  /* 0x00000000ff087424 */ /* 0x000fe200078e00ff */
[----:B------:R-:W-:Y:S01]  /*49820*/  FSETP.NEU.FTZ.AND P0, PT, R7, RZ, PT ;  /* 0x000000ff0700720b */ /* 0x000fe20003f1d000 */
[----:B------:R-:W-:-:S06]  /*49830*/  IMAD.MOV.U32 R9, RZ, RZ, 0x7ff00000 ;  /* 0x7ff00000ff097424 */ /* 0x000fcc00078e00ff */
[----:B------:R-:W-:-:S10]  /*49840*/  DFMA R8, R6, R8, +INF ;  /* 0x7ff000000608742b */ /* 0x000fd40000000008 */
[----:B------:R-:W-:Y:S02]  /*49850*/  FSEL R38, R8, RZ, P0 ;  /* 0x000000ff08267208 */ /* 0x000fe40000000000 */
[----:B------:R-:W-:Y:S01]  /*49860*/  FSEL R39, R9, -QNAN , P0 ;  /* 0xfff0000009277808 */ /* 0x000fe20000000000 */
[----:B------:R-:W-:Y:S06]  /*49870*/  BRA `(.L_x_19076) ;  /* 0x00000004002c7947 */ /* 0x000fec0003800000 */
.L_x_19094:
        /* <DEDUP_REMOVED lines=23> */
.L_x_19102:
[----:B------:R-:W-:Y:S05]  /*499f0*/  BSYNC B3 ;  /* 0x0000000000037941 */ /* 0x000fea0003800000 */
.L_x_19101:
        /* <DEDUP_REMOVED lines=21> */
.L_x_19104:
[----:B------:R-:W-:Y:S05]  /*49b50*/  BSYNC B3 ;  /* 0x0000000000037941 */ /* 0x000fea0003800000 */
.L_x_19103:
[----:B------:R-:W-:Y:S02]  /*49b60*/  IMAD.MOV.U32 R38, RZ, RZ, R22 ;  /* 0x000000ffff267224 */ /* 0x000fe400078e0016 */
[----:B------:R-:W-:Y:S01]  /*49b70*/  IMAD.MOV.U32 R39, RZ, RZ, R23 ;  /* 0x000000ffff277224 */ /* 0x000fe200078e0017 */
[----:B------:R-:W-:Y:S06]  /*49b80*/  BRA `(.L_x_19076) ;  /* 0x0000000000687947 */ /* 0x000fec0003800000 */
.L_x_19077:
        /* <DEDUP_REMOVED lines=23> */
.L_x_19106:
[----:B------:R-:W-:Y:S05]  /*49d00*/  BSYNC B3 ;  /* 0x0000000000037941 */ /* 0x000fea0003800000 */
.L_x_19105:
[----:B------:R-:W-:Y:S01]  /*49d10*/  IMAD.MOV.U32 R38, RZ, RZ, R6 ;  /* 0x000000ffff267224 */ /* 0x000fe200078e0006 */
[----:B------:R-:W-:-:S07]  /*49d20*/  MOV R39, R7 ;  /* 0x0000000700277202 */ /* 0x000fce0000000f00 */
.L_x_19076:
[----:B------:R-:W-:Y:S05]  /*49d30*/  BSYNC B2 ;  /* 0x0000000000027941 */ /* 0x000fea0003800000 */
.L_x_19072:
        /* <DEDUP_REMOVED lines=26> */
.L_x_19110:
[----:B------:R-:W-:Y:S05]  /*49ee0*/  BSYNC B3 ;  /* 0x0000000000037941 */ /* 0x000fea0003800000 */
.L_x_19109:
        /* <DEDUP_REMOVED lines=38> */
.L_x_19118:
[----:B------:R-:W-:Y:S05]  /*4a150*/  BSYNC B4 ;  /* 0x0000000000047941 */ /* 0x000fea0003800000 */
.L_x_19117:
[----:B------:R-:W-:Y:S02]  /*4a160*/  IMAD.MOV.U32 R68, RZ, RZ, R22 ;  /* 0x000000ffff447224 */ /* 0x000fe400078e0016 */
[----:B------:R-:W-:Y:S01]  /*4a170*/  IMAD.MOV.U32 R69, RZ, RZ, R23 ;  /* 0x000000ffff457224 */ /* 0x000fe200078e0017 */
[----:B------:R-:W-:Y:S06]  /*4a180*/  BRA `(.L_x_19116) ;  /* 0x0000000000047947 */ /* 0x000fec0003800000 */
.L_x_19115:
[----:B------:R-:W-:-:S11]  /*4a190*/  DADD R68, -R56, R60 ;  /* 0x0000000038447229 */ /* 0x000fd6000000013c */
.L_x_19116:
[----:B------:R-:W-:Y:S05]  /*4a1a0*/  BSYNC B3 ;  /* 0x0000000000037941 */ /* 0x000fea0003800000 */
.L_x_19114:
        /* <DEDUP_REMOVED lines=24> */
.L_x_19123:
[----:B------:R-:W-:Y:S05]  /*4a330*/  BSYNC B4 ;  /* 0x0000000000047941 */ /* 0x000fea0003800000 */
.L_x_19122:
[----:B------:R-:W-:Y:S02]  /*4a340*/  IMAD.MOV.U32 R4, RZ, RZ, R22 ;  /* 0x000000ffff047224 */ /* 0x000fe400078e0016 */
[----:B------:R-:W-:Y:S01]  /*4a350*/  IMAD.MOV.U32 R5, RZ, RZ, R23 ;  /* 0x000000ffff057224 */ /* 0x000fe200078e0017 */
[----:B------:R-:W-:Y:S06]  /*4a360*/  BRA `(.L_x_19121) ;  /* 0x0000000000047947 */ /* 0x000fec0003800000 */
.L_x_19120:
[----:B------:R-:W-:-:S11]  /*4a370*/  DADD R4, -R58, R62 ;  /* 0x000000003a047229 */ /* 0x000fd6000000013e */
.L_x_19121:
[----:B------:R-:W-:Y:S05]  /*4a380*/  BSYNC B3 ;  /* 0x0000000000037941 */ /* 0x000fea0003800000 */
.L_x_19119:
        /* <DEDUP_REMOVED lines=26> */
.L_x_19125:
[----:B------:R-:W-:Y:S05]  /*4a530*/  BSYNC B3 ;  /* 0x0000000000037941 */ /* 0x000fea0003800000 */
.L_x_19124:
[----:B------:R-:W-:Y:S01]  /*4a540*/  PLOP3.LUT P0, PT, PT, PT, PT, 0x80, 0x0 ;  /* 0x000000000000781c */ /* 0x000fe20003f0f070 */
[----:B------:R-:W-:Y:S02]  /*4a550*/  IMAD.MOV.U32 R4, RZ, RZ, R6 ;  /* 0x000000ffff047224 */ /* 0x000fe400078e0006 */
[----:B------:R-:W-:Y:S01]  /*4a560*/  IMAD.MOV.U32 R5, RZ, RZ, R7 ;  /* 0x000000ffff057224 */ /* 0x000fe200078e0007 */
[----:B------:R-:W-:Y:S09]  /*4a570*/  BRA `(.L_x_19111) ;  /* 0x0000000800407947 */ /* 0x000ff20003800000 */
.L_x_19113:
        /* <DEDUP_REMOVED lines=26> */
.L_x_19128:
[----:B------:R-:W-:Y:S05]  /*4a720*/  BSYNC B3 ;  /* 0x0000000000037941 */ /* 0x000fea0003800000 */
.L_x_19127:
[----:B------:R-:W-:Y:S01]  /*4a730*/  PLOP3.LUT P0, PT, PT, PT, PT, 0x80, 0x0 ;  /* 0x000000000000781c */ /* 0x000fe20003f0f070 */
[----:B------:R-:W-:Y:S02]  /*4a740*/  IMAD.MOV.U32 R4, RZ, RZ, R6 ;  /* 0x000000ffff047224 */ /* 0x000fe400078e0006 */
[----:B------:R-:W-:Y:S01]  /*4a750*/  IMAD.MOV.U32 R5, RZ, RZ, R7 ;  /* 0x000000ffff057224 */ /* 0x000fe200078e0007 */
[----:B------:R-:W-:Y:S09]  /*4a760*/  BRA `(.L_x_19111) ;  /* 0x0000000400c47947 */ /* 0x000ff20003800000 */
.L_x_19126:
        /* <DEDUP_REMOVED lines=27> */
.L_x_19130:
[----:B------:R-:W-:Y:S05]  /*4a920*/  BSYNC B3 ;  /* 0x0000000000037941 */ /* 0x000fea0003800000 */
.L_x_19129:
        /* <DEDUP_REMOVED lines=21> */
.L_x_19132:
[----:B------:R-:W-:Y:S05]  /*4aa80*/  BSYNC B3 ;  /* 0x0000000000037941 */ /* 0x000fea0003800000 */
.L_x_19131:
[----:B------:R-:W-:Y:S01]  /*4aa90*/  DMUL R2, R2, 8.11296384146066816958e+31 ;  /* 0x4690000002027828 */ /* 0x000fe20000000000 */
[----:B------:R-:W-:Y:S01]  /*4aaa0*/  PLOP3.LUT P0, PT, PT, PT, PT, 0x80, 0x0 ;  /* 0x000000000000781c */ /* 0x000fe20003f0f070 */
[----:B------:R-:W-:Y:S02]  /*4aab0*/  IMAD.MOV.U32 R4, RZ, RZ, R22 ;  /* 0x000000ffff047224 */ /* 0x000fe400078e0016 */
[----:B------:R-:W-:Y:S01]  /*4aac0*/  IMAD.MOV.U32 R5, RZ, RZ, R23 ;  /* 0x000000ffff057224 */ /* 0x000fe200078e0017 */
[----:B------:R-:W-:Y:S09]  /*4aad0*/  BRA `(.L_x_19111) ;  /* 0x0000000000e87947 */ /* 0x000ff20003800000 */
.L_x_19112:
        /* <DEDUP_REMOVED lines=24> */
.L_x_19134:
[----:B------:R-:W-:Y:S05]  /*4ac60*/  BSYNC B3 ;  /* 0x0000000000037941 */ /* 0x000fea0003800000 */
.L_x_19133:
        /* <DEDUP_REMOVED lines=26> */
.L_x_19136:
[----:B------:R-:W-:Y:S05]  /*4ae10*/  BSYNC B3 ;  /* 0x0000000000037941 */ /* 0x000fea0003800000 */
.L_x_19135:
[----:B------:R-:W-:Y:S01]  /*4ae20*/  DMUL R4, R6, R20 ;  /* 0x0000001406047228 */ /* 0x000fe20000000000 */
[----:B------:R-:W-:Y:S01]  /*4ae30*/  PLOP3.LUT P0, PT, PT, PT, PT, 0x80, 0x0 ;  /* 0x000000000000781c */ /* 0x000fe20003f0f070 */
[----:B------:R-:W-:-:S12]  /*4ae40*/  BRA `(.L_x_19111) ;  /* 0x00000000000c7947 */ /* 0x000fd80003800000 */
.L_x_19108:
[----:B------:R-:W-:Y:S01]  /*4ae50*/  DMUL R4, R36, 9.00719925474099200000e+15 ;  /* 0x4340000024047828 */ /* 0x000fe20000000000 */
[----:B------:R-:W-:Y:S01]  /*4ae60*/  PLOP3.LUT P0, PT, PT, PT, PT, 0x80, 0x0 ;  /* 0x000000000000781c */ /* 0x000fe20003f0f070 */
[----:B------:R-:W-:-:S12]  /*4ae70*/  DMUL R2, R2, 9.00719925474099200000e+15 ;  /* 0x4340000002027828 */ /* 0x000fd80000000000 */
.L_x_19111:
[----:B------:R-:W-:Y:S05]  /*4ae80*/  BSYNC B2 ;  /* 0x0000000000027941 */ /* 0x000fea0003800000 */
.L_x_19107:
        /* <DEDUP_REMOVED lines=67> */
.L_x_19142:
[----:B------:R-:W-:-:S11]  /*4b2c0*/  DMUL R72, RZ, |R30| ;  /* 0x4000001eff487228 */ /* 0x000fd60000000000 */
.L_x_19143:
[----:B------:R-:W-:Y:S05]  /*4b2d0*/  BSYNC B0 ;  /* 0x0000000000007941 */ /* 0x000fea0003800000 */
.L_x_19141:
        /* <DEDUP_REMOVED lines=11> */
.L_x_19140:
        /* <DEDUP_REMOVED lines=53> */
.L_x_19139:
        /* <DEDUP_REMOVED lines=62> */
.L_x_19147:
[----:B------:R-:W-:-:S11]  /*4bac0*/  DMUL R72, RZ, |R30| ;  /* 0x4000001eff487228 */ /* 0x000fd60000000000 */
.L_x_19148:
[----:B------:R-:W-:Y:S05]  /*4bad0*/  BSYNC B0 ;  /* 0x0000000000007941 */ /* 0x000fea0003800000 */
.L_x_19146:
        /* <DEDUP_REMOVED lines=11> */
.L_x_19145:
        /* <DEDUP_REMOVED lines=53> */
.L_x_19138:
        /* <DEDUP_REMOVED lines=30> */
.L_x_19151:
[----:B------:R-:W-:Y:S05]  /*4c0c0*/  BSYNC B3 ;  /* 0x0000000000037941 */ /* 0x000fea0003800000 */
.L_x_19150:
        /* <DEDUP_REMOVED lines=82> */
.L_x_19153:
[----:B------:R-:W-:Y:S02]  /*4c5f0*/  FSEL R6, RZ, 3.37028055040000000000e+12, P1 ;  /* 0x54442d18ff067808 */ /* 0x000fe40000800000 */
[----:B------:R-:W-:-:S07]  /*4c600*/  FSEL R7, RZ, 2.1426990032196044922, P1 ;  /* 0x400921fbff077808 */ /* 0x000fce0000800000 */
.L_x_19154:
[----:B------:R-:W-:Y:S05]  /*4c610*/  BSYNC B0 ;  /* 0x0000000000007941 */ /* 0x000fea0003800000 */
.L_x_19152:
[----:B------:R-:W-:Y:S01]  /*4c620*/  DADD R2, |R4|, |R2| ;  /* 0x0000000004027229 */ /* 0x000fe20000000602 */
[----:B------:R-:W-:-:S07]  /*4c630*/  LOP3.LUT R5, R7, 0x80000000, R5, 0xb8, !PT ;  /* 0x8000000007057812 */ /* 0x000fce00078eb805 */
[----:B------:R-:W-:-:S06]  /*4c640*/  DSETP.GTU.AND P0, PT, |R2|, +INF , PT ;  /* 0x7ff000000200742a */ /* 0x000fcc0003f0c200 */
[----:B------:R-:W-:Y:S02]  /*4c650*/  FSEL R72, R2, R6, P0 ;  /* 0x0000000602487208 */ /* 0x000fe40000000000 */
[----:B------:R-:W-:Y:S01]  /*4c660*/  FSEL R73, R3, R5, P0 ;  /* 0x0000000503497208 */ /* 0x000fe20000000000 */
[----:B------:R-:W-:Y:S06]  /*4c670*/  BRA `(.L_x_19144) ;  /* 0x0000000400d47947 */ /* 0x000fec0003800000 */
.L_x_19149:
        /* <DEDUP_REMOVED lines=26> */
.L_x_19156:
[----:B------:R-:W-:Y:S05]  /*4c820*/  BSYNC B3 ;  /* 0x0000000000037941 */ /* 0x000fea0003800000 */
.L_x_19155:
        /* <DEDUP_REMOVED lines=82> */
.L_x_19158:
[----:B------:R-:W-:Y:S02]  /*4cd50*/  FSEL R6, RZ, 3.37028055040000000000e+12, P0 ;  /* 0x54442d18ff067808 */ /* 0x000fe40000000000 */
[----:B------:R-:W-:-:S07]  /*4cd60*/  FSEL R7, RZ, 2.1426990032196044922, P0 ;  /* 0x400921fbff077808 */ /* 0x000fce0000000000 */
.L_x_19159:
[----:B------:R-:W-:Y:S05]  /*4cd70*/  BSYNC B0 ;  /* 0x0000000000007941 */ /* 0x000fea0003800000 */
.L_x_19157:
[----:B------:R-:W-:Y:S01]  /*4cd80*/  DADD R2, |R4|, |R2| ;  /* 0x0000000004027229 */ /* 0x000fe20000000602 */
[----:B------:R-:W-:-:S07]  /*4cd90*/  LOP3.LUT R5, R7, 0x80000000, R5, 0xb8, !PT ;  /* 0x8000000007057812 */ /* 0x000fce00078eb805 */
[----:B------:R-:W-:-:S06]  /*4cda0*/  DSETP.GTU.AND P0, PT, |R2|, +INF , PT ;  /* 0x7ff000000200742a */ /* 0x000fcc0003f0c200 */
[----:B------:R-:W-:Y:S02]  /*4cdb0*/  FSEL R72, R2, R6, P0 ;  /* 0x0000000602487208 */ /* 0x000fe40000000000 */
[----:B------:R-:W-:-:S07]  /*4cdc0*/  FSEL R73, R3, R5, P0 ;  /* 0x0000000503497208 */ /* 0x000fce0000000000 */
.L_x_19144:
[----:B------:R-:W-:Y:S05]  /*4cdd0*/  BSYNC B2 ;  /* 0x0000000000027941 */ /* 0x000fea0003800000 */
.L_x_19137:
[----:B------:R-:W-:Y:S01]  /*4cde0*/  DADD R2, -RZ, -R38 ;  /* 0x00000000ff027229 */ /* 0x000fe20000000926 */
[----:B------:R-:W-:-:S04]  /*4cdf0*/  SHF.R.U32.HI R34, RZ, 0x1f, R35 ;  /* 0x0000001fff227819 */ /* 0x000fc80000011623 */
[----:B------:R-:W-:-:S05]  /*4ce00*/  ISETP.NE.AND P0, PT, R34, RZ, PT ;  /* 0x000000ff2200720c */ /* 0x000fca0003f05270 */
[----:B------:R-:W-:Y:S02]  /*4ce10*/  FSEL R74, R2, R38, !P0 ;  /* 0x00000026024a7208 */ /* 0x000fe40004000000 */
[----:B------:R-:W-:Y:S01]  /*4ce20*/  FSEL R75, R3, R39, !P0 ;  /* 0x00000027034b7208 */ /* 0x000fe20004000000 */
[----:B------:R-:W-:Y:S06]  /*4ce30*/  BRA `(.L_x_19067) ;  /* 0x0000003000287947 */ /* 0x000fec0003800000 */
.L_x_19071:
[----:B------:R-:W2:Y:S01]  /*4ce40*/  LDL.64 R2, [R1+0x8] ;  /* 0x0000080001027983 */ /* 0x000ea20000100a00 */
[----:B------:R-:W-:Y:S01]  /*4ce50*/  UMOV UR4, 0x54442d18 ;  /* 0x54442d1800047882 */ /* 0x000fe20000000000 */
[----:B------:R-:W-:Y:S01]  /*4ce60*/  UMOV UR5, 0x3ff921fb ;  /* 0x3ff921fb00057882 */ /* 0x000fe20000000000 */
[----:B------:R-:W-:Y:S02]  /*4ce70*/  DADD R74, -RZ, -R34 ;  /* 0x00000000ff4a7229 */ /* 0x000fe40000000922 */
[----:B--2---:R-:W-:-:S08]  /*4ce80*/  DADD R32, R2, -R32 ;  /* 0x0000000002207229 */ /* 0x004fd00000000820 */
[----:B------:R-:W-:Y:S01]  /*4ce90*/  DADD R72, R32, UR4 ;  /* 0x0000000420487e29 */ /* 0x000fe20008000000 */
[----:B------:R-:W-:Y:S10]  /*4cea0*/  BRA `(.L_x_19067) ;  /* 0x00000030000c7947 */ /* 0x000ff40003800000 */
.L_x_19070:
[----:B------:R-:W-:Y:S01]  /*4ceb0*/  DADD R74, -RZ, -R34 ;  /* 0x00000000ff4a7229 */ /* 0x000fe20000000922 */
[----:B------:R-:W-:Y:S01]  /*4cec0*/  CS2R R72, SRZ ;  /* 0x0000000000487805 */ /* 0x000fe2000001ff00 */
[----:B------:R-:W-:Y:S09]  /*4ced0*/  BRA `(.L_x_19067) ;  /* 0x0000003000007947 */ /* 0x000ff20003800000 */
.L_x_19069:
        /* <DEDUP_REMOVED lines=108> */
.L_x_19164:
[----:B------:R-:W-:Y:S05]  /*4d5a0*/  BSYNC B0 ;  /* 0x0000000000007941 */ /* 0x000fea0003800000 */
.L_x_19163:
        /* <DEDUP_REMOVED lines=8> */
.L_x_19166:
[----:B------:R-:W-:Y:S05]  /*4d630*/  BSYNC B3 ;  /* 0x0000000000037941 */ /* 0x000fea0003800000 */
.L_x_19165:
        /* <DEDUP_REMOVED lines=82> */
.L_x_19168:
[----:B------:R-:W-:-:S04]  /*4db60*/  ISETP.GE.AND P0, PT, R33, RZ, PT ;  /* 0x000000ff2100720c */ /* 0x000fc80003f06270 */
[----:B------:R-:W-:Y:S02]  /*4db70*/  FSEL R6, RZ, 3.37028055040000000000e+12, P0 ;  /* 0x54442d18ff067808 */ /* 0x000fe40000000000 */
[----:B------:R-:W-:-:S07]  /*4db80*/  FSEL R7, RZ, 2.1426990032196044922, P0 ;  /* 0x400921fbff077808 */ /* 0x000fce0000000000 */
.L_x_19169:
[----:B------:R-:W-:Y:S05]  /*4db90*/  BSYNC B0 ;  /* 0x0000000000007941 */ /* 0x000fea0003800000 */
.L_x_19167:
[----:B------:R-:W-:Y:S01]  /*4dba0*/  DADD R2, R2, R4 ;  /* 0x0000000002027229 */ /* 0x000fe20000000004 */
[----:B------:R-:W-:Y:S01]  /*4dbb0*/  LOP3.LUT R35, R7, 0x80000000, R35, 0xb8, !PT ;  /* 0x8000000007237812 */ /* 0x000fe200078eb823 */
[----:B------:R-:W-:-:S06]  /*4dbc0*/  DMUL R38, R38, 0.5 ;  /* 0x3fe0000026267828 */ /* 0x000fcc0000000000 */
[----:B------:R-:W-:-:S06]  /*4dbd0*/  DSETP.GTU.AND P0, PT, |R2|, +INF , PT ;  /* 0x7ff000000200742a */ /* 0x000fcc0003f0c200 */
[----:B------:R-:W-:Y:S02]  /*4dbe0*/  FSEL R6, R2, R6, P0 ;  /* 0x0000000602067208 */ /* 0x000fe40000000000 */
[----:B------:R-:W-:Y:S01]  /*4dbf0*/  FSEL R7, R3, R35, P0 ;  /* 0x0000002303077208 */ /* 0x000fe20000000000 */
[----:B------:R-:W-:Y:S06]  /*4dc00*/  BRA `(.L_x_19170) ;  /* 0x0000002000387947 */ /* 0x000fec0003800000 */
.L_x_19162:
        /* <DEDUP_REMOVED lines=135> */
.L_x_19172:
[----:B------:R-:W-:Y:S05]  /*4e480*/  BSYNC B0 ;  /* 0x0000000000007941 */ /* 0x000fea0003800000 */
.L_x_19171:
        /* <DEDUP_REMOVED lines=8> */
.L_x_19174:
[----:B------:R-:W-:Y:S05]  /*4e510*/  BSYNC B3 ;  /* 0x0000000000037941 */ /* 0x000fea0003800000 */
.L_x_19173:
        /* <DEDUP_REMOVED lines=82> */
.L_x_19176:
[----:B------:R-:W-:-:S04]  /*4ea40*/  ISETP.GE.AND P0, PT, R33, RZ, PT ;  /* 0x000000ff2100720c */ /* 0x000fc80003f06270 */
[----:B------:R-:W-:Y:S02]  /*4ea50*/  FSEL R6, RZ, 3.37028055040000000000e+12, P0 ;  /* 0x54442d18ff067808 */ /* 0x000fe40000000000 */
[----:B------:R-:W-:-:S07]  /*4ea60*/  FSEL R7, RZ, 2.1426990032196044922, P0 ;  /* 0x400921fbff077808 */ /* 0x000fce0000000000 */
.L_x_19177:
[----:B------:R-:W-:Y:S05]  /*4ea70*/  BSYNC B0 ;  /* 0x0000000000007941 */ /* 0x000fea0003800000 */
.L_x_19175:
[----:B------:R-:W-:Y:S01]  /*4ea80*/  DADD R2, R2, R4 ;  /* 0x0000000002027229 */ /* 0x000fe20000000004 */
[----:B------:R-:W-:-:S07]  /*4ea90*/  LOP3.LUT R35, R7, 0x80000000, R35, 0xb8, !PT ;  /* 0x8000000007237812 */ /* 0x000fce00078eb823 */
[----:B------:R-:W-:-:S06]  /*4eaa0*/  DSETP.GTU.AND P0, PT, |R2|, +INF , PT ;  /* 0x7ff000000200742a */ /* 0x000fcc0003f0c200 */
[----:B------:R-:W-:Y:S02]  /*4eab0*/  FSEL R6, R2, R6, P0 ;  /* 0x0000000602067208 */ /* 0x000fe40000000000 */
[----:B------:R-:W-:Y:S01]  /*4eac0*/  FSEL R7, R3, R35, P0 ;  /* 0x0000002303077208 */ /* 0x000fe20000000000 */
[----:B------:R-:W-:Y:S06]  /*4ead0*/  BRA `(.L_x_19170) ;  /* 0x0000001000847947 */ /* 0x000fec0003800000 */
.L_x_19161:
        /* <DEDUP_REMOVED lines=23> */
.L_x_19179:
[----:B------:R-:W-:Y:S05]  /*4ec50*/  BSYNC B3 ;  /* 0x0000000000037941 */ /* 0x000fea0003800000 */
.L_x_19178:
        /* <DEDUP_REMOVED lines=24> */
[----:B------:R-:W-:Y:S01]  /*4ede0*/  MOV R6, R22 ;  /* 0x0000001600067202 */ /* 0x000fe20000000f00 */
[----:B------:R-:W-:-:S07]  /*4edf0*/  IMAD.MOV.U32 R7, RZ, RZ, R23 ;  /* 0x000000ffff077224 */ /* 0x000fce00078e0017 */
.L_x_19181:
[----:B------:R-:W-:Y:S05]  /*4ee00*/  BSYNC B3 ;  /* 0x0000000000037941 */ /* 0x000fea0003800000 */
.L_x_19180:
        /* <DEDUP_REMOVED lines=136> */
.L_x_19183:
[----:B------:R-:W-:Y:S05]  /*4f690*/  BSYNC B0 ;  /* 0x0000000000007941 */ /* 0x000fea0003800000 */
.L_x_19182:
        /* <DEDUP_REMOVED lines=8> */
.L_x_19185:
[----:B------:R-:W-:Y:S05]  /*4f720*/  BSYNC B3 ;  /* 0x0000000000037941 */ /* 0x000fea0003800000 */
.L_x_19184:
        /* <DEDUP_REMOVED lines=82> */
.L_x_19187:
[----:B------:R-:W-:-:S04]  /*4fc50*/  ISETP.GE.AND P0, PT, R33, RZ, PT ;  /* 0x000000ff2100720c */ /* 0x000fc80003f06270 */
[----:B------:R-:W-:Y:S02]  /*4fc60*/  FSEL R6, RZ, 3.37028055040000000000e+12, P0 ;  /* 0x54442d18ff067808 */ /* 0x000fe40000000000 */
[----:B------:R-:W-:-:S07]  /*4fc70*/  FSEL R7, RZ, 2.1426990032196044922, P0 ;  /* 0x400921fbff077808 */ /* 0x000fce0000000000 */
.L_x_19188:
[----:B------:R-:W-:Y:S05]  /*4fc80*/  BSYNC B0 ;  /* 0x0000000000007941 */ /* 0x000fea0003800000 */
.L_x_19186:
[----:B------:R-:W-:Y:S01]  /*4fc90*/  DADD R2, R2, R4 ;  /* 0x0000000002027229 */ /* 0x000fe20000000004 */
[----:B------:R-:W-:Y:S01]  /*4fca0*/  LOP3.LUT R35, R7, 0x80000000, R35, 0xb8, !PT ;  /* 0x8000000007237812 */ /* 0x000fe200078eb823 */
[----:B------:R-:W-:-:S06]  /*4fcb0*/  DADD R38, R38, 1 ;  /* 0x3ff0000026267429 */ /* 0x000fcc0000000000 */
[----:B------:R-:W-:-:S06]  /*4fcc0*/  DSETP.GTU.AND P0, PT, |R2|, +INF , PT ;  /* 0x7ff000000200742a */ /* 0x000fcc0003f0c200 */
[----:B------:R-:W-:Y:S02]  /*4fcd0*/  FSEL R6, R2, R6, P0 ;  /* 0x0000000602067208 */ /* 0x000fe40000000000 */
[----:B------:R-:W-:-:S07]  /*4fce0*/  FSEL R7, R3, R35, P0 ;  /* 0x0000002303077208 */ /* 0x000fce0000000000 */
.L_x_19170:
[----:B------:R-:W-:Y:S05]  /*4fcf0*/  BSYNC B2 ;  /* 0x0000000000027941 */ /* 0x000fea0003800000 */
.L_x_19160:
        /* <DEDUP_REMOVED lines=9> */
.L_x_19068:
        /* <DEDUP_REMOVED lines=21> */
.L_x_19067:
[----:B------:R-:W-:Y:S05]  /*4fee0*/  BSYNC B1 ;  /* 0x0000000000017941 */ /* 0x000fea0003800000 */
.L_x_19066:
        /* <DEDUP_REMOVED lines=149> */
.L_x_19198:
[----:B------:R-:W-:Y:S05]  /*50840*/  BSYNC B3 ;  /* 0x0000000000037941 */ /* 0x000fea0003800000 */
.L_x_19197:
        /* <DEDUP_REMOVED lines=81> */
.L_x_19196:
        /* <DEDUP_REMOVED lines=32> */
.L_x_19206:
[----:B------:R-:W-:Y:S05]  /*50f60*/  BSYNC B4 ;  /* 0x0000000000047941 */ /* 0x000fea0003800000 */
.L_x_19205:
[----:B------:R-:W-:Y:S01]  /*50f70*/  IMAD.MOV.U32 R30, RZ, RZ, R22 ;  /* 0x000000ffff1e7224 */ /* 0x000fe200078e0016 */
[----:B------:R-:W-:Y:S01]  /*50f80*/  MOV R31, R23 ;  /* 0x00000017001f7202 */ /* 0x000fe20000000f00 */
[----:B------:R-:W-:Y:S06]  /*50f90*/  BRA `(.L_x_19204) ;  /* 0x0000000000047947 */ /* 0x000fec0003800000 */
.L_x_19203:
[----:B------:R-:W-:-:S11]  /*50fa0*/  DADD R30, -R36, R56 ;  /* 0x00000000241e7229 */ /* 0x000fd60000000138 */
.L_x_19204:
[----:B------:R-:W-:Y:S05]  /*50fb0*/  BSYNC B3 ;  /* 0x0000000000037941 */ /* 0x000fea0003800000 */
.L_x_19202:
        /* <DEDUP_REMOVED lines=27> */
.L_x_19211:
[----:B------:R-:W-:Y:S05]  /*51170*/  BSYNC B4 ;  /* 0x0000000000047941 */ /* 0x000fea0003800000 */
.L_x_19210:
[----:B------:R-:W-:Y:S05]  /*51180*/  BRA `(.L_x_19209) ;  /* 0x0000000000047947 */ /* 0x000fea0003800000 */
.L_x_19208:
[----:B------:R-:W-:-:S11]  /*51190*/  DADD R22, R58, -R6 ;  /* 0x000000003a167229 */ /* 0x000fd60000000806 */
.L_x_19209:
[----:B------:R-:W-:Y:S05]  /*511a0*/  BSYNC B3 ;  /* 0x0000000000037941 */ /* 0x000fea0003800000 */
.L_x_19207:
        /* <DEDUP_REMOVED lines=30> */
.L_x_19213:
[----:B------:R-:W-:Y:S05]  /*51390*/  BSYNC B3 ;  /* 0x0000000000037941 */ /* 0x000fea0003800000 */
.L_x_19212:
        /* <DEDUP_REMOVED lines=85> */
.L_x_19214:
        /* <DEDUP_REMOVED lines=20> */
.L_x_19216:
[----:B------:R-:W-:Y:S05]  /*51a30*/  BSYNC B3 ;  /* 0x0000000000037941 */ /* 0x000fea0003800000 */
.L_x_19215:
        /* <DEDUP_REMOVED lines=30> */
.L_x_19201:
        /* <DEDUP_REMOVED lines=24> */
.L_x_19219:
[----:B------:R-:W-:Y:S05]  /*51da0*/  BSYNC B3 ;  /* 0x0000000000037941 */ /* 0x000fea0003800000 */
.L_x_19218:
        /* <DEDUP_REMOVED lines=25> */
.L_x_19222:
[----:B------:R-:W-:Y:S05]  /*51f40*/  BSYNC B3 ;  /* 0x0000000000037941 */ /* 0x000fea0003800000 */
.L_x_19221:
        /* <DEDUP_REMOVED lines=30> */
.L_x_19220:
        /* <DEDUP_REMOVED lines=75> */
.L_x_19223:
[----:B------:R-:W-:Y:S01]  /*525e0*/  IMAD.MOV.U32 R8, RZ, RZ, 0x0 ;  /* 0x00000000ff087424 */ /* 0x000fe200078e00ff */
[----:B------:R-:W-:Y:S01]  /*525f0*/  FSETP.NEU.FTZ.AND P0, PT, R7, RZ, PT ;  /* 0x000000ff0700720b */ /* 0x000fe20003f1d000 */
[----:B------:R-:W-:-:S06]  /*52600*/  IMAD.MOV.U32 R9, RZ, RZ, 0x7ff00000 ;  /* 0x7ff00000ff097424 */ /* 0x000fcc00078e00ff */
[----:B------:R-:W-:-:S10]  /*52610*/  DFMA R8, R6, R8, +INF ;  /* 0x7ff000000608742b */ /* 0x000fd40000000008 */
[----:B------:R-:W-:Y:S02]  /*52620*/  FSEL R34, R8, RZ, P0 ;  /* 0x000000ff08227208 */ /* 0x000fe40000000000 */
[----:B------:R-:W-:Y:S01]  /*52630*/  FSEL R35, R9, -QNAN , P0 ;  /* 0xfff0000009237808 */ /* 0x000fe20000000000 */
[----:B------:R-:W-:Y:S06]  /*52640*/  BRA `(.L_x_19199) ;  /* 0x00000004002c7947 */ /* 0x000fec0003800000 */
.L_x_19217:
        /* <DEDUP_REMOVED lines=23> */
.L_x_19225:
[----:B------:R-:W-:Y:S05]  /*527c0*/  BSYNC B3 ;  /* 0x0000000000037941 */ /* 0x000fea0003800000 */
.L_x_19224:
        /* <DEDUP_REMOVED lines=21> */
.L_x_19227:
[----:B------:R-:W-:Y:S05]  /*52920*/  BSYNC B3 ;  /* 0x0000000000037941 */ /* 0x000fea0003800000 */
.L_x_19226:
[----:B------:R-:W-:Y:S01]  /*52930*/  IMAD.MOV.U32 R34, RZ, RZ, R22 ;  /* 0x000000ffff227224 */ /* 0x000fe200078e0016 */
[----:B------:R-:W-:Y:S01]  /*52940*/  MOV R35, R23 ;  /* 0x0000001700237202 */ /* 0x000fe20000000f00 */
[----:B------:R-:W-:Y:S06]  /*52950*/  BRA `(.L_x_19199) ;  /* 0x0000000000687947 */ /* 0x000fec0003800000 */
.L_x_19200:
        /* <DEDUP_REMOVED lines=23> */
.L_x_19229:
[----:B------:R-:W-:Y:S05]  /*52ad0*/  BSYNC B3 ;  /* 0x0000000000037941 */ /* 0x000fea0003800000 */
.L_x_19228:
[----:B------:R-:W-:Y:S01]  /*52ae0*/  MOV R34, R6 ;  /* 0x0000000600227202 */ /* 0x000fe20000000f00 */
[----:B------:R-:W-:-:S07]  /*52af0*/  IMAD.MOV.U32 R35, RZ, RZ, R7 ;  /* 0x000000ffff237224 */ /* 0x000fce00078e0007 */
.L_x_19199:
[----:B------:R-:W-:Y:S05]  /*52b00*/  BSYNC B2 ;  /* 0x0000000000027941 */ /* 0x000fea0003800000 */
.L_x_19195:
        /* <DEDUP_REMOVED lines=26> */
.L_x_19233:
[----:B------:R-:W-:Y:S05]  /*52cb0*/  BSYNC B3 ;  /* 0x0000000000037941 */ /* 0x000fea0003800000 */
.L_x_19232:
        /* <DEDUP_REMOVED lines=38> */
.L_x_19241:
[----:B------:R-:W-:Y:S05]  /*52f20*/  BSYNC B4 ;  /* 0x0000000000047941 */ /* 0x000fea0003800000 */
.L_x_19240:
[----:B------:R-:W-:Y:S02]  /*52f30*/  IMAD.MOV.U32 R60, RZ, RZ, R22 ;  /* 0x000000ffff3c7224 */ /* 0x000fe400078e0016 */
[----:B------:R-:W-:Y:S01]  /*52f40*/  IMAD.MOV.U32 R61, RZ, RZ, R23 ;  /* 0x000000ffff3d7224 */ /* 0x000fe200078e0017 */
[----:B------:R-:W-:Y:S06]  /*52f50*/  BRA `(.L_x_19239) ;  /* 0x0000000000047947 */ /* 0x000fec0003800000 */
.L_x_19238:
[----:B------:R-:W-:-:S11]  /*52f60*/  DADD R60, -R36, R56 ;  /* 0x00000000243c7229 */ /* 0x000fd60000000138 */
.L_x_19239:
[----:B------:R-:W-:Y:S05]  /*52f70*/  BSYNC B3 ;  /* 0x0000000000037941 */ /* 0x000fea0003800000 */
.L_x_19237:
        /* <DEDUP_REMOVED lines=24> */
.L_x_19246:
[----:B------:R-:W-:Y:S05]  /*53100*/  BSYNC B4 ;  /* 0x0000000000047941 */ /* 0x000fea0003800000 */
.L_x_19245:
[----:B------:R-:W-:Y:S02]  /*53110*/  IMAD.MOV.U32 R4, RZ, RZ, R22 ;  /* 0x000000ffff047224 */ /* 0x000fe400078e0016 */
[----:B------:R-:W-:Y:S01]  /*53120*/  IMAD.MOV.U32 R5, RZ, RZ, R23 ;  /* 0x000000ffff057224 */ /* 0x000fe200078e0017 */
[----:B------:R-:W-:Y:S06]  /*53130*/  BRA `(.L_x_19244) ;  /* 0x0000000000047947 */ /* 0x000fec0003800000 */
.L_x_19243:
[----:B------:R-:W-:-:S11]  /*53140*/  DADD R4, -R38, R58 ;  /* 0x0000000026047229 */ /* 0x000fd6000000013a */
.L_x_19244:
[----:B------:R-:W-:Y:S05]  /*53150*/  BSYNC B3 ;  /* 0x0000000000037941 */ /* 0x000fea0003800000 */
.L_x_19242:
        /* <DEDUP_REMOVED lines=26> */
.L_x_19248:
[----:B------:R-:W-:Y:S05]  /*53300*/  BSYNC B3 ;  /* 0x0000000000037941 */ /* 0x000fea0003800000 */
.L_x_19247:
[----:B------:R-:W-:Y:S01]  /*53310*/  PLOP3.LUT P0, PT, PT, PT, PT, 0x80, 0x0 ;  /* 0x000000000000781c */ /* 0x000fe20003f0f070 */
[----:B------:R-:W-:Y:S02]  /*53320*/  IMAD.MOV.U32 R32, RZ, RZ, R6 ;  /* 0x000000ffff207224 */ /* 0x000fe400078e0006 */
[----:B------:R-:W-:Y:S01]  /*53330*/  IMAD.MOV.U32 R33, RZ, RZ, R7 ;  /* 0x000000ffff217224 */ /* 0x000fe200078e0007 */
[----:B------:R-:W-:Y:S09]  /*53340*/  BRA `(.L_x_19234) ;  /* 0x0000000800407947 */ /* 0x000ff20003800000 */
.L_x_19236:
        /* <DEDUP_REMOVED lines=26> */
.L_x_19251:
[----:B------:R-:W-:Y:S05]  /*534f0*/  BSYNC B3 ;  /* 0x0000000000037941 */ /* 0x000fea0003800000 */
.L_x_19250:
[----:B------:R-:W-:Y:S01]  /*53500*/  PLOP3.LUT P0, PT, PT, PT, PT, 0x80, 0x0 ;  /* 0x000000000000781c */ /* 0x000fe20003f0f070 */
[----:B------:R-:W-:Y:S02]  /*53510*/  IMAD.MOV.U32 R32, RZ, RZ, R6 ;  /* 0x000000ffff207224 */ /* 0x000fe400078e0006 */
[----:B------:R-:W-:Y:S01]  /*53520*/  IMAD.MOV.U32 R33, RZ, RZ, R7 ;  /* 0x000000ffff217224 */ /* 0x000fe200078e0007 */
[----:B------:R-:W-:Y:S09]  /*53530*/  BRA `(.L_x_19234) ;  /* 0x0000000400c47947 */ /* 0x000ff20003800000 */
.L_x_19249:
        /* <DEDUP_REMOVED lines=27> */
.L_x_19253:
[----:B------:R-:W-:Y:S05]  /*536f0*/  BSYNC B3 ;  /* 0x0000000000037941 */ /* 0x000fea0003800000 */
.L_x_19252:
        /* <DEDUP_REMOVED lines=21> */
.L_x_19255:
[----:B------:R-:W-:Y:S05]  /*53850*/  BSYNC B3 ;  /* 0x0000000000037941 */ /* 0x000fea0003800000 */
.L_x_19254:
[----:B------:R-:W-:Y:S01]  /*53860*/  DMUL R2, R2, 8.11296384146066816958e+31 ;  /* 0x4690000002027828 */ /* 0x000fe20000000000 */
[----:B------:R-:W-:Y:S01]  /*53870*/  PLOP3.LUT P0, PT, PT, PT, PT, 0x80, 0x0 ;  /* 0x000000000000781c */ /* 0x000fe20003f0f070 */
[----:B------:R-:W-:Y:S02]  /*53880*/  IMAD.MOV.U32 R32, RZ, RZ, R22 ;  /* 0x000000ffff207224 */ /* 0x000fe400078e0016 */
[----:B------:R-:W-:Y:S01]  /*53890*/  IMAD.MOV.U32 R33, RZ, RZ, R23 ;  /* 0x000000ffff217224 */ /* 0x000fe200078e0017 */
[----:B------:R-:W-:Y:S09]  /*538a0*/  BRA `(.L_x_19234) ;  /* 0x0000000000e87947 */ /* 0x000ff20003800000 */
.L_x_19235:
        /* <DEDUP_REMOVED lines=24> */
.L_x_19257:
[----:B------:R-:W-:Y:S05]  /*53a30*/  BSYNC B3 ;  /* 0x0000000000037941 */ /* 0x000fea0003800000 */
.L_x_19256:
        /* <DEDUP_REMOVED lines=26> */
.L_x_19259:
[----:B------:R-:W-:Y:S05]  /*53be0*/  BSYNC B3 ;  /* 0x0000000000037941 */ /* 0x000fea0003800000 */
.L_x_19258:
[----:B------:R-:W-:Y:S01]  /*53bf0*/  DMUL R32, R6, R20 ;  /* 0x0000001406207228 */ /* 0x000fe20000000000 */
[----:B------:R-:W-:Y:S01]  /*53c00*/  PLOP3.LUT P0, PT, PT, PT, PT, 0x80, 0x0 ;  /* 0x000000000000781c */ /* 0x000fe20003f0f070 */
[----:B------:R-:W-:-:S12]  /*53c10*/  BRA `(.L_x_19234) ;  /* 0x00000000000c7947 */ /* 0x000fd80003800000 */
.L_x_19231:
[----:B------:R-:W-:Y:S01]  /*53c20*/  DMUL R32, R32, 9.00719925474099200000e+15 ;  /* 0x4340000020207828 */ /* 0x000fe20000000000 */
[----:B------:R-:W-:Y:S01]  /*53c30*/  PLOP3.LUT P0, PT, PT, PT, PT, 0x80, 0x0 ;  /* 0x000000000000781c */ /* 0x000fe20003f0f070 */
[----:B------:R-:W-:-:S12]  /*53c40*/  DMUL R2, R2, 9.00719925474099200000e+15 ;  /* 0x4340000002027828 */ /* 0x000fd80000000000 */
.L_x_19234:
[----:B------:R-:W-:Y:S05]  /*53c50*/  BSYNC B2 ;  /* 0x0000000000027941 */ /* 0x000fea0003800000 */
.L_x_19230:
        /* <DEDUP_REMOVED lines=67> */
.L_x_19265:
[----:B------:R-:W-:-:S11]  /*54090*/  DMUL R68, RZ, |R30| ;  /* 0x4000001eff447228 */ /* 0x000fd60000000000 */
.L_x_19266:
[----:B------:R-:W-:Y:S05]  /*540a0*/  BSYNC B0 ;  /* 0x0000000000007941 */ /* 0x000fea0003800000 */
.L_x_19264:
        /* <DEDUP_REMOVED lines=11> */
.L_x_19263:
        /* <DEDUP_REMOVED lines=53> */
.L_x_19262:
        /* <DEDUP_REMOVED lines=62> */
.L_x_19270:
[----:B------:R-:W-:-:S11]  /*54890*/  DMUL R68, RZ, |R30| ;  /* 0x4000001eff447228 */ /* 0x000fd60000000000 */
.L_x_19271:
[----:B------:R-:W-:Y:S05]  /*548a0*/  BSYNC B0 ;  /* 0x0000000000007941 */ /* 0x000fea0003800000 */
.L_x_19269:
        /* <DEDUP_REMOVED lines=11> */
.L_x_19268:
        /* <DEDUP_REMOVED lines=53> */
.L_x_19261:
        /* <DEDUP_REMOVED lines=30> */
.L_x_19274:
[----:B------:R-:W-:Y:S05]  /*54e90*/  BSYNC B3 ;  /* 0x0000000000037941 */ /* 0x000fea0003800000 */
.L_x_19273:
        /* <DEDUP_REMOVED lines=82> */
.L_x_19276:
[----:B------:R-:W-:Y:S02]  /*553c0*/  FSEL R4, RZ, 3.37028055040000000000e+12, P1 ;  /* 0x54442d18ff047808 */ /* 0x000fe40000800000 */
[----:B------:R-:W-:-:S07]  /*553d0*/  FSEL R5, RZ, 2.1426990032196044922, P1 ;  /* 0x400921fbff057808 */ /* 0x000fce0000800000 */
.L_x_19277:
[----:B------:R-:W-:Y:S05]  /*553e0*/  BSYNC B0 ;  /* 0x0000000000007941 */ /* 0x000fea0003800000 */
.L_x_19275:
[----:B------:R-:W-:Y:S01]  /*553f0*/  DADD R2, |R32|, |R2| ;  /* 0x0000000020027229 */ /* 0x000fe20000000602 */
[----:B------:R-:W-:-:S07]  /*55400*/  LOP3.LUT R33, R5, 0x80000000, R33, 0xb8, !PT ;  /* 0x8000000005217812 */ /* 0x000fce00078eb821 */
[----:B------:R-:W-:-:S06]  /*55410*/  DSETP.GTU.AND P0, PT, |R2|, +INF , PT ;  /* 0x7ff000000200742a */ /* 0x000fcc0003f0c200 */
[----:B------:R-:W-:Y:S02]  /*55420*/  FSEL R68, R2, R4, P0 ;  /* 0x0000000402447208 */ /* 0x000fe40000000000 */
[----:B------:R-:W-:Y:S01]  /*55430*/  FSEL R69, R3, R33, P0 ;  /* 0x0000002103457208 */ /* 0x000fe20000000000 */
[----:B------:R-:W-:Y:S06]  /*55440*/  BRA `(.L_x_19267) ;  /* 0x0000000400d47947 */ /* 0x000fec0003800000 */
.L_x_19272:
        /* <DEDUP_REMOVED lines=26> */
.L_x_19279:
[----:B------:R-:W-:Y:S05]  /*555f0*/  BSYNC B3 ;  /* 0x0000000000037941 */ /* 0x000fea0003800000 */
.L_x_19278:
        /* <DEDUP_REMOVED lines=82> */
.L_x_19281:
[----:B------:R-:W-:Y:S02]  /*55b20*/  FSEL R4, RZ, 3.37028055040000000000e+12, P1 ;  /* 0x54442d18ff047808 */ /* 0x000fe40000800000 */
[----:B------:R-:W-:-:S07]  /*55b30*/  FSEL R5, RZ, 2.1426990032196044922, P1 ;  /* 0x400921fbff057808 */ /* 0x000fce0000800000 */
.L_x_19282:
[----:B------:R-:W-:Y:S05]  /*55b40*/  BSYNC B0 ;  /* 0x0000000000007941 */ /* 0x000fea0003800000 */
.L_x_19280:
[----:B------:R-:W-:Y:S01]  /*55b50*/  DADD R2, |R32|, |R2| ;  /* 0x0000000020027229 */ /* 0x000fe20000000602 */
[----:B------:R-:W-:-:S07]  /*55b60*/  LOP3.LUT R33, R5, 0x80000000, R33, 0xb8, !PT ;  /* 0x8000000005217812 */ /* 0x000fce00078eb821 */
[----:B------:R-:W-:-:S06]  /*55b70*/  DSETP.GTU.AND P0, PT, |R2|, +INF , PT ;  /* 0x7ff000000200742a */ /* 0x000fcc0003f0c200 */
[----:B------:R-:W-:Y:S02]  /*55b80*/  FSEL R68, R2, R4, P0 ;  /* 0x0000000402447208 */ /* 0x000fe40000000000 */
[----:B------:R-:W-:-:S07]  /*55b90*/  FSEL R69, R3, R33, P0 ;  /* 0x0000002103457208 */ /* 0x000fce0000000000 */
.L_x_19267:
[----:B------:R-:W-:Y:S05]  /*55ba0*/  BSYNC B2 ;  /* 0x0000000000027941 */ /* 0x000fea0003800000 */
.L_x_19260:
[----:B------:R-:W-:Y:S01]  /*55bb0*/  DADD R2, -RZ, -R34 ;  /* 0x00000000ff027229 */ /* 0x000fe20000000922 */
[----:B------:R-:W-:-:S04]  /*55bc0*/  SHF.R.U32.HI R26, RZ, 0x1f, R27 ;  /* 0x0000001fff1a7819 */ /* 0x000fc8000001161b */
[----:B------:R-:W-:-:S05]  /*55bd0*/  ISETP.NE.AND P0, PT, R26, RZ, PT ;  /* 0x000000ff1a00720c */ /* 0x000fca0003f05270 */
[----:B------:R-:W-:Y:S02]  /*55be0*/  FSEL R70, R2, R34, !P0 ;  /* 0x0000002202467208 */ /* 0x000fe40004000000 */
[----:B------:R-:W-:Y:S01]  /*55bf0*/  FSEL R71, R3, R35, !P0 ;  /* 0x0000002303477208 */ /* 0x000fe20004000000 */
[----:B------:R-:W-:Y:S06]  /*55c00*/  BRA `(.L_x_19190) ;  /* 0x0000003000287947 */ /* 0x000fec0003800000 */
.L_x_19194:
[----:B------:R-:W2:Y:S01]  /*55c10*/  LDL.64 R2, [R1+0x8] ;  /* 0x0000080001027983 */ /* 0x000ea20000100a00 */
[----:B------:R-:W-:Y:S01]  /*55c20*/  UMOV UR4, 0x54442d18 ;  /* 0x54442d1800047882 */ /* 0x000fe20000000000 */
[----:B------:R-:W-:Y:S01]  /*55c30*/  UMOV UR5, 0x3ff921fb ;  /* 0x3ff921fb00057882 */ /* 0x000fe20000000000 */
[----:B------:R-:W-:Y:S02]  /*55c40*/  DADD R70, -RZ, -R26 ;  /* 0x00000000ff467229 */ /* 0x000fe4000000091a */
[----:B--2---:R-:W-:-:S08]  /*55c50*/  DADD R24, R2, -R24 ;  /* 0x0000000002187229 */ /* 0x004fd00000000818 */
[----:B------:R-:W-:Y:S01]  /*55c60*/  DADD R68, R24, UR4 ;  /* 0x0000000418447e29 */ /* 0x000fe20008000000 */
[----:B------:R-:W-:Y:S10]  /*55c70*/  BRA `(.L_x_19190) ;  /* 0x00000030000c7947 */ /* 0x000ff40003800000 */
.L_x_19193:
[----:B------:R-:W-:Y:S01]  /*55c80*/  DADD R70, -RZ, -R26 ;  /* 0x00000000ff467229 */ /* 0x000fe2000000091a */
[----:B------:R-:W-:Y:S01]  /*55c90*/  CS2R R68, SRZ ;  /* 0x0000000000447805 */ /* 0x000fe2000001ff00 */
[----:B------:R-:W-:Y:S09]  /*55ca0*/  BRA `(.L_x_19190) ;  /* 0x0000003000007947 */ /* 0x000ff20003800000 */
.L_x_19192:
        /* <DEDUP_REMOVED lines=108> */
.L_x_19287:
[----:B------:R-:W-:Y:S05]  /*56370*/  BSYNC B0 ;  /* 0x0000000000007941 */ /* 0x000fea0003800000 */
.L_x_19286:
        /* <DEDUP_REMOVED lines=8> */
.L_x_19289:
[----:B------:R-:W-:Y:S05]  /*56400*/  BSYNC B3 ;  /* 0x0000000000037941 */ /* 0x000fea0003800000 */
.L_x_19288:
        /* <DEDUP_REMOVED lines=82> */
.L_x_19291:
[----:B------:R-:W-:-:S04]  /*56930*/  ISETP.GE.AND P0, PT, R25, RZ, PT ;  /* 0x000000ff1900720c */ /* 0x000fc80003f06270 */
[----:B------:R-:W-:Y:S02]  /*56940*/  FSEL R6, RZ, 3.37028055040000000000e+12, P0 ;  /* 0x54442d18ff067808 */ /* 0x000fe40000000000 */
[----:B------:R-:W-:-:S07]  /*56950*/  FSEL R7, RZ, 2.1426990032196044922, P0 ;  /* 0x400921fbff077808 */ /* 0x000fce0000000000 */
.L_x_19292:
[----:B------:R-:W-:Y:S05]  /*56960*/  BSYNC B0 ;  /* 0x0000000000007941 */ /* 0x000fea0003800000 */
.L_x_19290:
[----:B------:R-:W-:Y:S01]  /*56970*/  DADD R2, R2, R4 ;  /* 0x0000000002027229 */ /* 0x000fe20000000004 */
[----:B------:R-:W-:Y:S01]  /*56980*/  LOP3.LUT R27, R7, 0x80000000, R27, 0xb8, !PT ;  /* 0x80000000071b7812 */ /* 0x000fe200078eb81b */
[----:B------:R-:W-:-:S06]  /*56990*/  DMUL R34, R34, 0.5 ;  /* 0x3fe0000022227828 */ /* 0x000fcc0000000000 */
[----:B------:R-:W-:-:S06]  /*569a0*/  DSETP.GTU.AND P0, PT, |R2|, +INF , PT ;  /* 0x7ff000000200742a */ /* 0x000fcc0003f0c200 */
[----:B------:R-:W-:Y:S02]  /*569b0*/  FSEL R6, R2, R6, P0 ;  /* 0x0000000602067208 */ /* 0x000fe40000000000 */
[----:B------:R-:W-:Y:S01]  /*569c0*/  FSEL R7, R3, R27, P0 ;  /* 0x0000001b03077208 */ /* 0x000fe20000000000 */
[----:B------:R-:W-:Y:S06]  /*569d0*/  BRA `(.L_x_19293) ;  /* 0x0000002000387947 */ /* 0x000fec0003800000 */
.L_x_19285:
        /* <DEDUP_REMOVED lines=135> */
.L_x_19295:
[----:B------:R-:W-:Y:S05]  /*57250*/  BSYNC B0 ;  /* 0x0000000000007941 */ /* 0x000fea0003800000 */
.L_x_19294:
        /* <DEDUP_REMOVED lines=8> */
.L_x_19297:
[----:B------:R-:W-:Y:S05]  /*572e0*/  BSYNC B3 ;  /* 0x0000000000037941 */ /* 0x000fea0003800000 */
.L_x_19296:
        /* <DEDUP_REMOVED lines=82> */
.L_x_19299:
[----:B------:R-:W-:-:S04]  /*57810*/  ISETP.GE.AND P0, PT, R25, RZ, PT ;  /* 0x000000ff1900720c */ /* 0x000fc80003f06270 */
[----:B------:R-:W-:Y:S02]  /*57820*/  FSEL R6, RZ, 3.37028055040000000000e+12, P0 ;  /* 0x54442d18ff067808 */ /* 0x000fe40000000000 */
[----:B------:R-:W-:-:S07]  /*57830*/  FSEL R7, RZ, 2.1426990032196044922, P0 ;  /* 0x400921fbff077808 */ /* 0x000fce0000000000 */
.L_x_19300:
[----:B------:R-:W-:Y:S05]  /*57840*/  BSYNC B0 ;  /* 0x0000000000007941 */ /* 0x000fea0003800000 */
.L_x_19298:
[----:B------:R-:W-:Y:S01]  /*57850*/  DADD R2, R2, R4 ;  /* 0x0000000002027229 */ /* 0x000fe20000000004 */
[----:B------:R-:W-:-:S07]  /*57860*/  LOP3.LUT R27, R7, 0x80000000, R27, 0xb8, !PT ;  /* 0x80000000071b7812 */ /* 0x000fce00078eb81b */
[----:B------:R-:W-:-:S06]  /*57870*/  DSETP.GTU.AND P0, PT, |R2|, +INF , PT ;  /* 0x7ff000000200742a */ /* 0x000fcc0003f0c200 */
[----:B------:R-:W-:Y:S02]  /*57880*/  FSEL R6, R2, R6, P0 ;  /* 0x0000000602067208 */ /* 0x000fe40000000000 */
[----:B------:R-:W-:Y:S01]  /*57890*/  FSEL R7, R3, R27, P0 ;  /* 0x0000001b03077208 */ /* 0x000fe20000000000 */
[----:B------:R-:W-:Y:S06]  /*578a0*/  BRA `(.L_x_19293) ;  /* 0x0000001000847947 */ /* 0x000fec0003800000 */
.L_x_19284:
        /* <DEDUP_REMOVED lines=22> */
[----:B------:R-:W-:Y:S05]  /*57a10*/  CALL.REL.NOINC `($__internal_26_$__cuda_sm20_div_rn_f64_full) ;  /* 0x0000036800487944 */ /* 0x000fea0003c00000 */
.L_x_19302:
[----:B------:R-:W-:Y:S05]  /*57a20*/  BSYNC B3 ;  /* 0x0000000000037941 */ /* 0x000fea0003800000 */
.L_x_19301:
        /* <DEDUP_REMOVED lines=26> */
.L_x_19304:
[----:B------:R-:W-:Y:S05]  /*57bd0*/  BSYNC B3 ;  /* 0x0000000000037941 */ /* 0x000fea0003800000 */
.L_x_19303:
        /* <DEDUP_REMOVED lines=136> */
.L_x_19306:
[----:B------:R-:W-:Y:S05]  /*58460*/  BSYNC B0 ;  /* 0x0000000000007941 */ /* 0x000fea0003800000 */
.L_x_19305:
        /* <DEDUP_REMOVED lines=8> */
.L_x_19308:
[----:B------:R-:W-:Y:S05]  /*584f0*/  BSYNC B3 ;  /* 0x0000000000037941 */ /* 0x000fea0003800000 */
.L_x_19307:
        /* <DEDUP_REMOVED lines=82> */
.L_x_19310:
[----:B------:R-:W-:-:S04]  /*58a20*/  ISETP.GE.AND P0, PT, R25, RZ, PT ;  /* 0x000000ff1900720c */ /* 0x000fc80003f06270 */
[----:B------:R-:W-:Y:S02]  /*58a30*/  FSEL R6, RZ, 3.37028055040000000000e+12, P0 ;  /* 0x54442d18ff067808 */ /* 0x000fe40000000000 */
[----:B------:R-:W-:-:S07]  /*58a40*/  FSEL R7, RZ, 2.1426990032196044922, P0 ;  /* 0x400921fbff077808 */ /* 0x000fce0000000000 */
.L_x_19311:
[----:B------:R-:W-:Y:S05]  /*58a50*/  BSYNC B0 ;  /* 0x0000000000007941 */ /* 0x000fea0003800000 */
.L_x_19309:
[----:B------:R-:W-:Y:S01]  /*58a60*/  DADD R2, R2, R4 ;  /* 0x0000000002027229 */ /* 0x000fe20000000004 */
[----:B------:R-:W-:Y:S01]  /*58a70*/  LOP3.LUT R27, R7, 0x80000000, R27, 0xb8, !PT ;  /* 0x80000000071b7812 */ /* 0x000fe200078eb81b */
[----:B------:R-:W-:-:S06]  /*58a80*/  DADD R34, R34, 1 ;  /* 0x3ff0000022227429 */ /* 0x000fcc0000000000 */
[----:B------:R-:W-:-:S06]  /*58a90*/  DSETP.GTU.AND P0, PT, |R2|, +INF , PT ;  /* 0x7ff000000200742a */ /* 0x000fcc0003f0c200 */
[----:B------:R-:W-:Y:S02]  /*58aa0*/  FSEL R6, R2, R6, P0 ;  /* 0x0000000602067208 */ /* 0x000fe40000000000 */
[----:B------:R-:W-:-:S07]  /*58ab0*/  FSEL R7, R3, R27, P0 ;  /* 0x0000001b03077208 */ /* 0x000fce0000000000 */
.L_x_19293:
[----:B------:R-:W-:Y:S05]  /*58ac0*/  BSYNC B2 ;  /* 0x0000000000027941 */ /* 0x000fea0003800000 */
.L_x_19283:
        /* <DEDUP_REMOVED lines=9> */
.L_x_19191:
        /* <DEDUP_REMOVED lines=21> */
.L_x_19190:
[----:B------:R-:W-:Y:S05]  /*58cb0*/  BSYNC B1 ;  /* 0x0000000000017941 */ /* 0x000fea0003800000 */
.L_x_19189:
        /* <DEDUP_REMOVED lines=150> */
.L_x_19321:
[----:B------:R-:W-:Y:S05]  /*59620*/  BSYNC B3 ;  /* 0x0000000000037941 */ /* 0x000fea0003800000 */
.L_x_19320:
        /* <DEDUP_REMOVED lines=81> */
.L_x_19319:
        /* <DEDUP_REMOVED lines=32> */
.L_x_19329:
[----:B------:R-:W-:Y:S05]  /*59d40*/  BSYNC B4 ;  /* 0x0000000000047941 */ /* 0x000fea0003800000 */
.L_x_19328:
[----:B------:R-:W-:Y:S01]  /*59d50*/  MOV R18, R22 ;  /* 0x0000001600127202 */ /* 0x000fe20000000f00 */
[----:B------:R-:W-:Y:S01]  /*59d60*/  IMAD.MOV.U32 R19, RZ, RZ, R23 ;  /* 0x000000ffff137224 */ /* 0x000fe200078e0017 */
[----:B------:R-:W-:Y:S06]  /*59d70*/  BRA `(.L_x_19327) ;  /* 0x0000000000047947 */ /* 0x000fec0003800000 */
.L_x_19326:
[----:B------:R-:W-:-:S11]  /*59d80*/  DADD R18, -R30, R34 ;  /* 0x000000001e127229 */ /* 0x000fd60000000122 */
.L_x_19327:
[----:B------:R-:W-:Y:S05]  /*59d90*/  BSYNC B3 ;  /* 0x0000000000037941 */ /* 0x000fea0003800000 */
.L_x_19325:
        /* <DEDUP_REMOVED lines=27> */
.L_x_19334:
[----:B------:R-:W-:Y:S05]  /*59f50*/  BSYNC B4 ;  /* 0x0000000000047941 */ /* 0x000fea0003800000 */
.L_x_19333:
[----:B------:R-:W-:Y:S05]  /*59f60*/  BRA `(.L_x_19332) ;  /* 0x0000000000047947 */ /* 0x000fea0003800000 */
.L_x_19331:
[----:B------:R-:W-:-:S11]  /*59f70*/  DADD R22, R36, -R6 ;  /* 0x0000000024167229 */ /* 0x000fd60000000806 */
.L_x_19332:
[----:B------:R-:W-:Y:S05]  /*59f80*/  BSYNC B3 ;  /* 0x0000000000037941 */ /* 0x000fea0003800000 */
.L_x_19330:
        /* <DEDUP_REMOVED lines=30> */
.L_x_19336:
[----:B------:R-:W-:Y:S05]  /*5a170*/  BSYNC B3 ;  /* 0x0000000000037941 */ /* 0x000fea0003800000 */
.L_x_19335:
        /* <DEDUP_REMOVED lines=85> */
.L_x_19337:
        /* <DEDUP_REMOVED lines=20> */
.L_x_19339:
[----:B------:R-:W-:Y:S05]  /*5a810*/  BSYNC B3 ;  /* 0x0000000000037941 */ /* 0x000fea0003800000 */
.L_x_19338:
        /* <DEDUP_REMOVED lines=30> */
.L_x_19324:
        /* <DEDUP_REMOVED lines=24> */
.L_x_19342:
[----:B------:R-:W-:Y:S05]  /*5ab80*/  BSYNC B3 ;  /* 0x0000000000037941 */ /* 0x000fea0003800000 */
.L_x_19341:
        /* <DEDUP_REMOVED lines=25> */
.L_x_19345:
[----:B------:R-:W-:Y:S05]  /*5ad20*/  BSYNC B3 ;  /* 0x0000000000037941 */ /* 0x000fea0003800000 */
.L_x_19344:
        /* <DEDUP_REMOVED lines=30> */
.L_x_19343:
        /* <DEDUP_REMOVED lines=76> */
.L_x_19346:
[----:B------:R-:W-:Y:S01]  /*5b3d0*/  IMAD.MOV.U32 R8, RZ, RZ, 0x0 ;  /* 0x00000000ff087424 */ /* 0x000fe200078e00ff */
[----:B------:R-:W-:Y:S01]  /*5b3e0*/  FSETP.NEU.FTZ.AND P0, PT, R7, RZ, PT ;  /* 0x000000ff0700720b */ /* 0x000fe20003f1d000 */
[----:B------:R-:W-:-:S06]  /*5b3f0*/  IMAD.MOV.U32 R9, RZ, RZ, 0x7ff00000 ;  /* 0x7ff00000ff097424 */ /* 0x000fcc00078e00ff */
[----:B------:R-:W-:-:S10]  /*5b400*/  DFMA R8, R6, R8, +INF ;  /* 0x7ff000000608742b */ /* 0x000fd40000000008 */
[----:B------:R-:W-:Y:S02]  /*5b410*/  FSEL R26, R8, RZ, P0 ;  /* 0x000000ff081a7208 */ /* 0x000fe40000000000 */
[----:B------:R-:W-:Y:S01]  /*5b420*/  FSEL R27, R9, -QNAN , P0 ;  /* 0xfff00000091b7808 */ /* 0x000fe20000000000 */
[----:B------:R-:W-:Y:S06]  /*5b430*/  BRA `(.L_x_19322) ;  /* 0x00000004002c7947 */ /* 0x000fec0003800000 */
.L_x_19340:
        /* <DEDUP_REMOVED lines=23> */
.L_x_19348:
[----:B------:R-:W-:Y:S05]  /*5b5b0*/  BSYNC B3 ;  /* 0x0000000000037941 */ /* 0x000fea0003800000 */
.L_x_19347:
        /* <DEDUP_REMOVED lines=21> */
.L_x_19350:
[----:B------:R-:W-:Y:S05]  /*5b710*/  BSYNC B3 ;  /* 0x0000000000037941 */ /* 0x000fea0003800000 */
.L_x_19349:
[----:B------:R-:W-:Y:S02]  /*5b720*/  IMAD.MOV.U32 R26, RZ, RZ, R22 ;  /* 0x000000ffff1a7224 */ /* 0x000fe400078e0016 */
[----:B------:R-:W-:Y:S01]  /*5b730*/  IMAD.MOV.U32 R27, RZ, RZ, R23 ;  /* 0x000000ffff1b7224 */ /* 0x000fe200078e0017 */
[----:B------:R-:W-:Y:S06]  /*5b740*/  BRA `(.L_x_19322) ;  /* 0x0000000000687947 */ /* 0x000fec0003800000 */
.L_x_19323:
        /* <DEDUP_REMOVED lines=23> */
.L_x_19352:
[----:B------:R-:W-:Y:S05]  /*5b8c0*/  BSYNC B3 ;  /* 0x0000000000037941 */ /* 0x000fea0003800000 */
.L_x_19351:
[----:B------:R-:W-:Y:S02]  /*5b8d0*/  IMAD.MOV.U32 R26, RZ, RZ, R6 ;  /* 0x000000ffff1a7224 */ /* 0x000fe400078e0006 */
[----:B------:R-:W-:-:S07]  /*5b8e0*/  IMAD.MOV.U32 R27, RZ, RZ, R7 ;  /* 0x000000ffff1b7224 */ /* 0x000fce00078e0007 */
.L_x_19322:
[----:B------:R-:W-:Y:S05]  /*5b8f0*/  BSYNC B2 ;  /* 0x0000000000027941 */ /* 0x000fea0003800000 */
.L_x_19318:
        /* <DEDUP_REMOVED lines=26> */
.L_x_19356:
[----:B------:R-:W-:Y:S05]  /*5baa0*/  BSYNC B3 ;  /* 0x0000000000037941 */ /* 0x000fea0003800000 */
.L_x_19355:
        /* <DEDUP_REMOVED lines=37> */
.L_x_19364:
[----:B------:R-:W-:Y:S05]  /*5bd00*/  BSYNC B4 ;  /* 0x0000000000047941 */ /* 0x000fea0003800000 */
.L_x_19363:
[----:B------:R-:W-:Y:S02]  /*5bd10*/  IMAD.MOV.U32 R38, RZ, RZ, R22 ;  /* 0x000000ffff267224 */ /* 0x000fe400078e0016 */
[----:B------:R-:W-:Y:S01]  /*5bd20*/  IMAD.MOV.U32 R39, RZ, RZ, R23 ;  /* 0x000000ffff277224 */ /* 0x000fe200078e0017 */
[----:B------:R-:W-:Y:S06]  /*5bd30*/  BRA `(.L_x_19362) ;  /* 0x0000000000047947 */ /* 0x000fec0003800000 */
.L_x_19361:
[----:B------:R-:W-:-:S11]  /*5bd40*/  DADD R38, -R30, R34 ;  /* 0x000000001e267229 */ /* 0x000fd60000000122 */
.L_x_19362:
[----:B------:R-:W-:Y:S05]  /*5bd50*/  BSYNC B3 ;  /* 0x0000000000037941 */ /* 0x000fea0003800000 */
.L_x_19360:
        /* <DEDUP_REMOVED lines=24> */
.L_x_19369:
[----:B------:R-:W-:Y:S05]  /*5bee0*/  BSYNC B4 ;  /* 0x0000000000047941 */ /* 0x000fea0003800000 */
.L_x_19368:
[----:B------:R-:W-:Y:S02]  /*5bef0*/  IMAD.MOV.U32 R4, RZ, RZ, R22 ;  /* 0x000000ffff047224 */ /* 0x000fe400078e0016 */
[----:B------:R-:W-:Y:S01]  /*5bf00*/  IMAD.MOV.U32 R5, RZ, RZ, R23 ;  /* 0x000000ffff057224 */ /* 0x000fe200078e0017 */
[----:B------:R-:W-:Y:S06]  /*5bf10*/  BRA `(.L_x_19367) ;  /* 0x0000000000047947 */ /* 0x000fec0003800000 */
.L_x_19366:
[----:B------:R-:W-:-:S11]  /*5bf20*/  DADD R4, -R32, R36 ;  /* 0x0000000020047229 */ /* 0x000fd60000000124 */
.L_x_19367:
[----:B------:R-:W-:Y:S05]  /*5bf30*/  BSYNC B3 ;  /* 0x0000000000037941 */ /* 0x000fea0003800000 */
.L_x_19365:
        /* <DEDUP_REMOVED lines=26> */
.L_x_19371:
[----:B------:R-:W-:Y:S05]  /*5c0e0*/  BSYNC B3 ;  /* 0x0000000000037941 */ /* 0x000fea0003800000 */
.L_x_19370:
[----:B------:R-:W-:Y:S01]  /*5c0f0*/  PLOP3.LUT P0, PT, PT, PT, PT, 0x80, 0x0 ;  /* 0x000000000000781c */ /* 0x000fe20003f0f070 */
[----:B------:R-:W-:Y:S02]  /*5c100*/  IMAD.MOV.U32 R24, RZ, RZ, R6 ;  /* 0x000000ffff187224 */ /* 0x000fe400078e0006 */
[----:B------:R-:W-:Y:S01]  /*5c110*/  IMAD.MOV.U32 R25, RZ, RZ, R7 ;  /* 0x000000ffff197224 */ /* 0x000fe200078e0007 */
[----:B------:R-:W-:Y:S09]  /*5c120*/  BRA `(.L_x_19357) ;  /* 0x0000000800407947 */ /* 0x000ff20003800000 */
.L_x_19359:
        /* <DEDUP_REMOVED lines=26> */
.L_x_19374:
[----:B------:R-:W-:Y:S05]  /*5c2d0*/  BSYNC B3 ;  /* 0x0000000000037941 */ /* 0x000fea0003800000 */
.L_x_19373:
[----:B------:R-:W-:Y:S01]  /*5c2e0*/  PLOP3.LUT P0, PT, PT, PT, PT, 0x80, 0x0 ;  /* 0x000000000000781c */ /* 0x000fe20003f0f070 */
[----:B------:R-:W-:Y:S02]  /*5c2f0*/  IMAD.MOV.U32 R24, RZ, RZ, R6 ;  /* 0x000000ffff187224 */ /* 0x000fe400078e0006 */
[----:B------:R-:W-:Y:S01]  /*5c300*/  IMAD.MOV.U32 R25, RZ, RZ, R7 ;  /* 0x000000ffff197224 */ /* 0x000fe200078e0007 */
[----:B------:R-:W-:Y:S09]  /*5c310*/  BRA `(.L_x_19357) ;  /* 0x0000000400c47947 */ /* 0x000ff20003800000 */
.L_x_19372:
        /* <DEDUP_REMOVED lines=27> */
.L_x_19376:
[----:B------:R-:W-:Y:S05]  /*5c4d0*/  BSYNC B3 ;  /* 0x0000000000037941 */ /* 0x000fea0003800000 */
.L_x_19375:
        /* <DEDUP_REMOVED lines=21> */
.L_x_19378:
[----:B------:R-:W-:Y:S05]  /*5c630*/  BSYNC B3 ;  /* 0x0000000000037941 */ /* 0x000fea0003800000 */
.L_x_19377:
[----:B------:R-:W-:Y:S01]  /*5c640*/  DMUL R2, R2, 8.11296384146066816958e+31 ;  /* 0x4690000002027828 */ /* 0x000fe20000000000 */
[----:B------:R-:W-:Y:S01]  /*5c650*/  PLOP3.LUT P0, PT, PT, PT, PT, 0x80, 0x0 ;  /* 0x000000000000781c */ /* 0x000fe20003f0f070 */
[----:B------:R-:W-:Y:S02]  /*5c660*/  IMAD.MOV.U32 R24, RZ, RZ, R22 ;  /* 0x000000ffff187224 */ /* 0x000fe400078e0016 */
[----:B------:R-:W-:Y:S01]  /*5c670*/  IMAD.MOV.U32 R25, RZ, RZ, R23 ;  /* 0x000000ffff197224 */ /* 0x000fe200078e0017 */
[----:B------:R-:W-:Y:S09]  /*5c680*/  BRA `(.L_x_19357) ;  /* 0x0000000000e87947 */ /* 0x000ff20003800000 */
.L_x_19358:
        /* <DEDUP_REMOVED lines=24> */
.L_x_19380:
[----:B------:R-:W-:Y:S05]  /*5c810*/  BSYNC B3 ;  /* 0x0000000000037941 */ /* 0x000fea0003800000 */
.L_x_19379:
        /* <DEDUP_REMOVED lines=26> */
.L_x_19382:
[----:B------:R-:W-:Y:S05]  /*5c9c0*/  BSYNC B3 ;  /* 0x0000000000037941 */ /* 0x000fea0003800000 */
.L_x_19381:
[----:B------:R-:W-:Y:S01]  /*5c9d0*/  DMUL R24, R6, R20 ;  /* 0x0000001406187228 */ /* 0x000fe20000000000 */
[----:B------:R-:W-:Y:S01]  /*5c9e0*/  PLOP3.LUT P0, PT, PT, PT, PT, 0x80, 0x0 ;  /* 0x000000000000781c */ /* 0x000fe20003f0f070 */
[----:B------:R-:W-:-:S12]  /*5c9f0*/  BRA `(.L_x_19357) ;  /* 0x00000000000c7947 */ /* 0x000fd80003800000 */
.L_x_19354:
[----:B------:R-:W-:Y:S01]  /*5ca00*/  DMUL R24, R24, 9.00719925474099200000e+15 ;  /* 0x4340000018187828 */ /* 0x000fe20000000000 */
[----:B------:R-:W-:Y:S01]  /*5ca10*/  PLOP3.LUT P0, PT, PT, PT, PT, 0x80, 0x0 ;  /* 0x000000000000781c */ /* 0x000fe20003f0f070 */
[----:B------:R-:W-:-:S12]  /*5ca20*/  DMUL R2, R2, 9.00719925474099200000e+15 ;  /* 0x4340000002027828 */ /* 0x000fd80000000000 */
.L_x_19357:
[----:B------:R-:W-:Y:S05]  /*5ca30*/  BSYNC B2 ;  /* 0x0000000000027941 */ /* 0x000fea0003800000 */
.L_x_19353:
        /* <DEDUP_REMOVED lines=67> */
.L_x_19388:
[----:B------:R-:W-:-:S11]  /*5ce70*/  DMUL R60, RZ, |R18| ;  /* 0x40000012ff3c7228 */ /* 0x000fd60000000000 */
.L_x_19389:
[----:B------:R-:W-:Y:S05]  /*5ce80*/  BSYNC B0 ;  /* 0x0000000000007941 */ /* 0x000fea0003800000 */
.L_x_19387:
        /* <DEDUP_REMOVED lines=11> */
.L_x_19386:
        /* <DEDUP_REMOVED lines=53> */
.L_x_19385:
        /* <DEDUP_REMOVED lines=62> */
.L_x_19393:
[----:B------:R-:W-:-:S11]  /*5d670*/  DMUL R60, RZ, |R18| ;  /* 0x40000012ff3c7228 */ /* 0x000fd60000000000 */
.L_x_19394:
[----:B------:R-:W-:Y:S05]  /*5d680*/  BSYNC B0 ;  /* 0x0000000000007941 */ /* 0x000fea0003800000 */
.L_x_19392:
        /* <DEDUP_REMOVED lines=11> */
.L_x_19391:
        /* <DEDUP_REMOVED lines=53> */
.L_x_19384:
        /* <DEDUP_REMOVED lines=30> */
.L_x_19397:
[----:B------:R-:W-:Y:S05]  /*5dc70*/  BSYNC B3 ;  /* 0x0000000000037941 */ /* 0x000fea0003800000 */
.L_x_19396:
        /* <DEDUP_REMOVED lines=82> */
.L_x_19399:
[----:B------:R-:W-:Y:S02]  /*5e1a0*/  FSEL R4, RZ, 3.37028055040000000000e+12, P1 ;  /* 0x54442d18ff047808 */ /* 0x000fe40000800000 */
[----:B------:R-:W-:-:S07]  /*5e1b0*/  FSEL R5, RZ, 2.1426990032196044922, P1 ;  /* 0x400921fbff057808 */ /* 0x000fce0000800000 */
.L_x_19400:
[----:B------:R-:W-:Y:S05]  /*5e1c0*/  BSYNC B0 ;  /* 0x0000000000007941 */ /* 0x000fea0003800000 */
.L_x_19398:
[----:B------:R-:W-:Y:S01]  /*5e1d0*/  DADD R2, |R24|, |R2| ;  /* 0x0000000018027229 */ /* 0x000fe20000000602 */
[----:B------:R-:W-:-:S07]  /*5e1e0*/  LOP3.LUT R25, R5, 0x80000000, R25, 0xb8, !PT ;  /* 0x8000000005197812 */ /* 0x000fce00078eb819 */
[----:B------:R-:W-:-:S06]  /*5e1f0*/  DSETP.GTU.AND P0, PT, |R2|, +INF , PT ;  /* 0x7ff000000200742a */ /* 0x000fcc0003f0c200 */
[----:B------:R-:W-:Y:S02]  /*5e200*/  FSEL R60, R2, R4, P0 ;  /* 0x00000004023c7208 */ /* 0x000fe40000000000 */
[----:B------:R-:W-:Y:S01]  /*5e210*/  FSEL R61, R3, R25, P0 ;  /* 0x00000019033d7208 */ /* 0x000fe20000000000 */
[----:B------:R-:W-:Y:S06]  /*5e220*/  BRA `(.L_x_19390) ;  /* 0x0000000400d47947 */ /* 0x000fec0003800000 */
.L_x_19395:
        /* <DEDUP_REMOVED lines=26> */
.L_x_19402:
[----:B------:R-:W-:Y:S05]  /*5e3d0*/  BSYNC B3 ;  /* 0x0000000000037941 */ /* 0x000fea0003800000 */
.L_x_19401:
        /* <DEDUP_REMOVED lines=82> */
.L_x_19404:
[----:B------:R-:W-:Y:S02]  /*5e900*/  FSEL R4, RZ, 3.37028055040000000000e+12, P1 ;  /* 0x54442d18ff047808 */ /* 0x000fe40000800000 */
[----:B------:R-:W-:-:S07]  /*5e910*/  FSEL R5, RZ, 2.1426990032196044922, P1 ;  /* 0x400921fbff057808 */ /* 0x000fce0000800000 */
.L_x_19405:
[----:B------:R-:W-:Y:S05]  /*5e920*/  BSYNC B0 ;  /* 0x0000000000007941 */ /* 0x000fea0003800000 */
.L_x_19403:
[----:B------:R-:W-:Y:S01]  /*5e930*/  DADD R2, |R24|, |R2| ;  /* 0x0000000018027229 */ /* 0x000fe20000000602 */
[----:B------:R-:W-:-:S07]  /*5e940*/  LOP3.LUT R25, R5, 0x80000000, R25, 0xb8, !PT ;  /* 0x8000000005197812 */ /* 0x000fce00078eb819 */
[----:B------:R-:W-:-:S06]  /*5e950*/  DSETP.GTU.AND P0, PT, |R2|, +INF , PT ;  /* 0x7ff000000200742a */ /* 0x000fcc0003f0c200 */
[----:B------:R-:W-:Y:S02]  /*5e960*/  FSEL R60, R2, R4, P0 ;  /* 0x00000004023c7208 */ /* 0x000fe40000000000 */
[----:B------:R-:W-:-:S07]  /*5e970*/  FSEL R61, R3, R25, P0 ;  /* 0x00000019033d7208 */ /* 0x000fce0000000000 */
.L_x_19390:
[----:B------:R-:W-:Y:S05]  /*5e980*/  BSYNC B2 ;  /* 0x0000000000027941 */ /* 0x000fea0003800000 */
.L_x_19383:
[----:B------:R-:W-:Y:S01]  /*5e990*/  DADD R2, -RZ, -R26 ;  /* 0x00000000ff027229 */ /* 0x000fe2000000091a */
[----:B------:R-:W-:-:S09]  /*5e9a0*/  ISETP.NE.AND P0, PT, R56, RZ, PT ;  /* 0x000000ff3800720c */ /* 0x000fd20003f05270 */
[----:B------:R-:W-:Y:S02]  /*5e9b0*/  FSEL R62, R2, R26, !P0 ;  /* 0x0000001a023e7208 */ /* 0x000fe40004000000 */
[----:B------:R-:W-:Y:S01]  /*5e9c0*/  FSEL R63, R3, R27, !P0 ;  /* 0x0000001b033f7208 */ /* 0x000fe20004000000 */
[----:B------:R-:W-:Y:S06]  /*5e9d0*/  BRA `(.L_x_19313) ;  /* 0x0000003000287947 */ /* 0x000fec0003800000 */
.L_x_19317:
[----:B------:R-:W2:Y:S01]  /*5e9e0*/  LDL.64 R2, [R1+0x8] ;  /* 0x0000080001027983 */ /* 0x000ea20000100a00 */
[----:B------:R-:W-:Y:S01]  /*5e9f0*/  UMOV UR4, 0x54442d18 ;  /* 0x54442d1800047882 */ /* 0x000fe20000000000 */
[----:B------:R-:W-:Y:S01]  /*5ea00*/  UMOV UR5, 0x3ff921fb ;  /* 0x3ff921fb00057882 */ /* 0x000fe20000000000 */
[----:B------:R-:W-:Y:S02]  /*5ea10*/  DADD R62, -RZ, -R18 ;  /* 0x00000000ff3e7229 */ /* 0x000fe40000000912 */
[----:B--2---:R-:W-:-:S08]  /*5ea20*/  DADD R16, R2, -R16 ;  /* 0x0000000002107229 */ /* 0x004fd00000000810 */
[----:B------:R-:W-:Y:S01]  /*5ea30*/  DADD R60, R16, UR4 ;  /* 0x00000004103c7e29 */ /* 0x000fe20008000000 */
[----:B------:R-:W-:Y:S10]  /*5ea40*/  BRA `(.L_x_19313) ;  /* 0x00000030000c7947 */ /* 0x000ff40003800000 */
.L_x_19316:
[----:B------:R-:W-:Y:S01]  /*5ea50*/  DADD R62, -RZ, -R18 ;  /* 0x00000000ff3e7229 */ /* 0x000fe20000000912 */
[----:B------:R-:W-:Y:S01]  /*5ea60*/  CS2R R60, SRZ ;  /* 0x00000000003c7805 */ /* 0x000fe2000001ff00 */
[----:B------:R-:W-:Y:S09]  /*5ea70*/  BRA `(.L_x_19313) ;  /* 0x0000003000007947 */ /* 0x000ff20003800000 */
.L_x_19315:
        /* <DEDUP_REMOVED lines=108> */
.L_x_19410:
[----:B------:R-:W-:Y:S05]  /*5f140*/  BSYNC B0 ;  /* 0x0000000000007941 */ /* 0x000fea0003800000 */
.L_x_19409:
        /* <DEDUP_REMOVED lines=8> */
.L_x_19412:
[----:B------:R-:W-:Y:S05]  /*5f1d0*/  BSYNC B3 ;  /* 0x0000000000037941 */ /* 0x000fea0003800000 */
.L_x_19411:
        /* <DEDUP_REMOVED lines=82> */
.L_x_19414:
[----:B------:R-:W-:-:S04]  /*5f700*/  ISETP.GE.AND P0, PT, R17, RZ, PT ;  /* 0x000000ff1100720c */ /* 0x000fc80003f06270 */
[----:B------:R-:W-:Y:S02]  /*5f710*/  FSEL R6, RZ, 3.37028055040000000000e+12, P0 ;  /* 0x54442d18ff067808 */ /* 0x000fe40000000000 */
[----:B------:R-:W-:-:S07]  /*5f720*/  FSEL R7, RZ, 2.1426990032196044922, P0 ;  /* 0x400921fbff077808 */ /* 0x000fce0000000000 */
.L_x_19415:
[----:B------:R-:W-:Y:S05]  /*5f730*/  BSYNC B0 ;  /* 0x0000000000007941 */ /* 0x000fea0003800000 */
.L_x_19413:
[----:B------:R-:W-:Y:S01]  /*5f740*/  DADD R2, R2, R4 ;  /* 0x0000000002027229 */ /* 0x000fe20000000004 */
[----:B------:R-:W-:Y:S01]  /*5f750*/  LOP3.LUT R19, R7, 0x80000000, R19, 0xb8, !PT ;  /* 0x8000000007137812 */ /* 0x000fe200078eb813 */
[----:B------:R-:W-:-:S06]  /*5f760*/  DMUL R30, R30, 0.5 ;  /* 0x3fe000001e1e7828 */ /* 0x000fcc0000000000 */
[----:B------:R-:W-:-:S06]  /*5f770*/  DSETP.GTU.AND P0, PT, |R2|, +INF , PT ;  /* 0x7ff000000200742a */ /* 0x000fcc0003f0c200 */
[----:B------:R-:W-:Y:S02]  /*5f780*/  FSEL R6, R2, R6, P0 ;  /* 0x0000000602067208 */ /* 0x000fe40000000000 */
[----:B------:R-:W-:Y:S01]  /*5f790*/  FSEL R7, R3, R19, P0 ;  /* 0x0000001303077208 */ /* 0x000fe20000000000 */
[----:B------:R-:W-:Y:S06]  /*5f7a0*/  BRA `(.L_x_19416) ;  /* 0x0000002000387947 */ /* 0x000fec0003800000 */
.L_x_19408:
        /* <DEDUP_REMOVED lines=135> */
.L_x_19418:
[----:B------:R-:W-:Y:S05]  /*60020*/  BSYNC B0 ;  /* 0x0000000000007941 */ /* 0x000fea0003800000 */
.L_x_19417:
        /* <DEDUP_REMOVED lines=8> */
.L_x_19420:
[----:B------:R-:W-:Y:S05]  /*600b0*/  BSYNC B3 ;  /* 0x0000000000037941 */ /* 0x000fea0003800000 */
.L_x_19419:
        /* <DEDUP_REMOVED lines=82> */
.L_x_19422:
[----:B------:R-:W-:-:S04]  /*605e0*/  ISETP.GE.AND P0, PT, R17, RZ, PT ;  /* 0x000000ff1100720c */ /* 0x000fc80003f06270 */
[----:B------:R-:W-:Y:S02]  /*605f0*/  FSEL R6, RZ, 3.37028055040000000000e+12, P0 ;  /* 0x54442d18ff067808 */ /* 0x000fe40000000000 */
[----:B------:R-:W-:-:S07]  /*60600*/  FSEL R7, RZ, 2.1426990032196044922, P0 ;  /* 0x400921fbff077808 */ /* 0x000fce0000000000 */
.L_x_19423:
[----:B------:R-:W-:Y:S05]  /*60610*/  BSYNC B0 ;  /* 0x0000000000007941 */ /* 0x000fea0003800000 */
.L_x_19421:
[----:B------:R-:W-:Y:S01]  /*60620*/  DADD R2, R2, R4 ;  /* 0x0000000002027229 */ /* 0x000fe20000000004 */
[----:B------:R-:W-:-:S07]  /*60630*/  LOP3.LUT R19, R7, 0x80000000, R19, 0xb8, !PT ;  /* 0x8000000007137812 */ /* 0x000fce00078eb813 */
[----:B------:R-:W-:-:S06]  /*60640*/  DSETP.GTU.AND P0, PT, |R2|, +INF , PT ;  /* 0x7ff000000200742a */ /* 0x000fcc0003f0c200 */
[----:B------:R-:W-:Y:S02]  /*60650*/  FSEL R6, R2, R6, P0 ;  /* 0x0000000602067208 */ /* 0x000fe40000000000 */
[----:B------:R-:W-:Y:S01]  /*60660*/  FSEL R7, R3, R19, P0 ;  /* 0x0000001303077208 */ /* 0x000fe20000000000 */
[----:B------:R-:W-:Y:S06]  /*60670*/  BRA `(.L_x_19416) ;  /* 0x0000001000847947 */ /* 0x000fec0003800000 */
.L_x_19407:
        /* <DEDUP_REMOVED lines=23> */
.L_x_19425:
[----:B------:R-:W-:Y:S05]  /*607f0*/  BSYNC B3 ;  /* 0x0000000000037941 */ /* 0x000fea0003800000 */
.L_x_19424:
        /* <DEDUP_REMOVED lines=26> */
.L_x_19427:
[----:B------:R-:W-:Y:S05]  /*609a0*/  BSYNC B3 ;  /* 0x0000000000037941 */ /* 0x000fea0003800000 */
.L_x_19426:
        /* <DEDUP_REMOVED lines=136> */
.L_x_19429:
[----:B------:R-:W-:Y:S05]  /*61230*/  BSYNC B0 ;  /* 0x0000000000007941 */ /* 0x000fea0003800000 */
.L_x_19428:
        /* <DEDUP_REMOVED lines=8> */
.L_x_19431:
[----:B------:R-:W-:Y:S05]  /*612c0*/  BSYNC B3 ;  /* 0x0000000000037941 */ /* 0x000fea0003800000 */
.L_x_19430:
        /* <DEDUP_REMOVED lines=82> */
.L_x_19433:
[----:B------:R-:W-:-:S04]  /*617f0*/  ISETP.GE.AND P0, PT, R17, RZ, PT ;  /* 0x000000ff1100720c */ /* 0x000fc80003f06270 */
[----:B------:R-:W-:Y:S02]  /*61800*/  FSEL R6, RZ, 3.37028055040000000000e+12, P0 ;  /* 0x54442d18ff067808 */ /* 0x000fe40000000000 */
[----:B------:R-:W-:-:S07]  /*61810*/  FSEL R7, RZ, 2.1426990032196044922, P0 ;  /* 0x400921fbff077808 */ /* 0x000fce0000000000 */
.L_x_19434:
[----:B------:R-:W-:Y:S05]  /*61820*/  BSYNC B0 ;  /* 0x0000000000007941 */ /* 0x000fea0003800000 */
.L_x_19432:
[----:B------:R-:W-:Y:S01]  /*61830*/  DADD R2, R2, R4 ;  /* 0x0000000002027229 */ /* 0x000fe20000000004 */
[----:B------:R-:W-:Y:S01]  /*61840*/  LOP3.LUT R19, R7, 0x80000000, R19, 0xb8, !PT ;  /* 0x8000000007137812 */ /* 0x000fe200078eb813 */
[----:B------:R-:W-:-:S06]  /*61850*/  DADD R30, R30, 1 ;  /* 0x3ff000001e1e7429 */ /* 0x000fcc0000000000 */
[----:B------:R-:W-:-:S06]  /*61860*/  DSETP.GTU.AND P0, PT, |R2|, +INF , PT ;  /* 0x7ff000000200742a */ /* 0x000fcc0003f0c200 */
[----:B------:R-:W-:Y:S02]  /*61870*/  FSEL R6, R2, R6, P0 ;  /* 0x0000000602067208 */ /* 0x000fe40000000000 */
[----:B------:R-:W-:-:S07]  /*61880*/  FSEL R7, R3, R19, P0 ;  /* 0x0000001303077208 */ /* 0x000fce0000000000 */
.L_x_19416:
[----:B------:R-:W-:Y:S05]  /*61890*/  BSYNC B2 ;  /* 0x0000000000027941 */ /* 0x000fea0003800000 */
.L_x_19406:
        /* <DEDUP_REMOVED lines=9> */
.L_x_19314:
        /* <DEDUP_REMOVED lines=21> */
.L_x_19313:
[----:B------:R-:W-:Y:S05]  /*61a80*/  BSYNC B1 ;  /* 0x0000000000017941 */ /* 0x000fea0003800000 */
.L_x_19312:
        /* <DEDUP_REMOVED lines=148> */
.L_x_19444:
[----:B------:R-:W-:Y:S05]  /*623d0*/  BSYNC B3 ;  /* 0x0000000000037941 */ /* 0x000fea0003800000 */
.L_x_19443:
        /* <DEDUP_REMOVED lines=81> */
.L_x_19442:
        /* <DEDUP_REMOVED lines=32> */
.L_x_19452:
[----:B------:R-:W-:Y:S05]  /*62af0*/  BSYNC B4 ;  /* 0x0000000000047941 */ /* 0x000fea0003800000 */
.L_x_19451:
[----:B------:R-:W-:Y:S02]  /*62b00*/  IMAD.MOV.U32 R16, RZ, RZ, R22 ;  /* 0x000000ffff107224 */ /* 0x000fe400078e0016 */
[----:B------:R-:W-:Y:S01]  /*62b10*/  IMAD.MOV.U32 R17, RZ, RZ, R23 ;  /* 0x000000ffff117224 */ /* 0x000fe200078e0017 */
[----:B------:R-:W-:Y:S06]  /*62b20*/  BRA `(.L_x_19450) ;  /* 0x0000000000047947 */ /* 0x000fec0003800000 */
.L_x_19449:
[----:B------:R-:W-:-:S11]  /*62b30*/  DADD R16, -R26, R32 ;  /* 0x000000001a107229 */ /* 0x000fd60000000120 */
.L_x_19450:
[----:B------:R-:W-:Y:S05]  /*62b40*/  BSYNC B3 ;  /* 0x0000000000037941 */ /* 0x000fea0003800000 */
.L_x_19448:
        /* <DEDUP_REMOVED lines=27> */
.L_x_19457:
[----:B------:R-:W-:Y:S05]  /*62d00*/  BSYNC B4 ;  /* 0x0000000000047941 */ /* 0x000fea0003800000 */
.L_x_19456:
[----:B------:R-:W-:Y:S05]  /*62d10*/  BRA `(.L_x_19455) ;  /* 0x0000000000047947 */ /* 0x000fea0003800000 */
.L_x_19454:
[----:B------:R-:W-:-:S11]  /*62d20*/  DADD R22, R34, -R6 ;  /* 0x0000000022167229 */ /* 0x000fd60000000806 */
.L_x_19455:
[----:B------:R-:W-:Y:S05]  /*62d30*/  BSYNC B3 ;  /* 0x0000000000037941 */ /* 0x000fea0003800000 */
.L_x_19453:
        /* <DEDUP_REMOVED lines=30> */
.L_x_19459:
[----:B------:R-:W-:Y:S05]  /*62f20*/  BSYNC B3 ;  /* 0x0000000000037941 */ /* 0x000fea0003800000 */
.L_x_19458:
        /* <DEDUP_REMOVED lines=86> */
.L_x_19460:
        /* <DEDUP_REMOVED lines=20> */
.L_x_19462:
[----:B------:R-:W-:Y:S05]  /*635d0*/  BSYNC B3 ;  /* 0x0000000000037941 */ /* 0x000fea0003800000 */
.L_x_19461:
        /* <DEDUP_REMOVED lines=30> */
.L_x_19447:
        /* <DEDUP_REMOVED lines=24> */
.L_x_19465:
[----:B------:R-:W-:Y:S05]  /*63940*/  BSYNC B3 ;  /* 0x0000000000037941 */ /* 0x000fea0003800000 */
.L_x_19464:
        /* <DEDUP_REMOVED lines=25> */
.L_x_19468:
[----:B------:R-:W-:Y:S05]  /*63ae0*/  BSYNC B3 ;  /* 0x0000000000037941 */ /* 0x000fea0003800000 */
.L_x_19467:
        /* <DEDUP_REMOVED lines=30> */
.L_x_19466:
        /* <DEDUP_REMOVED lines=76> */
.L_x_19469:
[----:B------:R-:W-:Y:S01]  /*64190*/  MOV R8, 0x0 ;  /* 0x0000000000087802 */ /* 0x000fe20000000f00 */
[----:B------:R-:W-:Y:S01]  /*641a0*/  IMAD.MOV.U32 R9, RZ, RZ, 0x7ff00000 ;  /* 0x7ff00000ff097424 */ /* 0x000fe200078e00ff */
[----:B------:R-:W-:-:S05]  /*641b0*/  FSETP.NEU.FTZ.AND P0, PT, R7, RZ, PT ;  /* 0x000000ff0700720b */ /* 0x000fca0003f1d000 */
[----:B------:R-:W-:-:S10]  /*641c0*/  DFMA R8, R6, R8, +INF ;  /* 0x7ff000000608742b */ /* 0x000fd40000000008 */
[----:B------:R-:W-:Y:S02]  /*641d0*/  FSEL R24, R8, RZ, P0 ;  /* 0x000000ff08187208 */ /* 0x000fe40000000000 */
[----:B------:R-:W-:Y:S01]  /*641e0*/  FSEL R25, R9, -QNAN , P0 ;  /* 0xfff0000009197808 */ /* 0x000fe20000000000 */
[----:B------:R-:W-:Y:S06]  /*641f0*/  BRA `(.L_x_19445) ;  /* 0x00000004002c7947 */ /* 0x000fec0003800000 */
.L_x_19463:
        /* <DEDUP_REMOVED lines=23> */
.L_x_19471:
[----:B------:R-:W-:Y:S05]  /*64370*/  BSYNC B3 ;  /* 0x0000000000037941 */ /* 0x000fea0003800000 */
.L_x_19470:
        /* <DEDUP_REMOVED lines=21> */
.L_x_19473:
[----:B------:R-:W-:Y:S05]  /*644d0*/  BSYNC B3 ;  /* 0x0000000000037941 */ /* 0x000fea0003800000 */
.L_x_19472:
[----:B------:R-:W-:Y:S02]  /*644e0*/  IMAD.MOV.U32 R24, RZ, RZ, R22 ;  /* 0x000000ffff187224 */ /* 0x000fe400078e0016 */
[----:B------:R-:W-:Y:S01]  /*644f0*/  IMAD.MOV.U32 R25, RZ, RZ, R23 ;  /* 0x000000ffff197224 */ /* 0x000fe200078e0017 */
[----:B------:R-:W-:Y:S06]  /*64500*/  BRA `(.L_x_19445) ;  /* 0x0000000000687947 */ /* 0x000fec0003800000 */
.L_x_19446:
        /* <DEDUP_REMOVED lines=23> */
.L_x_19475:
[----:B------:R-:W-:Y:S05]  /*64680*/  BSYNC B3 ;  /* 0x0000000000037941 */ /* 0x000fea0003800000 */
.L_x_19474:
[----:B------:R-:W-:Y:S02]  /*64690*/  IMAD.MOV.U32 R24, RZ, RZ, R6 ;  /* 0x000000ffff187224 */ /* 0x000fe400078e0006 */
[----:B------:R-:W-:-:S07]  /*646a0*/  IMAD.MOV.U32 R25, RZ, RZ, R7 ;  /* 0x000000ffff197224 */ /* 0x000fce00078e0007 */
.L_x_19445:
[----:B------:R-:W-:Y:S05]  /*646b0*/  BSYNC B2 ;  /* 0x0000000000027941 */ /* 0x000fea0003800000 */
.L_x_19441:
        /* <DEDUP_REMOVED lines=26> */
.L_x_19479:
[----:B------:R-:W-:Y:S05]  /*64860*/  BSYNC B3 ;  /* 0x0000000000037941 */ /* 0x000fea0003800000 */
.L_x_19478:
        /* <DEDUP_REMOVED lines=37> */
.L_x_19487:
[----:B------:R-:W-:Y:S05]  /*64ac0*/  BSYNC B4 ;  /* 0x0000000000047941 */ /* 0x000fea0003800000 */
.L_x_19486:
[----:B------:R-:W-:Y:S02]  /*64ad0*/  IMAD.MOV.U32 R36, RZ, RZ, R22 ;  /* 0x000000ffff247224 */ /* 0x000fe400078e0016 */
[----:B------:R-:W-:Y:S01]  /*64ae0*/  IMAD.MOV.U32 R37, RZ, RZ, R23 ;  /* 0x000000ffff257224 */ /* 0x000fe200078e0017 */
[----:B------:R-:W-:Y:S06]  /*64af0*/  BRA `(.L_x_19485) ;  /* 0x0000000000047947 */ /* 0x000fec0003800000 */
.L_x_19484:
[----:B------:R-:W-:-:S11]  /*64b00*/  DADD R36, -R26, R32 ;  /* 0x000000001a247229 */ /* 0x000fd60000000120 */
.L_x_19485:
[----:B------:R-:W-:Y:S05]  /*64b10*/  BSYNC B3 ;  /* 0x0000000000037941 */ /* 0x000fea0003800000 */
.L_x_19483:
        /* <DEDUP_REMOVED lines=24> */
.L_x_19492:
[----:B------:R-:W-:Y:S05]  /*64ca0*/  BSYNC B4 ;  /* 0x0000000000047941 */ /* 0x000fea0003800000 */
.L_x_19491:
[----:B------:R-:W-:Y:S01]  /*64cb0*/  MOV R4, R22 ;  /* 0x0000001600047202 */ /* 0x000fe20000000f00 */
[----:B------:R-:W-:Y:S01]  /*64cc0*/  IMAD.MOV.U32 R5, RZ, RZ, R23 ;  /* 0x000000ffff057224 */ /* 0x000fe200078e0017 */
[----:B------:R-:W-:Y:S06]  /*64cd0*/  BRA `(.L_x_19490) ;  /* 0x0000000000047947 */ /* 0x000fec0003800000 */
.L_x_19489:
[----:B------:R-:W-:-:S11]  /*64ce0*/  DADD R4, -R30, R34 ;  /* 0x000000001e047229 */ /* 0x000fd60000000122 */
.L_x_19490:
[----:B------:R-:W-:Y:S05]  /*64cf0*/  BSYNC B3 ;  /* 0x0000000000037941 */ /* 0x000fea0003800000 */
.L_x_19488:
        /* <DEDUP_REMOVED lines=26> */
.L_x_19494:
[----:B------:R-:W-:Y:S05]  /*64ea0*/  BSYNC B3 ;  /* 0x0000000000037941 */ /* 0x000fea0003800000 */
.L_x_19493:
[----:B------:R-:W-:Y:S01]  /*64eb0*/  PLOP3.LUT P0, PT, PT, PT, PT, 0x80, 0x0 ;  /* 0x000000000000781c */ /* 0x000fe20003f0f070 */
[----:B------:R-:W-:Y:S01]  /*64ec0*/  IMAD.MOV.U32 R19, RZ, RZ, R7 ;  /* 0x000000ffff137224 */ /* 0x000fe200078e0007 */
[----:B------:R-:W-:Y:S01]  /*64ed0*/  MOV R18, R6 ;  /* 0x0000000600127202 */ /* 0x000fe20000000f00 */
[----:B------:R-:W-:Y:S10]  /*64ee0*/  BRA `(.L_x_19480) ;  /* 0x0000000800407947 */ /* 0x000ff40003800000 */
.L_x_19482:
        /* <DEDUP_REMOVED lines=26> */
.L_x_19497:
[----:B------:R-:W-:Y:S05]  /*65090*/  BSYNC B3 ;  /* 0x0000000000037941 */ /* 0x000fea0003800000 */
.L_x_19496:
[----:B------:R-:W-:Y:S01]  /*650a0*/  PLOP3.LUT P0, PT, PT, PT, PT, 0x80, 0x0 ;  /* 0x000000000000781c */ /* 0x000fe20003f0f070 */
[----:B------:R-:W-:Y:S01]  /*650b0*/  IMAD.MOV.U32 R19, RZ, RZ, R7 ;  /* 0x000000ffff137224 */ /* 0x000fe200078e0007 */
[----:B------:R-:W-:Y:S01]  /*650c0*/  MOV R18, R6 ;  /* 0x0000000600127202 */ /* 0x000fe20000000f00 */
[----:B------:R-:W-:Y:S10]  /*650d0*/  BRA `(.L_x_19480) ;  /* 0x0000000400c47947 */ /* 0x000ff40003800000 */
.L_x_19495:
        /* <DEDUP_REMOVED lines=27> */
.L_x_19499:
[----:B------:R-:W-:Y:S05]  /*65290*/  BSYNC B3 ;  /* 0x0000000000037941 */ /* 0x000fea0003800000 */
.L_x_19498:
        /* <DEDUP_REMOVED lines=21> */
.L_x_19501:
[----:B------:R-:W-:Y:S05]  /*653f0*/  BSYNC B3 ;  /* 0x0000000000037941 */ /* 0x000fea0003800000 */
.L_x_19500:
[----:B------:R-:W-:Y:S01]  /*65400*/  DMUL R2, R2, 8.11296384146066816958e+31 ;  /* 0x4690000002027828 */ /* 0x000fe20000000000 */
[----:B------:R-:W-:Y:S01]  /*65410*/  PLOP3.LUT P0, PT, PT, PT, PT, 0x80, 0x0 ;  /* 0x000000000000781c */ /* 0x000fe20003f0f070 */
[----:B------:R-:W-:Y:S02]  /*65420*/  IMAD.MOV.U32 R18, RZ, RZ, R22 ;  /* 0x000000ffff127224 */ /* 0x000fe400078e0016 */
[----:B------:R-:W-:Y:S01]  /*65430*/  IMAD.MOV.U32 R19, RZ, RZ, R23 ;  /* 0x000000ffff137224 */ /* 0x000fe200078e0017 */
[----:B------:R-:W-:Y:S09]  /*65440*/  BRA `(.L_x_19480) ;  /* 0x0000000000e87947 */ /* 0x000ff20003800000 */
.L_x_19481:
        /* <DEDUP_REMOVED lines=24> */
.L_x_19503:
[----:B------:R-:W-:Y:S05]  /*655d0*/  BSYNC B3 ;  /* 0x0000000000037941 */ /* 0x000fea0003800000 */
.L_x_19502:
        /* <DEDUP_REMOVED lines=26> */
.L_x_19505:
[----:B------:R-:W-:Y:S05]  /*65780*/  BSYNC B3 ;  /* 0x0000000000037941 */ /* 0x000fea0003800000 */
.L_x_19504:
[----:B------:R-:W-:Y:S01]  /*65790*/  DMUL R18, R6, R20 ;  /* 0x0000001406127228 */ /* 0x000fe20000000000 */
[----:B------:R-:W-:Y:S01]  /*657a0*/  PLOP3.LUT P0, PT, PT, PT, PT, 0x80, 0x0 ;  /* 0x000000000000781c */ /* 0x000fe20003f0f070 */
[----:B------:R-:W-:-:S12]  /*657b0*/  BRA `(.L_x_19480) ;  /* 0x00000000000c7947 */ /* 0x000fd80003800000 */
.L_x_19477:
[----:B------:R-:W-:Y:S01]  /*657c0*/  DMUL R18, R18, 9.00719925474099200000e+15 ;  /* 0x4340000012127828 */ /* 0x000fe20000000000 */
[----:B------:R-:W-:Y:S01]  /*657d0*/  PLOP3.LUT P0, PT, PT, PT, PT, 0x80, 0x0 ;  /* 0x000000000000781c */ /* 0x000fe20003f0f070 */
[----:B------:R-:W-:-:S12]  /*657e0*/  DMUL R2, R2, 9.00719925474099200000e+15 ;  /* 0x4340000002027828 */ /* 0x000fd80000000000 */
.L_x_19480:
[----:B------:R-:W-:Y:S05]  /*657f0*/  BSYNC B2 ;  /* 0x0000000000027941 */ /* 0x000fea0003800000 */
.L_x_19476:
        /* <DEDUP_REMOVED lines=67> */
.L_x_19511:
[----:B------:R-:W-:-:S11]  /*65c30*/  DMUL R56, RZ, |R16| ;  /* 0x40000010ff387228 */ /* 0x000fd60000000000 */
.L_x_19512:
[----:B------:R-:W-:Y:S05]  /*65c40*/  BSYNC B0 ;  /* 0x0000000000007941 */ /* 0x000fea0003800000 */
.L_x_19510:
        /* <DEDUP_REMOVED lines=11> */
.L_x_19509:
        /* <DEDUP_REMOVED lines=53> */
.L_x_19508:
        /* <DEDUP_REMOVED lines=62> */
.L_x_19516:
[----:B------:R-:W-:-:S11]  /*66430*/  DMUL R56, RZ, |R16| ;  /* 0x40000010ff387228 */ /* 0x000fd60000000000 */
.L_x_19517:
[----:B------:R-:W-:Y:S05]  /*66440*/  BSYNC B0 ;  /* 0x0000000000007941 */ /* 0x000fea0003800000 */
.L_x_19515:
        /* <DEDUP_REMOVED lines=11> */
.L_x_19514:
        /* <DEDUP_REMOVED lines=53> */
.L_x_19507:
        /* <DEDUP_REMOVED lines=30> */
.L_x_19520:
[----:B------:R-:W-:Y:S05]  /*66a30*/  BSYNC B3 ;  /* 0x0000000000037941 */ /* 0x000fea0003800000 */
.L_x_19519:
        /* <DEDUP_REMOVED lines=82> */
.L_x_19522:
[----:B------:R-:W-:Y:S02]  /*66f60*/  FSEL R4, RZ, 3.37028055040000000000e+12, P1 ;  /* 0x54442d18ff047808 */ /* 0x000fe40000800000 */
[----:B------:R-:W-:-:S07]  /*66f70*/  FSEL R5, RZ, 2.1426990032196044922, P1 ;  /* 0x400921fbff057808 */ /* 0x000fce0000800000 */
.L_x_19523:
[----:B------:R-:W-:Y:S05]  /*66f80*/  BSYNC B0 ;  /* 0x0000000000007941 */ /* 0x000fea0003800000 */
.L_x_19521:
[----:B------:R-:W-:Y:S01]  /*66f90*/  DADD R2, |R18|, |R2| ;  /* 0x0000000012027229 */ /* 0x000fe20000000602 */
[----:B------:R-:W-:-:S07]  /*66fa0*/  LOP3.LUT R19, R5, 0x80000000, R19, 0xb8, !PT ;  /* 0x8000000005137812 */ /* 0x000fce00078eb813 */
[----:B------:R-:W-:-:S06]  /*66fb0*/  DSETP.GTU.AND P0, PT, |R2|, +INF , PT ;  /* 0x7ff000000200742a */ /* 0x000fcc0003f0c200 */
[----:B------:R-:W-:Y:S02]  /*66fc0*/  FSEL R56, R2, R4, P0 ;  /* 0x0000000402387208 */ /* 0x000fe40000000000 */
[----:B------:R-:W-:Y:S01]  /*66fd0*/  FSEL R57, R3, R19, P0 ;  /* 0x0000001303397208 */ /* 0x000fe20000000000 */
[----:B------:R-:W-:Y:S06]  /*66fe0*/  BRA `(.L_x_19513) ;  /* 0x0000000400d47947 */ /* 0x000fec0003800000 */
.L_x_19518:
        /* <DEDUP_REMOVED lines=26> */
.L_x_19525:
[----:B------:R-:W-:Y:S05]  /*67190*/  BSYNC B3 ;  /* 0x0000000000037941 */ /* 0x000fea0003800000 */
.L_x_19524:
        /* <DEDUP_REMOVED lines=82> */
.L_x_19527:
[----:B------:R-:W-:Y:S02]  /*676c0*/  FSEL R4, RZ, 3.37028055040000000000e+12, P1 ;  /* 0x54442d18ff047808 */ /* 0x000fe40000800000 */
[----:B------:R-:W-:-:S07]  /*676d0*/  FSEL R5, RZ, 2.1426990032196044922, P1 ;  /* 0x400921fbff057808 */ /* 0x000fce0000800000 */
.L_x_19528:
[----:B------:R-:W-:Y:S05]  /*676e0*/  BSYNC B0 ;  /* 0x0000000000007941 */ /* 0x000fea0003800000 */
.L_x_19526:
[----:B------:R-:W-:Y:S01]  /*676f0*/  DADD R2, |R18|, |R2| ;  /* 0x0000000012027229 */ /* 0x000fe20000000602 */
[----:B------:R-:W-:-:S07]  /*67700*/  LOP3.LUT R19, R5, 0x80000000, R19, 0xb8, !PT ;  /* 0x8000000005137812 */ /* 0x000fce00078eb813 */
[----:B------:R-:W-:-:S06]  /*67710*/  DSETP.GTU.AND P0, PT, |R2|, +INF , PT ;  /* 0x7ff000000200742a */ /* 0x000fcc0003f0c200 */
[----:B------:R-:W-:Y:S02]  /*67720*/  FSEL R56, R2, R4, P0 ;  /* 0x0000000402387208 */ /* 0x000fe40000000000 */
[----:B------:R-:W-:-:S07]  /*67730*/  FSEL R57, R3, R19, P0 ;  /* 0x0000001303397208 */ /* 0x000fce0000000000 */
.L_x_19513:
[----:B------:R-:W-:Y:S05]  /*67740*/  BSYNC B2 ;  /* 0x0000000000027941 */ /* 0x000fea0003800000 */
.L_x_19506:
[----:B------:R-:W-:Y:S01]  /*67750*/  DADD R2, -RZ, -R24 ;  /* 0x00000000ff027229 */ /* 0x000fe20000000918 */
[----:B------:R-:W-:-:S09]  /*67760*/  ISETP.NE.AND P0, PT, R38, RZ, PT ;  /* 0x000000ff2600720c */ /* 0x000fd20003f05270 */
[----:B------:R-:W-:Y:S02]  /*67770*/  FSEL R58, R2, R24, !P0 ;  /* 0x00000018023a7208 */ /* 0x000fe40004000000 */
[----:B------:R-:W-:Y:S01]  /*67780*/  FSEL R59, R3, R25, !P0 ;  /* 0x00000019033b7208 */ /* 0x000fe20004000000 */
[----:B------:R-:W-:Y:S06]  /*67790*/  BRA `(.L_x_19436) ;  /* 0x0000003000287947 */ /* 0x000fec0003800000 */
.L_x_19440:
[----:B------:R-:W2:Y:S01]  /*677a0*/  LDL.64 R2, [R1+0x8] ;  /* 0x0000080001027983 */ /* 0x000ea20000100a00 */
[----:B------:R-:W-:Y:S01]  /*677b0*/  UMOV UR4, 0x54442d18 ;  /* 0x54442d1800047882 */ /* 0x000fe20000000000 */
[----:B------:R-:W-:Y:S01]  /*677c0*/  UMOV UR5, 0x3ff921fb ;  /* 0x3ff921fb00057882 */ /* 0x000fe20000000000 */
[----:B------:R-:W-:Y:S02]  /*677d0*/  DADD R58, -RZ, -R42 ;  /* 0x00000000ff3a7229 */ /* 0x000fe4000000092a */
[----:B--2---:R-:W-:-:S08]  /*677e0*/  DADD R40, R2, -R40 ;  /* 0x0000000002287229 */ /* 0x004fd00000000828 */
[----:B------:R-:W-:Y:S01]  /*677f0*/  DADD R56, R40, UR4 ;  /* 0x0000000428387e29 */ /* 0x000fe20008000000 */
[----:B------:R-:W-:Y:S10]  /*67800*/  BRA `(.L_x_19436) ;  /* 0x00000030000c7947 */ /* 0x000ff40003800000 */
.L_x_19439:
[----:B------:R-:W-:Y:S01]  /*67810*/  DADD R58, -RZ, -R42 ;  /* 0x00000000ff3a7229 */ /* 0x000fe2000000092a */
[----:B------:R-:W-:Y:S01]  /*67820*/  CS2R R56, SRZ ;  /* 0x0000000000387805 */ /* 0x000fe2000001ff00 */
[----:B------:R-:W-:Y:S09]  /*67830*/  BRA `(.L_x_19436) ;  /* 0x0000003000007947 */ /* 0x000ff20003800000 */
.L_x_19438:
        /* <DEDUP_REMOVED lines=108> */
.L_x_19533:
[----:B------:R-:W-:Y:S05]  /*67f00*/  BSYNC B0 ;  /* 0x0000000000007941 */ /* 0x000fea0003800000 */
.L_x_19532:
        /* <DEDUP_REMOVED lines=8> */
.L_x_19535:
[----:B------:R-:W-:Y:S05]  /*67f90*/  BSYNC B3 ;  /* 0x0000000000037941 */ /* 0x000fea0003800000 */
.L_x_19534:
        /* <DEDUP_REMOVED lines=82> */
.L_x_19537:
[----:B------:R-:W-:-:S04]  /*684c0*/  ISETP.GE.AND P0, PT, R41, RZ, PT ;  /* 0x000000ff2900720c */ /* 0x000fc80003f06270 */
[----:B------:R-:W-:Y:S02]  /*684d0*/  FSEL R6, RZ, 3.37028055040000000000e+12, P0 ;  /* 0x54442d18ff067808 */ /* 0x000fe40000000000 */
[----:B------:R-:W-:-:S07]  /*684e0*/  FSEL R7, RZ, 2.1426990032196044922, P0 ;  /* 0x400921fbff077808 */ /* 0x000fce0000000000 */
.L_x_19538:
[----:B------:R-:W-:Y:S05]  /*684f0*/  BSYNC B0 ;  /* 0x0000000000007941 */ /* 0x000fea0003800000 */
.L_x_19536:
[----:B------:R-:W-:Y:S01]  /*68500*/  DADD R2, R2, R4 ;  /* 0x0000000002027229 */ /* 0x000fe20000000004 */
[----:B------:R-:W-:Y:S01]  /*68510*/  LOP3.LUT R43, R7, 0x80000000, R43, 0xb8, !PT ;  /* 0x80000000072b7812 */ /* 0x000fe200078eb82b */
[----:B------:R-:W-:-:S06]  /*68520*/  DMUL R24, R24, 0.5 ;  /* 0x3fe0000018187828 */ /* 0x000fcc0000000000 */
[----:B------:R-:W-:-:S06]  /*68530*/  DSETP.GTU.AND P0, PT, |R2|, +INF , PT ;  /* 0x7ff000000200742a */ /* 0x000fcc0003f0c200 */
[----:B------:R-:W-:Y:S02]  /*68540*/  FSEL R6, R2, R6, P0 ;  /* 0x0000000602067208 */ /* 0x000fe40000000000 */
[----:B------:R-:W-:Y:S01]  /*68550*/  FSEL R7, R3, R43, P0 ;  /* 0x0000002b03077208 */ /* 0x000fe20000000000 */
[----:B------:R-:W-:Y:S06]  /*68560*/  BRA `(.L_x_19539) ;  /* 0x0000002000387947 */ /* 0x000fec0003800000 */
.L_x_19531:
        /* <DEDUP_REMOVED lines=135> */
.L_x_19541:
[----:B------:R-:W-:Y:S05]  /*68de0*/  BSYNC B0 ;  /* 0x0000000000007941 */ /* 0x000fea0003800000 */
.L_x_19540:
        /* <DEDUP_REMOVED lines=8> */
.L_x_19543:
[----:B------:R-:W-:Y:S05]  /*68e70*/  BSYNC B3 ;  /* 0x0000000000037941 */ /* 0x000fea0003800000 */
.L_x_19542:
        /* <DEDUP_REMOVED lines=82> */
.L_x_19545:
[----:B------:R-:W-:-:S04]  /*693a0*/  ISETP.GE.AND P0, PT, R41, RZ, PT ;  /* 0x000000ff2900720c */ /* 0x000fc80003f06270 */
[----:B------:R-:W-:Y:S02]  /*693b0*/  FSEL R6, RZ, 3.37028055040000000000e+12, P0 ;  /* 0x54442d18ff067808 */ /* 0x000fe40000000000 */
[----:B------:R-:W-:-:S07]  /*693c0*/  FSEL R7, RZ, 2.1426990032196044922, P0 ;  /* 0x400921fbff077808 */ /* 0x000fce0000000000 */
.L_x_19546:
[----:B------:R-:W-:Y:S05]  /*693d0*/  BSYNC B0 ;  /* 0x0000000000007941 */ /* 0x000fea0003800000 */
.L_x_19544:
[----:B------:R-:W-:Y:S01]  /*693e0*/  DADD R2, R2, R4 ;  /* 0x0000000002027229 */ /* 0x000fe20000000004 */
[----:B------:R-:W-:-:S07]  /*693f0*/  LOP3.LUT R43, R7, 0x80000000, R43, 0xb8, !PT ;  /* 0x80000000072b7812 */ /* 0x000fce00078eb82b */
[----:B------:R-:W-:-:S06]  /*69400*/  DSETP.GTU.AND P0, PT, |R2|, +INF , PT ;  /* 0x7ff000000200742a */ /* 0x000fcc0003f0c200 */
[----:B------:R-:W-:Y:S02]  /*69410*/  FSEL R6, R2, R6, P0 ;  /* 0x0000000602067208 */ /* 0x000fe40000000000 */
[----:B------:R-:W-:Y:S01]  /*69420*/  FSEL R7, R3, R43, P0 ;  /* 0x0000002b03077208 */ /* 0x000fe20000000000 */
[----:B------:R-:W-:Y:S06]  /*69430*/  BRA `(.L_x_19539) ;  /* 0x0000001000847947 */ /* 0x000fec0003800000 */
.L_x_19530:
        /* <DEDUP_REMOVED lines=23> */
.L_x_19548:
[----:B------:R-:W-:Y:S05]  /*695b0*/  BSYNC B3 ;  /* 0x0000000000037941 */ /* 0x000fea0003800000 */
.L_x_19547:
        /* <DEDUP_REMOVED lines=26> */
.L_x_19550:
[----:B------:R-:W-:Y:S05]  /*69760*/  BSYNC B3 ;  /* 0x0000000000037941 */ /* 0x000fea0003800000 */
.L_x_19549:
        /* <DEDUP_REMOVED lines=136> */
.L_x_19552:
[----:B------:R-:W-:Y:S05]  /*69ff0*/  BSYNC B0 ;  /* 0x0000000000007941 */ /* 0x000fea0003800000 */
.L_x_19551:
        /* <DEDUP_REMOVED lines=8> */
.L_x_19554:
[----:B------:R-:W-:Y:S05]  /*6a080*/  BSYNC B3 ;  /* 0x0000000000037941 */ /* 0x000fea0003800000 */
.L_x_19553:
        /* <DEDUP_REMOVED lines=82> */
.L_x_19556:
[----:B------:R-:W-:-:S04]  /*6a5b0*/  ISETP.GE.AND P0, PT, R41, RZ, PT ;  /* 0x000000ff2900720c */ /* 0x000fc80003f06270 */
[----:B------:R-:W-:Y:S02]  /*6a5c0*/  FSEL R6, RZ, 3.37028055040000000000e+12, P0 ;  /* 0x54442d18ff067808 */ /* 0x000fe40000000000 */
[----:B------:R-:W-:-:S07]  /*6a5d0*/  FSEL R7, RZ, 2.1426990032196044922, P0 ;  /* 0x400921fbff077808 */ /* 0x000fce0000000000 */
.L_x_19557:
[----:B------:R-:W-:Y:S05]  /*6a5e0*/  BSYNC B0 ;  /* 0x0000000000007941 */ /* 0x000fea0003800000 */
.L_x_19555:
[----:B------:R-:W-:Y:S01]  /*6a5f0*/  DADD R2, R2, R4 ;  /* 0x0000000002027229 */ /* 0x000fe20000000004 */
[----:B------:R-:W-:Y:S01]  /*6a600*/  LOP3.LUT R43, R7, 0x80000000, R43, 0xb8, !PT ;  /* 0x80000000072b7812 */ /* 0x000fe200078eb82b */
[----:B------:R-:W-:-:S06]  /*6a610*/  DADD R24, R24, 1 ;  /* 0x3ff0000018187429 */ /* 0x000fcc0000000000 */
[----:B------:R-:W-:-:S06]  /*6a620*/  DSETP.GTU.AND P0, PT, |R2|, +INF , PT ;  /* 0x7ff000000200742a */ /* 0x000fcc0003f0c200 */
[----:B------:R-:W-:Y:S02]  /*6a630*/  FSEL R6, R2, R6, P0 ;  /* 0x0000000602067208 */ /* 0x000fe40000000000 */
[----:B------:R-:W-:-:S07]  /*6a640*/  FSEL R7, R3, R43, P0 ;  /* 0x0000002b03077208 */ /* 0x000fce0000000000 */
.L_x_19539:
[----:B------:R-:W-:Y:S05]  /*6a650*/  BSYNC B2 ;  /* 0x0000000000027941 */ /* 0x000fea0003800000 */
.L_x_19529:
        /* <DEDUP_REMOVED lines=9> */
.L_x_19437:
        /* <DEDUP_REMOVED lines=21> */
.L_x_19436:
[----:B------:R-:W-:Y:S05]  /*6a840*/  BSYNC B1 ;  /* 0x0000000000017941 */ /* 0x000fea0003800000 */
.L_x_19435:
        /* <DEDUP_REMOVED lines=150> */
.L_x_19567:
[----:B------:R-:W-:Y:S05]  /*6b1b0*/  BSYNC B3 ;  /* 0x0000000000037941 */ /* 0x000fea0003800000 */
.L_x_19566:
        /* <DEDUP_REMOVED lines=81> */
.L_x_19565:
        /* <DEDUP_REMOVED lines=32> */
.L_x_19575:
[----:B------:R-:W-:Y:S05]  /*6b8d0*/  BSYNC B4 ;  /* 0x0000000000047941 */ /* 0x000fea0003800000 */
.L_x_19574:
[----:B------:R-:W-:Y:S02]  /*6b8e0*/  IMAD.MOV.U32 R16, RZ, RZ, R22 ;  /* 0x000000ffff107224 */ /* 0x000fe400078e0016 */
[----:B------:R-:W-:Y:S01]  /*6b8f0*/  IMAD.MOV.U32 R17, RZ, RZ, R23 ;  /* 0x000000ffff117224 */ /* 0x000fe200078e0017 */
[----:B------:R-:W-:Y:S06]  /*6b900*/  BRA `(.L_x_19573) ;  /* 0x0000000000047947 */ /* 0x000fec0003800000 */
.L_x_19572:
[----:B------:R-:W-:-:S11]  /*6b910*/  DADD R16, -R26, R32 ;  /* 0x000000001a107229 */ /* 0x000fd60000000120 */
.L_x_19573:
[----:B------:R-:W-:Y:S05]  /*6b920*/  BSYNC B3 ;  /* 0x0000000000037941 */ /* 0x000fea0003800000 */
.L_x_19571:
        /* <DEDUP_REMOVED lines=27> */
.L_x_19580:
[----:B------:R-:W-:Y:S05]  /*6bae0*/  BSYNC B4 ;  /* 0x0000000000047941 */ /* 0x000fea0003800000 */
.L_x_19579:
[----:B------:R-:W-:Y:S05]  /*6baf0*/  BRA `(.L_x_19578) ;  /* 0x0000000000047947 */ /* 0x000fea0003800000 */
.L_x_19577:
[----:B------:R-:W-:-:S11]  /*6bb00*/  DADD R22, R36, -R6 ;  /* 0x0000000024167229 */ /* 0x000fd60000000806 */
.L_x_19578:
[----:B------:R-:W-:Y:S05]  /*6bb10*/  BSYNC B3 ;  /* 0x0000000000037941 */ /* 0x000fea0003800000 */
.L_x_19576:
        /* <DEDUP_REMOVED lines=30> */
.L_x_19582:
[----:B------:R-:W-:Y:S05]  /*6bd00*/  BSYNC B3 ;  /* 0x0000000000037941 */ /* 0x000fea0003800000 */
.L_x_19581:
        /* <DEDUP_REMOVED lines=85> */
.L_x_19583:
        /* <DEDUP_REMOVED lines=20> */
.L_x_19585:
[----:B------:R-:W-:Y:S05]  /*6c3a0*/  BSYNC B3 ;  /* 0x0000000000037941 */ /* 0x000fea0003800000 */
.L_x_19584:
        /* <DEDUP_REMOVED lines=30> */
.L_x_19570:
        /* <DEDUP_REMOVED lines=24> */
.L_x_19588:
[----:B------:R-:W-:Y:S05]  /*6c710*/  BSYNC B3 ;  /* 0x0000000000037941 */ /* 0x000fea0003800000 */
.L_x_19587:
        /* <DEDUP_REMOVED lines=25> */
.L_x_19591:
[----:B------:R-:W-:Y:S05]  /*6c8b0*/  BSYNC B3 ;  /* 0x0000000000037941 */ /* 0x000fea0003800000 */
.L_x_19590:
        /* <DEDUP_REMOVED lines=30> */
.L_x_19589:
        /* <DEDUP_REMOVED lines=76> */
.L_x_19592:
[----:B------:R-:W-:Y:S01]  /*6cf60*/  IMAD.MOV.U32 R8, RZ, RZ, 0x0 ;  /* 0x00000000ff087424 */ /* 0x000fe200078e00ff */
[----:B------:R-:W-:Y:S01]  /*6cf70*/  FSETP.NEU.FTZ.AND P0, PT, R7, RZ, PT ;  /* 0x000000ff0700720b */ /* 0x000fe20003f1d000 */
[----:B------:R-:W-:-:S06]  /*6cf80*/  IMAD.MOV.U32 R9, RZ, RZ, 0x7ff00000 ;  /* 0x7ff00000ff097424 */ /* 0x000fcc00078e00ff */
[----:B------:R-:W-:-:S10]  /*6cf90*/  DFMA R8, R6, R8, +INF ;  /* 0x7ff000000608742b */ /* 0x000fd40000000008 */
[----:B------:R-:W-:Y:S02]  /*6cfa0*/  FSEL R24, R8, RZ, P0 ;  /* 0x000000ff08187208 */ /* 0x000fe40000000000 */
[----:B------:R-:W-:Y:S01]  /*6cfb0*/  FSEL R25, R9, -QNAN , P0 ;  /* 0xfff0000009197808 */ /* 0x000fe20000000000 */
[----:B------:R-:W-:Y:S06]  /*6cfc0*/  BRA `(.L_x_19568) ;  /* 0x00000004002c7947 */ /* 0x000fec0003800000 */
.L_x_19586:
        /* <DEDUP_REMOVED lines=23> */
.L_x_19594:
[----:B------:R-:W-:Y:S05]  /*6d140*/  BSYNC B3 ;  /* 0x0000000000037941 */ /* 0x000fea0003800000 */
.L_x_19593:
        /* <DEDUP_REMOVED lines=21> */
.L_x_19596:
[----:B------:R-:W-:Y:S05]  /*6d2a0*/  BSYNC B3 ;  /* 0x0000000000037941 */ /* 0x000fea0003800000 */
.L_x_19595:
[----:B------:R-:W-:Y:S02]  /*6d2b0*/  IMAD.MOV.U32 R24, RZ, RZ, R22 ;  /* 0x000000ffff187224 */ /* 0x000fe400078e0016 */
[----:B------:R-:W-:Y:S01]  /*6d2c0*/  IMAD.MOV.U32 R25, RZ, RZ, R23 ;  /* 0x000000ffff197224 */ /* 0x000fe200078e0017 */
[----:B------:R-:W-:Y:S06]  /*6d2d0*/  BRA `(.L_x_19568) ;  /* 0x0000000000687947 */ /* 0x000fec0003800000 */
.L_x_19569:
        /* <DEDUP_REMOVED lines=23> */
.L_x_19598:
[----:B------:R-:W-:Y:S05]  /*6d450*/  BSYNC B3 ;  /* 0x0000000000037941 */ /* 0x000fea0003800000 */
.L_x_19597:
[----:B------:R-:W-:Y:S02]  /*6d460*/  IMAD.MOV.U32 R24, RZ, RZ, R6 ;  /* 0x000000ffff187224 */ /* 0x000fe400078e0006 */
[----:B------:R-:W-:-:S07]  /*6d470*/  IMAD.MOV.U32 R25, RZ, RZ, R7 ;  /* 0x000000ffff197224 */ /* 0x000fce00078e0007 */
.L_x_19568:
[----:B------:R-:W-:Y:S05]  /*6d480*/  BSYNC B2 ;  /* 0x0000000000027941 */ /* 0x000fea0003800000 */
.L_x_19564:
        /* <DEDUP_REMOVED lines=26> */
.L_x_19602:
[----:B------:R-:W-:Y:S05]  /*6d630*/  BSYNC B3 ;  /* 0x0000000000037941 */ /* 0x000fea0003800000 */
.L_x_19601:
        /* <DEDUP_REMOVED lines=37> */
.L_x_19610:
[----:B------:R-:W-:Y:S05]  /*6d890*/  BSYNC B4 ;  /* 0x0000000000047941 */ /* 0x000fea0003800000 */
.L_x_19609:
[----:B------:R-:W-:Y:S01]  /*6d8a0*/  IMAD.MOV.U32 R38, RZ, RZ, R22 ;  /* 0x000000ffff267224 */ /* 0x000fe200078e0016 */
[----:B------:R-:W-:Y:S01]  /*6d8b0*/  MOV R39, R23 ;  /* 0x0000001700277202 */ /* 0x000fe20000000f00 */
[----:B------:R-:W-:Y:S06]  /*6d8c0*/  BRA `(.L_x_19608) ;  /* 0x0000000000047947 */ /* 0x000fec0003800000 */
.L_x_19607:
[----:B------:R-:W-:-:S11]  /*6d8d0*/  DADD R38, -R26, R32 ;  /* 0x000000001a267229 */ /* 0x000fd60000000120 */
.L_x_19608:
[----:B------:R-:W-:Y:S05]  /*6d8e0*/  BSYNC B3 ;  /* 0x0000000000037941 */ /* 0x000fea0003800000 */
.L_x_19606:
        /* <DEDUP_REMOVED lines=24> */
.L_x_19615:
[----:B------:R-:W-:Y:S05]  /*6da70*/  BSYNC B4 ;  /* 0x0000000000047941 */ /* 0x000fea0003800000 */
.L_x_19614:
[----:B------:R-:W-:Y:S02]  /*6da80*/  IMAD.MOV.U32 R4, RZ, RZ, R22 ;  /* 0x000000ffff047224 */ /* 0x000fe400078e0016 */
[----:B------:R-:W-:Y:S01]  /*6da90*/  IMAD.MOV.U32 R5, RZ, RZ, R23 ;  /* 0x000000ffff057224 */ /* 0x000fe200078e0017 */
[----:B------:R-:W-:Y:S06]  /*6daa0*/  BRA `(.L_x_19613) ;  /* 0x0000000000047947 */ /* 0x000fec0003800000 */
.L_x_19612:
[----:B------:R-:W-:-:S11]  /*6dab0*/  DADD R4, -R30, R36 ;  /* 0x000000001e047229 */ /* 0x000fd60000000124 */
.L_x_19613:
[----:B------:R-:W-:Y:S05]  /*6dac0*/  BSYNC B3 ;  /* 0x0000000000037941 */ /* 0x000fea0003800000 */
.L_x_19611:
        /* <DEDUP_REMOVED lines=26> */
.L_x_19617:
[----:B------:R-:W-:Y:S05]  /*6dc70*/  BSYNC B3 ;  /* 0x0000000000037941 */ /* 0x000fea0003800000 */
.L_x_19616:
[----:B------:R-:W-:Y:S01]  /*6dc80*/  PLOP3.LUT P0, PT, PT, PT, PT, 0x80, 0x0 ;  /* 0x000000000000781c */ /* 0x000fe20003f0f070 */
[----:B------:R-:W-:Y:S02]  /*6dc90*/  IMAD.MOV.U32 R18, RZ, RZ, R6 ;  /* 0x000000ffff127224 */ /* 0x000fe400078e0006 */
[----:B------:R-:W-:Y:S01]  /*6dca0*/  IMAD.MOV.U32 R19, RZ, RZ, R7 ;  /* 0x000000ffff137224 */ /* 0x000fe200078e0007 */
[----:B------:R-:W-:Y:S09]  /*6dcb0*/  BRA `(.L_x_19603) ;  /* 0x0000000800407947 */ /* 0x000ff20003800000 */
.L_x_19605:
        /* <DEDUP_REMOVED lines=26> */
.L_x_19620:
[----:B------:R-:W-:Y:S05]  /*6de60*/  BSYNC B3 ;  /* 0x0000000000037941 */ /* 0x000fea0003800000 */
.L_x_19619:
[----:B------:R-:W-:Y:S01]  /*6de70*/  PLOP3.LUT P0, PT, PT, PT, PT, 0x80, 0x0 ;  /* 0x000000000000781c */ /* 0x000fe20003f0f070 */
[----:B------:R-:W-:Y:S02]  /*6de80*/  IMAD.MOV.U32 R18, RZ, RZ, R6 ;  /* 0x000000ffff127224 */ /* 0x000fe400078e0006 */
[----:B------:R-:W-:Y:S01]  /*6de90*/  IMAD.MOV.U32 R19, RZ, RZ, R7 ;  /* 0x000000ffff137224 */ /* 0x000fe200078e0007 */
[----:B------:R-:W-:Y:S09]  /*6dea0*/  BRA `(.L_x_19603) ;  /* 0x0000000400c47947 */ /* 0x000ff20003800000 */
.L_x_19618:
        /* <DEDUP_REMOVED lines=27> */
.L_x_19622:
[----:B------:R-:W-:Y:S05]  /*6e060*/  BSYNC B3 ;  /* 0x0000000000037941 */ /* 0x000fea0003800000 */
.L_x_19621:
        /* <DEDUP_REMOVED lines=21> */
.L_x_19624:
[----:B------:R-:W-:Y:S05]  /*6e1c0*/  BSYNC B3 ;  /* 0x0000000000037941 */ /* 0x000fea0003800000 */
.L_x_19623:
[----:B------:R-:W-:Y:S01]  /*6e1d0*/  DMUL R2, R2, 8.11296384146066816958e+31 ;  /* 0x4690000002027828 */ /* 0x000fe20000000000 */
[----:B------:R-:W-:Y:S01]  /*6e1e0*/  PLOP3.LUT P0, PT, PT, PT, PT, 0x80, 0x0 ;  /* 0x000000000000781c */ /* 0x000fe20003f0f070 */
[----:B------:R-:W-:Y:S01]  /*6e1f0*/  IMAD.MOV.U32 R18, RZ, RZ, R22 ;  /* 0x000000ffff127224 */ /* 0x000fe200078e0016 */
[----:B------:R-:W-:Y:S01]  /*6e200*/  MOV R19, R23 ;  /* 0x0000001700137202 */ /* 0x000fe20000000f00 */
[----:B------:R-:W-:Y:S10]  /*6e210*/  BRA `(.L_x_19603) ;  /* 0x0000000000e87947 */ /* 0x000ff40003800000 */
.L_x_19604:
        /* <DEDUP_REMOVED lines=22> */
[----:B------:R-:W-:Y:S01]  /*6e380*/  IMAD.MOV.U32 R20, RZ, RZ, R6 ;  /* 0x000000ffff147224 */ /* 0x000fe200078e0006 */
[----:B------:R-:W-:-:S07]  /*6e390*/  MOV R21, R7 ;  /* 0x0000000700157202 */ /* 0x000fce0000000f00 */
.L_x_19626:
[----:B------:R-:W-:Y:S05]  /*6e3a0*/  BSYNC B3 ;  /* 0x0000000000037941 */ /* 0x000fea0003800000 */
.L_x_19625:
        /* <DEDUP_REMOVED lines=26> */
.L_x_19628:
[----:B------:R-:W-:Y:S05]  /*6e550*/  BSYNC B3 ;  /* 0x0000000000037941 */ /* 0x000fea0003800000 */
.L_x_19627:
[----:B------:R-:W-:Y:S01]  /*6e560*/  DMUL R18, R6, R20 ;  /* 0x0000001406127228 */ /* 0x000fe20000000000 */
[----:B------:R-:W-:Y:S01]  /*6e570*/  PLOP3.LUT P0, PT, PT, PT, PT, 0x80, 0x0 ;  /* 0x000000000000781c */ /* 0x000fe20003f0f070 */
[----:B------:R-:W-:-:S12]  /*6e580*/  BRA `(.L_x_19603) ;  /* 0x00000000000c7947 */ /* 0x000fd80003800000 */
.L_x_19600:
[----:B------:R-:W-:Y:S01]  /*6e590*/  DMUL R18, R18, 9.00719925474099200000e+15 ;  /* 0x4340000012127828 */ /* 0x000fe20000000000 */
[----:B------:R-:W-:Y:S01]  /*6e5a0*/  PLOP3.LUT P0, PT, PT, PT, PT, 0x80, 0x0 ;  /* 0x000000000000781c */ /* 0x000fe20003f0f070 */
[----:B------:R-:W-:-:S12]  /*6e5b0*/  DMUL R2, R2, 9.00719925474099200000e+15 ;  /* 0x4340000002027828 */ /* 0x000fd80000000000 */
.L_x_19603:
[----:B------:R-:W-:Y:S05]  /*6e5c0*/  BSYNC B2 ;  /* 0x0000000000027941 */ /* 0x000fea0003800000 */
.L_x_19599:
        /* <DEDUP_REMOVED lines=67> */
.L_x_19634:
[----:B------:R-:W-:-:S11]  /*6ea00*/  DMUL R36, RZ, |R16| ;  /* 0x40000010ff247228 */ /* 0x000fd60000000000 */
.L_x_19635:
[----:B------:R-:W-:Y:S05]  /*6ea10*/  BSYNC B0 ;  /* 0x0000000000007941 */ /* 0x000fea0003800000 */
.L_x_19633:
        /* <DEDUP_REMOVED lines=11> */
.L_x_19632:
        /* <DEDUP_REMOVED lines=53> */
.L_x_19631:
        /* <DEDUP_REMOVED lines=62> */
.L_x_19639:
[----:B------:R-:W-:-:S11]  /*6f200*/  DMUL R36, RZ, |R16| ;  /* 0x40000010ff247228 */ /* 0x000fd60000000000 */
.L_x_19640:
[----:B------:R-:W-:Y:S05]  /*6f210*/  BSYNC B0 ;  /* 0x0000000000007941 */ /* 0x000fea0003800000 */
.L_x_19638:
        /* <DEDUP_REMOVED lines=11> */
.L_x_19637:
        /* <DEDUP_REMOVED lines=53> */
.L_x_19630:
        /* <DEDUP_REMOVED lines=30> */
.L_x_19643:
[----:B------:R-:W-:Y:S05]  /*6f800*/  BSYNC B3 ;  /* 0x0000000000037941 */ /* 0x000fea0003800000 */
.L_x_19642:
        /* <DEDUP_REMOVED lines=82> */
.L_x_19645:
[----:B------:R-:W-:Y:S02]  /*6fd30*/  FSEL R4, RZ, 3.37028055040000000000e+12, P1 ;  /* 0x54442d18ff047808 */ /* 0x000fe40000800000 */
[----:B------:R-:W-:-:S07]  /*6fd40*/  FSEL R5, RZ, 2.1426990032196044922, P1 ;  /* 0x400921fbff057808 */ /* 0x000fce0000800000 */
.L_x_19646:
[----:B------:R-:W-:Y:S05]  /*6fd50*/  BSYNC B0 ;  /* 0x0000000000007941 */ /* 0x000fea0003800000 */
.L_x_19644:
[----:B------:R-:W-:Y:S01]  /*6fd60*/  DADD R2, |R18|, |R2| ;  /* 0x0000000012027229 */ /* 0x000fe20000000602 */
[----:B------:R-:W-:-:S07]  /*6fd70*/  LOP3.LUT R19, R5, 0x80000000, R19, 0xb8, !PT ;  /* 0x8000000005137812 */ /* 0x000fce00078eb813 */
[----:B------:R-:W-:-:S06]  /*6fd80*/  DSETP.GTU.AND P0, PT, |R2|, +INF , PT ;  /* 0x7ff000000200742a */ /* 0x000fcc0003f0c200 */
[----:B------:R-:W-:Y:S02]  /*6fd90*/  FSEL R36, R2, R4, P0 ;  /* 0x0000000402247208 */ /* 0x000fe40000000000 */
[----:B------:R-:W-:Y:S01]  /*6fda0*/  FSEL R37, R3, R19, P0 ;  /* 0x0000001303257208 */ /* 0x000fe20000000000 */
[----:B------:R-:W-:Y:S06]  /*6fdb0*/  BRA `(.L_x_19636) ;  /* 0x0000000400d47947 */ /* 0x000fec0003800000 */
.L_x_19641:
        /* <DEDUP_REMOVED lines=26> */
.L_x_19648:
[----:B------:R-:W-:Y:S05]  /*6ff60*/  BSYNC B3 ;  /* 0x0000000000037941 */ /* 0x000fea0003800000 */
.L_x_19647:
        /* <DEDUP_REMOVED lines=82> */
.L_x_19650:
[----:B------:R-:W-:Y:S02]  /*70490*/  FSEL R4, RZ, 3.37028055040000000000e+12, P1 ;  /* 0x54442d18ff047808 */ /* 0x000fe40000800000 */
[----:B------:R-:W-:-:S07]  /*704a0*/  FSEL R5, RZ, 2.1426990032196044922, P1 ;  /* 0x400921fbff057808 */ /* 0x000fce0000800000 */
.L_x_19651:
[----:B------:R-:W-:Y:S05]  /*704b0*/  BSYNC B0 ;  /* 0x0000000000007941 */ /* 0x000fea0003800000 */
.L_x_19649:
[----:B------:R-:W-:Y:S01]  /*704c0*/  DADD R2, |R18|, |R2| ;  /* 0x0000000012027229 */ /* 0x000fe20000000602 */
[----:B------:R-:W-:-:S07]  /*704d0*/  LOP3.LUT R19, R5, 0x80000000, R19, 0xb8, !PT ;  /* 0x8000000005137812 */ /* 0x000fce00078eb813 */
[----:B------:R-:W-:-:S06]  /*704e0*/  DSETP.GTU.AND P0, PT, |R2|, +INF , PT ;  /* 0x7ff000000200742a */ /* 0x000fcc0003f0c200 */
[----:B------:R-:W-:Y:S02]  /*704f0*/  FSEL R36, R2, R4, P0 ;  /* 0x0000000402247208 */ /* 0x000fe40000000000 */
[----:B------:R-:W-:-:S07]  /*70500*/  FSEL R37, R3, R19, P0 ;  /* 0x0000001303257208 */ /* 0x000fce0000000000 */
.L_x_19636:
[----:B------:R-:W-:Y:S05]  /*70510*/  BSYNC B2 ;  /* 0x0000000000027941 */ /* 0x000fea0003800000 */
.L_x_19629:
[----:B------:R-:W-:Y:S01]  /*70520*/  DADD R2, -RZ, -R24 ;  /* 0x00000000ff027229 */ /* 0x000fe20000000918 */
[----:B------:R-:W-:-:S09]  /*70530*/  ISETP.NE.AND P0, PT, R40, RZ, PT ;  /* 0x000000ff2800720c */ /* 0x000fd20003f05270 */
[----:B------:R-:W-:Y:S02]  /*70540*/  FSEL R38, R2, R24, !P0 ;  /* 0x0000001802267208 */ /* 0x000fe40004000000 */
[----:B------:R-:W-:Y:S01]  /*70550*/  FSEL R39, R3, R25, !P0 ;  /* 0x0000001903277208 */ /* 0x000fe20004000000 */
[----:B------:R-:W-:Y:S06]  /*70560*/  BRA `(.L_x_19559) ;  /* 0x0000003000287947 */ /* 0x000fec0003800000 */
.L_x_19563:
[----:B------:R-:W2:Y:S01]  /*70570*/  LDL.64 R36, [R1+0x8] ;  /* 0x0000080001247983 */ /* 0x000ea20000100a00 */
[----:B------:R-:W-:Y:S01]  /*70580*/  UMOV UR4, 0x54442d18 ;  /* 0x54442d1800047882 */ /* 0x000fe20000000000 */
[----:B------:R-:W-:Y:S01]  /*70590*/  UMOV UR5, 0x3ff921fb ;  /* 0x3ff921fb00057882 */ /* 0x000fe20000000000 */
[----:B------:R-:W-:Y:S02]  /*705a0*/  DADD R38, -RZ, -R46 ;  /* 0x00000000ff267229 */ /* 0x000fe4000000092e */
[----:B--2---:R-:W-:-:S08]  /*705b0*/  DADD R36, R36, -R44 ;  /* 0x0000000024247229 */ /* 0x004fd0000000082c */
[----:B------:R-:W-:Y:S01]  /*705c0*/  DADD R36, R36, UR4 ;  /* 0x0000000424247e29 */ /* 0x000fe20008000000 */
[----:B------:R-:W-:Y:S10]  /*705d0*/  BRA `(.L_x_19559) ;  /* 0x00000030000c7947 */ /* 0x000ff40003800000 */
.L_x_19562:
[----:B------:R-:W-:Y:S01]  /*705e0*/  DADD R38, -RZ, -R46 ;  /* 0x00000000ff267229 */ /* 0x000fe2000000092e */
[----:B------:R-:W-:Y:S01]  /*705f0*/  CS2R R36, SRZ ;  /* 0x0000000000247805 */ /* 0x000fe2000001ff00 */
[----:B------:R-:W-:Y:S09]  /*70600*/  BRA `(.L_x_19559) ;  /* 0x0000003000007947 */ /* 0x000ff20003800000 */
.L_x_19561:
        /* <DEDUP_REMOVED lines=108> */
.L_x_19656:
[----:B------:R-:W-:Y:S05]  /*70cd0*/  BSYNC B0 ;  /* 0x0000000000007941 */ /* 0x000fea0003800000 */
.L_x_19655:
        /* <DEDUP_REMOVED lines=8> */
.L_x_19658:
[----:B------:R-:W-:Y:S05]  /*70d60*/  BSYNC B3 ;  /* 0x0000000000037941 */ /* 0x000fea0003800000 */
.L_x_19657:
        /* <DEDUP_REMOVED lines=82> */
.L_x_19660:
[----:B------:R-:W-:-:S04]  /*71290*/  ISETP.GE.AND P0, PT, R45, RZ, PT ;  /* 0x000000ff2d00720c */ /* 0x000fc80003f06270 */
[----:B------:R-:W-:Y:S02]  /*712a0*/  FSEL R6, RZ, 3.37028055040000000000e+12, P0 ;  /* 0x54442d18ff067808 */ /* 0x000fe40000000000 */
[----:B------:R-:W-:-:S07]  /*712b0*/  FSEL R7, RZ, 2.1426990032196044922, P0 ;  /* 0x400921fbff077808 */ /* 0x000fce0000000000 */
.L_x_19661:
[----:B------:R-:W-:Y:S05]  /*712c0*/  BSYNC B0 ;  /* 0x0000000000007941 */ /* 0x000fea0003800000 */
.L_x_19659:
[----:B------:R-:W-:Y:S01]  /*712d0*/  DADD R2, R2, R4 ;  /* 0x0000000002027229 */ /* 0x000fe20000000004 */
[----:B------:R-:W-:Y:S01]  /*712e0*/  LOP3.LUT R47, R7, 0x80000000, R47, 0xb8, !PT ;  /* 0x80000000072f7812 */ /* 0x000fe200078eb82f */
[----:B------:R-:W-:-:S06]  /*712f0*/  DMUL R24, R24, 0.5 ;  /* 0x3fe0000018187828 */ /* 0x000fcc0000000000 */
[----:B------:R-:W-:-:S06]  /*71300*/  DSETP.GTU.AND P0, PT, |R2|, +INF , PT ;  /* 0x7ff000000200742a */ /* 0x000fcc0003f0c200 */
[----:B------:R-:W-:Y:S02]  /*71310*/  FSEL R6, R2, R6, P0 ;  /* 0x0000000602067208 */ /* 0x000fe40000000000 */
[----:B------:R-:W-:Y:S01]  /*71320*/  FSEL R7, R3, R47, P0 ;  /* 0x0000002f03077208 */ /* 0x000fe20000000000 */
[----:B------:R-:W-:Y:S06]  /*71330*/  BRA `(.L_x_19662) ;  /* 0x0000002000387947 */ /* 0x000fec0003800000 */
.L_x_19654:
        /* <DEDUP_REMOVED lines=135> */
.L_x_19664:
[----:B------:R-:W-:Y:S05]  /*71bb0*/  BSYNC B0 ;  /* 0x0000000000007941 */ /* 0x000fea0003800000 */
.L_x_19663:
        /* <DEDUP_REMOVED lines=8> */
.L_x_19666:
[----:B------:R-:W-:Y:S05]  /*71c40*/  BSYNC B3 ;  /* 0x0000000000037941 */ /* 0x000fea0003800000 */
.L_x_19665:
        /* <DEDUP_REMOVED lines=82> */
.L_x_19668:
[----:B------:R-:W-:-:S04]  /*72170*/  ISETP.GE.AND P0, PT, R45, RZ, PT ;  /* 0x000000ff2d00720c */ /* 0x000fc80003f06270 */
[----:B------:R-:W-:Y:S02]  /*72180*/  FSEL R6, RZ, 3.37028055040000000000e+12, P0 ;  /* 0x54442d18ff067808 */ /* 0x000fe40000000000 */
[----:B------:R-:W-:-:S07]  /*72190*/  FSEL R7, RZ, 2.1426990032196044922, P0 ;  /* 0x400921fbff077808 */ /* 0x000fce0000000000 */
.L_x_19669:
[----:B------:R-:W-:Y:S05]  /*721a0*/  BSYNC B0 ;  /* 0x0000000000007941 */ /* 0x000fea0003800000 */
.L_x_19667:
[----:B------:R-:W-:Y:S01]  /*721b0*/  DADD R2, R2, R4 ;  /* 0x0000000002027229 */ /* 0x000fe20000000004 */
[----:B------:R-:W-:-:S07]  /*721c0*/  LOP3.LUT R47, R7, 0x80000000, R47, 0xb8, !PT ;  /* 0x80000000072f7812 */ /* 0x000fce00078eb82f */
[----:B------:R-:W-:-:S06]  /*721d0*/  DSETP.GTU.AND P0, PT, |R2|, +INF , PT ;  /* 0x7ff000000200742a */ /* 0x000fcc0003f0c200 */
[----:B------:R-:W-:Y:S02]  /*721e0*/  FSEL R6, R2, R6, P0 ;  /* 0x0000000602067208 */ /* 0x000fe40000000000 */
[----:B------:R-:W-:Y:S01]  /*721f0*/  FSEL R7, R3, R47, P0 ;  /* 0x0000002f03077208 */ /* 0x000fe20000000000 */
[----:B------:R-:W-:Y:S06]  /*72200*/  BRA `(.L_x_19662) ;  /* 0x0000001000847947 */ /* 0x000fec0003800000 */
.L_x_19653:
        /* <DEDUP_REMOVED lines=23> */
.L_x_19671:
[----:B------:R-:W-:Y:S05]  /*72380*/  BSYNC B3 ;  /* 0x0000000000037941 */ /* 0x000fea0003800000 */
.L_x_19670:
        /* <DEDUP_REMOVED lines=26> */
.L_x_19673:
[----:B------:R-:W-:Y:S05]  /*72530*/  BSYNC B3 ;  /* 0x0000000000037941 */ /* 0x000fea0003800000 */
.L_x_19672:
        /* <DEDUP_REMOVED lines=136> */
.L_x_19675:
[----:B------:R-:W-:Y:S05]  /*72dc0*/  BSYNC B0 ;  /* 0x0000000000007941 */ /* 0x000fea0003800000 */
.L_x_19674:
        /* <DEDUP_REMOVED lines=8> */
.L_x_19677:
[----:B------:R-:W-:Y:S05]  /*72e50*/  BSYNC B3 ;  /* 0x0000000000037941 */ /* 0x000fea0003800000 */
.L_x_19676:
        /* <DEDUP_REMOVED lines=82> */
.L_x_19679:
[----:B------:R-:W-:-:S04]  /*73380*/  ISETP.GE.AND P0, PT, R45, RZ, PT ;  /* 0x000000ff2d00720c */ /* 0x000fc80003f06270 */
[----:B------:R-:W-:Y:S02]  /*73390*/  FSEL R6, RZ, 3.37028055040000000000e+12, P0 ;  /* 0x54442d18ff067808 */ /* 0x000fe40000000000 */
[----:B------:R-:W-:-:S07]  /*733a0*/  FSEL R7, RZ, 2.1426990032196044922, P0 ;  /* 0x400921fbff077808 */ /* 0x000fce0000000000 */
.L_x_19680:
[----:B------:R-:W-:Y:S05]  /*733b0*/  BSYNC B0 ;  /* 0x0000000000007941 */ /* 0x000fea0003800000 */
.L_x_19678:
[----:B------:R-:W-:Y:S01]  /*733c0*/  DADD R2, R2, R4 ;  /* 0x0000000002027229 */ /* 0x000fe20000000004 */
[----:B------:R-:W-:Y:S01]  /*733d0*/  LOP3.LUT R47, R7, 0x80000000, R47, 0xb8, !PT ;  /* 0x80000000072f7812 */ /* 0x000fe200078eb82f */
[----:B------:R-:W-:-:S06]  /*733e0*/  DADD R24, R24, 1 ;  /* 0x3ff0000018187429 */ /* 0x000fcc0000000000 */
[----:B------:R-:W-:-:S06]  /*733f0*/  DSETP.GTU.AND P0, PT, |R2|, +INF , PT ;  /* 0x7ff000000200742a */ /* 0x000fcc0003f0c200 */
[----:B------:R-:W-:Y:S02]  /*73400*/  FSEL R6, R2, R6, P0 ;  /* 0x0000000602067208 */ /* 0x000fe40000000000 */
[----:B------:R-:W-:-:S07]  /*73410*/  FSEL R7, R3, R47, P0 ;  /* 0x0000002f03077208 */ /* 0x000fce0000000000 */
.L_x_19662:
[----:B------:R-:W-:Y:S05]  /*73420*/  BSYNC B2 ;  /* 0x0000000000027941 */ /* 0x000fea0003800000 */
.L_x_19652:
        /* <DEDUP_REMOVED lines=9> */
.L_x_19560:
        /* <DEDUP_REMOVED lines=21> */
.L_x_19559:
[----:B------:R-:W-:Y:S05]  /*73610*/  BSYNC B1 ;  /* 0x0000000000017941 */ /* 0x000fea0003800000 */
.L_x_19558:
        /* <DEDUP_REMOVED lines=148> */
.L_x_19690:
[----:B------:R-:W-:Y:S05]  /*73f60*/  BSYNC B3 ;  /* 0x0000000000037941 */ /* 0x000fea0003800000 */
.L_x_19689:
        /* <DEDUP_REMOVED lines=81> */
.L_x_19688:
        /* <DEDUP_REMOVED lines=32> */
.L_x_19698:
[----:B------:R-:W-:Y:S05]  /*74680*/  BSYNC B4 ;  /* 0x0000000000047941 */ /* 0x000fea0003800000 */
.L_x_19697:
[----:B------:R-:W-:Y:S02]  /*74690*/  IMAD.MOV.U32 R16, RZ, RZ, R22 ;  /* 0x000000ffff107224 */ /* 0x000fe400078e0016 */
[----:B------:R-:W-:Y:S01]  /*746a0*/  IMAD.MOV.U32 R17, RZ, RZ, R23 ;  /* 0x000000ffff117224 */ /* 0x000fe200078e0017 */
[----:B------:R-:W-:Y:S06]  /*746b0*/  BRA `(.L_x_19696) ;  /* 0x0000000000047947 */ /* 0x000fec0003800000 */
.L_x_19695:
[----:B------:R-:W-:-:S11]  /*746c0*/  DADD R16, -R26, R32 ;  /* 0x000000001a107229 */ /* 0x000fd60000000120 */
.L_x_19696:
[----:B------:R-:W-:Y:S05]  /*746d0*/  BSYNC B3 ;  /* 0x0000000000037941 */ /* 0x000fea0003800000 */
.L_x_19694:
        /* <DEDUP_REMOVED lines=27> */
.L_x_19703:
[----:B------:R-:W-:Y:S05]  /*74890*/  BSYNC B4 ;  /* 0x0000000000047941 */ /* 0x000fea0003800000 */
.L_x_19702:
[----:B------:R-:W-:Y:S05]  /*748a0*/  BRA `(.L_x_19701) ;  /* 0x0000000000047947 */ /* 0x000fea0003800000 */
.L_x_19700:
[----:B------:R-:W-:-:S11]  /*748b0*/  DADD R22, R34, -R6 ;  /* 0x0000000022167229 */ /* 0x000fd60000000806 */
.L_x_19701:
[----:B------:R-:W-:Y:S05]  /*748c0*/  BSYNC B3 ;  /* 0x0000000000037941 */ /* 0x000fea0003800000 */
.L_x_19699:
        /* <DEDUP_REMOVED lines=29> */
[----:B------:R-:W-:Y:S05]  /*74aa0*/  CALL.REL.NOINC `($__internal_27_$__cuda_sm20_dsqrt_rn_f64_mediumpath_v1) ;  /* 0x0000019c00a47944 */ /* 0x000fea0003c00000 */
.L_x_19705:
[----:B------:R-:W-:Y:S05]  /*74ab0*/  BSYNC B3 ;  /* 0x0000000000037941 */ /* 0x000fea0003800000 */
.L_x_19704:
        /* <DEDUP_REMOVED lines=86> */
.L_x_19706:
        /* <DEDUP_REMOVED lines=20> */
.L_x_19708:
[----:B------:R-:W-:Y:S05]  /*75160*/  BSYNC B3 ;  /* 0x0000000000037941 */ /* 0x000fea0003800000 */
.L_x_19707:
        /* <DEDUP_REMOVED lines=30> */
.L_x_19693:
        /* <DEDUP_REMOVED lines=24> */
.L_x_19711:
[----:B------:R-:W-:Y:S05]  /*754d0*/  BSYNC B3 ;  /* 0x0000000000037941 */ /* 0x000fea0003800000 */
.L_x_19710:
        /* <DEDUP_REMOVED lines=25> */
.L_x_19714:
[----:B------:R-:W-:Y:S05]  /*75670*/  BSYNC B3 ;  /* 0x0000000000037941 */ /* 0x000fea0003800000 */
.L_x_19713:
        /* <DEDUP_REMOVED lines=30> */
.L_x_19712:
        /* <DEDUP_REMOVED lines=76> */
.L_x_19715:
[----:B------:R-:W-:Y:S01]  /*75d20*/  IMAD.MOV.U32 R8, RZ, RZ, 0x0 ;  /* 0x00000000ff087424 */ /* 0x000fe200078e00ff */
[----:B------:R-:W-:Y:S01]  /*75d30*/  FSETP.NEU.FTZ.AND P0, PT, R7, RZ, PT ;  /* 0x000000ff0700720b */ /* 0x000fe20003f1d000 */
[----:B------:R-:W-:-:S06]  /*75d40*/  IMAD.MOV.U32 R9, RZ, RZ, 0x7ff00000 ;  /* 0x7ff00000ff097424 */ /* 0x000fcc00078e00ff */
[----:B------:R-:W-:-:S10]  /*75d50*/  DFMA R8, R6, R8, +INF ;  /* 0x7ff000000608742b */ /* 0x000fd40000000008 */
[----:B------:R-:W-:Y:S02]  /*75d60*/  FSEL R24, R8, RZ, P0 ;  /* 0x000000ff08187208 */ /* 0x000fe40000000000 */
[----:B------:R-:W-:Y:S01]  /*75d70*/  FSEL R25, R9, -QNAN , P0 ;  /* 0xfff0000009197808 */ /* 0x000fe20000000000 */
[----:B------:R-:W-:Y:S06]  /*75d80*/  BRA `(.L_x_19691) ;  /* 0x00000004002c7947 */ /* 0x000fec0003800000 */
.L_x_19709:
        /* <DEDUP_REMOVED lines=23> */
.L_x_19717:
[----:B------:R-:W-:Y:S05]  /*75f00*/  BSYNC B3 ;  /* 0x0000000000037941 */ /* 0x000fea0003800000 */
.L_x_19716:
        /* <DEDUP_REMOVED lines=21> */
.L_x_19719:
[----:B------:R-:W-:Y:S05]  /*76060*/  BSYNC B3 ;  /* 0x0000000000037941 */ /* 0x000fea0003800000 */
.L_x_19718:
[----:B------:R-:W-:Y:S01]  /*76070*/  IMAD.MOV.U32 R24, RZ, RZ, R22 ;  /* 0x000000ffff187224 */ /* 0x000fe200078e0016 */
[----:B------:R-:W-:Y:S01]  /*76080*/  MOV R25, R23 ;  /* 0x0000001700197202 */ /* 0x000fe20000000f00 */
[----:B------:R-:W-:Y:S06]  /*76090*/  BRA `(.L_x_19691) ;  /* 0x0000000000687947 */ /* 0x000fec0003800000 */
.L_x_19692:
        /* <DEDUP_REMOVED lines=23> */
.L_x_19721:
[----:B------:R-:W-:Y:S05]  /*76210*/  BSYNC B3 ;  /* 0x0000000000037941 */ /* 0x000fea0003800000 */
.L_x_19720:
[----:B------:R-:W-:Y:S01]  /*76220*/  MOV R24, R6 ;  /* 0x0000000600187202 */ /* 0x000fe20000000f00 */
[----:B------:R-:W-:-:S07]  /*76230*/  IMAD.MOV.U32 R25, RZ, RZ, R7 ;  /* 0x000000ffff197224 */ /* 0x000fce00078e0007 */
.L_x_19691:
[----:B------:R-:W-:Y:S05]  /*76240*/  BSYNC B2 ;  /* 0x0000000000027941 */ /* 0x000fea0003800000 */
.L_x_19687:
        /* <DEDUP_REMOVED lines=26> */
.L_x_19725:
[----:B------:R-:W-:Y:S05]  /*763f0*/  BSYNC B3 ;  /* 0x0000000000037941 */ /* 0x000fea0003800000 */
.L_x_19724:
        /* <DEDUP_REMOVED lines=37> */
.L_x_19733:
[----:B------:R-:W-:Y:S05]  /*76650*/  BSYNC B4 ;  /* 0x0000000000047941 */ /* 0x000fea0003800000 */
.L_x_19732:
[----:B------:R-:W-:Y:S02]  /*76660*/  IMAD.MOV.U32 R40, RZ, RZ, R22 ;  /* 0x000000ffff287224 */ /* 0x000fe400078e0016 */
[----:B------:R-:W-:Y:S01]  /*76670*/  IMAD.MOV.U32 R41, RZ, RZ, R23 ;  /* 0x000000ffff297224 */ /* 0x000fe200078e0017 */
[----:B------:R-:W-:Y:S06]  /*76680*/  BRA `(.L_x_19731) ;  /* 0x0000000000047947 */ /* 0x000fec0003800000 */
.L_x_19730:
[----:B------:R-:W-:-:S11]  /*76690*/  DADD R40, -R26, R32 ;  /* 0x000000001a287229 */ /* 0x000fd60000000120 */
.L_x_19731:
[----:B------:R-:W-:Y:S05]  /*766a0*/  BSYNC B3 ;  /* 0x0000000000037941 */ /* 0x000fea0003800000 */
.L_x_19729:
        /* <DEDUP_REMOVED lines=24> */
.L_x_19738:
[----:B------:R-:W-:Y:S05]  /*76830*/  BSYNC B4 ;  /* 0x0000000000047941 */ /* 0x000fea0003800000 */
.L_x_19737:
[----:B------:R-:W-:Y:S02]  /*76840*/  IMAD.MOV.U32 R4, RZ, RZ, R22 ;  /* 0x000000ffff047224 */ /* 0x000fe400078e0016 */
[----:B------:R-:W-:Y:S01]  /*76850*/  IMAD.MOV.U32 R5, RZ, RZ, R23 ;  /* 0x000000ffff057224 */ /* 0x000fe200078e0017 */
[----:B------:R-:W-:Y:S06]  /*76860*/  BRA `(.L_x_19736) ;  /* 0x0000000000047947 */ /* 0x000fec0003800000 */
.L_x_19735:
[----:B------:R-:W-:-:S11]  /*76870*/  DADD R4, -R30, R34 ;  /* 0x000000001e047229 */ /* 0x000fd60000000122 */
.L_x_19736:
[----:B------:R-:W-:Y:S05]  /*76880*/  BSYNC B3 ;  /* 0x0000000000037941 */ /* 0x000fea0003800000 */
.L_x_19734:
        /* <DEDUP_REMOVED lines=26> */
.L_x_19740:
[----:B------:R-:W-:Y:S05]  /*76a30*/  BSYNC B3 ;  /* 0x0000000000037941 */ /* 0x000fea0003800000 */
.L_x_19739:
[----:B------:R-:W-:Y:S01]  /*76a40*/  PLOP3.LUT P0, PT, PT, PT, PT, 0x80, 0x0 ;  /* 0x000000000000781c */ /* 0x000fe20003f0f070 */
[----:B------:R-:W-:Y:S02]  /*76a50*/  IMAD.MOV.U32 R18, RZ, RZ, R6 ;  /* 0x000000ffff127224 */ /* 0x000fe400078e0006 */
[----:B------:R-:W-:Y:S01]  /*76a60*/  IMAD.MOV.U32 R19, RZ, RZ, R7 ;  /* 0x000000ffff137224 */ /* 0x000fe200078e0007 */
[----:B------:R-:W-:Y:S09]  /*76a70*/  BRA `(.L_x_19726) ;  /* 0x0000000800407947 */ /* 0x000ff20003800000 */
.L_x_19728:
        /* <DEDUP_REMOVED lines=26> */
.L_x_19743:
[----:B------:R-:W-:Y:S05]  /*76c20*/  BSYNC B3 ;  /* 0x0000000000037941 */ /* 0x000fea0003800000 */
.L_x_19742:
[----:B------:R-:W-:Y:S01]  /*76c30*/  PLOP3.LUT P0, PT, PT, PT, PT, 0x80, 0x0 ;  /* 0x000000000000781c */ /* 0x000fe20003f0f070 */
[----:B------:R-:W-:Y:S02]  /*76c40*/  IMAD.MOV.U32 R18, RZ, RZ, R6 ;  /* 0x000000ffff127224 */ /* 0x000fe400078e0006 */
[----:B------:R-:W-:Y:S01]  /*76c50*/  IMAD.MOV.U32 R19, RZ, RZ, R7 ;  /* 0x000000ffff137224 */ /* 0x000fe200078e0007 */
[----:B------:R-:W-:Y:S09]  /*76c60*/  BRA `(.L_x_19726) ;  /* 0x0000000400c47947 */ /* 0x000ff20003800000 */
.L_x_19741:
        /* <DEDUP_REMOVED lines=27> */
.L_x_19745:
[----:B------:R-:W-:Y:S05]  /*76e20*/  BSYNC B3 ;  /* 0x0000000000037941 */ /* 0x000fea0003800000 */
.L_x_19744:
        /* <DEDUP_REMOVED lines=21> */
.L_x_19747:
[----:B------:R-:W-:Y:S05]  /*76f80*/  BSYNC B3 ;  /* 0x0000000000037941 */ /* 0x000fea0003800000 */
.L_x_19746:
[----:B------:R-:W-:Y:S01]  /*76f90*/  DMUL R2, R2, 8.11296384146066816958e+31 ;  /* 0x4690000002027828 */ /* 0x000fe20000000000 */
[----:B------:R-:W-:Y:S01]  /*76fa0*/  PLOP3.LUT P0, PT, PT, PT, PT, 0x80, 0x0 ;  /* 0x000000000000781c */ /* 0x000fe20003f0f070 */
[----:B------:R-:W-:Y:S02]  /*76fb0*/  IMAD.MOV.U32 R18, RZ, RZ, R22 ;  /* 0x000000ffff127224 */ /* 0x000fe400078e0016 */
[----:B------:R-:W-:Y:S01]  /*76fc0*/  IMAD.MOV.U32 R19, RZ, RZ, R23 ;  /* 0x000000ffff137224 */ /* 0x000fe200078e0017 */
[----:B------:R-:W-:Y:S09]  /*76fd0*/  BRA `(.L_x_19726) ;  /* 0x0000000000e87947 */ /* 0x000ff20003800000 */
.L_x_19727:
        /* <DEDUP_REMOVED lines=24> */
.L_x_19749:
[----:B------:R-:W-:Y:S05]  /*77160*/  BSYNC B3 ;  /* 0x0000000000037941 */ /* 0x000fea0003800000 */
.L_x_19748:
        /* <DEDUP_REMOVED lines=26> */
.L_x_19751:
[----:B------:R-:W-:Y:S05]  /*77310*/  BSYNC B3 ;  /* 0x0000000000037941 */ /* 0x000fea0003800000 */
.L_x_19750:
[----:B------:R-:W-:Y:S01]  /*77320*/  DMUL R18, R6, R20 ;  /* 0x0000001406127228 */ /* 0x000fe20000000000 */
[----:B------:R-:W-:Y:S01]  /*77330*/  PLOP3.LUT P0, PT, PT, PT, PT, 0x80, 0x0 ;  /* 0x000000000000781c */ /* 0x000fe20003f0f070 */
[----:B------:R-:W-:-:S12]  /*77340*/  BRA `(.L_x_19726) ;  /* 0x00000000000c7947 */ /* 0x000fd80003800000 */
.L_x_19723:
[----:B------:R-:W-:Y:S01]  /*77350*/  DMUL R18, R18, 9.00719925474099200000e+15 ;  /* 0x4340000012127828 */ /* 0x000fe20000000000 */
[----:B------:R-:W-:Y:S01]  /*77360*/  PLOP3.LUT P0, PT, PT, PT, PT, 0x80, 0x0 ;  /* 0x000000000000781c */ /* 0x000fe20003f0f070 */
[----:B------:R-:W-:-:S12]  /*77370*/  DMUL R2, R2, 9.00719925474099200000e+15 ;  /* 0x4340000002027828 */ /* 0x000fd80000000000 */
.L_x_19726:
[----:B------:R-:W-:Y:S05]  /*77380*/  BSYNC B2 ;  /* 0x0000000000027941 */ /* 0x000fea0003800000 */
.L_x_19722:
        /* <DEDUP_REMOVED lines=67> */
.L_x_19757:
[----:B------:R-:W-:-:S11]  /*777c0*/  DMUL R32, RZ, |R16| ;  /* 0x40000010ff207228 */ /* 0x000fd60000000000 */
.L_x_19758:
[----:B------:R-:W-:Y:S05]  /*777d0*/  BSYNC B0 ;  /* 0x0000000000007941 */ /* 0x000fea0003800000 */
.L_x_19756:
        /* <DEDUP_REMOVED lines=11> */
.L_x_19755:
        /* <DEDUP_REMOVED lines=53> */
.L_x_19754:
        /* <DEDUP_REMOVED lines=62> */
.L_x_19762:
[----:B------:R-:W-:-:S11]  /*77fc0*/  DMUL R32, RZ, |R16| ;  /* 0x40000010ff207228 */ /* 0x000fd60000000000 */
.L_x_19763:
[----:B------:R-:W-:Y:S05]  /*77fd0*/  BSYNC B0 ;  /* 0x0000000000007941 */ /* 0x000fea0003800000 */
.L_x_19761:
        /* <DEDUP_REMOVED lines=11> */
.L_x_19760:
        /* <DEDUP_REMOVED lines=53> */
.L_x_19753:
        /* <DEDUP_REMOVED lines=30> */
.L_x_19766:
[----:B------:R-:W-:Y:S05]  /*785c0*/  BSYNC B3 ;  /* 0x0000000000037941 */ /* 0x000fea0003800000 */
.L_x_19765:
        /* <DEDUP_REMOVED lines=82> */
.L_x_19768:
[----:B------:R-:W-:Y:S02]  /*78af0*/  FSEL R4, RZ, 3.37028055040000000000e+12, P1 ;  /* 0x54442d18ff047808 */ /* 0x000fe40000800000 */
[----:B------:R-:W-:-:S07]  /*78b00*/  FSEL R5, RZ, 2.1426990032196044922, P1 ;  /* 0x400921fbff057808 */ /* 0x000fce0000800000 */
.L_x_19769:
[----:B------:R-:W-:Y:S05]  /*78b10*/  BSYNC B0 ;  /* 0x0000000000007941 */ /* 0x000fea0003800000 */
.L_x_19767:
[----:B------:R-:W-:Y:S01]  /*78b20*/  DADD R2, |R18|, |R2| ;  /* 0x0000000012027229 */ /* 0x000fe20000000602 */
[----:B------:R-:W-:-:S07]  /*78b30*/  LOP3.LUT R19, R5, 0x80000000, R19, 0xb8, !PT ;  /* 0x8000000005137812 */ /* 0x000fce00078eb813 */
[----:B------:R-:W-:-:S06]  /*78b40*/  DSETP.GTU.AND P0, PT, |R2|, +INF , PT ;  /* 0x7ff000000200742a */ /* 0x000fcc0003f0c200 */
[----:B------:R-:W-:Y:S02]  /*78b50*/  FSEL R32, R2, R4, P0 ;  /* 0x0000000402207208 */ /* 0x000fe40000000000 */
[----:B------:R-:W-:Y:S01]  /*78b60*/  FSEL R33, R3, R19, P0 ;  /* 0x0000001303217208 */ /* 0x000fe20000000000 */
[----:B------:R-:W-:Y:S06]  /*78b70*/  BRA `(.L_x_19759) ;  /* 0x0000000400d47947 */ /* 0x000fec0003800000 */
.L_x_19764:
        /* <DEDUP_REMOVED lines=26> */
.L_x_19771:
[----:B------:R-:W-:Y:S05]  /*78d20*/  BSYNC B3 ;  /* 0x0000000000037941 */ /* 0x000fea0003800000 */
.L_x_19770:
        /* <DEDUP_REMOVED lines=82> */
.L_x_19773:
[----:B------:R-:W-:Y:S02]  /*79250*/  FSEL R4, RZ, 3.37028055040000000000e+12, P1 ;  /* 0x54442d18ff047808 */ /* 0x000fe40000800000 */
[----:B------:R-:W-:-:S07]  /*79260*/  FSEL R5, RZ, 2.1426990032196044922, P1 ;  /* 0x400921fbff057808 */ /* 0x000fce0000800000 */
.L_x_19774:
[----:B------:R-:W-:Y:S05]  /*79270*/  BSYNC B0 ;  /* 0x0000000000007941 */ /* 0x000fea0003800000 */
.L_x_19772:
[----:B------:R-:W-:Y:S01]  /*79280*/  DADD R2, |R18|, |R2| ;  /* 0x0000000012027229 */ /* 0x000fe20000000602 */
[----:B------:R-:W-:-:S07]  /*79290*/  LOP3.LUT R19, R5, 0x80000000, R19, 0xb8, !PT ;  /* 0x8000000005137812 */ /* 0x000fce00078eb813 */
[----:B------:R-:W-:-:S06]  /*792a0*/  DSETP.GTU.AND P0, PT, |R2|, +INF , PT ;  /* 0x7ff000000200742a */ /* 0x000fcc0003f0c200 */
[----:B------:R-:W-:Y:S02]  /*792b0*/  FSEL R32, R2, R4, P0 ;  /* 0x0000000402207208 */ /* 0x000fe40000000000 */
[----:B------:R-:W-:-:S07]  /*792c0*/  FSEL R33, R3, R19, P0 ;  /* 0x0000001303217208 */ /* 0x000fce0000000000 */
.L_x_19759:
[----:B------:R-:W-:Y:S05]  /*792d0*/  BSYNC B2 ;  /* 0x0000000000027941 */ /* 0x000fea0003800000 */
.L_x_19752:
[----:B------:R-:W-:Y:S01]  /*792e0*/  DADD R2, -RZ, -R24 ;  /* 0x00000000ff027229 */ /* 0x000fe20000000918 */
[----:B------:R-:W-:-:S09]  /*792f0*/  ISETP.NE.AND P0, PT, R42, RZ, PT ;  /* 0x000000ff2a00720c */ /* 0x000fd20003f05270 */
[----:B------:R-:W-:Y:S02]  /*79300*/  FSEL R34, R2, R24, !P0 ;  /* 0x0000001802227208 */ /* 0x000fe40004000000 */
[----:B------:R-:W-:Y:S01]  /*79310*/  FSEL R35, R3, R25, !P0 ;  /* 0x0000001903237208 */ /* 0x000fe20004000000 */
[----:B------:R-:W-:Y:S06]  /*79320*/  BRA `(.L_x_19682) ;  /* 0x0000003000287947 */ /* 0x000fec0003800000 */
.L_x_19686:
[----:B------:R-:W2:Y:S01]  /*79330*/  LDL.64 R32, [R1+0x8] ;  /* 0x0000080001207983 */ /* 0x000ea20000100a00 */
[----:B------:R-:W-:Y:S01]  /*79340*/  UMOV UR4, 0x54442d18 ;  /* 0x54442d1800047882 */ /* 0x000fe20000000000 */
[----:B------:R-:W-:Y:S01]  /*79350*/  UMOV UR5, 0x3ff921fb ;  /* 0x3ff921fb00057882 */ /* 0x000fe20000000000 */
[----:B------:R-:W-:Y:S02]  /*79360*/  DADD R34, -RZ, -R50 ;  /* 0x00000000ff227229 */ /* 0x000fe40000000932 */
[----:B--2---:R-:W-:-:S08]  /*79370*/  DADD R32, R32, -R48 ;  /* 0x0000000020207229 */ /* 0x004fd00000000830 */
[----:B------:R-:W-:Y:S01]  /*79380*/  DADD R32, R32, UR4 ;  /* 0x0000000420207e29 */ /* 0x000fe20008000000 */
[----:B------:R-:W-:Y:S10]  /*79390*/  BRA `(.L_x_19682) ;  /* 0x00000030000c7947 */ /* 0x000ff40003800000 */
.L_x_19685:
[----:B------:R-:W-:Y:S01]  /*793a0*/  DADD R34, -RZ, -R50 ;  /* 0x00000000ff227229 */ /* 0x000fe20000000932 */
[----:B------:R-:W-:Y:S01]  /*793b0*/  CS2R R32, SRZ ;  /* 0x0000000000207805 */ /* 0x000fe2000001ff00 */
[----:B------:R-:W-:Y:S09]  /*793c0*/  BRA `(.L_x_19682) ;  /* 0x0000003000007947 */ /* 0x000ff20003800000 */
.L_x_19684:
        /* <DEDUP_REMOVED lines=108> */
.L_x_19779:
[----:B------:R-:W-:Y:S05]  /*79a90*/  BSYNC B0 ;  /* 0x0000000000007941 */ /* 0x000fea0003800000 */
.L_x_19778:
        /* <DEDUP_REMOVED lines=8> */
.L_x_19781:
[----:B------:R-:W-:Y:S05]  /*79b20*/  BSYNC B3 ;  /* 0x0000000000037941 */ /* 0x000fea0003800000 */
.L_x_19780:
        /* <DEDUP_REMOVED lines=82> */
.L_x_19783:
[----:B------:R-:W-:-:S04]  /*7a050*/  ISETP.GE.AND P0, PT, R49, RZ, PT ;  /* 0x000000ff3100720c */ /* 0x000fc80003f06270 */
[----:B------:R-:W-:Y:S02]  /*7a060*/  FSEL R6, RZ, 3.37028055040000000000e+12, P0 ;  /* 0x54442d18ff067808 */ /* 0x000fe40000000000 */
[----:B------:R-:W-:-:S07]  /*7a070*/  FSEL R7, RZ, 2.1426990032196044922, P0 ;  /* 0x400921fbff077808 */ /* 0x000fce0000000000 */
.L_x_19784:
[----:B------:R-:W-:Y:S05]  /*7a080*/  BSYNC B0 ;  /* 0x0000000000007941 */ /* 0x000fea0003800000 */
.L_x_19782:
[----:B------:R-:W-:Y:S01]  /*7a090*/  DADD R2, R2, R4 ;  /* 0x0000000002027229 */ /* 0x000fe20000000004 */
[----:B------:R-:W-:Y:S01]  /*7a0a0*/  LOP3.LUT R51, R7, 0x80000000, R51, 0xb8, !PT ;  /* 0x8000000007337812 */ /* 0x000fe200078eb833 */
[----:B------:R-:W-:-:S06]  /*7a0b0*/  DMUL R24, R24, 0.5 ;  /* 0x3fe0000018187828 */ /* 0x000fcc0000000000 */
[----:B------:R-:W-:-:S06]  /*7a0c0*/  DSETP.GTU.AND P0, PT, |R2|, +INF , PT ;  /* 0x7ff000000200742a */ /* 0x000fcc0003f0c200 */
[----:B------:R-:W-:Y:S02]  /*7a0d0*/  FSEL R6, R2, R6, P0 ;  /* 0x0000000602067208 */ /* 0x000fe40000000000 */
[----:B------:R-:W-:Y:S01]  /*7a0e0*/  FSEL R7, R3, R51, P0 ;  /* 0x0000003303077208 */ /* 0x000fe20000000000 */
[----:B------:R-:W-:Y:S06]  /*7a0f0*/  BRA `(.L_x_19785) ;  /* 0x0000002000387947 */ /* 0x000fec0003800000 */
.L_x_19777:
        /* <DEDUP_REMOVED lines=135> */
.L_x_19787:
[----:B------:R-:W-:Y:S05]  /*7a970*/  BSYNC B0 ;  /* 0x0000000000007941 */ /* 0x000fea0003800000 */
.L_x_19786:
        /* <DEDUP_REMOVED lines=8> */
.L_x_19789:
[----:B------:R-:W-:Y:S05]  /*7aa00*/  BSYNC B3 ;  /* 0x0000000000037941 */ /* 0x000fea0003800000 */
.L_x_19788:
        /* <DEDUP_REMOVED lines=82> */
.L_x_19791:
[----:B------:R-:W-:-:S04]  /*7af30*/  ISETP.GE.AND P0, PT, R49, RZ, PT ;  /* 0x000000ff3100720c */ /* 0x000fc80003f06270 */
[----:B------:R-:W-:Y:S02]  /*7af40*/  FSEL R6, RZ, 3.37028055040000000000e+12, P0 ;  /* 0x54442d18ff067808 */ /* 0x000fe40000000000 */
[----:B------:R-:W-:-:S07]  /*7af50*/  FSEL R7, RZ, 2.1426990032196044922, P0 ;  /* 0x400921fbff077808 */ /* 0x000fce0000000000 */
.L_x_19792:
[----:B------:R-:W-:Y:S05]  /*7af60*/  BSYNC B0 ;  /* 0x0000000000007941 */ /* 0x000fea0003800000 */
.L_x_19790:
[----:B------:R-:W-:Y:S01]  /*7af70*/  DADD R2, R2, R4 ;  /* 0x0000000002027229 */ /* 0x000fe20000000004 */
[----:B------:R-:W-:-:S07]  /*7af80*/  LOP3.LUT R51, R7, 0x80000000, R51, 0xb8, !PT ;  /* 0x8000000007337812 */ /* 0x000fce00078eb833 */
[----:B------:R-:W-:-:S06]  /*7af90*/  DSETP.GTU.AND P0, PT, |R2|, +INF , PT ;  /* 0x7ff000000200742a */ /* 0x000fcc0003f0c200 */
[----:B------:R-:W-:Y:S02]  /*7afa0*/  FSEL R6, R2, R6, P0 ;  /* 0x0000000602067208 */ /* 0x000fe40000000000 */
[----:B------:R-:W-:Y:S01]  /*7afb0*/  FSEL R7, R3, R51, P0 ;  /* 0x0000003303077208 */ /* 0x000fe20000000000 */
[----:B------:R-:W-:Y:S06]  /*7afc0*/  BRA `(.L_x_19785) ;  /* 0x0000001000847947 */ /* 0x000fec0003800000 */
.L_x_19776:
        /* <DEDUP_REMOVED lines=23> */
.L_x_19794:
[----:B------:R-:W-:Y:S05]  /*7b140*/  BSYNC B3 ;  /* 0x0000000000037941 */ /* 0x000fea0003800000 */
.L_x_19793:
        /* <DEDUP_REMOVED lines=26> */
.L_x_19796:
[----:B------:R-:W-:Y:S05]  /*7b2f0*/  BSYNC B3 ;  /* 0x0000000000037941 */ /* 0x000fea0003800000 */
.L_x_19795:
        /* <DEDUP_REMOVED lines=136> */
.L_x_19798:
[----:B------:R-:W-:Y:S05]  /*7bb80*/  BSYNC B0 ;  /* 0x0000000000007941 */ /* 0x000fea0003800000 */
.L_x_19797:
        /* <DEDUP_REMOVED lines=8> */
.L_x_19800:
[----:B------:R-:W-:Y:S05]  /*7bc10*/  BSYNC B3 ;  /* 0x0000000000037941 */ /* 0x000fea0003800000 */
.L_x_19799:
        /* <DEDUP_REMOVED lines=82> */
.L_x_19802:
[----:B------:R-:W-:-:S04]  /*7c140*/  ISETP.GE.AND P0, PT, R49, RZ, PT ;  /* 0x000000ff3100720c */ /* 0x000fc80003f06270 */
[----:B------:R-:W-:Y:S02]  /*7c150*/  FSEL R6, RZ, 3.37028055040000000000e+12, P0 ;  /* 0x54442d18ff067808 */ /* 0x000fe40000000000 */
[----:B------:R-:W-:-:S07]  /*7c160*/  FSEL R7, RZ, 2.1426990032196044922, P0 ;  /* 0x400921fbff077808 */ /* 0x000fce0000000000 */
.L_x_19803:
[----:B------:R-:W-:Y:S05]  /*7c170*/  BSYNC B0 ;  /* 0x0000000000007941 */ /* 0x000fea0003800000 */
.L_x_19801:
[----:B------:R-:W-:Y:S01]  /*7c180*/  DADD R2, R2, R4 ;  /* 0x0000000002027229 */ /* 0x000fe20000000004 */
[----:B------:R-:W-:Y:S01]  /*7c190*/  LOP3.LUT R51, R7, 0x80000000, R51, 0xb8, !PT ;  /* 0x8000000007337812 */ /* 0x000fe200078eb833 */
[----:B------:R-:W-:-:S06]  /*7c1a0*/  DADD R24, R24, 1 ;  /* 0x3ff0000018187429 */ /* 0x000fcc0000000000 */
[----:B------:R-:W-:-:S06]  /*7c1b0*/  DSETP.GTU.AND P0, PT, |R2|, +INF , PT ;  /* 0x7ff000000200742a */ /* 0x000fcc0003f0c200 */
[----:B------:R-:W-:Y:S02]  /*7c1c0*/  FSEL R6, R2, R6, P0 ;  /* 0x0000000602067208 */ /* 0x000fe40000000000 */
[----:B------:R-:W-:-:S07]  /*7c1d0*/  FSEL R7, R3, R51, P0 ;  /* 0x0000003303077208 */ /* 0x000fce0000000000 */
.L_x_19785:
[----:B------:R-:W-:Y:S05]  /*7c1e0*/  BSYNC B2 ;  /* 0x0000000000027941 */ /* 0x000fea0003800000 */
.L_x_19775:
        /* <DEDUP_REMOVED lines=9> */
.L_x_19683:
        /* <DEDUP_REMOVED lines=21> */
.L_x_19682:
[----:B------:R-:W-:Y:S05]  /*7c3d0*/  BSYNC B1 ;  /* 0x0000000000017941 */ /* 0x000fea0003800000 */
.L_x_19681:
        /* <DEDUP_REMOVED lines=150> */
.L_x_19813:
[----:B------:R-:W-:Y:S05]  /*7cd40*/  BSYNC B3 ;  /* 0x0000000000037941 */ /* 0x000fea0003800000 */
.L_x_19812:
        /* <DEDUP_REMOVED lines=81> */
.L_x_19811:
        /* <DEDUP_REMOVED lines=32> */
.L_x_19821:
[----:B------:R-:W-:Y:S05]  /*7d460*/  BSYNC B4 ;  /* 0x0000000000047941 */ /* 0x000fea0003800000 */
.L_x_19820:
[----:B------:R-:W-:Y:S01]  /*7d470*/  MOV R16, R22 ;  /* 0x0000001600107202 */ /* 0x000fe20000000f00 */
[----:B------:R-:W-:Y:S01]  /*7d480*/  IMAD.MOV.U32 R17, RZ, RZ, R23 ;  /* 0x000000ffff117224 */ /* 0x000fe200078e0017 */
[----:B------:R-:W-:Y:S06]  /*7d490*/  BRA `(.L_x_19819) ;  /* 0x0000000000047947 */ /* 0x000fec0003800000 */
.L_x_19818:
[----:B------:R-:W-:-:S11]  /*7d4a0*/  DADD R16, -R30, R42 ;  /* 0x000000001e107229 */ /* 0x000fd6000000012a */
.L_x_19819:
[----:B------:R-:W-:Y:S05]  /*7d4b0*/  BSYNC B3 ;  /* 0x0000000000037941 */ /* 0x000fea0003800000 */
.L_x_19817:
        /* <DEDUP_REMOVED lines=27> */
.L_x_19826:
[----:B------:R-:W-:Y:S05]  /*7d670*/  BSYNC B4 ;  /* 0x0000000000047941 */ /* 0x000fea0003800000 */
.L_x_19825:
[----:B------:R-:W-:Y:S05]  /*7d680*/  BRA `(.L_x_19824) ;  /* 0x0000000000047947 */ /* 0x000fea0003800000 */
.L_x_19823:
[----:B------:R-:W-:-:S11]  /*7d690*/  DADD R22, R44, -R6 ;  /* 0x000000002c167229 */ /* 0x000fd60000000806 */
.L_x_19824:
[----:B------:R-:W-:Y:S05]  /*7d6a0*/  BSYNC B3 ;  /* 0x0000000000037941 */ /* 0x000fea0003800000 */
.L_x_19822:
        /* <DEDUP_REMOVED lines=30> */
.L_x_19828:
[----:B------:R-:W-:Y:S05]  /*7d890*/  BSYNC B3 ;  /* 0x0000000000037941 */ /* 0x000fea0003800000 */
.L_x_19827:
        /* <DEDUP_REMOVED lines=85> */
.L_x_19829:
        /* <DEDUP_REMOVED lines=20> */
.L_x_19831:
[----:B------:R-:W-:Y:S05]  /*7df30*/  BSYNC B3 ;  /* 0x0000000000037941 */ /* 0x000fea0003800000 */
.L_x_19830:
        /* <DEDUP_REMOVED lines=30> */
.L_x_19816:
        /* <DEDUP_REMOVED lines=24> */
.L_x_19834:
[----:B------:R-:W-:Y:S05]  /*7e2a0*/  BSYNC B3 ;  /* 0x0000000000037941 */ /* 0x000fea0003800000 */
.L_x_19833:
        /* <DEDUP_REMOVED lines=25> */
.L_x_19837:
[----:B------:R-:W-:Y:S05]  /*7e440*/  BSYNC B3 ;  /* 0x0000000000037941 */ /* 0x000fea0003800000 */
.L_x_19836:
        /* <DEDUP_REMOVED lines=30> */
.L_x_19835:
        /* <DEDUP_REMOVED lines=76> */
.L_x_19838:
[----:B------:R-:W-:Y:S01]  /*7eaf0*/  IMAD.MOV.U32 R8, RZ, RZ, 0x0 ;  /* 0x00000000ff087424 */ /* 0x000fe200078e00ff */
[----:B------:R-:W-:Y:S01]  /*7eb00*/  FSETP.NEU.FTZ.AND P0, PT, R7, RZ, PT ;  /* 0x000000ff0700720b */ /* 0x000fe20003f1d000 */
[----:B------:R-:W-:-:S06]  /*7eb10*/  IMAD.MOV.U32 R9, RZ, RZ, 0x7ff00000 ;  /* 0x7ff00000ff097424 */ /* 0x000fcc00078e00ff */
[----:B------:R-:W-:-:S10]  /*7eb20*/  DFMA R8, R6, R8, +INF ;  /* 0x7ff000000608742b */ /* 0x000fd40000000008 */
[----:B------:R-:W-:Y:S02]  /*7eb30*/  FSEL R26, R8, RZ, P0 ;  /* 0x000000ff081a7208 */ /* 0x000fe40000000000 */
[----:B------:R-:W-:Y:S01]  /*7eb40*/  FSEL R27, R9, -QNAN , P0 ;  /* 0xfff00000091b7808 */ /* 0x000fe20000000000 */
[----:B------:R-:W-:Y:S06]  /*7eb50*/  BRA `(.L_x_19814) ;  /* 0x00000004002c7947 */ /* 0x000fec0003800000 */
.L_x_19832:
        /* <DEDUP_REMOVED lines=23> */
.L_x_19840:
[----:B------:R-:W-:Y:S05]  /*7ecd0*/  BSYNC B3 ;  /* 0x0000000000037941 */ /* 0x000fea0003800000 */
.L_x_19839:
        /* <DEDUP_REMOVED lines=21> */
.L_x_19842:
[----:B------:R-:W-:Y:S05]  /*7ee30*/  BSYNC B3 ;  /* 0x0000000000037941 */ /* 0x000fea0003800000 */
.L_x_19841:
[----:B------:R-:W-:Y:S02]  /*7ee40*/  IMAD.MOV.U32 R26, RZ, RZ, R22 ;  /* 0x000000ffff1a7224 */ /* 0x000fe400078e0016 */
[----:B------:R-:W-:Y:S01]  /*7ee50*/  IMAD.MOV.U32 R27, RZ, RZ, R23 ;  /* 0x000000ffff1b7224 */ /* 0x000fe200078e0017 */
[----:B------:R-:W-:Y:S06]  /*7ee60*/  BRA `(.L_x_19814) ;  /* 0x0000000000687947 */ /* 0x000fec0003800000 */
.L_x_19815:
        /* <DEDUP_REMOVED lines=23> */
.L_x_19844:
[----:B------:R-:W-:Y:S05]  /*7efe0*/  BSYNC B3 ;  /* 0x0000000000037941 */ /* 0x000fea0003800000 */
.L_x_19843:
[----:B------:R-:W-:Y:S02]  /*7eff0*/  IMAD.MOV.U32 R26, RZ, RZ, R6 ;  /* 0x000000ffff1a7224 */ /* 0x000fe400078e0006 */
[----:B------:R-:W-:-:S07]  /*7f000*/  IMAD.MOV.U32 R27, RZ, RZ, R7 ;  /* 0x000000ffff1b7224 */ /* 0x000fce00078e0007 */
.L_x_19814:
[----:B------:R-:W-:Y:S05]  /*7f010*/  BSYNC B2 ;  /* 0x0000000000027941 */ /* 0x000fea0003800000 */
.L_x_19810:
        /* <DEDUP_REMOVED lines=26> */
.L_x_19848:
[----:B------:R-:W-:Y:S05]  /*7f1c0*/  BSYNC B3 ;  /* 0x0000000000037941 */ /* 0x000fea0003800000 */
.L_x_19847:
        /* <DEDUP_REMOVED lines=37> */
.L_x_19856:
[----:B------:R-:W-:Y:S05]  /*7f420*/  BSYNC B4 ;  /* 0x0000000000047941 */ /* 0x000fea0003800000 */
.L_x_19855:
[----:B------:R-:W-:Y:S02]  /*7f430*/  IMAD.MOV.U32 R46, RZ, RZ, R22 ;  /* 0x000000ffff2e7224 */ /* 0x000fe400078e0016 */
[----:B------:R-:W-:Y:S01]  /*7f440*/  IMAD.MOV.U32 R47, RZ, RZ, R23 ;  /* 0x000000ffff2f7224 */ /* 0x000fe200078e0017 */
[----:B------:R-:W-:Y:S06]  /*7f450*/  BRA `(.L_x_19854) ;  /* 0x0000000000047947 */ /* 0x000fec0003800000 */
.L_x_19853:
[----:B------:R-:W-:-:S11]  /*7f460*/  DADD R46, -R30, R42 ;  /* 0x000000001e2e7229 */ /* 0x000fd6000000012a */
.L_x_19854:
[----:B------:R-:W-:Y:S05]  /*7f470*/  BSYNC B3 ;  /* 0x0000000000037941 */ /* 0x000fea0003800000 */
.L_x_19852:
        /* <DEDUP_REMOVED lines=24> */
.L_x_19861:
[----:B------:R-:W-:Y:S05]  /*7f600*/  BSYNC B4 ;  /* 0x0000000000047941 */ /* 0x000fea0003800000 */
.L_x_19860:
[----:B------:R-:W-:Y:S02]  /*7f610*/  IMAD.MOV.U32 R4, RZ, RZ, R22 ;  /* 0x000000ffff047224 */ /* 0x000fe400078e0016 */
[----:B------:R-:W-:Y:S01]  /*7f620*/  IMAD.MOV.U32 R5, RZ, RZ, R23 ;  /* 0x000000ffff057224 */ /* 0x000fe200078e0017 */
[----:B------:R-:W-:Y:S06]  /*7f630*/  BRA `(.L_x_19859) ;  /* 0x0000000000047947 */ /* 0x000fec0003800000 */
.L_x_19858:
[----:B------:R-:W-:-:S11]  /*7f640*/  DADD R4, -R40, R44 ;  /* 0x0000000028047229 */ /* 0x000fd6000000012c */
.L_x_19859:
[----:B------:R-:W-:Y:S05]  /*7f650*/  BSYNC B3 ;  /* 0x0000000000037941 */ /* 0x000fea0003800000 */
.L_x_19857:
        /* <DEDUP_REMOVED lines=26> */
.L_x_19863:
[----:B------:R-:W-:Y:S05]  /*7f800*/  BSYNC B3 ;  /* 0x0000000000037941 */ /* 0x000fea0003800000 */
.L_x_19862:
[----:B------:R-:W-:Y:S01]  /*7f810*/  PLOP3.LUT P0, PT, PT, PT, PT, 0x80, 0x0 ;  /* 0x000000000000781c */ /* 0x000fe20003f0f070 */
[----:B------:R-:W-:Y:S02]  /*7f820*/  IMAD.MOV.U32 R24, RZ, RZ, R6 ;  /* 0x000000ffff187224 */ /* 0x000fe400078e0006 */
[----:B------:R-:W-:Y:S01]  /*7f830*/  IMAD.MOV.U32 R25, RZ, RZ, R7 ;  /* 0x000000ffff197224 */ /* 0x000fe200078e0007 */
[----:B------:R-:W-:Y:S09]  /*7f840*/  BRA `(.L_x_19849) ;  /* 0x0000000800407947 */ /* 0x000ff20003800000 */
.L_x_19851:
        /* <DEDUP_REMOVED lines=26> */
.L_x_19866:
[----:B------:R-:W-:Y:S05]  /*7f9f0*/  BSYNC B3 ;  /* 0x0000000000037941 */ /* 0x000fea0003800000 */
.L_x_19865:
[----:B------:R-:W-:Y:S01]  /*7fa00*/  PLOP3.LUT P0, PT, PT, PT, PT, 0x80, 0x0 ;  /* 0x000000000000781c */ /* 0x000fe20003f0f070 */
[----:B------:R-:W-:Y:S02]  /*7fa10*/  IMAD.MOV.U32 R24, RZ, RZ, R6 ;  /* 0x000000ffff187224 */ /* 0x000fe400078e0006 */
[----:B------:R-:W-:Y:S01]  /*7fa20*/  IMAD.MOV.U32 R25, RZ, RZ, R7 ;  /* 0x000000ffff197224 */ /* 0x000fe200078e0007 */
[----:B------:R-:W-:Y:S09]  /*7fa30*/  BRA `(.L_x_19849) ;  /* 0x0000000400c47947 */ /* 0x000ff20003800000 */
.L_x_19864:
        /* <DEDUP_REMOVED lines=27> */
.L_x_19868:
[----:B------:R-:W-:Y:S05]  /*7fbf0*/  BSYNC B3 ;  /* 0x0000000000037941 */ /* 0x000fea0003800000 */
.L_x_19867:
        /* <DEDUP_REMOVED lines=21> */
.L_x_19870:
[----:B------:R-:W-:Y:S05]  /*7fd50*/  BSYNC B3 ;  /* 0x0000000000037941 */ /* 0x000fea0003800000 */
.L_x_19869:
[----:B------:R-:W-:Y:S01]  /*7fd60*/  DMUL R2, R2, 8.11296384146066816958e+31 ;  /* 0x4690000002027828 */ /* 0x000fe20000000000 */
[----:B------:R-:W-:Y:S01]  /*7fd70*/  PLOP3.LUT P0, PT, PT, PT, PT, 0x80, 0x0 ;  /* 0x000000000000781c */ /* 0x000fe20003f0f070 */
[----:B------:R-:W-:Y:S02]  /*7fd80*/  IMAD.MOV.U32 R24, RZ, RZ, R22 ;  /* 0x000000ffff187224 */ /* 0x000fe400078e0016 */
[----:B------:R-:W-:Y:S01]  /*7fd90*/  IMAD.MOV.U32 R25, RZ, RZ, R23 ;  /* 0x000000ffff197224 */ /* 0x000fe200078e0017 */
[----:B------:R-:W-:Y:S09]  /*7fda0*/  BRA `(.L_x_19849) ;  /* 0x0000000000e87947 */ /* 0x000ff20003800000 */
.L_x_19850:
        /* <DEDUP_REMOVED lines=24> */
.L_x_19872:
[----:B------:R-:W-:Y:S05]  /*7ff30*/  BSYNC B3 ;  /* 0x0000000000037941 */ /* 0x000fea0003800000 */
.L_x_19871:
        /* <DEDUP_REMOVED lines=26> */
.L_x_19874:
[----:B------:R-:W-:Y:S05]  /*800e0*/  BSYNC B3 ;  /* 0x0000000000037941 */ /* 0x000fea0003800000 */
.L_x_19873:
[----:B------:R-:W-:Y:S01]  /*800f0*/  DMUL R24, R6, R20 ;  /* 0x0000001406187228 */ /* 0x000fe20000000000 */
[----:B------:R-:W-:Y:S01]  /*80100*/  PLOP3.LUT P0, PT, PT, PT, PT, 0x80, 0x0 ;  /* 0x000000000000781c */ /* 0x000fe20003f0f070 */
[----:B------:R-:W-:-:S12]  /*80110*/  BRA `(.L_x_19849) ;  /* 0x00000000000c7947 */ /* 0x000fd80003800000 */
.L_x_19846:
[----:B------:R-:W-:Y:S01]  /*80120*/  DMUL R24, R24, 9.00719925474099200000e+15 ;  /* 0x4340000018187828 */ /* 0x000fe20000000000 */
[----:B------:R-:W-:Y:S01]  /*80130*/  PLOP3.LUT P0, PT, PT, PT, PT, 0x80, 0x0 ;  /* 0x000000000000781c */ /* 0x000fe20003f0f070 */
[----:B------:R-:W-:-:S12]  /*80140*/  DMUL R2, R2, 9.00719925474099200000e+15 ;  /* 0x4340000002027828 */ /* 0x000fd80000000000 */
.L_x_19849:
[----:B------:R-:W-:Y:S05]  /*80150*/  BSYNC B2 ;  /* 0x0000000000027941 */ /* 0x000fea0003800000 */
.L_x_19845:
        /* <DEDUP_REMOVED lines=67> */
.L_x_19880:
[----:B------:R-:W-:-:S11]  /*80590*/  DMUL R24, RZ, |R16| ;  /* 0x40000010ff187228 */ /* 0x000fd60000000000 */
.L_x_19881:
[----:B------:R-:W-:Y:S05]  /*805a0*/  BSYNC B0 ;  /* 0x0000000000007941 */ /* 0x000fea0003800000 */
.L_x_19879:
        /* <DEDUP_REMOVED lines=11> */
.L_x_19878:
        /* <DEDUP_REMOVED lines=53> */
.L_x_19877:
        /* <DEDUP_REMOVED lines=62> */
.L_x_19885:
[----:B------:R-:W-:-:S11]  /*80d90*/  DMUL R24, RZ, |R16| ;  /* 0x40000010ff187228 */ /* 0x000fd60000000000 */
.L_x_19886:
[----:B------:R-:W-:Y:S05]  /*80da0*/  BSYNC B0 ;  /* 0x0000000000007941 */ /* 0x000fea0003800000 */
.L_x_19884:
        /* <DEDUP_REMOVED lines=11> */
.L_x_19883:
        /* <DEDUP_REMOVED lines=53> */
.L_x_19876:
        /* <DEDUP_REMOVED lines=30> */
.L_x_19889:
[----:B------:R-:W-:Y:S05]  /*81390*/  BSYNC B3 ;  /* 0x0000000000037941 */ /* 0x000fea0003800000 */
.L_x_19888:
        /* <DEDUP_REMOVED lines=82> */
.L_x_19891:
[----:B------:R-:W-:Y:S02]  /*818c0*/  FSEL R4, RZ, 3.37028055040000000000e+12, P1 ;  /* 0x54442d18ff047808 */ /* 0x000fe40000800000 */
[----:B------:R-:W-:-:S07]  /*818d0*/  FSEL R5, RZ, 2.1426990032196044922, P1 ;  /* 0x400921fbff057808 */ /* 0x000fce0000800000 */
.L_x_19892:
[----:B------:R-:W-:Y:S05]  /*818e0*/  BSYNC B0 ;  /* 0x0000000000007941 */ /* 0x000fea0003800000 */
.L_x_19890:
[----:B------:R-:W-:Y:S01]  /*818f0*/  DADD R2, |R24|, |R2| ;  /* 0x0000000018027229 */ /* 0x000fe20000000602 */
[----:B------:R-:W-:-:S07]  /*81900*/  LOP3.LUT R25, R5, 0x80000000, R25, 0xb8, !PT ;  /* 0x8000000005197812 */ /* 0x000fce00078eb819 */
[----:B------:R-:W-:-:S06]  /*81910*/  DSETP.GTU.AND P0, PT, |R2|, +INF , PT ;  /* 0x7ff000000200742a */ /* 0x000fcc0003f0c200 */
[----:B------:R-:W-:Y:S02]  /*81920*/  FSEL R24, R2, R4, P0 ;  /* 0x0000000402187208 */ /* 0x000fe40000000000 */
[----:B------:R-:W-:Y:S01]  /*81930*/  FSEL R25, R3, R25, P0 ;  /* 0x0000001903197208 */ /* 0x000fe20000000000 */
[----:B------:R-:W-:Y:S06]  /*81940*/  BRA `(.L_x_19882) ;  /* 0x0000000400d47947 */ /* 0x000fec0003800000 */
.L_x_19887:
        /* <DEDUP_REMOVED lines=26> */
.L_x_19894:
[----:B------:R-:W-:Y:S05]  /*81af0*/  BSYNC B3 ;  /* 0x0000000000037941 */ /* 0x000fea0003800000 */
.L_x_19893:
        /* <DEDUP_REMOVED lines=82> */
.L_x_19896:
[----:B------:R-:W-:Y:S02]  /*82020*/  FSEL R4, RZ, 3.37028055040000000000e+12, P1 ;  /* 0x54442d18ff047808 */ /* 0x000fe40000800000 */
[----:B------:R-:W-:-:S07]  /*82030*/  FSEL R5, RZ, 2.1426990032196044922, P1 ;  /* 0x400921fbff057808 */ /* 0x000fce0000800000 */
.L_x_19897:
[----:B------:R-:W-:Y:S05]  /*82040*/  BSYNC B0 ;  /* 0x0000000000007941 */ /* 0x000fea0003800000 */
.L_x_19895:
[----:B------:R-:W-:Y:S01]  /*82050*/  DADD R2, |R24|, |R2| ;  /* 0x0000000018027229 */ /* 0x000fe20000000602 */
[----:B------:R-:W-:-:S07]  /*82060*/  LOP3.LUT R25, R5, 0x80000000, R25, 0xb8, !PT ;  /* 0x8000000005197812 */ /* 0x000fce00078eb819 */
[----:B------:R-:W-:-:S06]  /*82070*/  DSETP.GTU.AND P0, PT, |R2|, +INF , PT ;  /* 0x7ff000000200742a */ /* 0x000fcc0003f0c200 */
[----:B------:R-:W-:Y:S02]  /*82080*/  FSEL R24, R2, R4, P0 ;  /* 0x0000000402187208 */ /* 0x000fe40000000000 */
[----:B------:R-:W-:-:S07]  /*82090*/  FSEL R25, R3, R25, P0 ;  /* 0x0000001903197208 */ /* 0x000fce0000000000 */
.L_x_19882:
[----:B------:R-:W-:Y:S05]  /*820a0*/  BSYNC B2 ;  /* 0x0000000000027941 */ /* 0x000fea0003800000 */
.L_x_19875:
[----:B------:R-:W-:Y:S01]  /*820b0*/  DADD R2, -RZ, -R26 ;  /* 0x00000000ff027229 */ /* 0x000fe2000000091a */
[----:B------:R-:W-:-:S09]  /*820c0*/  ISETP.NE.AND P0, PT, R48, RZ, PT ;  /* 0x000000ff3000720c */ /* 0x000fd20003f05270 */
[----:B------:R-:W-:Y:S02]  /*820d0*/  FSEL R26, R2, R26, !P0 ;  /* 0x0000001a021a7208 */ /* 0x000fe40004000000 */
[----:B------:R-:W-:Y:S01]  /*820e0*/  FSEL R27, R3, R27, !P0 ;  /* 0x0000001b031b7208 */ /* 0x000fe20004000000 */
[----:B------:R-:W-:Y:S06]  /*820f0*/  BRA `(.L_x_19805) ;  /* 0x0000003000287947 */ /* 0x000fec0003800000 */
.L_x_19809:
[----:B------:R-:W2:Y:S01]  /*82100*/  LDL.64 R24, [R1+0x8] ;  /* 0x0000080001187983 */ /* 0x000ea20000100a00 */
[----:B------:R-:W-:Y:S01]  /*82110*/  UMOV UR4, 0x54442d18 ;  /* 0x54442d1800047882 */ /* 0x000fe20000000000 */
[----:B------:R-:W-:Y:S01]  /*82120*/  UMOV UR5, 0x3ff921fb ;  /* 0x3ff921fb00057882 */ /* 0x000fe20000000000 */
[----:B------:R-:W-:Y:S02]  /*82130*/  DADD R26, -RZ, -R54 ;  /* 0x00000000ff1a7229 */ /* 0x000fe40000000936 */
[----:B--2---:R-:W-:-:S08]  /*82140*/  DADD R24, R24, -R52 ;  /* 0x0000000018187229 */ /* 0x004fd00000000834 */
[----:B------:R-:W-:Y:S01]  /*82150*/  DADD R24, R24, UR4 ;  /* 0x0000000418187e29 */ /* 0x000fe20008000000 */
[----:B------:R-:W-:Y:S10]  /*82160*/  BRA `(.L_x_19805) ;  /* 0x00000030000c7947 */ /* 0x000ff40003800000 */
.L_x_19808:
[----:B------:R-:W-:Y:S01]  /*82170*/  DADD R26, -RZ, -R54 ;  /* 0x00000000ff1a7229 */ /* 0x000fe20000000936 */
[----:B------:R-:W-:Y:S01]  /*82180*/  CS2R R24, SRZ ;  /* 0x0000000000187805 */ /* 0x000fe2000001ff00 */
[----:B------:R-:W-:Y:S09]  /*82190*/  BRA `(.L_x_19805) ;  /* 0x0000003000007947 */ /* 0x000ff20003800000 */
.L_x_19807:
        /* <DEDUP_REMOVED lines=108> */
.L_x_19902:
[----:B------:R-:W-:Y:S05]  /*82860*/  BSYNC B0 ;  /* 0x0000000000007941 */ /* 0x000fea0003800000 */
.L_x_19901:
        /* <DEDUP_REMOVED lines=8> */
.L_x_19904:
[----:B------:R-:W-:Y:S05]  /*828f0*/  BSYNC B3 ;  /* 0x0000000000037941 */ /* 0x000fea0003800000 */
.L_x_19903:
        /* <DEDUP_REMOVED lines=82> */
.L_x_19906:
[----:B------:R-:W-:-:S04]  /*82e20*/  ISETP.GE.AND P0, PT, R53, RZ, PT ;  /* 0x000000ff3500720c */ /* 0x000fc80003f06270 */
[----:B------:R-:W-:Y:S02]  /*82e30*/  FSEL R6, RZ, 3.37028055040000000000e+12, P0 ;  /* 0x54442d18ff067808 */ /* 0x000fe40000000000 */
[----:B------:R-:W-:-:S07]  /*82e40*/  FSEL R7, RZ, 2.1426990032196044922, P0 ;  /* 0x400921fbff077808 */ /* 0x000fce0000000000 */
.L_x_19907:
[----:B------:R-:W-:Y:S05]  /*82e50*/  BSYNC B0 ;  /* 0x0000000000007941 */ /* 0x000fea0003800000 */
.L_x_19905:
[----:B------:R-:W-:Y:S01]  /*82e60*/  DADD R2, R2, R4 ;  /* 0x0000000002027229 */ /* 0x000fe20000000004 */
[----:B------:R-:W-:Y:S01]  /*82e70*/  LOP3.LUT R55, R7, 0x80000000, R55, 0xb8, !PT ;  /* 0x8000000007377812 */ /* 0x000fe200078eb837 */
[----:B------:R-:W-:-:S06]  /*82e80*/  DMUL R26, R26, 0.5 ;  /* 0x3fe000001a1a7828 */ /* 0x000fcc0000000000 */
[----:B------:R-:W-:-:S06]  /*82e90*/  DSETP.GTU.AND P0, PT, |R2|, +INF , PT ;  /* 0x7ff000000200742a */ /* 0x000fcc0003f0c200 */
[----:B------:R-:W-:Y:S02]  /*82ea0*/  FSEL R6, R2, R6, P0 ;  /* 0x0000000602067208 */ /* 0x000fe40000000000 */
[----:B------:R-:W-:Y:S01]  /*82eb0*/  FSEL R7, R3, R55, P0 ;  /* 0x0000003703077208 */ /* 0x000fe20000000000 */
[----:B------:R-:W-:Y:S06]  /*82ec0*/  BRA `(.L_x_19908) ;  /* 0x0000002000387947 */ /* 0x000fec0003800000 */
.L_x_19900:
        /* <DEDUP_REMOVED lines=135> */
.L_x_19910:
[----:B------:R-:W-:Y:S05]  /*83740*/  BSYNC B0 ;  /* 0x0000000000007941 */ /* 0x000fea0003800000 */
.L_x_19909:
        /* <DEDUP_REMOVED lines=8> */
.L_x_19912:
[----:B------:R-:W-:Y:S05]  /*837d0*/  BSYNC B3 ;  /* 0x0000000000037941 */ /* 0x000fea0003800000 */
.L_x_19911:
        /* <DEDUP_REMOVED lines=82> */
.L_x_19914:
[----:B------:R-:W-:-:S04]  /*83d00*/  ISETP.GE.AND P0, PT, R53, RZ, PT ;  /* 0x000000ff3500720c */ /* 0x000fc80003f06270 */
[----:B------:R-:W-:Y:S02]  /*83d10*/  FSEL R6, RZ, 3.37028055040000000000e+12, P0 ;  /* 0x54442d18ff067808 */ /* 0x000fe40000000000 */
[----:B------:R-:W-:-:S07]  /*83d20*/  FSEL R7, RZ, 2.1426990032196044922, P0 ;  /* 0x400921fbff077808 */ /* 0x000fce0000000000 */
.L_x_19915:
[----:B------:R-:W-:Y:S05]  /*83d30*/  BSYNC B0 ;  /* 0x0000000000007941 */ /* 0x000fea0003800000 */
.L_x_19913:
[----:B------:R-:W-:Y:S01]  /*83d40*/  DADD R2, R2, R4 ;  /* 0x0000000002027229 */ /* 0x000fe20000000004 */
[----:B------:R-:W-:-:S07]  /*83d50*/  LOP3.LUT R55, R7, 0x80000000, R55, 0xb8, !PT ;  /* 0x8000000007377812 */ /* 0x000fce00078eb837 */
[----:B------:R-:W-:-:S06]  /*83d60*/  DSETP.GTU.AND P0, PT, |R2|, +INF , PT ;  /* 0x7ff000000200742a */ /* 0x000fcc0003f0c200 */
[----:B------:R-:W-:Y:S02]  /*83d70*/  FSEL R6, R2, R6, P0 ;  /* 0x0000000602067208 */ /* 0x000fe40000000000 */
[----:B------:R-:W-:Y:S01]  /*83d80*/  FSEL R7, R3, R55, P0 ;  /* 0x0000003703077208 */ /* 0x000fe20000000000 */
[----:B------:R-:W-:Y:S06]  /*83d90*/  BRA `(.L_x_19908) ;  /* 0x0000001000847947 */ /* 0x000fec0003800000 */
.L_x_19899:
        /* <DEDUP_REMOVED lines=23> */
.L_x_19917:
[----:B------:R-:W-:Y:S05]  /*83f10*/  BSYNC B3 ;  /* 0x0000000000037941 */ /* 0x000fea0003800000 */
.L_x_19916:
        /* <DEDUP_REMOVED lines=26> */
.L_x_19919:
[----:B------:R-:W-:Y:S05]  /*840c0*/  BSYNC B3 ;  /* 0x0000000000037941 */ /* 0x000fea0003800000 */
.L_x_19918:
        /* <DEDUP_REMOVED lines=136> */
.L_x_19921:
[----:B------:R-:W-:Y:S05]  /*84950*/  BSYNC B0 ;  /* 0x0000000000007941 */ /* 0x000fea0003800000 */
.L_x_19920:
        /* <DEDUP_REMOVED lines=8> */
.L_x_19923:
[----:B------:R-:W-:Y:S05]  /*849e0*/  BSYNC B3 ;  /* 0x0000000000037941 */ /* 0x000fea0003800000 */
.L_x_19922:
        /* <DEDUP_REMOVED lines=82> */
.L_x_19925:
[----:B------:R-:W-:-:S04]  /*84f10*/  ISETP.GE.AND P0, PT, R53, RZ, PT ;  /* 0x000000ff3500720c */ /* 0x000fc80003f06270 */
[----:B------:R-:W-:Y:S02]  /*84f20*/  FSEL R6, RZ, 3.37028055040000000000e+12, P0 ;  /* 0x54442d18ff067808 */ /* 0x000fe40000000000 */
[----:B------:R-:W-:-:S07]  /*84f30*/  FSEL R7, RZ, 2.1426990032196044922, P0 ;  /* 0x400921fbff077808 */ /* 0x000fce0000000000 */
.L_x_19926:
[----:B------:R-:W-:Y:S05]  /*84f40*/  BSYNC B0 ;  /* 0x0000000000007941 */ /* 0x000fea0003800000 */
.L_x_19924:
[----:B------:R-:W-:Y:S01]  /*84f50*/  DADD R2, R2, R4 ;  /* 0x0000000002027229 */ /* 0x000fe20000000004 */
[----:B------:R-:W-:Y:S01]  /*84f60*/  LOP3.LUT R55, R7, 0x80000000, R55, 0xb8, !PT ;  /* 0x8000000007377812 */ /* 0x000fe200078eb837 */
[----:B------:R-:W-:-:S06]  /*84f70*/  DADD R26, R26, 1 ;  /* 0x3ff000001a1a7429 */ /* 0x000fcc0000000000 */
[----:B------:R-:W-:-:S06]  /*84f80*/  DSETP.GTU.AND P0, PT, |R2|, +INF , PT ;  /* 0x7ff000000200742a */ /* 0x000fcc0003f0c200 */
[----:B------:R-:W-:Y:S02]  /*84f90*/  FSEL R6, R2, R6, P0 ;  /* 0x0000000602067208 */ /* 0x000fe40000000000 */
[----:B------:R-:W-:-:S07]  /*84fa0*/  FSEL R7, R3, R55, P0 ;  /* 0x0000003703077208 */ /* 0x000fce0000000000 */
.L_x_19908:
[----:B------:R-:W-:Y:S05]  /*84fb0*/  BSYNC B2 ;  /* 0x0000000000027941 */ /* 0x000fea0003800000 */
.L_x_19898:
        /* <DEDUP_REMOVED lines=9> */
.L_x_19806:
        /* <DEDUP_REMOVED lines=21> */
.L_x_19805:
[----:B------:R-:W-:Y:S05]  /*851a0*/  BSYNC B1 ;  /* 0x0000000000017941 */ /* 0x000fea0003800000 */
.L_x_19804:
        /* <DEDUP_REMOVED lines=148> */
.L_x_19936:
[----:B------:R-:W-:Y:S05]  /*85af0*/  BSYNC B3 ;  /* 0x0000000000037941 */ /* 0x000fea0003800000 */
.L_x_19935:
        /* <DEDUP_REMOVED lines=81> */
.L_x_19934:
        /* <DEDUP_REMOVED lines=32> */
.L_x_19944:
[----:B------:R-:W-:Y:S05]  /*86210*/  BSYNC B4 ;  /* 0x0000000000047941 */ /* 0x000fea0003800000 */
.L_x_19943:
[----:B------:R-:W-:Y:S02]  /*86220*/  IMAD.MOV.U32 R16, RZ, RZ, R22 ;  /* 0x000000ffff107224 */ /* 0x000fe400078e0016 */
[----:B------:R-:W-:Y:S01]  /*86230*/  IMAD.MOV.U32 R17, RZ, RZ, R23 ;  /* 0x000000ffff117224 */ /* 0x000fe200078e0017 */
[----:B------:R-:W-:Y:S06]  /*86240*/  BRA `(.L_x_19942) ;  /* 0x0000000000047947 */ /* 0x000fec0003800000 */
.L_x_19941:
[----:B------:R-:W-:-:S11]  /*86250*/  DADD R16, -R42, R46 ;  /* 0x000000002a107229 */ /* 0x000fd6000000012e */
.L_x_19942:
[----:B------:R-:W-:Y:S05]  /*86260*/  BSYNC B3 ;  /* 0x0000000000037941 */ /* 0x000fea0003800000 */
.L_x_19940:
        /* <DEDUP_REMOVED lines=27> */
.L_x_19949:
[----:B------:R-:W-:Y:S05]  /*86420*/  BSYNC B4 ;  /* 0x0000000000047941 */ /* 0x000fea0003800000 */
.L_x_19948:
[----:B------:R-:W-:Y:S05]  /*86430*/  BRA `(.L_x_19947) ;  /* 0x0000000000047947 */ /* 0x000fea0003800000 */
.L_x_19946:
[----:B------:R-:W-:-:S11]  /*86440*/  DADD R22, R48, -R6 ;  /* 0x0000000030167229 */ /* 0x000fd60000000806 */
.L_x_19947:
[----:B------:R-:W-:Y:S05]  /*86450*/  BSYNC B3 ;  /* 0x0000000000037941 */ /* 0x000fea0003800000 */
.L_x_19945:
        /* <DEDUP_REMOVED lines=30> */
.L_x_19951:
[----:B------:R-:W-:Y:S05]  /*86640*/  BSYNC B3 ;  /* 0x0000000000037941 */ /* 0x000fea0003800000 */
.L_x_19950:
        /* <DEDUP_REMOVED lines=86> */
.L_x_19952:
        /* <DEDUP_REMOVED lines=20> */
.L_x_19954:
[----:B------:R-:W-:Y:S05]  /*86cf0*/  BSYNC B3 ;  /* 0x0000000000037941 */ /* 0x000fea0003800000 */
.L_x_19953:
        /* <DEDUP_REMOVED lines=30> */
.L_x_19939:
        /* <DEDUP_REMOVED lines=24> */
.L_x_19957:
[----:B------:R-:W-:Y:S05]  /*87060*/  BSYNC B3 ;  /* 0x0000000000037941 */ /* 0x000fea0003800000 */
.L_x_19956:
        /* <DEDUP_REMOVED lines=25> */
.L_x_19960:
[----:B------:R-:W-:Y:S05]  /*87200*/  BSYNC B3 ;  /* 0x0000000000037941 */ /* 0x000fea0003800000 */
.L_x_19959:
        /* <DEDUP_REMOVED lines=30> */
.L_x_19958:
        /* <DEDUP_REMOVED lines=76> */
.L_x_19961:
[----:B------:R-:W-:Y:S01]  /*878b0*/  MOV R8, 0x0 ;  /* 0x0000000000087802 */ /* 0x000fe20000000f00 */
[----:B------:R-:W-:Y:S01]  /*878c0*/  IMAD.MOV.U32 R9, RZ, RZ, 0x7ff00000 ;  /* 0x7ff00000ff097424 */ /* 0x000fe200078e00ff */
[----:B------:R-:W-:-:S05]  /*878d0*/  FSETP.NEU.FTZ.AND P0, PT, R7, RZ, PT ;  /* 0x000000ff0700720b */ /* 0x000fca0003f1d000 */
[----:B------:R-:W-:-:S10]  /*878e0*/  DFMA R8, R6, R8, +INF ;  /* 0x7ff000000608742b */ /* 0x000fd40000000008 */
[----:B------:R-:W-:Y:S02]  /*878f0*/  FSEL R40, R8, RZ, P0 ;  /* 0x000000ff08287208 */ /* 0x000fe40000000000 */
[----:B------:R-:W-:Y:S01]  /*87900*/  FSEL R41, R9, -QNAN , P0 ;  /* 0xfff0000009297808 */ /* 0x000fe20000000000 */
[----:B------:R-:W-:Y:S06]  /*87910*/  BRA `(.L_x_19937) ;  /* 0x00000004002c7947 */ /* 0x000fec0003800000 */
.L_x_19955:
        /* <DEDUP_REMOVED lines=23> */
.L_x_19963:
[----:B------:R-:W-:Y:S05]  /*87a90*/  BSYNC B3 ;  /* 0x0000000000037941 */ /* 0x000fea0003800000 */
.L_x_19962:
        /* <DEDUP_REMOVED lines=21> */
.L_x_19965:
[----:B------:R-:W-:Y:S05]  /*87bf0*/  BSYNC B3 ;  /* 0x0000000000037941 */ /* 0x000fea0003800000 */
.L_x_19964:
[----:B------:R-:W-:Y:S02]  /*87c00*/  IMAD.MOV.U32 R40, RZ, RZ, R22 ;  /* 0x000000ffff287224 */ /* 0x000fe400078e0016 */
[----:B------:R-:W-:Y:S01]  /*87c10*/  IMAD.MOV.U32 R41, RZ, RZ, R23 ;  /* 0x000000ffff297224 */ /* 0x000fe200078e0017 */
[----:B------:R-:W-:Y:S06]  /*87c20*/  BRA `(.L_x_19937) ;  /* 0x0000000000687947 */ /* 0x000fec0003800000 */
.L_x_19938:
        /* <DEDUP_REMOVED lines=23> */
.L_x_19967:
[----:B------:R-:W-:Y:S05]  /*87da0*/  BSYNC B3 ;  /* 0x0000000000037941 */ /* 0x000fea0003800000 */
.L_x_19966:
[----:B------:R-:W-:Y:S02]  /*87db0*/  IMAD.MOV.U32 R40, RZ, RZ, R6 ;  /* 0x000000ffff287224 */ /* 0x000fe400078e0006 */
[----:B------:R-:W-:-:S07]  /*87dc0*/  IMAD.MOV.U32 R41, RZ, RZ, R7 ;  /* 0x000000ffff297224 */ /* 0x000fce00078e0007 */
.L_x_19937:
[----:B------:R-:W-:Y:S05]  /*87dd0*/  BSYNC B2 ;  /* 0x0000000000027941 */ /* 0x000fea0003800000 */
.L_x_19933:
        /* <DEDUP_REMOVED lines=26> */
.L_x_19971:
[----:B------:R-:W-:Y:S05]  /*87f80*/  BSYNC B3 ;  /* 0x0000000000037941 */ /* 0x000fea0003800000 */
.L_x_19970:
        /* <DEDUP_REMOVED lines=37> */
.L_x_19979:
[----:B------:R-:W-:Y:S05]  /*881e0*/  BSYNC B4 ;  /* 0x0000000000047941 */ /* 0x000fea0003800000 */
.L_x_19978:
[----:B------:R-:W-:Y:S02]  /*881f0*/  IMAD.MOV.U32 R16, RZ, RZ, R22 ;  /* 0x000000ffff107224 */ /* 0x000fe400078e0016 */
[----:B------:R-:W-:Y:S01]  /*88200*/  IMAD.MOV.U32 R17, RZ, RZ, R23 ;  /* 0x000000ffff117224 */ /* 0x000fe200078e0017 */
[----:B------:R-:W-:Y:S06]  /*88210*/  BRA `(.L_x_19977) ;  /* 0x0000000000047947 */ /* 0x000fec0003800000 */
.L_x_19976:
[----:B------:R-:W-:-:S11]  /*88220*/  DADD R16, -R42, R46 ;  /* 0x000000002a107229 */ /* 0x000fd6000000012e */
.L_x_19977:
[----:B------:R-:W-:Y:S05]  /*88230*/  BSYNC B3 ;  /* 0x0000000000037941 */ /* 0x000fea0003800000 */
.L_x_19975:
        /* <DEDUP_REMOVED lines=24> */
.L_x_19984:
[----:B------:R-:W-:Y:S05]  /*883c0*/  BSYNC B4 ;  /* 0x0000000000047941 */ /* 0x000fea0003800000 */
.L_x_19983:
[----:B------:R-:W-:Y:S01]  /*883d0*/  MOV R4, R22 ;  /* 0x0000001600047202 */ /* 0x000fe20000000f00 */
[----:B------:R-:W-:Y:S01]  /*883e0*/  IMAD.MOV.U32 R5, RZ, RZ, R23 ;  /* 0x000000ffff057224 */ /* 0x000fe200078e0017 */
[----:B------:R-:W-:Y:S06]  /*883f0*/  BRA `(.L_x_19982) ;  /* 0x0000000000047947 */ /* 0x000fec0003800000 */
.L_x_19981:
[----:B------:R-:W-:-:S11]  /*88400*/  DADD R4, -R44, R48 ;  /* 0x000000002c047229 */ /* 0x000fd60000000130 */
.L_x_19982:
[----:B------:R-:W-:Y:S05]  /*88410*/  BSYNC B3 ;  /* 0x0000000000037941 */ /* 0x000fea0003800000 */
.L_x_19980:
        /* <DEDUP_REMOVED lines=26> */
.L_x_19986:
[----:B------:R-:W-:Y:S05]  /*885c0*/  BSYNC B3 ;  /* 0x0000000000037941 */ /* 0x000fea0003800000 */
.L_x_19985:
[----:B------:R-:W-:Y:S01]  /*885d0*/  PLOP3.LUT P0, PT, PT, PT, PT, 0x80, 0x0 ;  /* 0x000000000000781c */ /* 0x000fe20003f0f070 */
[----:B------:R-:W-:Y:S01]  /*885e0*/  IMAD.MOV.U32 R5, RZ, RZ, R7 ;  /* 0x000000ffff057224 */ /* 0x000fe200078e0007 */
[----:B------:R-:W-:Y:S01]  /*885f0*/  MOV R4, R6 ;  /* 0x0000000600047202 */ /* 0x000fe20000000f00 */
[----:B------:R-:W-:Y:S10]  /*88600*/  BRA `(.L_x_19972) ;  /* 0x0000000800407947 */ /* 0x000ff40003800000 */
.L_x_19974:
        /* <DEDUP_REMOVED lines=26> */
.L_x_19989:
[----:B------:R-:W-:Y:S05]  /*887b0*/  BSYNC B3 ;  /* 0x0000000000037941 */ /* 0x000fea0003800000 */
.L_x_19988:
[----:B------:R-:W-:Y:S01]  /*887c0*/  PLOP3.LUT P0, PT, PT, PT, PT, 0x80, 0x0 ;  /* 0x000000000000781c */ /* 0x000fe20003f0f070 */
[----:B------:R-:W-:Y:S01]  /*887d0*/  IMAD.MOV.U32 R5, RZ, RZ, R7 ;  /* 0x000000ffff057224 */ /* 0x000fe200078e0007 */
[----:B------:R-:W-:Y:S01]  /*887e0*/  MOV R4, R6 ;  /* 0x0000000600047202 */ /* 0x000fe20000000f00 */
[----:B------:R-:W-:Y:S10]  /*887f0*/  BRA `(.L_x_19972) ;  /* 0x0000000400c47947 */ /* 0x000ff40003800000 */
.L_x_19987:
        /* <DEDUP_REMOVED lines=27> */
.L_x_19991:
[----:B------:R-:W-:Y:S05]  /*889b0*/  BSYNC B3 ;  /* 0x0000000000037941 */ /* 0x000fea0003800000 */
.L_x_19990:
        /* <DEDUP_REMOVED lines=21> */
.L_x_19993:
[----:B------:R-:W-:Y:S05]  /*88b10*/  BSYNC B3 ;  /* 0x0000000000037941 */ /* 0x000fea0003800000 */
.L_x_19992:
[----:B------:R-:W-:Y:S01]  /*88b20*/  DMUL R2, R2, 8.11296384146066816958e+31 ;  /* 0x4690000002027828 */ /* 0x000fe20000000000 */
[----:B------:R-:W-:Y:S01]  /*88b30*/  PLOP3.LUT P0, PT, PT, PT, PT, 0x80, 0x0 ;  /* 0x000000000000781c */ /* 0x000fe20003f0f070 */
[----:B------:R-:W-:Y:S02]  /*88b40*/  IMAD.MOV.U32 R4, RZ, RZ, R22 ;  /* 0x000000ffff047224 */ /* 0x000fe400078e0016 */
[----:B------:R-:W-:Y:S01]  /*88b50*/  IMAD.MOV.U32 R5, RZ, RZ, R23 ;  /* 0x000000ffff057224 */ /* 0x000fe200078e0017 */
[----:B------:R-:W-:Y:S09]  /*88b60*/  BRA `(.L_x_19972) ;  /* 0x0000000000e87947 */ /* 0x000ff20003800000 */
.L_x_19973:
        /* <DEDUP_REMOVED lines=24> */
.L_x_19995:
[----:B------:R-:W-:Y:S05]  /*88cf0*/  BSYNC B3 ;  /* 0x0000000000037941 */ /* 0x000fea0003800000 */
.L_x_19994:
        /* <DEDUP_REMOVED lines=26> */
.L_x_19997:
[----:B------:R-:W-:Y:S05]  /*88ea0*/  BSYNC B3 ;  /* 0x0000000000037941 */ /* 0x000fea0003800000 */
.L_x_19996:
[----:B------:R-:W-:Y:S01]  /*88eb0*/  DMUL R4, R6, R16 ;  /* 0x0000001006047228 */ /* 0x000fe20000000000 */
[----:B------:R-:W-:Y:S01]  /*88ec0*/  PLOP3.LUT P0, PT, PT, PT, PT, 0x80, 0x0 ;  /* 0x000000000000781c */ /* 0x000fe20003f0f070 */
[----:B------:R-:W-:-:S12]  /*88ed0*/  BRA `(.L_x_19972) ;  /* 0x00000000000c7947 */ /* 0x000fd80003800000 */
.L_x_19969:
[----:B------:R-:W-:Y:S01]  /*88ee0*/  DMUL R4, R30, 9.00719925474099200000e+15 ;  /* 0x434000001e047828 */ /* 0x000fe20000000000 */
[----:B------:R-:W-:Y:S01]  /*88ef0*/  PLOP3.LUT P0, PT, PT, PT, PT, 0x80, 0x0 ;  /* 0x000000000000781c */ /* 0x000fe20003f0f070 */
[----:B------:R-:W-:-:S12]  /*88f00*/  DMUL R2, R2, 9.00719925474099200000e+15 ;  /* 0x4340000002027828 */ /* 0x000fd80000000000 */
.L_x_19972:
[----:B------:R-:W-:Y:S05]  /*88f10*/  BSYNC B2 ;  /* 0x0000000000027941 */ /* 0x000fea0003800000 */
.L_x_19968:
        /* <DEDUP_REMOVED lines=67> */
.L_x_20003:
[----:B------:R-:W-:-:S11]  /*89350*/  DMUL R16, RZ, |R18| ;  /* 0x40000012ff107228 */ /* 0x000fd60000000000 */
.L_x_20004:
[----:B------:R-:W-:Y:S05]  /*89360*/  BSYNC B0 ;  /* 0x0000000000007941 */ /* 0x000fea0003800000 */
.L_x_20002:
        /* <DEDUP_REMOVED lines=11> */
.L_x_20001:
        /* <DEDUP_REMOVED lines=53> */
.L_x_20000:
        /* <DEDUP_REMOVED lines=62> */
.L_x_20008:
[----:B------:R-:W-:-:S11]  /*89b50*/  DMUL R16, RZ, |R18| ;  /* 0x40000012ff107228 */ /* 0x000fd60000000000 */
.L_x_20009:
[----:B------:R-:W-:Y:S05]  /*89b60*/  BSYNC B0 ;  /* 0x0000000000007941 */ /* 0x000fea0003800000 */
.L_x_20007:
        /* <DEDUP_REMOVED lines=11> */
.L_x_20006:
        /* <DEDUP_REMOVED lines=53> */
.L_x_19999:
        /* <DEDUP_REMOVED lines=30> */
.L_x_20012:
[----:B------:R-:W-:Y:S05]  /*8a150*/  BSYNC B3 ;  /* 0x0000000000037941 */ /* 0x000fea0003800000 */
.L_x_20011:
        /* <DEDUP_REMOVED lines=82> */
.L_x_20014:
[----:B------:R-:W-:Y:S02]  /*8a680*/  FSEL R6, RZ, 3.37028055040000000000e+12, P1 ;  /* 0x54442d18ff067808 */ /* 0x000fe40000800000 */
[----:B------:R-:W-:-:S07]  /*8a690*/  FSEL R7, RZ, 2.1426990032196044922, P1 ;  /* 0x400921fbff077808 */ /* 0x000fce0000800000 */
.L_x_20015:
[----:B------:R-:W-:Y:S05]  /*8a6a0*/  BSYNC B0 ;  /* 0x0000000000007941 */ /* 0x000fea0003800000 */
.L_x_20013:
[----:B------:R-:W-:Y:S01]  /*8a6b0*/  DADD R2, |R4|, |R2| ;  /* 0x0000000004027229 */ /* 0x000fe20000000602 */
[----:B------:R-:W-:-:S07]  /*8a6c0*/  LOP3.LUT R5, R7, 0x80000000, R5, 0xb8, !PT ;  /* 0x8000000007057812 */ /* 0x000fce00078eb805 */
[----:B------:R-:W-:-:S06]  /*8a6d0*/  DSETP.GTU.AND P0, PT, |R2|, +INF , PT ;  /* 0x7ff000000200742a */ /* 0x000fcc0003f0c200 */
[----:B------:R-:W-:Y:S02]  /*8a6e0*/  FSEL R16, R2, R6, P0 ;  /* 0x0000000602107208 */ /* 0x000fe40000000000 */
[----:B------:R-:W-:Y:S01]  /*8a6f0*/  FSEL R17, R3, R5, P0 ;  /* 0x0000000503117208 */ /* 0x000fe20000000000 */
[----:B------:R-:W-:Y:S06]  /*8a700*/  BRA `(.L_x_20005) ;  /* 0x0000000400d47947 */ /* 0x000fec0003800000 */
.L_x_20010:
        /* <DEDUP_REMOVED lines=26> */
.L_x_20017:
[----:B------:R-:W-:Y:S05]  /*8a8b0*/  BSYNC B3 ;  /* 0x0000000000037941 */ /* 0x000fea0003800000 */
.L_x_20016:
        /* <DEDUP_REMOVED lines=82> */
.L_x_20019:
[----:B------:R-:W-:Y:S02]  /*8ade0*/  FSEL R6, RZ, 3.37028055040000000000e+12, P1 ;  /* 0x54442d18ff067808 */ /* 0x000fe40000800000 */
[----:B------:R-:W-:-:S07]  /*8adf0*/  FSEL R7, RZ, 2.1426990032196044922, P1 ;  /* 0x400921fbff077808 */ /* 0x000fce0000800000 */
.L_x_20020:
[----:B------:R-:W-:Y:S05]  /*8ae00*/  BSYNC B0 ;  /* 0x0000000000007941 */ /* 0x000fea0003800000 */
.L_x_20018:
[----:B------:R-:W-:Y:S01]  /*8ae10*/  DADD R2, |R4|, |R2| ;  /* 0x0000000004027229 */ /* 0x000fe20000000602 */
[----:B------:R-:W-:-:S07]  /*8ae20*/  LOP3.LUT R5, R7, 0x80000000, R5, 0xb8, !PT ;  /* 0x8000000007057812 */ /* 0x000fce00078eb805 */
[----:B------:R-:W-:-:S06]  /*8ae30*/  DSETP.GTU.AND P0, PT, |R2|, +INF , PT ;  /* 0x7ff000000200742a */ /* 0x000fcc0003f0c200 */
[----:B------:R-:W-:Y:S02]  /*8ae40*/  FSEL R16, R2, R6, P0 ;  /* 0x0000000602107208 */ /* 0x000fe40000000000 */
[----:B------:R-:W-:-:S07]  /*8ae50*/  FSEL R17, R3, R5, P0 ;  /* 0x0000000503117208 */ /* 0x000fce0000000000 */
.L_x_20005:
[----:B------:R-:W-:Y:S05]  /*8ae60*/  BSYNC B2 ;  /* 0x0000000000027941 */ /* 0x000fea0003800000 */
.L_x_19998:
[----:B------:R-:W-:Y:S01]  /*8ae70*/  DADD R2, -RZ, -R40 ;  /* 0x00000000ff027229 */ /* 0x000fe20000000928 */
[----:B------:R-:W-:-:S09]  /*8ae80*/  ISETP.NE.AND P0, PT, R50, RZ, PT ;  /* 0x000000ff3200720c */ /* 0x000fd20003f05270 */
[----:B------:R-:W-:Y:S02]  /*8ae90*/  FSEL R18, R2, R40, !P0 ;  /* 0x0000002802127208 */ /* 0x000fe40004000000 */
[----:B------:R-:W-:Y:S01]  /*8aea0*/  FSEL R19, R3, R41, !P0 ;  /* 0x0000002903137208 */ /* 0x000fe20004000000 */
[----:B------:R-:W-:Y:S06]  /*8aeb0*/  BRA `(.L_x_19928) ;  /* 0x0000003000287947 */ /* 0x000fec0003800000 */
.L_x_19932:
[----:B------:R-:W2:Y:S01]  /*8aec0*/  LDL.64 R16, [R1+0x8] ;  /* 0x0000080001107983 */ /* 0x000ea20000100a00 */
[----:B------:R-:W-:Y:S01]  /*8aed0*/  UMOV UR4, 0x54442d18 ;  /* 0x54442d1800047882 */ /* 0x000fe20000000000 */
[----:B------:R-:W-:Y:S01]  /*8aee0*/  UMOV UR5, 0x3ff921fb ;  /* 0x3ff921fb00057882 */ /* 0x000fe20000000000 */
[----:B------:R-:W-:Y:S02]  /*8aef0*/  DADD R18, -RZ, -R66 ;  /* 0x00000000ff127229 */ /* 0x000fe40000000942 */
[----:B--2---:R-:W-:-:S08]  /*8af00*/  DADD R16, R16, -R64 ;  /* 0x0000000010107229 */ /* 0x004fd00000000840 */
[----:B------:R-:W-:Y:S01]  /*8af10*/  DADD R16, R16, UR4 ;  /* 0x0000000410107e29 */ /* 0x000fe20008000000 */
[----:B------:R-:W-:Y:S10]  /*8af20*/  BRA `(.L_x_19928) ;  /* 0x00000030000c7947 */ /* 0x000ff40003800000 */
.L_x_19931:
[----:B------:R-:W-:Y:S01]  /*8af30*/  DADD R18, -RZ, -R66 ;  /* 0x00000000ff127229 */ /* 0x000fe20000000942 */
[----:B------:R-:W-:Y:S01]  /*8af40*/  CS2R R16, SRZ ;  /* 0x0000000000107805 */ /* 0x000fe2000001ff00 */
[----:B------:R-:W-:Y:S09]  /*8af50*/  BRA `(.L_x_19928) ;  /* 0x0000003000007947 */ /* 0x000ff20003800000 */
.L_x_19930:
        /* <DEDUP_REMOVED lines=108> */
.L_x_20025:
[----:B------:R-:W-:Y:S05]  /*8b620*/  BSYNC B0 ;  /* 0x0000000000007941 */ /* 0x000fea0003800000 */
.L_x_20024:
        /* <DEDUP_REMOVED lines=8> */
.L_x_20027:
[----:B------:R-:W-:Y:S05]  /*8b6b0*/  BSYNC B3 ;  /* 0x0000000000037941 */ /* 0x000fea0003800000 */
.L_x_20026:
        /* <DEDUP_REMOVED lines=82> */
.L_x_20029:
[----:B------:R-:W-:-:S04]  /*8bbe0*/  ISETP.GE.AND P0, PT, R65, RZ, PT ;  /* 0x000000ff4100720c */ /* 0x000fc80003f06270 */
[----:B------:R-:W-:Y:S02]  /*8bbf0*/  FSEL R6, RZ, 3.37028055040000000000e+12, P0 ;  /* 0x54442d18ff067808 */ /* 0x000fe40000000000 */
[----:B------:R-:W-:-:S07]  /*8bc00*/  FSEL R7, RZ, 2.1426990032196044922, P0 ;  /* 0x400921fbff077808 */ /* 0x000fce0000000000 */
.L_x_20030:
[----:B------:R-:W-:Y:S05]  /*8bc10*/  BSYNC B0 ;  /* 0x0000000000007941 */ /* 0x000fea0003800000 */
.L_x_20028:
[----:B------:R-:W-:Y:S01]  /*8bc20*/  DADD R2, R2, R4 ;  /* 0x0000000002027229 */ /* 0x000fe20000000004 */
[----:B------:R-:W-:Y:S01]  /*8bc30*/  LOP3.LUT R67, R7, 0x80000000, R67, 0xb8, !PT ;  /* 0x8000000007437812 */ /* 0x000fe200078eb843 */
[----:B------:R-:W-:-:S06]  /*8bc40*/  DMUL R30, R30, 0.5 ;  /* 0x3fe000001e1e7828 */ /* 0x000fcc0000000000 */
[----:B------:R-:W-:-:S06]  /*8bc50*/  DSETP.GTU.AND P0, PT, |R2|, +INF , PT ;  /* 0x7ff000000200742a */ /* 0x000fcc0003f0c200 */
[----:B------:R-:W-:Y:S02]  /*8bc60*/  FSEL R6, R2, R6, P0 ;  /* 0x0000000602067208 */ /* 0x000fe40000000000 */
[----:B------:R-:W-:Y:S01]  /*8bc70*/  FSEL R7, R3, R67, P0 ;  /* 0x0000004303077208 */ /* 0x000fe20000000000 */
[----:B------:R-:W-:Y:S06]  /*8bc80*/  BRA `(.L_x_20031) ;  /* 0x0000002000387947 */ /* 0x000fec0003800000 */
.L_x_20023:
        /* <DEDUP_REMOVED lines=135> */
.L_x_20033:
[----:B------:R-:W-:Y:S05]  /*8c500*/  BSYNC B0 ;  /* 0x0000000000007941 */ /* 0x000fea0003800000 */
.L_x_20032:
        /* <DEDUP_REMOVED lines=8> */
.L_x_20035:
[----:B------:R-:W-:Y:S05]  /*8c590*/  BSYNC B3 ;  /* 0x0000000000037941 */ /* 0x000fea0003800000 */
.L_x_20034:
        /* <DEDUP_REMOVED lines=82> */
.L_x_20037:
[----:B------:R-:W-:-:S04]  /*8cac0*/  ISETP.GE.AND P0, PT, R65, RZ, PT ;  /* 0x000000ff4100720c */ /* 0x000fc80003f06270 */
[----:B------:R-:W-:Y:S02]  /*8cad0*/  FSEL R6, RZ, 3.37028055040000000000e+12, P0 ;  /* 0x54442d18ff067808 */ /* 0x000fe40000000000 */
[----:B------:R-:W-:-:S07]  /*8cae0*/  FSEL R7, RZ, 2.1426990032196044922, P0 ;  /* 0x400921fbff077808 */ /* 0x000fce0000000000 */
.L_x_20038:
[----:B------:R-:W-:Y:S05]  /*8caf0*/  BSYNC B0 ;  /* 0x0000000000007941 */ /* 0x000fea0003800000 */
.L_x_20036:
[----:B------:R-:W-:Y:S01]  /*8cb00*/  DADD R2, R2, R4 ;  /* 0x0000000002027229 */ /* 0x000fe20000000004 */
[----:B------:R-:W-:-:S07]  /*8cb10*/  LOP3.LUT R67, R7, 0x80000000, R67, 0xb8, !PT ;  /* 0x8000000007437812 */ /* 0x000fce00078eb843 */
[----:B------:R-:W-:-:S06]  /*8cb20*/  DSETP.GTU.AND P0, PT, |R2|, +INF , PT ;  /* 0x7ff000000200742a */ /* 0x000fcc0003f0c200 */
[----:B------:R-:W-:Y:S02]  /*8cb30*/  FSEL R6, R2, R6, P0 ;  /* 0x0000000602067208 */ /* 0x000fe40000000000 */
[----:B------:R-:W-:Y:S01]  /*8cb40*/  FSEL R7, R3, R67, P0 ;  /* 0x0000004303077208 */ /* 0x000fe20000000000 */
[----:B------:R-:W-:Y:S06]  /*8cb50*/  BRA `(.L_x_20031) ;  /* 0x0000001000847947 */ /* 0x000fec0003800000 */
.L_x_20022:
        /* <DEDUP_REMOVED lines=23> */
.L_x_20040:
[----:B------:R-:W-:Y:S05]  /*8ccd0*/  BSYNC B3 ;  /* 0x0000000000037941 */ /* 0x000fea0003800000 */
.L_x_20039:
        /* <DEDUP_REMOVED lines=26> */
.L_x_20042:
[----:B------:R-:W-:Y:S05]  /*8ce80*/  BSYNC B3 ;  /* 0x0000000000037941 */ /* 0x000fea0003800000 */
.L_x_20041:
        /* <DEDUP_REMOVED lines=136> */
.L_x_20044:
[----:B------:R-:W-:Y:S05]  /*8d710*/  BSYNC B0 ;  /* 0x0000000000007941 */ /* 0x000fea0003800000 */
.L_x_20043:
        /* <DEDUP_REMOVED lines=8> */
.L_x_20046:
[----:B------:R-:W-:Y:S05]  /*8d7a0*/  BSYNC B3 ;  /* 0x0000000000037941 */ /* 0x000fea0003800000 */
.L_x_20045:
        /* <DEDUP_REMOVED lines=82> */
.L_x_20048:
[----:B------:R-:W-:-:S04]  /*8dcd0*/  ISETP.GE.AND P0, PT, R65, RZ, PT ;  /* 0x000000ff4100720c */ /* 0x000fc80003f06270 */
[----:B------:R-:W-:Y:S02]  /*8dce0*/  FSEL R6, RZ, 3.37028055040000000000e+12, P0 ;  /* 0x54442d18ff067808 */ /* 0x000fe40000000000 */
[----:B------:R-:W-:-:S07]  /*8dcf0*/  FSEL R7, RZ, 2.1426990032196044922, P0 ;  /* 0x400921fbff077808 */ /* 0x000fce0000000000 */
.L_x_20049:
[----:B------:R-:W-:Y:S05]  /*8dd00*/  BSYNC B0 ;  /* 0x0000000000007941 */ /* 0x000fea0003800000 */
.L_x_20047:
[----:B------:R-:W-:Y:S01]  /*8dd10*/  DADD R2, R2, R4 ;  /* 0x0000000002027229 */ /* 0x000fe20000000004 */
[----:B------:R-:W-:Y:S01]  /*8dd20*/  LOP3.LUT R67, R7, 0x80000000, R67, 0xb8, !PT ;  /* 0x8000000007437812 */ /* 0x000fe200078eb843 */
[----:B------:R-:W-:-:S06]  /*8dd30*/  DADD R30, R30, 1 ;  /* 0x3ff000001e1e7429 */ /* 0x000fcc0000000000 */
[----:B------:R-:W-:-:S06]  /*8dd40*/  DSETP.GTU.AND P0, PT, |R2|, +INF , PT ;  /* 0x7ff000000200742a */ /* 0x000fcc0003f0c200 */
[----:B------:R-:W-:Y:S02]  /*8dd50*/  FSEL R6, R2, R6, P0 ;  /* 0x0000000602067208 */ /* 0x000fe40000000000 */
[----:B------:R-:W-:-:S07]  /*8dd60*/  FSEL R7, R3, R67, P0 ;  /* 0x0000004303077208 */ /* 0x000fce0000000000 */
.L_x_20031:
[----:B------:R-:W-:Y:S05]  /*8dd70*/  BSYNC B2 ;  /* 0x0000000000027941 */ /* 0x000fea0003800000 */
.L_x_20021:
        /* <DEDUP_REMOVED lines=9> */
.L_x_19929:
        /* <DEDUP_REMOVED lines=21> */
.L_x_19928:
[----:B------:R-:W-:Y:S05]  /*8df60*/  BSYNC B1 ;  /* 0x0000000000017941 */ /* 0x000fea0003800000 */
.L_x_19927:
        /* <DEDUP_REMOVED lines=23> */
.L_x_20052:
[----:B------:R-:W-:-:S13]  /*8e0e0*/  ISETP.GE.AND P0, PT, R0, R79, PT ;  /* 0x0000004f0000720c */ /* 0x000fda0003f06270 */
[----:B------:R-:W-:Y:S05]  /*8e0f0*/  @P0 BRA `(.L_x_20054) ;  /* 0x0000000000300947 */ /* 0x000fea0003800000 */
[----:B01----:R-:W0:Y:S01]  /*8e100*/  LDC.64 R2, c[0x0][0x218] ;  /* 0x00008600ff027b82 */ /* 0x003e220000000a00 */
[----:B------:R-:W-:Y:S02]  /*8e110*/  IMAD.IADD R5, R80, 0x1, R0 ;  /* 0x0000000150057824 */ /* 0x000fe400078e0200 */
[----:B------:R-:W-:Y:S02]  /*8e120*/  VIADD R0, R0, 0x80 ;  /* 0x0000008000007836 */ /* 0x000fe40000000000 */
[----:B0-----:R-:W-:-:S05]  /*8e130*/  IMAD.WIDE.U32 R2, R5, 0x10, R2 ;  /* 0x0000001005027825 */ /* 0x001fca00078e0002 */
[----:B------:R1:W-:Y:S02]  /*8e140*/  STG.E.128 desc[UR6][R2.64], R56 ;  /* 0x0000003802007986 */ /* 0x0003e4000c101d06 */
.L_x_20053:
[----:B------:R-:W-:-:S13]  /*8e150*/  ISETP.GE.AND P0, PT, R0, R79, PT ;  /* 0x0000004f0000720c */ /* 0x000fda0003f06270 */
[----:B------:R-:W-:Y:S05]  /*8e160*/  @P0 BRA `(.L_x_20055) ;  /* 0x0000000000340947 */ /* 0x000fea0003800000 */
[----:B01----:R-:W0:Y:S01]  /*8e170*/  LDC.64 R2, c[0x0][0x218] ;  /* 0x00008600ff027b82 */ /* 0x003e220000000a00 */
[----:B------:R-:W-:Y:S02]  /*8e180*/  IMAD.IADD R5, R80, 0x1, R0 ;  /* 0x0000000150057824 */ /* 0x000fe400078e0200 */
[----:B------:R-:W-:Y:S02]  /*8e190*/  VIADD R0, R0, 0x80 ;  /* 0x0000008000007836 */ /* 0x000fe40000000000 */
[----:B0-----:R-:W-:-:S05]  /*8e1a0*/  IMAD.WIDE.U32 R2, R5, 0x10, R2 ;  /* 0x0000001005027825 */ /* 0x001fca00078e0002 */
[----:B------:R2:W-:Y:S02]  /*8e1b0*/  STG.E.128 desc[UR6][R2.64], R36 ;  /* 0x0000002402007986 */ /* 0x0005e4000c101d06 */
.L_x_20054:
        /* <DEDUP_REMOVED lines=8> */
.L_x_20055:
[----:B------:R-:W-:Y:S05]  /*8e240*/  BSYNC B1 ;  /* 0x0000000000017941 */ /* 0x000fea0003800000 */
.L_x_20051:
[----:B------:R-:W-:-:S13]  /*8e250*/  ISETP.GE.AND P0, PT, R0, R79, PT ;  /* 0x0000004f0000720c */ /* 0x000fda0003f06270 */
[----:B012---:R-:W0:Y:S01]  /*8e260*/  @!P0 LDC.64 R2, c[0x0][0x218] ;  /* 0x00008600ff028b82 */ /* 0x007e220000000a00 */
[----:B------:R-:W-:Y:S02]  /*8e270*/  @!P0 IMAD.IADD R5, R80, 0x1, R0 ;  /* 0x0000000150058824 */ /* 0x000fe400078e0200 */
[----:B------:R-:W-:Y:S02]  /*8e280*/  @!P0 VIADD R0, R0, 0x80 ;  /* 0x0000008000008836 */ /* 0x000fe40000000000 */
[----:B0-----:R-:W-:-:S05]  /*8e290*/  @!P0 IMAD.WIDE.U32 R2, R5, 0x10, R2 ;  /* 0x0000001005028825 */ /* 0x001fca00078e0002 */
[----:B------:R3:W-:Y:S02]  /*8e2a0*/  @!P0 STG.E.128 desc[UR6][R2.64], R24 ;  /* 0x0000001802008986 */ /* 0x0007e4000c101d06 */
.L_x_20056:
[----:B------:R-:W-:Y:S05]  /*8e2b0*/  BSYNC B0 ;  /* 0x0000000000007941 */ /* 0x000fea0003800000 */
.L_x_20050:
        /* <DEDUP_REMOVED lines=8> */
        .weak           $__internal_26_$__cuda_sm20_div_rn_f64_full
        .type           $__internal_26_$__cuda_sm20_div_rn_f64_full,@function
        .size           $__internal_26_$__cuda_sm20_div_rn_f64_full,($__internal_27_$__cuda_sm20_dsqrt_rn_f64_mediumpath_v1 - $__internal_26_$__cuda_sm20_div_rn_f64_full)
$__internal_26_$__cuda_sm20_div_rn_f64_full:
        /* <DEDUP_REMOVED lines=68> */
.L_x_20058:
        /* <DEDUP_REMOVED lines=17> */
.L_x_20061:
[----:B------:R-:W-:-:S05]  /*8e890*/  LOP3.LUT R22, R11, 0x80000, RZ, 0xfc, !PT ;  /* 0x000800000b167812 */ /* 0x000fca00078efcff */
[----:B------:R-:W-:Y:S02]  /*8e8a0*/  IMAD.MOV.U32 R23, RZ, RZ, R22 ;  /* 0x000000ffff177224 */ /* 0x000fe400078e0016 */
[----:B------:R-:W-:Y:S01]  /*8e8b0*/  IMAD.MOV.U32 R22, RZ, RZ, R10 ;  /* 0x000000ffff167224 */ /* 0x000fe200078e000a */
[----:B------:R-:W-:Y:S06]  /*8e8c0*/  BRA `(.L_x_20059) ;  /* 0x00000000000c7947 */ /* 0x000fec0003800000 */
.L_x_20060:
[----:B------:R-:W-:-:S05]  /*8e8d0*/  LOP3.LUT R22, R13, 0x80000, RZ, 0xfc, !PT ;  /* 0x000800000d167812 */ /* 0x000fca00078efcff */
[----:B------:R-:W-:Y:S02]  /*8e8e0*/  IMAD.MOV.U32 R23, RZ, RZ, R22 ;  /* 0x000000ffff177224 */ /* 0x000fe400078e0016 */
[----:B------:R-:W-:-:S07]  /*8e8f0*/  IMAD.MOV.U32 R22, RZ, RZ, R12 ;  /* 0x000000ffff167224 */ /* 0x000fce00078e000c */
.L_x_20059:
[----:B------:R-:W-:Y:S05]  /*8e900*/  BSYNC B0 ;  /* 0x0000000000007941 */ /* 0x000fea0003800000 */
.L_x_20057:
[----:B------:R-:W-:Y:S02]  /*8e910*/  IMAD.MOV.U32 R6, RZ, RZ, R0 ;  /* 0x000000ffff067224 */ /* 0x000fe400078e0000 */
[----:B------:R-:W-:-:S04]  /*8e920*/  IMAD.MOV.U32 R7, RZ, RZ, 0x0 ;  /* 0x00000000ff077424 */ /* 0x000fc800078e00ff */
[----:B------:R-:W-:Y:S05]  /*8e930*/  RET.REL.NODEC R6 `(_ZN2at6native29vectorized_elementwise_kernelILi8EZZZNS0_16acos_kernel_cudaERNS_18TensorIteratorBaseEENKUlvE_clEvENKUlvE_clEvEUlN3c107complexIdEEE_St5arrayIPcLm2EEEEviT0_T1_) ;  /* 0xfffff71406b07950 */ /* 0x000fea0003c3ffff */
        .weak           $__internal_27_$__cuda_sm20_dsqrt_rn_f64_mediumpath_v1
        .type           $__internal_27_$__cuda_sm20_dsqrt_rn_f64_mediumpath_v1,@function
        .size           $__internal_27_$__cuda_sm20_dsqrt_rn_f64_mediumpath_v1,(.L_x_20094 - $__internal_27_$__cuda_sm20_dsqrt_rn_f64_mediumpath_v1)
$__internal_27_$__cuda_sm20_dsqrt_rn_f64_mediumpath_v1:
        /* <DEDUP_REMOVED lines=11> */
.L_x_20063:
        /* <DEDUP_REMOVED lines=24> */
.L_x_20065:
[----:B------:R-:W-:-:S11]  /*8eb70*/  DADD R6, R8, R8 ;  /* 0x0000000008067229 */ /* 0x000fd60000000008 */
.L_x_20064:
[----:B------:R-:W-:Y:S05]  /*8eb80*/  BSYNC B0 ;  /* 0x0000000000007941 */ /* 0x000fea0003800000 */
.L_x_20062:
[----:B------:R-:W-:Y:S02]  /*8eb90*/  IMAD.MOV.U32 R8, RZ, RZ, R0 ;  /* 0x000000ffff087224 */ /* 0x000fe400078e0000 */
[----:B------:R-:W-:-:S04]  /*8eba0*/  IMAD.MOV.U32 R9, RZ, RZ, 0x0 ;  /* 0x00000000ff097424 */ /* 0x000fc800078e00ff */
[----:B------:R-:W-:Y:S05]  /*8ebb0*/  RET.REL.NODEC R8 `(_ZN2at6native29vectorized_elementwise_kernelILi8EZZZNS0_16acos_kernel_cudaERNS_18TensorIteratorBaseEENKUlvE_clEvENKUlvE_clEvEUlN3c107complexIdEEE_St5arrayIPcLm2EEEEviT0_T1_) ;  /* 0xfffff71408107950 */ /* 0x000fea0003c3ffff */
.L_x_20066:
        /* <DEDUP_REMOVED lines=12> */
.L_x_20094:


//--------------------- .nv.global.init           --------------------------
	.section	.nv.global.init,"aw",@progbits
.nv.global.init:
	.type		$str$6,@object
	.size		$str$6,(__unnamed_11 - $str$6)
$str$6:
        /*0000*/ 	.byte	0x66, 0x61, 0x6c, 0x73, 0x65, 0x00
	.type		__unnamed_11,@object
	.size		__unnamed_11,(__unnamed_3 - __unnamed_11)
__unnamed_11:
        /*0006*/ 	.byte	0x66, 0x65, 0x74, 0x63, 0x68, 0x5f, 0x61, 0x6e, 0x64, 0x5f, 0x63, 0x61, 0x73, 0x74, 0x00
	.type		__unnamed_3,@object
	.size		__unnamed_3,(__unnamed_7 - __unnamed_3)
__unnamed_3:
        /*0015*/ 	.byte	0x66, 0x65, 0x74, 0x63, 0x68, 0x5f, 0x61, 0x6e, 0x64, 0x5f, 0x63, 0x61, 0x73, 0x74, 0x00
	.type		__unnamed_7,@object
	.size		__unnamed_7,(__unnamed_9 - __unnamed_7)
__unnamed_7:
        /*0024*/ 	.byte	0x66, 0x65, 0x74, 0x63, 0x68, 0x5f, 0x61, 0x6e, 0x64, 0x5f, 0x63, 0x61, 0x73, 0x74, 0x00
	.type		__unnamed_9,@object
	.size		__unnamed_9,(__unnamed_1 - __unnamed_9)
__unnamed_9:
        /*0033*/ 	.byte	0x66, 0x65, 0x74, 0x63, 0x68, 0x5f, 0x61, 0x6e, 0x64, 0x5f, 0x63, 0x61, 0x73, 0x74, 0x00
	.type		__unnamed_1,@object
	.size		__unnamed_1,(__unnamed_13 - __unnamed_1)
__unnamed_1:
        /*0042*/ 	.byte	0x66, 0x65, 0x74, 0x63, 0x68, 0x5f, 0x61, 0x6e, 0x64, 0x5f, 0x63, 0x61, 0x73, 0x74, 0x00
	.type		__unnamed_13,@object
	.size		__unnamed_13,(__unnamed_5 - __unnamed_13)
__unnamed_13:
        /*0051*/ 	.byte	0x66, 0x65, 0x74, 0x63, 0x68, 0x5f, 0x61, 0x6e, 0x64, 0x5f, 0x63, 0x61, 0x73, 0x74, 0x00
	.type		__unnamed_5,@object
	.size		__unnamed_5,(__unnamed_12 - __unnamed_5)
__unnamed_5:
        /*0060*/ 	.byte	0x66, 0x65, 0x74, 0x63, 0x68, 0x5f, 0x61, 0x6e, 0x64, 0x5f, 0x63, 0x61, 0x73, 0x74, 0x00
	.type		__unnamed_12,@object
	.size		__unnamed_12,(__unnamed_4 - __unnamed_12)
__unnamed_12:
        /*006f*/ 	.byte	0x63, 0x61, 0x73, 0x74, 0x5f, 0x61, 0x6e, 0x64, 0x5f, 0x73, 0x74, 0x6f, 0x72, 0x65, 0x00
	.type		__unnamed_4,@object
	.size		__unnamed_4,(__unnamed_8 - __unnamed_4)
__unnamed_4:
        /*007e*/ 	.byte	0x63, 0x61, 0x73, 0x74, 0x5f, 0x61, 0x6e, 0x64, 0x5f, 0x73, 0x74, 0x6f, 0x72, 0x65, 0x00
	.type		__unnamed_8,@object
	.size		__unnamed_8,(__unnamed_10 - __unnamed_8)
__unnamed_8:
        /*008d*/ 	.byte	0x63, 0x61, 0x73, 0x74, 0x5f, 0x61, 0x6e, 0x64, 0x5f, 0x73, 0x74, 0x6f, 0x72, 0x65, 0x00
	.type		__unnamed_10,@object
	.size		__unnamed_10,(__unnamed_2 - __unnamed_10)
__unnamed_10:
        /*009c*/ 	.byte	0x63, 0x61, 0x73, 0x74, 0x5f, 0x61, 0x6e, 0x64, 0x5f, 0x73, 0x74, 0x6f, 0x72, 0x65, 0x00
	.type		__unnamed_2,@object
	.size		__unnamed_2,(__unnamed_14 - __unnamed_2)
__unnamed_2:
        /*00ab*/ 	.byte	0x63, 0x61, 0x73, 0x74, 0x5f, 0x61, 0x6e, 0x64, 0x5f, 0x73, 0x74, 0x6f, 0x72, 0x65, 0x00
	.type		__unnamed_14,@object
	.size		__unnamed_14,(__unnamed_6 - __unnamed_14)
__unnamed_14:
        /*00ba*/ 	.byte	0x63, 0x61, 0x73, 0x74, 0x5f, 0x61, 0x6e, 0x64, 0x5f, 0x73, 0x74, 0x6f, 0x72, 0x65, 0x00
	.type		__unnamed_6,@object
	.size		__unnamed_6,($str$7 - __unnamed_6)
__unnamed_6:
        /*00c9*/ 	.byte	0x63, 0x61, 0x73, 0x74, 0x5f, 0x61, 0x6e, 0x64, 0x5f, 0x73, 0x74, 0x6f, 0x72, 0x65, 0x00
	.type		$str$7,@object
	.size		$str$7,(.L_43 - $str$7)
$str$7:
        /*00d8*/ 	.byte	0x2f, 0x72, 0x6f, 0x6f, 0x74, 0x2f, 0x2e, 0x70, 0x79, 0x65, 0x6e, 0x76, 0x2f, 0x76, 0x65, 0x72
        /*00e8*/ 	.byte	0x73, 0x69, 0x6f, 0x6e, 0x73, 0x2f, 0x33, 0x2e, 0x31, 0x33, 0x2e, 0x31, 0x32, 0x2f, 0x6c, 0x69
        /*00f8*/ 	.byte	0x62, 0x2f, 0x70, 0x79, 0x74, 0x68, 0x6f, 0x6e, 0x33, 0x2e, 0x31, 0x33, 0x2f, 0x73, 0x69, 0x74
        /*0108*/ 	.byte	0x65, 0x2d, 0x70, 0x61, 0x63, 0x6b, 0x61, 0x67, 0x65, 0x73, 0x2f, 0x74, 0x6f, 0x72, 0x63, 0x68
        /*0118*/ 	.byte	0x2f, 0x69, 0x6e, 0x63, 0x6c, 0x75, 0x64, 0x65, 0x2f, 0x63, 0x31, 0x30, 0x2f, 0x63, 0x6f, 0x72
        /*0128*/ 	.byte	0x65, 0x2f, 0x44, 0x79, 0x6e, 0x61, 0x6d, 0x69, 0x63, 0x43, 0x61, 0x73, 0x74, 0x2e, 0x68, 0x00
.L_43:


//--------------------- .nv.shared.reserved.0     --------------------------
	.section	.nv.shared.reserved.0,"aw",@nobits
	.weak		__nv_reservedSMEM_offset_0_alias
	.size		__nv_reservedSMEM_offset_0_alias, 0, 0
	.other		__nv_reservedSMEM_offset_0_alias,@"STO_CUDA_RESERVED_SHARED STV_DEFAULT"
__nv_reservedSMEM_offset_0_alias:
	.zero		0


//--------------------- .nv.global                --------------------------
	.section	.nv.global,"aw",@nobits
.nv.global:
	.type		_ZN58_INTERNAL_9e1c0e74_27_UnaryGeometricAcosKernel_cu_5d7afacb4cuda3std3__48in_placeE,@object
	.size		_ZN58_INTERNAL_9e1c0e74_27_UnaryGeometricAcosKernel_cu_5d7afacb4cuda3std3__48in_placeE,(_ZN58_INTERNAL_9e1c0e74_27_UnaryGeometricAcosKernel_cu_5d7afacb4cuda3std6ranges3__45__cpo8distanceE - _ZN58_INTERNAL_9e1c0e74_27_UnaryGeometricAcosKernel_cu_5d7afacb4cuda3std3__48in_placeE)
_ZN58_INTERNAL_9e1c0e74_27_UnaryGeometricAcosKernel_cu_5d7afacb4cuda3std3__48in_placeE:
	.zero		1
	.type		_ZN58_INTERNAL_9e1c0e74_27_UnaryGeometricAcosKernel_cu_5d7afacb4cuda3std6ranges3__45__cpo8distanceE,@object
	.size		_ZN58_INTERNAL_9e1c0e74_27_UnaryGeometricAcosKernel_cu_5d7afacb4cuda3std6ranges3__45__cpo8distanceE,(_ZN58_INTERNAL_9e1c0e74_27_UnaryGeometricAcosKernel_cu_5d7afacb4cuda3std3__45__cpo6cbeginE - _ZN58_INTERNAL_9e1c0e74_27_UnaryGeometricAcosKernel_cu_5d7afacb4cuda3std6ranges3__45__cpo8distanceE)
_ZN58_INTERNAL_9e1c0e74_27_UnaryGeometricAcosKernel_cu_5d7afacb4cuda3std6ranges3__45__cpo8distanceE:
	.zero		1
	.type		_ZN58_INTERNAL_9e1c0e74_27_UnaryGeometricAcosKernel_cu_5d7afacb4cuda3std3__45__cpo6cbeginE,@object
	.size		_ZN58_INTERNAL_9e1c0e74_27_UnaryGeometricAcosKernel_cu_5d7afacb4cuda3std3__45__cpo6cbeginE,(_ZN58_INTERNAL_9e1c0e74_27_UnaryGeometricAcosKernel_cu_5d7afacb4cuda3std6ranges3__45__cpo7advanceE - _ZN58_INTERNAL_9e1c0e74_27_UnaryGeometricAcosKernel_cu_5d7afacb4cuda3std3__45__cpo6cbeginE)
_ZN58_INTERNAL_9e1c0e74_27_UnaryGeometricAcosKernel_cu_5d7afacb4cuda3std3__45__cpo6cbeginE:
	.zero		1
	.type		_ZN58_INTERNAL_9e1c0e74_27_UnaryGeometricAcosKernel_cu_5d7afacb4cuda3std6ranges3__45__cpo7advanceE,@object
	.size		_ZN58_INTERNAL_9e1c0e74_27_UnaryGeometricAcosKernel_cu_5d7afacb4cuda3std6ranges3__45__cpo7advanceE,(_ZN58_INTERNAL_9e1c0e74_27_UnaryGeometricAcosKernel_cu_5d7afacb4cuda3std3__45__cpo7crbeginE - _ZN58_INTERNAL_9e1c0e74_27_UnaryGeometricAcosKernel_cu_5d7afacb4cuda3std6ranges3__45__cpo7advanceE)
_ZN58_INTERNAL_9e1c0e74_27_UnaryGeometricAcosKernel_cu_5d7afacb4cuda3std6ranges3__45__cpo7advanceE:
	.zero		1
	.type		_ZN58_INTERNAL_9e1c0e74_27_UnaryGeometricAcosKernel_cu_5d7afacb4cuda3std3__45__cpo7crbeginE,@object
	.size		_ZN58_INTERNAL_9e1c0e74_27_UnaryGeometricAcosKernel_cu_5d7afacb4cuda3std3__45__cpo7crbeginE,(_ZN58_INTERNAL_9e1c0e74_27_UnaryGeometricAcosKernel_cu_5d7afacb4cuda3std6ranges3__45__cpo4dataE - _ZN58_INTERNAL_9e1c0e74_27_UnaryGeometricAcosKernel_cu_5d7afacb4cuda3std3__45__cpo7crbeginE)
_ZN58_INTERNAL_9e1c0e74_27_UnaryGeometricAcosKernel_cu_5d7afacb4cuda3std3__45__cpo7crbeginE:
	.zero		1
	.type		_ZN58_INTERNAL_9e1c0e74_27_UnaryGeometricAcosKernel_cu_5d7afacb4cuda3std6ranges3__45__cpo4dataE,@object
	.size		_ZN58_INTERNAL_9e1c0e74_27_UnaryGeometricAcosKernel_cu_5d7afacb4cuda3std6ranges3__45__cpo4dataE,(_ZN58_INTERNAL_9e1c0e74_27_UnaryGeometricAcosKernel_cu_5d7afacb4cuda3std6ranges3__45__cpo5beginE - _ZN58_INTERNAL_9e1c0e74_27_UnaryGeometricAcosKernel_cu_5d7afacb4cuda3std6ranges3__45__cpo4dataE)
_ZN58_INTERNAL_9e1c0e74_27_UnaryGeometricAcosKernel_cu_5d7afacb4cuda3std6ranges3__45__cpo4dataE:
	.zero		1
	.type		_ZN58_INTERNAL_9e1c0e74_27_UnaryGeometricAcosKernel_cu_5d7afacb4cuda3std6ranges3__45__cpo5beginE,@object
	.size		_ZN58_INTERNAL_9e1c0e74_27_UnaryGeometricAcosKernel_cu_5d7afacb4cuda3std6ranges3__45__cpo5beginE,(_ZN58_INTERNAL_9e1c0e74_27_UnaryGeometricAcosKernel_cu_5d7afacb4cuda3std3__460_GLOBAL__N__9e1c0e74_27_UnaryGeometricAcosKernel_cu_5d7afacb6ignoreE - _ZN58_INTERNAL_9e1c0e74_27_UnaryGeometricAcosKernel_cu_5d7afacb4cuda3std6ranges3__45__cpo5beginE)
_ZN58_INTERNAL_9e1c0e74_27_UnaryGeometricAcosKernel_cu_5d7afacb4cuda3std6ranges3__45__cpo5beginE:
	.zero		1
	.type		_ZN58_INTERNAL_9e1c0e74_27_UnaryGeometricAcosKernel_cu_5d7afacb4cuda3std3__460_GLOBAL__N__9e1c0e74_27_UnaryGeometricAcosKernel_cu_5d7afacb6ignoreE,@object
	.size		_ZN58_INTERNAL_9e1c0e74_27_UnaryGeometricAcosKernel_cu_5d7afacb4cuda3std3__460_GLOBAL__N__9e1c0e74_27_UnaryGeometricAcosKernel_cu_5d7afacb6ignoreE,(_ZN58_INTERNAL_9e1c0e74_27_UnaryGeometricAcosKernel_cu_5d7afacb4cuda3std6ranges3__45__cpo4sizeE - _ZN58_INTERNAL_9e1c0e74_27_UnaryGeometricAcosKernel_cu_5d7afacb4cuda3std3__460_GLOBAL__N__9e1c0e74_27_UnaryGeometricAcosKernel_cu_5d7afacb6ignoreE)
_ZN58_INTERNAL_9e1c0e74_27_UnaryGeometricAcosKernel_cu_5d7afacb4cuda3std3__460_GLOBAL__N__9e1c0e74_27_UnaryGeometricAcosKernel_cu_5d7afacb6ignoreE:
	.zero		1
	.type		_ZN58_INTERNAL_9e1c0e74_27_UnaryGeometricAcosKernel_cu_5d7afacb4cuda3std6ranges3__45__cpo4sizeE,@object
	.size		_ZN58_INTERNAL_9e1c0e74_27_UnaryGeometricAcosKernel_cu_5d7afacb4cuda3std6ranges3__45__cpo4sizeE,(_ZN58_INTERNAL_9e1c0e74_27_UnaryGeometricAcosKernel_cu_5d7afacb4cuda3std3__45__cpo5beginE - _ZN58_INTERNAL_9e1c0e74_27_UnaryGeometricAcosKernel_cu_5d7afacb4cuda3std6ranges3__45__cpo4sizeE)
_ZN58_INTERNAL_9e1c0e74_27_UnaryGeometricAcosKernel_cu_5d7afacb4cuda3std6ranges3__45__cpo4sizeE:
	.zero		1
	.type		_ZN58_INTERNAL_9e1c0e74_27_UnaryGeometricAcosKernel_cu_5d7afacb4cuda3std3__45__cpo5beginE,@object
	.size		_ZN58_INTERNAL_9e1c0e74_27_UnaryGeometricAcosKernel_cu_5d7afacb4cuda3std3__45__cpo5beginE,(_ZN58_INTERNAL_9e1c0e74_27_UnaryGeometricAcosKernel_cu_5d7afacb4cuda3std6ranges3__45__cpo6cbeginE - _ZN58_INTERNAL_9e1c0e74_27_UnaryGeometricAcosKernel_cu_5d7afacb4cuda3std3__45__cpo5beginE)
_ZN58_INTERNAL_9e1c0e74_27_UnaryGeometricAcosKernel_cu_5d7afacb4cuda3std3__45__cpo5beginE:
	.zero		1
	.type		_ZN58_INTERNAL_9e1c0e74_27_UnaryGeometricAcosKernel_cu_5d7afacb4cuda3std6ranges3__45__cpo6cbeginE,@object
	.size		_ZN58_INTERNAL_9e1c0e74_27_UnaryGeometricAcosKernel_cu_5d7afacb4cuda3std6ranges3__45__cpo6cbeginE,(_ZN58_INTERNAL_9e1c0e74_27_UnaryGeometricAcosKernel_cu_5d7afacb4cuda3std3__45__cpo6rbeginE - _ZN58_INTERNAL_9e1c0e74_27_UnaryGeometricAcosKernel_cu_5d7afacb4cuda3std6ranges3__45__cpo6cbeginE)
_ZN58_INTERNAL_9e1c0e74_27_UnaryGeometricAcosKernel_cu_5d7afacb4cuda3std6ranges3__45__cpo6cbeginE:
	.zero		1
	.type		_ZN58_INTERNAL_9e1c0e74_27_UnaryGeometricAcosKernel_cu_5d7afacb4cuda3std3__45__cpo6rbeginE,@object
	.size		_ZN58_INTERNAL_9e1c0e74_27_UnaryGeometricAcosKernel_cu_5d7afacb4cuda3std3__45__cpo6rbeginE,(_ZN58_INTERNAL_9e1c0e74_27_UnaryGeometricAcosKernel_cu_5d7afacb4cuda3std6ranges3__45__cpo4nextE - _ZN58_INTERNAL_9e1c0e74_27_UnaryGeometricAcosKernel_cu_5d7afacb4cuda3std3__45__cpo6rbeginE)
_ZN58_INTERNAL_9e1c0e74_27_UnaryGeometricAcosKernel_cu_5d7afacb4cuda3std3__45__cpo6rbeginE:
	.zero		1
	.type		_ZN58_INTERNAL_9e1c0e74_27_UnaryGeometricAcosKernel_cu_5d7afacb4cuda3std6ranges3__45__cpo4nextE,@object
	.size		_ZN58_INTERNAL_9e1c0e74_27_UnaryGeometricAcosKernel_cu_5d7afacb4cuda3std6ranges3__45__cpo4nextE,(_ZN58_INTERNAL_9e1c0e74_27_UnaryGeometricAcosKernel_cu_5d7afacb4cuda3std6ranges3__45__cpo4swapE - _ZN58_INTERNAL_9e1c0e74_27_UnaryGeometricAcosKernel_cu_5d7afacb4cuda3std6ranges3__45__cpo4nextE)
_ZN58_INTERNAL_9e1c0e74_27_UnaryGeometricAcosKernel_cu_5d7afacb4cuda3std6ranges3__45__cpo4nextE:
	.zero		1
	.type		_ZN58_INTERNAL_9e1c0e74_27_UnaryGeometricAcosKernel_cu_5d7afacb4cuda3std6ranges3__45__cpo4swapE,@object
	.size		_ZN58_INTERNAL_9e1c0e74_27_UnaryGeometricAcosKernel_cu_5d7afacb4cuda3std6ranges3__45__cpo4swapE,(_ZN58_INTERNAL_9e1c0e74_27_UnaryGeometricAcosKernel_cu_5d7afacb4cuda3std3__420unreachable_sentinelE - _ZN58_INTERNAL_9e1c0e74_27_UnaryGeometricAcosKernel_cu_5d7afacb4cuda3std6ranges3__45__cpo4swapE)
_ZN58_INTERNAL_9e1c0e74_27_UnaryGeometricAcosKernel_cu_5d7afacb4cuda3std6ranges3__45__cpo4swapE:
	.zero		1
	.type		_ZN58_INTERNAL_9e1c0e74_27_UnaryGeometricAcosKernel_cu_5d7afacb4cuda3std3__420unreachable_sentinelE,@object
	.size		_ZN58_INTERNAL_9e1c0e74_27_UnaryGeometricAcosKernel_cu_5d7afacb4cuda3std3__420unreachable_sentinelE,(_ZN58_INTERNAL_9e1c0e74_27_UnaryGeometricAcosKernel_cu_5d7afacb6thrust23THRUST_300001_SM_900_NS6system6detail10sequential3seqE - _ZN58_INTERNAL_9e1c0e74_27_UnaryGeometricAcosKernel_cu_5d7afacb4cuda3std3__420unreachable_sentinelE)
_ZN58_INTERNAL_9e1c0e74_27_UnaryGeometricAcosKernel_cu_5d7afacb4cuda3std3__420unreachable_sentinelE:
	.zero		1
	.type		_ZN58_INTERNAL_9e1c0e74_27_UnaryGeometricAcosKernel_cu_5d7afacb6thrust23THRUST_300001_SM_900_NS6system6detail10sequential3seqE,@object
	.size		_ZN58_INTERNAL_9e1c0e74_27_UnaryGeometricAcosKernel_cu_5d7afacb6thrust23THRUST_300001_SM_900_NS6system6detail10sequential3seqE,(_ZN58_INTERNAL_9e1c0e74_27_UnaryGeometricAcosKernel_cu_5d7afacb4cuda3std3__45__cpo4cendE - _ZN58_INTERNAL_9e1c0e74_27_UnaryGeometricAcosKernel_cu_5d7afacb6thrust23THRUST_300001_SM_900_NS6system6detail10sequential3seqE)
_ZN58_INTERNAL_9e1c0e74_27_UnaryGeometricAcosKernel_cu_5d7afacb6thrust23THRUST_300001_SM_900_NS6system6detail10sequential3seqE:
	.zero		1
	.type		_ZN58_INTERNAL_9e1c0e74_27_UnaryGeometricAcosKernel_cu_5d7afacb4cuda3std3__45__cpo4cendE,@object
	.size		_ZN58_INTERNAL_9e1c0e74_27_UnaryGeometricAcosKernel_cu_5d7afacb4cuda3std3__45__cpo4cendE,(_ZN58_INTERNAL_9e1c0e74_27_UnaryGeometricAcosKernel_cu_5d7afacb4cuda3std6ranges3__45__cpo9iter_swapE - _ZN58_INTERNAL_9e1c0e74_27_UnaryGeometricAcosKernel_cu_5d7afacb4cuda3std3__45__cpo4cendE)
_ZN58_INTERNAL_9e1c0e74_27_UnaryGeometricAcosKernel_cu_5d7afacb4cuda3std3__45__cpo4cendE:
	.zero		1
	.type		_ZN58_INTERNAL_9e1c0e74_27_UnaryGeometricAcosKernel_cu_5d7afacb4cuda3std6ranges3__45__cpo9iter_swapE,@object
	.size		_ZN58_INTERNAL_9e1c0e74_27_UnaryGeometricAcosKernel_cu_5d7afacb4cuda3std6ranges3__45__cpo9iter_swapE,(_ZN58_INTERNAL_9e1c0e74_27_UnaryGeometricAcosKernel_cu_5d7afacb4cuda3std3__45__cpo5crendE - _ZN58_INTERNAL_9e1c0e74_27_UnaryGeometricAcosKernel_cu_5d7afacb4cuda3std6ranges3__45__cpo9iter_swapE)
_ZN58_INTERNAL_9e1c0e74_27_UnaryGeometricAcosKernel_cu_5d7afacb4cuda3std6ranges3__45__cpo9iter_swapE:
	.zero		1
	.type		_ZN58_INTERNAL_9e1c0e74_27_UnaryGeometricAcosKernel_cu_5d7afacb4cuda3std3__45__cpo5crendE,@object
	.size		_ZN58_INTERNAL_9e1c0e74_27_UnaryGeometricAcosKernel_cu_5d7afacb4cuda3std3__45__cpo5crendE,(_ZN58_INTERNAL_9e1c0e74_27_UnaryGeometricAcosKernel_cu_5d7afacb4cuda3std6ranges3__45__cpo5cdataE - _ZN58_INTERNAL_9e1c0e74_27_UnaryGeometricAcosKernel_cu_5d7afacb4cuda3std3__45__cpo5crendE)
_ZN58_INTERNAL_9e1c0e74_27_UnaryGeometricAcosKernel_cu_5d7afacb4cuda3std3__45__cpo5crendE:
	.zero		1
	.type		_ZN58_INTERNAL_9e1c0e74_27_UnaryGeometricAcosKernel_cu_5d7afacb4cuda3std6ranges3__45__cpo5cdataE,@object
	.size		_ZN58_INTERNAL_9e1c0e74_27_UnaryGeometricAcosKernel_cu_5d7afacb4cuda3std6ranges3__45__cpo5cdataE,(_ZN58_INTERNAL_9e1c0e74_27_UnaryGeometricAcosKernel_cu_5d7afacb4cuda3std6ranges3__45__cpo3endE - _ZN58_INTERNAL_9e1c0e74_27_UnaryGeometricAcosKernel_cu_5d7afacb4cuda3std6ranges3__45__cpo5cdataE)
_ZN58_INTERNAL_9e1c0e74_27_UnaryGeometricAcosKernel_cu_5d7afacb4cuda3std6ranges3__45__cpo5cdataE:
	.zero		1
	.type		_ZN58_INTERNAL_9e1c0e74_27_UnaryGeometricAcosKernel_cu_5d7afacb4cuda3std6ranges3__45__cpo3endE,@object
	.size		_ZN58_INTERNAL_9e1c0e74_27_UnaryGeometricAcosKernel_cu_5d7afacb4cuda3std6ranges3__45__cpo3endE,(_ZN58_INTERNAL_9e1c0e74_27_UnaryGeometricAcosKernel_cu_5d7afacb4cuda3std3__419piecewise_constructE - _ZN58_INTERNAL_9e1c0e74_27_UnaryGeometricAcosKernel_cu_5d7afacb4cuda3std6ranges3__45__cpo3endE)
_ZN58_INTERNAL_9e1c0e74_27_UnaryGeometricAcosKernel_cu_5d7afacb4cuda3std6ranges3__45__cpo3endE:
	.zero		1
	.type		_ZN58_INTERNAL_9e1c0e74_27_UnaryGeometricAcosKernel_cu_5d7afacb4cuda3std3__419piecewise_constructE,@object
	.size		_ZN58_INTERNAL_9e1c0e74_27_UnaryGeometricAcosKernel_cu_5d7afacb4cuda3std3__419piecewise_constructE,(_ZN58_INTERNAL_9e1c0e74_27_UnaryGeometricAcosKernel_cu_5d7afacb4cuda3std6ranges3__45__cpo5ssizeE - _ZN58_INTERNAL_9e1c0e74_27_UnaryGeometricAcosKernel_cu_5d7afacb4cuda3std3__419piecewise_constructE)
_ZN58_INTERNAL_9e1c0e74_27_UnaryGeometricAcosKernel_cu_5d7afacb4cuda3std3__419piecewise_constructE:
	.zero		1
	.type		_ZN58_INTERNAL_9e1c0e74_27_UnaryGeometricAcosKernel_cu_5d7afacb4cuda3std6ranges3__45__cpo5ssizeE,@object
	.size		_ZN58_INTERNAL_9e1c0e74_27_UnaryGeometricAcosKernel_cu_5d7afacb4cuda3std6ranges3__45__cpo5ssizeE,(_ZN58_INTERNAL_9e1c0e74_27_UnaryGeometricAcosKernel_cu_5d7afacb4cuda3std3__45__cpo3endE - _ZN58_INTERNAL_9e1c0e74_27_UnaryGeometricAcosKernel_cu_5d7afacb4cuda3std6ranges3__45__cpo5ssizeE)
_ZN58_INTERNAL_9e1c0e74_27_UnaryGeometricAcosKernel_cu_5d7afacb4cuda3std6ranges3__45__cpo5ssizeE:
	.zero		1
	.type		_ZN58_INTERNAL_9e1c0e74_27_UnaryGeometricAcosKernel_cu_5d7afacb4cuda3std3__45__cpo3endE,@object
	.size		_ZN58_INTERNAL_9e1c0e74_27_UnaryGeometricAcosKernel_cu_5d7afacb4cuda3std3__45__cpo3endE,(_ZN58_INTERNAL_9e1c0e74_27_UnaryGeometricAcosKernel_cu_5d7afacb4cuda3std6ranges3__45__cpo4cendE - _ZN58_INTERNAL_9e1c0e74_27_UnaryGeometricAcosKernel_cu_5d7afacb4cuda3std3__45__cpo3endE)
_ZN58_INTERNAL_9e1c0e74_27_UnaryGeometricAcosKernel_cu_5d7afacb4cuda3std3__45__cpo3endE:
	.zero		1
	.type		_ZN58_INTERNAL_9e1c0e74_27_UnaryGeometricAcosKernel_cu_5d7afacb4cuda3std6ranges3__45__cpo4cendE,@object
	.size		_ZN58_INTERNAL_9e1c0e74_27_UnaryGeometricAcosKernel_cu_5d7afacb4cuda3std6ranges3__45__cpo4cendE,(_ZN58_INTERNAL_9e1c0e74_27_UnaryGeometricAcosKernel_cu_5d7afacb4cuda3std3__45__cpo4rendE - _ZN58_INTERNAL_9e1c0e74_27_UnaryGeometricAcosKernel_cu_5d7afacb4cuda3std6ranges3__45__cpo4cendE)
_ZN58_INTERNAL_9e1c0e74_27_UnaryGeometricAcosKernel_cu_5d7afacb4cuda3std6ranges3__45__cpo4cendE:
	.zero		1
	.type		_ZN58_INTERNAL_9e1c0e74_27_UnaryGeometricAcosKernel_cu_5d7afacb4cuda3std3__45__cpo4rendE,@object
	.size		_ZN58_INTERNAL_9e1c0e74_27_UnaryGeometricAcosKernel_cu_5d7afacb4cuda3std3__45__cpo4rendE,(_ZN58_INTERNAL_9e1c0e74_27_UnaryGeometricAcosKernel_cu_5d7afacb4cuda3std6ranges3__45__cpo4prevE - _ZN58_INTERNAL_9e1c0e74_27_UnaryGeometricAcosKernel_cu_5d7afacb4cuda3std3__45__cpo4rendE)
_ZN58_INTERNAL_9e1c0e74_27_UnaryGeometricAcosKernel_cu_5d7afacb4cuda3std3__45__cpo4rendE:
	.zero		1
	.type		_ZN58_INTERNAL_9e1c0e74_27_UnaryGeometricAcosKernel_cu_5d7afacb4cuda3std6ranges3__45__cpo4prevE,@object
	.size		_ZN58_INTERNAL_9e1c0e74_27_UnaryGeometricAcosKernel_cu_5d7afacb4cuda3std6ranges3__45__cpo4prevE,(_ZN58_INTERNAL_9e1c0e74_27_UnaryGeometricAcosKernel_cu_5d7afacb4cuda3std6ranges3__45__cpo9iter_moveE - _ZN58_INTERNAL_9e1c0e74_27_UnaryGeometricAcosKernel_cu_5d7afacb4cuda3std6ranges3__45__cpo4prevE)
_ZN58_INTERNAL_9e1c0e74_27_UnaryGeometricAcosKernel_cu_5d7afacb4cuda3std6ranges3__45__cpo4prevE:
	.zero		1
	.type		_ZN58_INTERNAL_9e1c0e74_27_UnaryGeometricAcosKernel_cu_5d7afacb4cuda3std6ranges3__45__cpo9iter_moveE,@object
	.size		_ZN58_INTERNAL_9e1c0e74_27_UnaryGeometricAcosKernel_cu_5d7afacb4cuda3std6ranges3__45__cpo9iter_moveE,(.L_27 - _ZN58_INTERNAL_9e1c0e74_27_UnaryGeometricAcosKernel_cu_5d7afacb4cuda3std6ranges3__45__cpo9iter_moveE)
_ZN58_INTERNAL_9e1c0e74_27_UnaryGeometricAcosKernel_cu_5d7afacb4cuda3std6ranges3__45__cpo9iter_moveE:
	.zero		1
.L_27:


//--------------------- .nv.constant0._ZN2at6native18elementwise_kernelILi128ELi4EZNS0_15gpu_kernel_implIZZZNS0_16acos_kernel_cudaERNS_18TensorIteratorBaseEENKUlvE0_clEvENKUlvE2_clEvEUlN3c108BFloat16EE_EEvS4_RKT_EUliE_EEviT1_ --------------------------
	.section	.nv.constant0._ZN2at6native18elementwise_kernelILi128ELi4EZNS0_15gpu_kernel_implIZZZNS0_16acos_kernel_cudaERNS_18TensorIteratorBaseEENKUlvE0_clEvENKUlvE2_clEvEUlN3c108BFloat16EE_EEvS4_RKT_EUliE_EEviT1_,"a",@progbits
	.sectionflags	@""
	.align	4
.nv.constant0._ZN2at6native18elementwise_kernelILi128ELi4EZNS0_15gpu_kernel_implIZZZNS0_16acos_kernel_cudaERNS_18TensorIteratorBaseEENKUlvE0_clEvENKUlvE2_clEvEUlN3c108BFloat16EE_EEvS4_RKT_EUliE_EEviT1_:
	.zero		1072


//--------------------- .nv.constant0._ZN2at6native27unrolled_elementwise_kernelIZZZNS0_16acos_kernel_cudaERNS_18TensorIteratorBaseEENKUlvE0_clEvENKUlvE2_clEvEUlN3c108BFloat16EE_St5arrayIPcLm2EELi4E23TrivialOffsetCalculatorILi1EjESD_NS0_6memory12LoadWithCastILi1EEENSE_13StoreWithCastILi1EEEEEviT_T0_T2_T3_T4_T5_ --------------------------
	.section	.nv.constant0._ZN2at6native27unrolled_elementwise_kernelIZZZNS0_16acos_kernel_cudaERNS_18TensorIteratorBaseEENKUlvE0_clEvENKUlvE2_clEvEUlN3c108BFloat16EE_St5arrayIPcLm2EELi4E23TrivialOffsetCalculatorILi1EjESD_NS0_6memory12LoadWithCastILi1EEENSE_13StoreWithCastILi1EEEEEviT_T0_T2_T3_T4_T5_,"a",@progbits
	.sectionflags	@""
	.align	4
.nv.constant0._ZN2at6native27unrolled_elementwise_kernelIZZZNS0_16acos_kernel_cudaERNS_18TensorIteratorBaseEENKUlvE0_clEvENKUlvE2_clEvEUlN3c108BFloat16EE_St5arrayIPcLm2EELi4E23TrivialOffsetCalculatorILi1EjESD_NS0_6memory12LoadWithCastILi1EEENSE_13StoreWithCastILi1EEEEEviT_T0_T2_T3_T4_T5_:
	.zero		572


//--------------------- .nv.constant0._ZN2at6native18elementwise_kernelILi128ELi4EZNS0_22gpu_kernel_impl_nocastIZZZNS0_16acos_kernel_cudaERNS_18TensorIteratorBaseEENKUlvE0_clEvENKUlvE2_clEvEUlN3c108BFloat16EE_EEvS4_RKT_EUliE_EEviT1_ --------------------------
	.section	.nv.constant0._ZN2at6native18elementwise_kernelILi128ELi4EZNS0_22gpu_kernel_impl_nocastIZZZNS0_16acos_kernel_cudaERNS_18TensorIteratorBaseEENKUlvE0_clEvENKUlvE2_clEvEUlN3c108BFloat16EE_EEvS4_RKT_EUliE_EEviT1_,"a",@progbits
	.sectionflags	@""
	.align	4
.nv.constant0._ZN2at6native18elementwise_kernelILi128ELi4EZNS0_22gpu_kernel_impl_nocastIZZZNS0_16acos_kernel_cudaERNS_18TensorIteratorBaseEENKUlvE0_clEvENKUlvE2_clEvEUlN3c108BFloat16EE_EEvS4_RKT_EUliE_EEviT1_:
	.zero		1072


//--------------------- .nv.constant0._ZN2at6native27unrolled_elementwise_kernelIZZZNS0_16acos_kernel_cudaERNS_18TensorIteratorBaseEENKUlvE0_clEvENKUlvE2_clEvEUlN3c108BFloat16EE_St5arrayIPcLm2EELi4E23TrivialOffsetCalculatorILi1EjESD_NS0_6memory15LoadWithoutCastENSE_16StoreWithoutCastEEEviT_T0_T2_T3_T4_T5_ --------------------------
	.section	.nv.constant0._ZN2at6native27unrolled_elementwise_kernelIZZZNS0_16acos_kernel_cudaERNS_18TensorIteratorBaseEENKUlvE0_clEvENKUlvE2_clEvEUlN3c108BFloat16EE_St5arrayIPcLm2EELi4E23TrivialOffsetCalculatorILi1EjESD_NS0_6memory15LoadWithoutCastENSE_16StoreWithoutCastEEEviT_T0_T2_T3_T4_T5_,"a",@progbits
	.sectionflags	@""
	.align	4
.nv.constant0._ZN2at6native27unrolled_elementwise_kernelIZZZNS0_16acos_kernel_cudaERNS_18TensorIteratorBaseEENKUlvE0_clEvENKUlvE2_clEvEUlN3c108BFloat16EE_St5arrayIPcLm2EELi4E23TrivialOffsetCalculatorILi1EjESD_NS0_6memory15LoadWithoutCastENSE_16StoreWithoutCastEEEviT_T0_T2_T3_T4_T5_:
	.zero		556


//--------------------- .nv.constant0._ZN2at6native29vectorized_elementwise_kernelILi2EZZZNS0_16acos_kernel_cudaERNS_18TensorIteratorBaseEENKUlvE0_clEvENKUlvE2_clEvEUlN3c108BFloat16EE_St5arrayIPcLm2EEEEviT0_T1_ --------------------------
	.section	.nv.constant0._ZN2at6native29vectorized_elementwise_kernelILi2EZZZNS0_16acos_kernel_cudaERNS_18TensorIteratorBaseEENKUlvE0_clEvENKUlvE2_clEvEUlN3c108BFloat16EE_St5arrayIPcLm2EEEEviT0_T1_,"a",@progbits
	.sectionflags	@""
	.align	4
.nv.constant0._ZN2at6native29vectorized_elementwise_kernelILi2EZZZNS0_16acos_kernel_cudaERNS_18TensorIteratorBaseEENKUlvE0_clEvENKUlvE2_clEvEUlN3c108BFloat16EE_St5arrayIPcLm2EEEEviT0_T1_:
	.zero		552


//--------------------- .nv.constant0._ZN2at6native29vectorized_elementwise_kernelILi4EZZZNS0_16acos_kernel_cudaERNS_18TensorIteratorBaseEENKUlvE0_clEvENKUlvE2_clEvEUlN3c108BFloat16EE_St5arrayIPcLm2EEEEviT0_T1_ --------------------------
	.section	.nv.constant0._ZN2at6native29vectorized_elementwise_kernelILi4EZZZNS0_16acos_kernel_cudaERNS_18TensorIteratorBaseEENKUlvE0_clEvENKUlvE2_clEvEUlN3c108BFloat16EE_St5arrayIPcLm2EEEEviT0_T1_,"a",@progbits
	.sectionflags	@""
	.align	4
.nv.constant0._ZN2at6native29vectorized_elementwise_kernelILi4EZZZNS0_16acos_kernel_cudaERNS_18TensorIteratorBaseEENKUlvE0_clEvENKUlvE2_clEvEUlN3c108BFloat16EE_St5arrayIPcLm2EEEEviT0_T1_:
	.zero		552


//--------------------- .nv.constant0._ZN2at6native29vectorized_elementwise_kernelILi8EZZZNS0_16acos_kernel_cudaERNS_18TensorIteratorBaseEENKUlvE0_clEvENKUlvE2_clEvEUlN3c108BFloat16EE_St5arrayIPcLm2EEEEviT0_T1_ --------------------------
	.section	.nv.constant0._ZN2at6native29vectorized_elementwise_kernelILi8EZZZNS0_16acos_kernel_cudaERNS_18TensorIteratorBaseEENKUlvE0_clEvENKUlvE2_clEvEUlN3c108BFloat16EE_St5arrayIPcLm2EEEEviT0_T1_,"a",@progbits
	.sectionflags	@""
	.align	4
.nv.constant0._ZN2at6native29vectorized_elementwise_kernelILi8EZZZNS0_16acos_kernel_cudaERNS_18TensorIteratorBaseEENKUlvE0_clEvENKUlvE2_clEvEUlN3c108BFloat16EE_St5arrayIPcLm2EEEEviT0_T1_:
	.zero		552


//--------------------- .nv.constant0._ZN2at6native18elementwise_kernelILi128ELi4EZNS0_15gpu_kernel_implIZZZNS0_16acos_kernel_cudaERNS_18TensorIteratorBaseEENKUlvE0_clEvENKUlvE1_clEvEUlN3c104HalfEE_EEvS4_RKT_EUliE_EEviT1_ --------------------------
	.section	.nv.constant0._ZN2at6native18elementwise_kernelILi128ELi4EZNS0_15gpu_kernel_implIZZZNS0_16acos_kernel_cudaERNS_18TensorIteratorBaseEENKUlvE0_clEvENKUlvE1_clEvEUlN3c104HalfEE_EEvS4_RKT_EUliE_EEviT1_,"a",@progbits
	.sectionflags	@""
	.align	4
.nv.constant0._ZN2at6native18elementwise_kernelILi128ELi4EZNS0_15gpu_kernel_implIZZZNS0_16acos_kernel_cudaERNS_18TensorIteratorBaseEENKUlvE0_clEvENKUlvE1_clEvEUlN3c104HalfEE_EEvS4_RKT_EUliE_EEviT1_:
	.zero		1072


//--------------------- .nv.constant0._ZN2at6native27unrolled_elementwise_kernelIZZZNS0_16acos_kernel_cudaERNS_18TensorIteratorBaseEENKUlvE0_clEvENKUlvE1_clEvEUlN3c104HalfEE_St5arrayIPcLm2EELi4E23TrivialOffsetCalculatorILi1EjESD_NS0_6memory12LoadWithCastILi1EEENSE_13StoreWithCastILi1EEEEEviT_T0_T2_T3_T4_T5_ --------------------------
	.section	.nv.constant0._ZN2at6native27unrolled_elementwise_kernelIZZZNS0_16acos_kernel_cudaERNS_18TensorIteratorBaseEENKUlvE0_clEvENKUlvE1_clEvEUlN3c104HalfEE_St5arrayIPcLm2EELi4E23TrivialOffsetCalculatorILi1EjESD_NS0_6memory12LoadWithCastILi1EEENSE_13StoreWithCastILi1EEEEEviT_T0_T2_T3_T4_T5_,"a",@progbits
	.sectionflags	@""
	.align	4
.nv.constant0._ZN2at6native27unrolled_elementwise_kernelIZZZNS0_16acos_kernel_cudaERNS_18TensorIteratorBaseEENKUlvE0_clEvENKUlvE1_clEvEUlN3c104HalfEE_St5arrayIPcLm2EELi4E23TrivialOffsetCalculatorILi1EjESD_NS0_6memory12LoadWithCastILi1EEENSE_13StoreWithCastILi1EEEEEviT_T0_T2_T3_T4_T5_:
	.zero		572


//--------------------- .nv.constant0._ZN2at6native18elementwise_kernelILi128ELi4EZNS0_22gpu_kernel_impl_nocastIZZZNS0_16acos_kernel_cudaERNS_18TensorIteratorBaseEENKUlvE0_clEvENKUlvE1_clEvEUlN3c104HalfEE_EEvS4_RKT_EUliE_EEviT1_ --------------------------
	.section	.nv.constant0._ZN2at6native18elementwise_kernelILi128ELi4EZNS0_22gpu_kernel_impl_nocastIZZZNS0_16acos_kernel_cudaERNS_18TensorIteratorBaseEENKUlvE0_clEvENKUlvE1_clEvEUlN3c104HalfEE_EEvS4_RKT_EUliE_EEviT1_,"a",@progbits
	.sectionflags	@""
	.align	4
.nv.constant0._ZN2at6native18elementwise_kernelILi128ELi4EZNS0_22gpu_kernel_impl_nocastIZZZNS0_16acos_kernel_cudaERNS_18TensorIteratorBaseEENKUlvE0_clEvENKUlvE1_clEvEUlN3c104HalfEE_EEvS4_RKT_EUliE_EEviT1_:
	.zero		1072


//--------------------- .nv.constant0._ZN2at6native27unrolled_elementwise_kernelIZZZNS0_16acos_kernel_cudaERNS_18TensorIteratorBaseEENKUlvE0_clEvENKUlvE1_clEvEUlN3c104HalfEE_St5arrayIPcLm2EELi4E23TrivialOffsetCalculatorILi1EjESD_NS0_6memory15LoadWithoutCastENSE_16StoreWithoutCastEEEviT_T0_T2_T3_T4_T5_ --------------------------
	.section	.nv.constant0._ZN2at6native27unrolled_elementwise_kernelIZZZNS0_16acos_kernel_cudaERNS_18TensorIteratorBaseEENKUlvE0_clEvENKUlvE1_clEvEUlN3c104HalfEE_St5arrayIPcLm2EELi4E23TrivialOffsetCalculatorILi1EjESD_NS0_6memory15LoadWithoutCastENSE_16StoreWithoutCastEEEviT_T0_T2_T3_T4_T5_,"a",@progbits
	.sectionflags	@""
	.align	4
.nv.constant0._ZN2at6native27unrolled_elementwise_kernelIZZZNS0_16acos_kernel_cudaERNS_18TensorIteratorBaseEENKUlvE0_clEvENKUlvE1_clEvEUlN3c104HalfEE_St5arrayIPcLm2EELi4E23TrivialOffsetCalculatorILi1EjESD_NS0_6memory15LoadWithoutCastENSE_16StoreWithoutCastEEEviT_T0_T2_T3_T4_T5_:
	.zero		556


//--------------------- .nv.constant0._ZN2at6native29vectorized_elementwise_kernelILi2EZZZNS0_16acos_kernel_cudaERNS_18TensorIteratorBaseEENKUlvE0_clEvENKUlvE1_clEvEUlN3c104HalfEE_St5arrayIPcLm2EEEEviT0_T1_ --------------------------
	.section	.nv.constant0._ZN2at6native29vectorized_elementwise_kernelILi2EZZZNS0_16acos_kernel_cudaERNS_18TensorIteratorBaseEENKUlvE0_clEvENKUlvE1_clEvEUlN3c104HalfEE_St5arrayIPcLm2EEEEviT0_T1_,"a",@progbits
	.sectionflags	@""
	.align	4
.nv.constant0._ZN2at6native29vectorized_elementwise_kernelILi2EZZZNS0_16acos_kernel_cudaERNS_18TensorIteratorBaseEENKUlvE0_clEvENKUlvE1_clEvEUlN3c104HalfEE_St5arrayIPcLm2EEEEviT0_T1_:
	.zero		552


//--------------------- .nv.constant0._ZN2at6native29vectorized_elementwise_kernelILi4EZZZNS0_16acos_kernel_cudaERNS_18TensorIteratorBaseEENKUlvE0_clEvENKUlvE1_clEvEUlN3c104HalfEE_St5arrayIPcLm2EEEEviT0_T1_ --------------------------
	.section	.nv.constant0._ZN2at6native29vectorized_elementwise_kernelILi4EZZZNS0_16acos_kernel_cudaERNS_18TensorIteratorBaseEENKUlvE0_clEvENKUlvE1_clEvEUlN3c104HalfEE_St5arrayIPcLm2EEEEviT0_T1_,"a",@progbits
	.sectionflags	@""
	.align	4
.nv.constant0._ZN2at6native29vectorized_elementwise_kernelILi4EZZZNS0_16acos_kernel_cudaERNS_18TensorIteratorBaseEENKUlvE0_clEvENKUlvE1_clEvEUlN3c104HalfEE_St5arrayIPcLm2EEEEviT0_T1_:
	.zero		552


//--------------------- .nv.constant0._ZN2at6native29vectorized_elementwise_kernelILi8EZZZNS0_16acos_kernel_cudaERNS_18TensorIteratorBaseEENKUlvE0_clEvENKUlvE1_clEvEUlN3c104HalfEE_St5arrayIPcLm2EEEEviT0_T1_ --------------------------
	.section	.nv.constant0._ZN2at6native29vectorized_elementwise_kernelILi8EZZZNS0_16acos_kernel_cudaERNS_18TensorIteratorBaseEENKUlvE0_clEvENKUlvE1_clEvEUlN3c104HalfEE_St5arrayIPcLm2EEEEviT0_T1_,"a",@progbits
	.sectionflags	@""
	.align	4
.nv.constant0._ZN2at6native29vectorized_elementwise_kernelILi8EZZZNS0_16acos_kernel_cudaERNS_18TensorIteratorBaseEENKUlvE0_clEvENKUlvE1_clEvEUlN3c104HalfEE_St5arrayIPcLm2EEEEviT0_T1_:
	.zero		552


//--------------------- .nv.constant0._ZN2at6native18elementwise_kernelILi128ELi4EZNS0_15gpu_kernel_implIZZZNS0_16acos_kernel_cudaERNS_18TensorIteratorBaseEENKUlvE0_clEvENKUlvE0_clEvEUlfE_EEvS4_RKT_EUliE_EEviT1_ --------------------------
	.section	.nv.constant0._ZN2at6native18elementwise_kernelILi128ELi4EZNS0_15gpu_kernel_implIZZZNS0_16acos_kernel_cudaERNS_18TensorIteratorBaseEENKUlvE0_clEvENKUlvE0_clEvEUlfE_EEvS4_RKT_EUliE_EEviT1_,"a",@progbits
	.sectionflags	@""
	.align	4
.nv.constant0._ZN2at6native18elementwise_kernelILi128ELi4EZNS0_15gpu_kernel_implIZZZNS0_16acos_kernel_cudaERNS_18TensorIteratorBaseEENKUlvE0_clEvENKUlvE0_clEvEUlfE_EEvS4_RKT_EUliE_EEviT1_:
	.zero		1072


//--------------------- .nv.constant0._ZN2at6native27unrolled_elementwise_kernelIZZZNS0_16acos_kernel_cudaERNS_18TensorIteratorBaseEENKUlvE0_clEvENKUlvE0_clEvEUlfE_St5arrayIPcLm2EELi4E23TrivialOffsetCalculatorILi1EjESB_NS0_6memory12LoadWithCastILi1EEENSC_13StoreWithCastILi1EEEEEviT_T0_T2_T3_T4_T5_ --------------------------
	.section	.nv.constant0._ZN2at6native27unrolled_elementwise_kernelIZZZNS0_16acos_kernel_cudaERNS_18TensorIteratorBaseEENKUlvE0_clEvENKUlvE0_clEvEUlfE_St5arrayIPcLm2EELi4E23TrivialOffsetCalculatorILi1EjESB_NS0_6memory12LoadWithCastILi1EEENSC_13StoreWithCastILi1EEEEEviT_T0_T2_T3_T4_T5_,"a",@progbits
	.sectionflags	@""
	.align	4
.nv.constant0._ZN2at6native27unrolled_elementwise_kernelIZZZNS0_16acos_kernel_cudaERNS_18TensorIteratorBaseEENKUlvE0_clEvENKUlvE0_clEvEUlfE_St5arrayIPcLm2EELi4E23TrivialOffsetCalculatorILi1EjESB_NS0_6memory12LoadWithCastILi1EEENSC_13StoreWithCastILi1EEEEEviT_T0_T2_T3_T4_T5_:
	.zero		572


//--------------------- .nv.constant0._ZN2at6native18elementwise_kernelILi128ELi2EZNS0_22gpu_kernel_impl_nocastIZZZNS0_16acos_kernel_cudaERNS_18TensorIteratorBaseEENKUlvE0_clEvENKUlvE0_clEvEUlfE_EEvS4_RKT_EUliE_EEviT1_ --------------------------
	.section	.nv.constant0._ZN2at6native18elementwise_kernelILi128ELi2EZNS0_22gpu_kernel_impl_nocastIZZZNS0_16acos_kernel_cudaERNS_18TensorIteratorBaseEENKUlvE0_clEvENKUlvE0_clEvEUlfE_EEvS4_RKT_EUliE_EEviT1_,"a",@progbits
	.sectionflags	@""
	.align	4
.nv.constant0._ZN2at6native18elementwise_kernelILi128ELi2EZNS0_22gpu_kernel_impl_nocastIZZZNS0_16acos_kernel_cudaERNS_18TensorIteratorBaseEENKUlvE0_clEvENKUlvE0_clEvEUlfE_EEvS4_RKT_EUliE_EEviT1_:
	.zero		1072


//--------------------- .nv.constant0._ZN2at6native27unrolled_elementwise_kernelIZZZNS0_16acos_kernel_cudaERNS_18TensorIteratorBaseEENKUlvE0_clEvENKUlvE0_clEvEUlfE_St5arrayIPcLm2EELi4E23TrivialOffsetCalculatorILi1EjESB_NS0_6memory15LoadWithoutCastENSC_16StoreWithoutCastEEEviT_T0_T2_T3_T4_T5_ --------------------------
	.section	.nv.constant0._ZN2at6native27unrolled_elementwise_kernelIZZZNS0_16acos_kernel_cudaERNS_18TensorIteratorBaseEENKUlvE0_clEvENKUlvE0_clEvEUlfE_St5arrayIPcLm2EELi4E23TrivialOffsetCalculatorILi1EjESB_NS0_6memory15LoadWithoutCastENSC_16StoreWithoutCastEEEviT_T0_T2_T3_T4_T5_,"a",@progbits
	.sectionflags	@""
	.align	4
.nv.constant0._ZN2at6native27unrolled_elementwise_kernelIZZZNS0_16acos_kernel_cudaERNS_18TensorIteratorBaseEENKUlvE0_clEvENKUlvE0_clEvEUlfE_St5arrayIPcLm2EELi4E23TrivialOffsetCalculatorILi1EjESB_NS0_6memory15LoadWithoutCastENSC_16StoreWithoutCastEEEviT_T0_T2_T3_T4_T5_:
	.zero		556


//--------------------- .nv.constant0._ZN2at6native29vectorized_elementwise_kernelILi2EZZZNS0_16acos_kernel_cudaERNS_18TensorIteratorBaseEENKUlvE0_clEvENKUlvE0_clEvEUlfE_St5arrayIPcLm2EEEEviT0_T1_ --------------------------
	.section	.nv.constant0._ZN2at6native29vectorized_elementwise_kernelILi2EZZZNS0_16acos_kernel_cudaERNS_18TensorIteratorBaseEENKUlvE0_clEvENKUlvE0_clEvEUlfE_St5arrayIPcLm2EEEEviT0_T1_,"a",@progbits
	.sectionflags	@""
	.align	4
.nv.constant0._ZN2at6native29vectorized_elementwise_kernelILi2EZZZNS0_16acos_kernel_cudaERNS_18TensorIteratorBaseEENKUlvE0_clEvENKUlvE0_clEvEUlfE_St5arrayIPcLm2EEEEviT0_T1_:
	.zero		552


//--------------------- .nv.constant0._ZN2at6native29vectorized_elementwise_kernelILi4EZZZNS0_16acos_kernel_cudaERNS_18TensorIteratorBaseEENKUlvE0_clEvENKUlvE0_clEvEUlfE_St5arrayIPcLm2EEEEviT0_T1_ --------------------------
	.section	.nv.constant0._ZN2at6native29vectorized_elementwise_kernelILi4EZZZNS0_16acos_kernel_cudaERNS_18TensorIteratorBaseEENKUlvE0_clEvENKUlvE0_clEvEUlfE_St5arrayIPcLm2EEEEviT0_T1_,"a",@progbits
	.sectionflags	@""
	.align	4
.nv.constant0._ZN2at6native29vectorized_elementwise_kernelILi4EZZZNS0_16acos_kernel_cudaERNS_18TensorIteratorBaseEENKUlvE0_clEvENKUlvE0_clEvEUlfE_St5arrayIPcLm2EEEEviT0_T1_:
	.zero		552


//--------------------- .nv.constant0._ZN2at6native29vectorized_elementwise_kernelILi8EZZZNS0_16acos_kernel_cudaERNS_18TensorIteratorBaseEENKUlvE0_clEvENKUlvE0_clEvEUlfE_St5arrayIPcLm2EEEEviT0_T1_ --------------------------
	.section	.nv.constant0._ZN2at6native29vectorized_elementwise_kernelILi8EZZZNS0_16acos_kernel_cudaERNS_18TensorIteratorBaseEENKUlvE0_clEvENKUlvE0_clEvEUlfE_St5arrayIPcLm2EEEEviT0_T1_,"a",@progbits
	.sectionflags	@""
	.align	4
.nv.constant0._ZN2at6native29vectorized_elementwise_kernelILi8EZZZNS0_16acos_kernel_cudaERNS_18TensorIteratorBaseEENKUlvE0_clEvENKUlvE0_clEvEUlfE_St5arrayIPcLm2EEEEviT0_T1_:
	.zero		552


//--------------------- .nv.constant0._ZN2at6native18elementwise_kernelILi128ELi4EZNS0_15gpu_kernel_implIZZZNS0_16acos_kernel_cudaERNS_18TensorIteratorBaseEENKUlvE0_clEvENKUlvE_clEvEUldE_EEvS4_RKT_EUliE_EEviT1_ --------------------------
	.section	.nv.constant0._ZN2at6native18elementwise_kernelILi128ELi4EZNS0_15gpu_kernel_implIZZZNS0_16acos_kernel_cudaERNS_18TensorIteratorBaseEENKUlvE0_clEvENKUlvE_clEvEUldE_EEvS4_RKT_EUliE_EEviT1_,"a",@progbits
	.sectionflags	@""
	.align	4
.nv.constant0._ZN2at6native18elementwise_kernelILi128ELi4EZNS0_15gpu_kernel_implIZZZNS0_16acos_kernel_cudaERNS_18TensorIteratorBaseEENKUlvE0_clEvENKUlvE_clEvEUldE_EEvS4_RKT_EUliE_EEviT1_:
	.zero		1072


//--------------------- .nv.constant0._ZN2at6native27unrolled_elementwise_kernelIZZZNS0_16acos_kernel_cudaERNS_18TensorIteratorBaseEENKUlvE0_clEvENKUlvE_clEvEUldE_St5arrayIPcLm2EELi4E23TrivialOffsetCalculatorILi1EjESB_NS0_6memory12LoadWithCastILi1EEENSC_13StoreWithCastILi1EEEEEviT_T0_T2_T3_T4_T5_ --------------------------
	.section	.nv.constant0._ZN2at6native27unrolled_elementwise_kernelIZZZNS0_16acos_kernel_cudaERNS_18TensorIteratorBaseEENKUlvE0_clEvENKUlvE_clEvEUldE_St5arrayIPcLm2EELi4E23TrivialOffsetCalculatorILi1EjESB_NS0_6memory12LoadWithCastILi1EEENSC_13StoreWithCastILi1EEEEEviT_T0_T2_T3_T4_T5_,"a",@progbits
	.sectionflags	@""
	.align	4
.nv.constant0._ZN2at6native27unrolled_elementwise_kernelIZZZNS0_16acos_kernel_cudaERNS_18TensorIteratorBaseEENKUlvE0_clEvENKUlvE_clEvEUldE_St5arrayIPcLm2EELi4E23TrivialOffsetCalculatorILi1EjESB_NS0_6memory12LoadWithCastILi1EEENSC_13StoreWithCastILi1EEEEEviT_T0_T2_T3_T4_T5_:
	.zero		572


//--------------------- .nv.constant0._ZN2at6native18elementwise_kernelILi128ELi2EZNS0_22gpu_kernel_impl_nocastIZZZNS0_16acos_kernel_cudaERNS_18TensorIteratorBaseEENKUlvE0_clEvENKUlvE_clEvEUldE_EEvS4_RKT_EUliE_EEviT1_ --------------------------
	.section	.nv.constant0._ZN2at6native18elementwise_kernelILi128ELi2EZNS0_22gpu_kernel_impl_nocastIZZZNS0_16acos_kernel_cudaERNS_18TensorIteratorBaseEENKUlvE0_clEvENKUlvE_clEvEUldE_EEvS4_RKT_EUliE_EEviT1_,"a",@progbits
	.sectionflags	@""
	.align	4
.nv.constant0._ZN2at6native18elementwise_kernelILi128ELi2EZNS0_22gpu_kernel_impl_nocastIZZZNS0_16acos_kernel_cudaERNS_18TensorIteratorBaseEENKUlvE0_clEvENKUlvE_clEvEUldE_EEvS4_RKT_EUliE_EEviT1_:
	.zero		1072


//--------------------- .nv.constant0._ZN2at6native27unrolled_elementwise_kernelIZZZNS0_16acos_kernel_cudaERNS_18TensorIteratorBaseEENKUlvE0_clEvENKUlvE_clEvEUldE_St5arrayIPcLm2EELi4E23TrivialOffsetCalculatorILi1EjESB_NS0_6memory15LoadWithoutCastENSC_16StoreWithoutCastEEEviT_T0_T2_T3_T4_T5_ --------------------------
	.section	.nv.constant0._ZN2at6native27unrolled_elementwise_kernelIZZZNS0_16acos_kernel_cudaERNS_18TensorIteratorBaseEENKUlvE0_clEvENKUlvE_clEvEUldE_St5arrayIPcLm2EELi4E23TrivialOffsetCalculatorILi1EjESB_NS0_6memory15LoadWithoutCastENSC_16StoreWithoutCastEEEviT_T0_T2_T3_T4_T5_,"a",@progbits
	.sectionflags	@""
	.align	4
.nv.constant0._ZN2at6native27unrolled_elementwise_kernelIZZZNS0_16acos_kernel_cudaERNS_18TensorIteratorBaseEENKUlvE0_clEvENKUlvE_clEvEUldE_St5arrayIPcLm2EELi4E23TrivialOffsetCalculatorILi1EjESB_NS0_6memory15LoadWithoutCastENSC_16StoreWithoutCastEEEviT_T0_T2_T3_T4_T5_:
	.zero		556


//--------------------- .nv.constant0._ZN2at6native29vectorized_elementwise_kernelILi2EZZZNS0_16acos_kernel_cudaERNS_18TensorIteratorBaseEENKUlvE0_clEvENKUlvE_clEvEUldE_St5arrayIPcLm2EEEEviT0_T1_ --------------------------
	.section	.nv.constant0._ZN2at6native29vectorized_elementwise_kernelILi2EZZZNS0_16acos_kernel_cudaERNS_18TensorIteratorBaseEENKUlvE0_clEvENKUlvE_clEvEUldE_St5arrayIPcLm2EEEEviT0_T1_,"a",@progbits
	.sectionflags	@""
	.align	4
.nv.constant0._ZN2at6native29vectorized_elementwise_kernelILi2EZZZNS0_16acos_kernel_cudaERNS_18TensorIteratorBaseEENKUlvE0_clEvENKUlvE_clEvEUldE_St5arrayIPcLm2EEEEviT0_T1_:
	.zero		552


//--------------------- .nv.constant0._ZN2at6native29vectorized_elementwise_kernelILi4EZZZNS0_16acos_kernel_cudaERNS_18TensorIteratorBaseEENKUlvE0_clEvENKUlvE_clEvEUldE_St5arrayIPcLm2EEEEviT0_T1_ --------------------------
	.section	.nv.constant0._ZN2at6native29vectorized_elementwise_kernelILi4EZZZNS0_16acos_kernel_cudaERNS_18TensorIteratorBaseEENKUlvE0_clEvENKUlvE_clEvEUldE_St5arrayIPcLm2EEEEviT0_T1_,"a",@progbits
	.sectionflags	@""
	.align	4
.nv.constant0._ZN2at6native29vectorized_elementwise_kernelILi4EZZZNS0_16acos_kernel_cudaERNS_18TensorIteratorBaseEENKUlvE0_clEvENKUlvE_clEvEUldE_St5arrayIPcLm2EEEEviT0_T1_:
	.zero		552


//--------------------- .nv.constant0._ZN2at6native29vectorized_elementwise_kernelILi8EZZZNS0_16acos_kernel_cudaERNS_18TensorIteratorBaseEENKUlvE0_clEvENKUlvE_clEvEUldE_St5arrayIPcLm2EEEEviT0_T1_ --------------------------
	.section	.nv.constant0._ZN2at6native29vectorized_elementwise_kernelILi8EZZZNS0_16acos_kernel_cudaERNS_18TensorIteratorBaseEENKUlvE0_clEvENKUlvE_clEvEUldE_St5arrayIPcLm2EEEEviT0_T1_,"a",@progbits
	.sectionflags	@""
	.align	4
.nv.constant0._ZN2at6native29vectorized_elementwise_kernelILi8EZZZNS0_16acos_kernel_cudaERNS_18TensorIteratorBaseEENKUlvE0_clEvENKUlvE_clEvEUldE_St5arrayIPcLm2EEEEviT0_T1_:
	.zero		552


//--------------------- .nv.constant0._ZN2at6native18elementwise_kernelILi128ELi4EZNS0_15gpu_kernel_implIZZZNS0_16acos_kernel_cudaERNS_18TensorIteratorBaseEENKUlvE_clEvENKUlvE1_clEvEUlN3c107complexINS7_4HalfEEEE_EEvS4_RKT_EUliE_EEviT1_ --------------------------
	.section	.nv.constant0._ZN2at6native18elementwise_kernelILi128ELi4EZNS0_15gpu_kernel_implIZZZNS0_16acos_kernel_cudaERNS_18TensorIteratorBaseEENKUlvE_clEvENKUlvE1_clEvEUlN3c107complexINS7_4HalfEEEE_EEvS4_RKT_EUliE_EEviT1_,"a",@progbits
	.sectionflags	@""
	.align	4
.nv.constant0._ZN2at6native18elementwise_kernelILi128ELi4EZNS0_15gpu_kernel_implIZZZNS0_16acos_kernel_cudaERNS_18TensorIteratorBaseEENKUlvE_clEvENKUlvE1_clEvEUlN3c107complexINS7_4HalfEEEE_EEvS4_RKT_EUliE_EEviT1_:
	.zero		1072


//--------------------- .nv.constant0._ZN2at6native27unrolled_elementwise_kernelIZZZNS0_16acos_kernel_cudaERNS_18TensorIteratorBaseEENKUlvE_clEvENKUlvE1_clEvEUlN3c107complexINS6_4HalfEEEE_St5arrayIPcLm2EELi4E23TrivialOffsetCalculatorILi1EjESF_NS0_6memory12LoadWithCastILi1EEENSG_13StoreWithCastILi1EEEEEviT_T0_T2_T3_T4_T5_ --------------------------
	.section	.nv.constant0._ZN2at6native27unrolled_elementwise_kernelIZZZNS0_16acos_kernel_cudaERNS_18TensorIteratorBaseEENKUlvE_clEvENKUlvE1_clEvEUlN3c107complexINS6_4HalfEEEE_St5arrayIPcLm2EELi4E23TrivialOffsetCalculatorILi1EjESF_NS0_6memory12LoadWithCastILi1EEENSG_13StoreWithCastILi1EEEEEviT_T0_T2_T3_T4_T5_,"a",@progbits
	.sectionflags	@""
	.align	4
.nv.constant0._ZN2at6native27unrolled_elementwise_kernelIZZZNS0_16acos_kernel_cudaERNS_18TensorIteratorBaseEENKUlvE_clEvENKUlvE1_clEvEUlN3c107complexINS6_4HalfEEEE_St5arrayIPcLm2EELi4E23TrivialOffsetCalculatorILi1EjESF_NS0_6memory12LoadWithCastILi1EEENSG_13StoreWithCastILi1EEEEEviT_T0_T2_T3_T4_T5_:
	.zero		572


//--------------------- .nv.constant0._ZN2at6native18elementwise_kernelILi128ELi2EZNS0_22gpu_kernel_impl_nocastIZZZNS0_16acos_kernel_cudaERNS_18TensorIteratorBaseEENKUlvE_clEvENKUlvE1_clEvEUlN3c107complexINS7_4HalfEEEE_EEvS4_RKT_EUliE_EEviT1_ --------------------------
	.section	.nv.constant0._ZN2at6native18elementwise_kernelILi128ELi2EZNS0_22gpu_kernel_impl_nocastIZZZNS0_16acos_kernel_cudaERNS_18TensorIteratorBaseEENKUlvE_clEvENKUlvE1_clEvEUlN3c107complexINS7_4HalfEEEE_EEvS4_RKT_EUliE_EEviT1_,"a",@progbits
	.sectionflags	@""
	.align	4
.nv.constant0._ZN2at6native18elementwise_kernelILi128ELi2EZNS0_22gpu_kernel_impl_nocastIZZZNS0_16acos_kernel_cudaERNS_18TensorIteratorBaseEENKUlvE_clEvENKUlvE1_clEvEUlN3c107complexINS7_4HalfEEEE_EEvS4_RKT_EUliE_EEviT1_:
	.zero		1072


//--------------------- .nv.constant0._ZN2at6native27unrolled_elementwise_kernelIZZZNS0_16acos_kernel_cudaERNS_18TensorIteratorBaseEENKUlvE_clEvENKUlvE1_clEvEUlN3c107complexINS6_4HalfEEEE_St5arrayIPcLm2EELi4E23TrivialOffsetCalculatorILi1EjESF_NS0_6memory15LoadWithoutCastENSG_16StoreWithoutCastEEEviT_T0_T2_T3_T4_T5_ --------------------------
	.section	.nv.constant0._ZN2at6native27unrolled_elementwise_kernelIZZZNS0_16acos_kernel_cudaERNS_18TensorIteratorBaseEENKUlvE_clEvENKUlvE1_clEvEUlN3c107complexINS6_4HalfEEEE_St5arrayIPcLm2EELi4E23TrivialOffsetCalculatorILi1EjESF_NS0_6memory15LoadWithoutCastENSG_16StoreWithoutCastEEEviT_T0_T2_T3_T4_T5_,"a",@progbits
	.sectionflags	@""
	.align	4
.nv.constant0._ZN2at6native27unrolled_elementwise_kernelIZZZNS0_16acos_kernel_cudaERNS_18TensorIteratorBaseEENKUlvE_clEvENKUlvE1_clEvEUlN3c107complexINS6_4HalfEEEE_St5arrayIPcLm2EELi4E23TrivialOffsetCalculatorILi1EjESF_NS0_6memory15LoadWithoutCastENSG_16StoreWithoutCastEEEviT_T0_T2_T3_T4_T5_:
	.zero		556


//--------------------- .nv.constant0._ZN2at6native29vectorized_elementwise_kernelILi2EZZZNS0_16acos_kernel_cudaERNS_18TensorIteratorBaseEENKUlvE_clEvENKUlvE1_clEvEUlN3c107complexINS6_4HalfEEEE_St5arrayIPcLm2EEEEviT0_T1_ --------------------------
	.section	.nv.constant0._ZN2at6native29vectorized_elementwise_kernelILi2EZZZNS0_16acos_kernel_cudaERNS_18TensorIteratorBaseEENKUlvE_clEvENKUlvE1_clEvEUlN3c107complexINS6_4HalfEEEE_St5arrayIPcLm2EEEEviT0_T1_,"a",@progbits
	.sectionflags	@""
	.align	4
.nv.constant0._ZN2at6native29vectorized_elementwise_kernelILi2EZZZNS0_16acos_kernel_cudaERNS_18TensorIteratorBaseEENKUlvE_clEvENKUlvE1_clEvEUlN3c107complexINS6_4HalfEEEE_St5arrayIPcLm2EEEEviT0_T1_:
	.zero		552


//--------------------- .nv.constant0._ZN2at6native29vectorized_elementwise_kernelILi4EZZZNS0_16acos_kernel_cudaERNS_18TensorIteratorBaseEENKUlvE_clEvENKUlvE1_clEvEUlN3c107complexINS6_4HalfEEEE_St5arrayIPcLm2EEEEviT0_T1_ --------------------------
	.section	.nv.constant0._ZN2at6native29vectorized_elementwise_kernelILi4EZZZNS0_16acos_kernel_cudaERNS_18TensorIteratorBaseEENKUlvE_clEvENKUlvE1_clEvEUlN3c107complexINS6_4HalfEEEE_St5arrayIPcLm2EEEEviT0_T1_,"a",@progbits
	.sectionflags	@""
	.align	4
.nv.constant0._ZN2at6native29vectorized_elementwise_kernelILi4EZZZNS0_16acos_kernel_cudaERNS_18TensorIteratorBaseEENKUlvE_clEvENKUlvE1_clEvEUlN3c107complexINS6_4HalfEEEE_St5arrayIPcLm2EEEEviT0_T1_:
	.zero		552


//--------------------- .nv.constant0._ZN2at6native29vectorized_elementwise_kernelILi8EZZZNS0_16acos_kernel_cudaERNS_18TensorIteratorBaseEENKUlvE_clEvENKUlvE1_clEvEUlN3c107complexINS6_4HalfEEEE_St5arrayIPcLm2EEEEviT0_T1_ --------------------------
	.section	.nv.constant0._ZN2at6native29vectorized_elementwise_kernelILi8EZZZNS0_16acos_kernel_cudaERNS_18TensorIteratorBaseEENKUlvE_clEvENKUlvE1_clEvEUlN3c107complexINS6_4HalfEEEE_St5arrayIPcLm2EEEEviT0_T1_,"a",@progbits
	.sectionflags	@""
	.align	4
.nv.constant0._ZN2at6native29vectorized_elementwise_kernelILi8EZZZNS0_16acos_kernel_cudaERNS_18TensorIteratorBaseEENKUlvE_clEvENKUlvE1_clEvEUlN3c107complexINS6_4HalfEEEE_St5arrayIPcLm2EEEEviT0_T1_:
	.zero		552


//--------------------- .nv.constant0._ZN2at6native18elementwise_kernelILi128ELi4EZNS0_15gpu_kernel_implIZZZNS0_16acos_kernel_cudaERNS_18TensorIteratorBaseEENKUlvE_clEvENKUlvE0_clEvEUlN3c107complexIfEEE_EEvS4_RKT_EUliE_EEviT1_ --------------------------
	.section	.nv.constant0._ZN2at6native18elementwise_kernelILi128ELi4EZNS0_15gpu_kernel_implIZZZNS0_16acos_kernel_cudaERNS_18TensorIteratorBaseEENKUlvE_clEvENKUlvE0_clEvEUlN3c107complexIfEEE_EEvS4_RKT_EUliE_EEviT1_,"a",@progbits
	.sectionflags	@""
	.align	4
.nv.constant0._ZN2at6native18elementwise_kernelILi128ELi4EZNS0_15gpu_kernel_implIZZZNS0_16acos_kernel_cudaERNS_18TensorIteratorBaseEENKUlvE_clEvENKUlvE0_clEvEUlN3c107complexIfEEE_EEvS4_RKT_EUliE_EEviT1_:
	.zero		1072


//--------------------- .nv.constant0._ZN2at6native27unrolled_elementwise_kernelIZZZNS0_16acos_kernel_cudaERNS_18TensorIteratorBaseEENKUlvE_clEvENKUlvE0_clEvEUlN3c107complexIfEEE_St5arrayIPcLm2EELi4E23TrivialOffsetCalculatorILi1EjESE_NS0_6memory12LoadWithCastILi1EEENSF_13StoreWithCastILi1EEEEEviT_T0_T2_T3_T4_T5_ --------------------------
	.section	.nv.constant0._ZN2at6native27unrolled_elementwise_kernelIZZZNS0_16acos_kernel_cudaERNS_18TensorIteratorBaseEENKUlvE_clEvENKUlvE0_clEvEUlN3c107complexIfEEE_St5arrayIPcLm2EELi4E23TrivialOffsetCalculatorILi1EjESE_NS0_6memory12LoadWithCastILi1EEENSF_13StoreWithCastILi1EEEEEviT_T0_T2_T3_T4_T5_,"a",@progbits
	.sectionflags	@""
	.align	4
.nv.constant0._ZN2at6native27unrolled_elementwise_kernelIZZZNS0_16acos_kernel_cudaERNS_18TensorIteratorBaseEENKUlvE_clEvENKUlvE0_clEvEUlN3c107complexIfEEE_St5arrayIPcLm2EELi4E23TrivialOffsetCalculatorILi1EjESE_NS0_6memory12LoadWithCastILi1EEENSF_13StoreWithCastILi1EEEEEviT_T0_T2_T3_T4_T5_:
	.zero		572


//--------------------- .nv.constant0._ZN2at6native18elementwise_kernelILi128ELi2EZNS0_22gpu_kernel_impl_nocastIZZZNS0_16acos_kernel_cudaERNS_18TensorIteratorBaseEENKUlvE_clEvENKUlvE0_clEvEUlN3c107complexIfEEE_EEvS4_RKT_EUliE_EEviT1_ --------------------------
	.section	.nv.constant0._ZN2at6native18elementwise_kernelILi128ELi2EZNS0_22gpu_kernel_impl_nocastIZZZNS0_16acos_kernel_cudaERNS_18TensorIteratorBaseEENKUlvE_clEvENKUlvE0_clEvEUlN3c107complexIfEEE_EEvS4_RKT_EUliE_EEviT1_,"a",@progbits
	.sectionflags	@""
	.align	4
.nv.constant0._ZN2at6native18elementwise_kernelILi128ELi2EZNS0_22gpu_kernel_impl_nocastIZZZNS0_16acos_kernel_cudaERNS_18TensorIteratorBaseEENKUlvE_clEvENKUlvE0_clEvEUlN3c107complexIfEEE_EEvS4_RKT_EUliE_EEviT1_:
	.zero		1072


//--------------------- .nv.constant0._ZN2at6native27unrolled_elementwise_kernelIZZZNS0_16acos_kernel_cudaERNS_18TensorIteratorBaseEENKUlvE_clEvENKUlvE0_clEvEUlN3c107complexIfEEE_St5arrayIPcLm2EELi4E23TrivialOffsetCalculatorILi1EjESE_NS0_6memory15LoadWithoutCastENSF_16StoreWithoutCastEEEviT_T0_T2_T3_T4_T5_ --------------------------
	.section	.nv.constant0._ZN2at6native27unrolled_elementwise_kernelIZZZNS0_16acos_kernel_cudaERNS_18TensorIteratorBaseEENKUlvE_clEvENKUlvE0_clEvEUlN3c107complexIfEEE_St5arrayIPcLm2EELi4E23TrivialOffsetCalculatorILi1EjESE_NS0_6memory15LoadWithoutCastENSF_16StoreWithoutCastEEEviT_T0_T2_T3_T4_T5_,"a",@progbits
	.sectionflags	@""
	.align	4
.nv.constant0._ZN2at6native27unrolled_elementwise_kernelIZZZNS0_16acos_kernel_cudaERNS_18TensorIteratorBaseEENKUlvE_clEvENKUlvE0_clEvEUlN3c107complexIfEEE_St5arrayIPcLm2EELi4E23TrivialOffsetCalculatorILi1EjESE_NS0_6memory15LoadWithoutCastENSF_16StoreWithoutCastEEEviT_T0_T2_T3_T4_T5_:
	.zero		556


//--------------------- .nv.constant0._ZN2at6native29vectorized_elementwise_kernelILi2EZZZNS0_16acos_kernel_cudaERNS_18TensorIteratorBaseEENKUlvE_clEvENKUlvE0_clEvEUlN3c107complexIfEEE_St5arrayIPcLm2EEEEviT0_T1_ --------------------------
	.section	.nv.constant0._ZN2at6native29vectorized_elementwise_kernelILi2EZZZNS0_16acos_kernel_cudaERNS_18TensorIteratorBaseEENKUlvE_clEvENKUlvE0_clEvEUlN3c107complexIfEEE_St5arrayIPcLm2EEEEviT0_T1_,"a",@progbits
	.sectionflags	@""
	.align	4
.nv.constant0._ZN2at6native29vectorized_elementwise_kernelILi2EZZZNS0_16acos_kernel_cudaERNS_18TensorIteratorBaseEENKUlvE_clEvENKUlvE0_clEvEUlN3c107complexIfEEE_St5arrayIPcLm2EEEEviT0_T1_:
	.zero		552


//--------------------- .nv.constant0._ZN2at6native29vectorized_elementwise_kernelILi4EZZZNS0_16acos_kernel_cudaERNS_18TensorIteratorBaseEENKUlvE_clEvENKUlvE0_clEvEUlN3c107complexIfEEE_St5arrayIPcLm2EEEEviT0_T1_ --------------------------
	.section	.nv.constant0._ZN2at6native29vectorized_elementwise_kernelILi4EZZZNS0_16acos_kernel_cudaERNS_18TensorIteratorBaseEENKUlvE_clEvENKUlvE0_clEvEUlN3c107complexIfEEE_St5arrayIPcLm2EEEEviT0_T1_,"a",@progbits
	.sectionflags	@""
	.align	4
.nv.constant0._ZN2at6native29vectorized_elementwise_kernelILi4EZZZNS0_16acos_kernel_cudaERNS_18TensorIteratorBaseEENKUlvE_clEvENKUlvE0_clEvEUlN3c107complexIfEEE_St5arrayIPcLm2EEEEviT0_T1_:
	.zero		552


//--------------------- .nv.constant0._ZN2at6native29vectorized_elementwise_kernelILi8EZZZNS0_16acos_kernel_cudaERNS_18TensorIteratorBaseEENKUlvE_clEvENKUlvE0_clEvEUlN3c107complexIfEEE_St5arrayIPcLm2EEEEviT0_T1_ --------------------------
	.section	.nv.constant0._ZN2at6native29vectorized_elementwise_kernelILi8EZZZNS0_16acos_kernel_cudaERNS_18TensorIteratorBaseEENKUlvE_clEvENKUlvE0_clEvEUlN3c107complexIfEEE_St5arrayIPcLm2EEEEviT0_T1_,"a",@progbits
	.sectionflags	@""
	.align	4
.nv.constant0._ZN2at6native29vectorized_elementwise_kernelILi8EZZZNS0_16acos_kernel_cudaERNS_18TensorIteratorBaseEENKUlvE_clEvENKUlvE0_clEvEUlN3c107complexIfEEE_St5arrayIPcLm2EEEEviT0_T1_:
	.zero		552


//--------------------- .nv.constant0._ZN2at6native18elementwise_kernelILi128ELi4EZNS0_15gpu_kernel_implIZZZNS0_16acos_kernel_cudaERNS_18TensorIteratorBaseEENKUlvE_clEvENKUlvE_clEvEUlN3c107complexIdEEE_EEvS4_RKT_EUliE_EEviT1_ --------------------------
	.section	.nv.constant0._ZN2at6native18elementwise_kernelILi128ELi4EZNS0_15gpu_kernel_implIZZZNS0_16acos_kernel_cudaERNS_18TensorIteratorBaseEENKUlvE_clEvENKUlvE_clEvEUlN3c107complexIdEEE_EEvS4_RKT_EUliE_EEviT1_,"a",@progbits
	.sectionflags	@""
	.align	4
.nv.constant0._ZN2at6native18elementwise_kernelILi128ELi4EZNS0_15gpu_kernel_implIZZZNS0_16acos_kernel_cudaERNS_18TensorIteratorBaseEENKUlvE_clEvENKUlvE_clEvEUlN3c107complexIdEEE_EEvS4_RKT_EUliE_EEviT1_:
	.zero		1072


//--------------------- .nv.constant0._ZN2at6native27unrolled_elementwise_kernelIZZZNS0_16acos_kernel_cudaERNS_18TensorIteratorBaseEENKUlvE_clEvENKUlvE_clEvEUlN3c107complexIdEEE_St5arrayIPcLm2EELi4E23TrivialOffsetCalculatorILi1EjESE_NS0_6memory12LoadWithCastILi1EEENSF_13StoreWithCastILi1EEEEEviT_T0_T2_T3_T4_T5_ --------------------------
	.section	.nv.constant0._ZN2at6native27unrolled_elementwise_kernelIZZZNS0_16acos_kernel_cudaERNS_18TensorIteratorBaseEENKUlvE_clEvENKUlvE_clEvEUlN3c107complexIdEEE_St5arrayIPcLm2EELi4E23TrivialOffsetCalculatorILi1EjESE_NS0_6memory12LoadWithCastILi1EEENSF_13StoreWithCastILi1EEEEEviT_T0_T2_T3_T4_T5_,"a",@progbits
	.sectionflags	@""
	.align	4
.nv.constant0._ZN2at6native27unrolled_elementwise_kernelIZZZNS0_16acos_kernel_cudaERNS_18TensorIteratorBaseEENKUlvE_clEvENKUlvE_clEvEUlN3c107complexIdEEE_St5arrayIPcLm2EELi4E23TrivialOffsetCalculatorILi1EjESE_NS0_6memory12LoadWithCastILi1EEENSF_13StoreWithCastILi1EEEEEviT_T0_T2_T3_T4_T5_:
	.zero		572


//--------------------- .nv.constant0._ZN2at6native18elementwise_kernelILi128ELi2EZNS0_22gpu_kernel_impl_nocastIZZZNS0_16acos_kernel_cudaERNS_18TensorIteratorBaseEENKUlvE_clEvENKUlvE_clEvEUlN3c107complexIdEEE_EEvS4_RKT_EUliE_EEviT1_ --------------------------
	.section	.nv.constant0._ZN2at6native18elementwise_kernelILi128ELi2EZNS0_22gpu_kernel_impl_nocastIZZZNS0_16acos_kernel_cudaERNS_18TensorIteratorBaseEENKUlvE_clEvENKUlvE_clEvEUlN3c107complexIdEEE_EEvS4_RKT_EUliE_EEviT1_,"a",@progbits
	.sectionflags	@""
	.align	4
.nv.constant0._ZN2at6native18elementwise_kernelILi128ELi2EZNS0_22gpu_kernel_impl_nocastIZZZNS0_16acos_kernel_cudaERNS_18TensorIteratorBaseEENKUlvE_clEvENKUlvE_clEvEUlN3c107complexIdEEE_EEvS4_RKT_EUliE_EEviT1_:
	.zero		1072


//--------------------- .nv.constant0._ZN2at6native27unrolled_elementwise_kernelIZZZNS0_16acos_kernel_cudaERNS_18TensorIteratorBaseEENKUlvE_clEvENKUlvE_clEvEUlN3c107complexIdEEE_St5arrayIPcLm2EELi4E23TrivialOffsetCalculatorILi1EjESE_NS0_6memory15LoadWithoutCastENSF_16StoreWithoutCastEEEviT_T0_T2_T3_T4_T5_ --------------------------
	.section	.nv.constant0._ZN2at6native27unrolled_elementwise_kernelIZZZNS0_16acos_kernel_cudaERNS_18TensorIteratorBaseEENKUlvE_clEvENKUlvE_clEvEUlN3c107complexIdEEE_St5arrayIPcLm2EELi4E23TrivialOffsetCalculatorILi1EjESE_NS0_6memory15LoadWithoutCastENSF_16StoreWithoutCastEEEviT_T0_T2_T3_T4_T5_,"a",@progbits
	.sectionflags	@""
	.align	4
.nv.constant0._ZN2at6native27unrolled_elementwise_kernelIZZZNS0_16acos_kernel_cudaERNS_18TensorIteratorBaseEENKUlvE_clEvENKUlvE_clEvEUlN3c107complexIdEEE_St5arrayIPcLm2EELi4E23TrivialOffsetCalculatorILi1EjESE_NS0_6memory15LoadWithoutCastENSF_16StoreWithoutCastEEEviT_T0_T2_T3_T4_T5_:
	.zero		556


//--------------------- .nv.constant0._ZN2at6native29vectorized_elementwise_kernelILi2EZZZNS0_16acos_kernel_cudaERNS_18TensorIteratorBaseEENKUlvE_clEvENKUlvE_clEvEUlN3c107complexIdEEE_St5arrayIPcLm2EEEEviT0_T1_ --------------------------
	.section	.nv.constant0._ZN2at6native29vectorized_elementwise_kernelILi2EZZZNS0_16acos_kernel_cudaERNS_18TensorIteratorBaseEENKUlvE_clEvENKUlvE_clEvEUlN3c107complexIdEEE_St5arrayIPcLm2EEEEviT0_T1_,"a",@progbits
	.sectionflags	@""
	.align	4
.nv.constant0._ZN2at6native29vectorized_elementwise_kernelILi2EZZZNS0_16acos_kernel_cudaERNS_18TensorIteratorBaseEENKUlvE_clEvENKUlvE_clEvEUlN3c107complexIdEEE_St5arrayIPcLm2EEEEviT0_T1_:
	.zero		552


//--------------------- .nv.constant0._ZN2at6native29vectorized_elementwise_kernelILi4EZZZNS0_16acos_kernel_cudaERNS_18TensorIteratorBaseEENKUlvE_clEvENKUlvE_clEvEUlN3c107complexIdEEE_St5arrayIPcLm2EEEEviT0_T1_ --------------------------
	.section	.nv.constant0._ZN2at6native29vectorized_elementwise_kernelILi4EZZZNS0_16acos_kernel_cudaERNS_18TensorIteratorBaseEENKUlvE_clEvENKUlvE_clEvEUlN3c107complexIdEEE_St5arrayIPcLm2EEEEviT0_T1_,"a",@progbits
	.sectionflags	@""
	.align	4
.nv.constant0._ZN2at6native29vectorized_elementwise_kernelILi4EZZZNS0_16acos_kernel_cudaERNS_18TensorIteratorBaseEENKUlvE_clEvENKUlvE_clEvEUlN3c107complexIdEEE_St5arrayIPcLm2EEEEviT0_T1_:
	.zero		552


//--------------------- .nv.constant0._ZN2at6native29vectorized_elementwise_kernelILi8EZZZNS0_16acos_kernel_cudaERNS_18TensorIteratorBaseEENKUlvE_clEvENKUlvE_clEvEUlN3c107complexIdEEE_St5arrayIPcLm2EEEEviT0_T1_ --------------------------
	.section	.nv.constant0._ZN2at6native29vectorized_elementwise_kernelILi8EZZZNS0_16acos_kernel_cudaERNS_18TensorIteratorBaseEENKUlvE_clEvENKUlvE_clEvEUlN3c107complexIdEEE_St5arrayIPcLm2EEEEviT0_T1_,"a",@progbits
	.sectionflags	@""
	.align	4
.nv.constant0._ZN2at6native29vectorized_elementwise_kernelILi8EZZZNS0_16acos_kernel_cudaERNS_18TensorIteratorBaseEENKUlvE_clEvENKUlvE_clEvEUlN3c107complexIdEEE_St5arrayIPcLm2EEEEviT0_T1_:
	.zero		552


//--------------------- SYMBOLS --------------------------

	.type		.nv.reservedSmem.offset0,@object
	.size		.nv.reservedSmem.offset0,0x4
	.type		__assertfail,@function
